	.target	sm_90a

	.elftype	@"ET_EXEC"


//--------------------- .note.nv.tkinfo           --------------------------
	.section	.note.nv.tkinfo,"",@"SHT_NOTE"
	.sectionflags	@"SHF_NOTE_NV_TKINFO"
	.tkinfo
        /*0018*/ 	.word	0x00000002
        /*0030*/ 	.string	""
        /*0030*/ 	.string	"ptxas"
        /*0030*/ 	.string	"Cuda compilation tools, release 13.0, V13.0.88"
        /*0030*/ 	.string	"Build cuda_13.0.r13.0/compiler.36424714_0"
        /*0030*/ 	.string	"-arch sm_90a -m 64 "



//--------------------- .note.nv.cuinfo           --------------------------
	.section	.note.nv.cuinfo,"",@"SHT_NOTE"
	.sectionflags	@"SHF_NOTE_NV_CUINFO"
        /*0018*/ 	.short	0x0002
        /*001a*/ 	.short	0x005a
        /*001c*/ 	.short	0x0082
	.zero		2


//--------------------- .nv.info                  --------------------------
	.section	.nv.info,"",@"SHT_CUDA_INFO"
	.align	4


	//----- nvinfo : EIATTR_REGCOUNT
	.align		4
        /*0000*/ 	.byte	0x04, 0x2f
        /*0002*/ 	.short	(.L_25 - .L_24)
	.align		4
.L_24:
        /*0004*/ 	.word	index@(_ZN7cutlass13device_kernelIN5flash11enable_sm90INS1_16FlashAttnFwdSm90INS1_25CollectiveMainloopFwdSm90ILi2EN4cute5tupleIJNS5_1CILi1EEES8_S8_EEENS6_IJNS7_ILi128EEESA_NS7_ILi192EEEEEELi128ENS_10bfloat16_tEfNS_4arch4Sm90ELb1ELb0ELb0ELb1ELb0ELb1ELb0ELb1ELb1ELb1ELb1ELb0EEENS1_21CollectiveEpilogueFwdINS6_IJSA_SA_SA_EEES9_SD_SF_Li256ELb1ELb1ELb1ELb0EEENS1_36VarlenDynamicPersistentTileSchedulerILi128ELi128ELi256ELi128ELb1ELb1ELb1ELb1ELb1ELb1EEEEEEEEEvNT_6ParamsE)
        /*0008*/ 	.word	0x000000a8


	//----- nvinfo : EIATTR_FRAME_SIZE
	.align		4
.L_25:
        /*000c*/ 	.byte	0x04, 0x11
        /*000e*/ 	.short	(.L_27 - .L_26)
	.align		4
.L_26:
        /*0010*/ 	.word	index@(_ZN7cutlass13device_kernelIN5flash11enable_sm90INS1_16FlashAttnFwdSm90INS1_25CollectiveMainloopFwdSm90ILi2EN4cute5tupleIJNS5_1CILi1EEES8_S8_EEENS6_IJNS7_ILi128EEESA_NS7_ILi192EEEEEELi128ENS_10bfloat16_tEfNS_4arch4Sm90ELb1ELb0ELb0ELb1ELb0ELb1ELb0ELb1ELb1ELb1ELb1ELb0EEENS1_21CollectiveEpilogueFwdINS6_IJSA_SA_SA_EEES9_SD_SF_Li256ELb1ELb1ELb1ELb0EEENS1_36VarlenDynamicPersistentTileSchedulerILi128ELi128ELi256ELi128ELb1ELb1ELb1ELb1ELb1ELb1EEEEEEEEEvNT_6ParamsE)
        /*0014*/ 	.word	0x000000b8


	//----- nvinfo : EIATTR_REGCOUNT
	.align		4
.L_27:
        /*0018*/ 	.byte	0x04, 0x2f
        /*001a*/ 	.short	(.L_29 - .L_28)
	.align		4
.L_28:
        /*001c*/ 	.word	index@(_ZN7cutlass13device_kernelIN5flash11enable_sm90INS1_16FlashAttnFwdSm90INS1_25CollectiveMainloopFwdSm90ILi2EN4cute5tupleIJNS5_1CILi1EEES8_S8_EEENS6_IJNS7_ILi128EEESA_NS7_ILi192EEEEEELi128ENS_10bfloat16_tEfNS_4arch4Sm90ELb1ELb0ELb0ELb1ELb0ELb0ELb0ELb1ELb1ELb1ELb1ELb0EEENS1_21CollectiveEpilogueFwdINS6_IJSA_SA_SA_EEES9_SD_SF_Li256ELb1ELb1ELb1ELb0EEENS1_36VarlenDynamicPersistentTileSchedulerILi128ELi128ELi256ELi128ELb1ELb1ELb1ELb1ELb1ELb1EEEEEEEEEvNT_6ParamsE)
        /*0020*/ 	.word	0x000000a8


	//----- nvinfo : EIATTR_FRAME_SIZE
	.align		4
.L_29:
        /*0024*/ 	.byte	0x04, 0x11
        /*0026*/ 	.short	(.L_31 - .L_30)
	.align		4
.L_30:
        /*0028*/ 	.word	index@(_ZN7cutlass13device_kernelIN5flash11enable_sm90INS1_16FlashAttnFwdSm90INS1_25CollectiveMainloopFwdSm90ILi2EN4cute5tupleIJNS5_1CILi1EEES8_S8_EEENS6_IJNS7_ILi128EEESA_NS7_ILi192EEEEEELi128ENS_10bfloat16_tEfNS_4arch4Sm90ELb1ELb0ELb0ELb1ELb0ELb0ELb0ELb1ELb1ELb1ELb1ELb0EEENS1_21CollectiveEpilogueFwdINS6_IJSA_SA_SA_EEES9_SD_SF_Li256ELb1ELb1ELb1ELb0EEENS1_36VarlenDynamicPersistentTileSchedulerILi128ELi128ELi256ELi128ELb1ELb1ELb1ELb1ELb1ELb1EEEEEEEEEvNT_6ParamsE)
        /*002c*/ 	.word	0x00000068


	//----- nvinfo : EIATTR_REGCOUNT
	.align		4
.L_31:
        /*0030*/ 	.byte	0x04, 0x2f
        /*0032*/ 	.short	(.L_33 - .L_32)
	.align		4
.L_32:
        /*0034*/ 	.word	index@(_ZN7cutlass13device_kernelIN5flash11enable_sm90INS1_16FlashAttnFwdSm90INS1_25CollectiveMainloopFwdSm90ILi2EN4cute5tupleIJNS5_1CILi1EEES8_S8_EEENS6_IJNS7_ILi128EEESA_NS7_ILi192EEEEEELi128ENS_10bfloat16_tEfNS_4arch4Sm90ELb1ELb0ELb0ELb0ELb0ELb0ELb0ELb1ELb1ELb1ELb1ELb0EEENS1_21CollectiveEpilogueFwdINS6_IJSA_SA_SA_EEES9_SD_SF_Li256ELb0ELb1ELb1ELb0EEENS1_19SingleTileSchedulerILb0ELb1ELb1ELi128EEEEEEEEEvNT_6ParamsE)
        /*0038*/ 	.word	0x000000a8


	//----- nvinfo : EIATTR_FRAME_SIZE
	.align		4
.L_33:
        /*003c*/ 	.byte	0x04, 0x11
        /*003e*/ 	.short	(.L_35 - .L_34)
	.align		4
.L_34:
        /*0040*/ 	.word	index@(_ZN7cutlass13device_kernelIN5flash11enable_sm90INS1_16FlashAttnFwdSm90INS1_25CollectiveMainloopFwdSm90ILi2EN4cute5tupleIJNS5_1CILi1EEES8_S8_EEENS6_IJNS7_ILi128EEESA_NS7_ILi192EEEEEELi128ENS_10bfloat16_tEfNS_4arch4Sm90ELb1ELb0ELb0ELb0ELb0ELb0ELb0ELb1ELb1ELb1ELb1ELb0EEENS1_21CollectiveEpilogueFwdINS6_IJSA_SA_SA_EEES9_SD_SF_Li256ELb0ELb1ELb1ELb0EEENS1_19SingleTileSchedulerILb0ELb1ELb1ELi128EEEEEEEEEvNT_6ParamsE)
        /*0044*/ 	.word	0x00000018


	//----- nvinfo : EIATTR_REGCOUNT
	.align		4
.L_35:
        /*0048*/ 	.byte	0x04, 0x2f
        /*004a*/ 	.short	(.L_37 - .L_36)
	.align		4
.L_36:
        /*004c*/ 	.word	index@(_ZN7cutlass13device_kernelIN5flash11enable_sm90INS1_16FlashAttnFwdSm90INS1_25CollectiveMainloopFwdSm90ILi2EN4cute5tupleIJNS5_1CILi1EEES8_S8_EEENS6_IJNS7_ILi128EEENS7_ILi96EEENS7_ILi192EEEEEELi128ENS_10bfloat16_tEfNS_4arch4Sm90ELb0ELb1ELb0ELb1ELb0ELb1ELb0ELb1ELb1ELb1ELb1ELb0EEENS1_21CollectiveEpilogueFwdINS6_IJSA_SA_SB_EEES9_SE_SG_Li256ELb1ELb1ELb1ELb0EEENS1_36VarlenDynamicPersistentTileSchedulerILi128ELi96ELi256ELi128ELb1ELb1ELb1ELb1ELb0ELb1EEEEEEEEEvNT_6ParamsE)
        /*0050*/ 	.word	0x000000a8


	//----- nvinfo : EIATTR_FRAME_SIZE
	.align		4
.L_37:
        /*0054*/ 	.byte	0x04, 0x11
        /*0056*/ 	.short	(.L_39 - .L_38)
	.align		4
.L_38:
        /*0058*/ 	.word	index@(_ZN7cutlass13device_kernelIN5flash11enable_sm90INS1_16FlashAttnFwdSm90INS1_25CollectiveMainloopFwdSm90ILi2EN4cute5tupleIJNS5_1CILi1EEES8_S8_EEENS6_IJNS7_ILi128EEENS7_ILi96EEENS7_ILi192EEEEEELi128ENS_10bfloat16_tEfNS_4arch4Sm90ELb0ELb1ELb0ELb1ELb0ELb1ELb0ELb1ELb1ELb1ELb1ELb0EEENS1_21CollectiveEpilogueFwdINS6_IJSA_SA_SB_EEES9_SE_SG_Li256ELb1ELb1ELb1ELb0EEENS1_36VarlenDynamicPersistentTileSchedulerILi128ELi96ELi256ELi128ELb1ELb1ELb1ELb1ELb0ELb1EEEEEEEEEvNT_6ParamsE)
        /*005c*/ 	.word	0x00000098


	//----- nvinfo : EIATTR_REGCOUNT
	.align		4
.L_39:
        /*0060*/ 	.byte	0x04, 0x2f
        /*0062*/ 	.short	(.L_41 - .L_40)
	.align		4
.L_40:
        /*0064*/ 	.word	index@(_ZN7cutlass13device_kernelIN5flash11enable_sm90INS1_16FlashAttnFwdSm90INS1_25CollectiveMainloopFwdSm90ILi2EN4cute5tupleIJNS5_1CILi1EEES8_S8_EEENS6_IJNS7_ILi128EEENS7_ILi96EEENS7_ILi192EEEEEELi128ENS_10bfloat16_tEfNS_4arch4Sm90ELb0ELb1ELb0ELb1ELb0ELb0ELb0ELb1ELb1ELb1ELb1ELb0EEENS1_21CollectiveEpilogueFwdINS6_IJSA_SA_SB_EEES9_SE_SG_Li256ELb1ELb1ELb1ELb0EEENS1_36VarlenDynamicPersistentTileSchedulerILi128ELi96ELi256ELi128ELb1ELb1ELb1ELb1ELb0ELb1EEEEEEEEEvNT_6ParamsE)
        /*0068*/ 	.word	0x000000a8


	//----- nvinfo : EIATTR_FRAME_SIZE
	.align		4
.L_41:
        /*006c*/ 	.byte	0x04, 0x11
        /*006e*/ 	.short	(.L_43 - .L_42)
	.align		4
.L_42:
        /*0070*/ 	.word	index@(_ZN7cutlass13device_kernelIN5flash11enable_sm90INS1_16FlashAttnFwdSm90INS1_25CollectiveMainloopFwdSm90ILi2EN4cute5tupleIJNS5_1CILi1EEES8_S8_EEENS6_IJNS7_ILi128EEENS7_ILi96EEENS7_ILi192EEEEEELi128ENS_10bfloat16_tEfNS_4arch4Sm90ELb0ELb1ELb0ELb1ELb0ELb0ELb0ELb1ELb1ELb1ELb1ELb0EEENS1_21CollectiveEpilogueFwdINS6_IJSA_SA_SB_EEES9_SE_SG_Li256ELb1ELb1ELb1ELb0EEENS1_36VarlenDynamicPersistentTileSchedulerILi128ELi96ELi256ELi128ELb1ELb1ELb1ELb1ELb0ELb1EEEEEEEEEvNT_6ParamsE)
        /*0074*/ 	.word	0x00000060


	//----- nvinfo : EIATTR_REGCOUNT
	.align		4
.L_43:
        /*0078*/ 	.byte	0x04, 0x2f
        /*007a*/ 	.short	(.L_45 - .L_44)
	.align		4
.L_44:
        /*007c*/ 	.word	index@(_ZN7cutlass13device_kernelIN5flash11enable_sm90INS1_16FlashAttnFwdSm90INS1_25CollectiveMainloopFwdSm90ILi2EN4cute5tupleIJNS5_1CILi1EEES8_S8_EEENS6_IJNS7_ILi128EEENS7_ILi96EEENS7_ILi192EEEEEELi128ENS_10bfloat16_tEfNS_4arch4Sm90ELb0ELb1ELb0ELb0ELb0ELb0ELb0ELb1ELb1ELb1ELb1ELb0EEENS1_21CollectiveEpilogueFwdINS6_IJSA_SA_SB_EEES9_SE_SG_Li256ELb0ELb1ELb1ELb0EEENS1_19SingleTileSchedulerILb0ELb1ELb1ELi128EEEEEEEEEvNT_6ParamsE)
        /*0080*/ 	.word	0x000000a8


	//----- nvinfo : EIATTR_FRAME_SIZE
	.align		4
.L_45:
        /*0084*/ 	.byte	0x04, 0x11
        /*0086*/ 	.short	(.L_47 - .L_46)
	.align		4
.L_46:
        /*0088*/ 	.word	index@(_ZN7cutlass13device_kernelIN5flash11enable_sm90INS1_16FlashAttnFwdSm90INS1_25CollectiveMainloopFwdSm90ILi2EN4cute5tupleIJNS5_1CILi1EEES8_S8_EEENS6_IJNS7_ILi128EEENS7_ILi96EEENS7_ILi192EEEEEELi128ENS_10bfloat16_tEfNS_4arch4Sm90ELb0ELb1ELb0ELb0ELb0ELb0ELb0ELb1ELb1ELb1ELb1ELb0EEENS1_21CollectiveEpilogueFwdINS6_IJSA_SA_SB_EEES9_SE_SG_Li256ELb0ELb1ELb1ELb0EEENS1_19SingleTileSchedulerILb0ELb1ELb1ELi128EEEEEEEEEvNT_6ParamsE)
        /*008c*/ 	.word	0x00000018


	//----- nvinfo : EIATTR_REGCOUNT
	.align		4
.L_47:
        /*0090*/ 	.byte	0x04, 0x2f
        /*0092*/ 	.short	(.L_49 - .L_48)
	.align		4
.L_48:
        /*0094*/ 	.word	index@(_ZN7cutlass13device_kernelIN5flash11enable_sm90INS1_16FlashAttnFwdSm90INS1_25CollectiveMainloopFwdSm90ILi2EN4cute5tupleIJNS5_1CILi1EEES8_S8_EEENS6_IJNS7_ILi128EEESA_NS7_ILi192EEEEEELi128ENS_10bfloat16_tEfNS_4arch4Sm90ELb0ELb0ELb0ELb1ELb0ELb1ELb0ELb1ELb1ELb1ELb1ELb0EEENS1_21CollectiveEpilogueFwdINS6_IJSA_SA_SA_EEES9_SD_SF_Li256ELb1ELb1ELb1ELb0EEENS1_36VarlenDynamicPersistentTileSchedulerILi128ELi128ELi256ELi128ELb1ELb1ELb1ELb0ELb1ELb1EEEEEEEEEvNT_6ParamsE)
        /*0098*/ 	.word	0x000000a8


	//----- nvinfo : EIATTR_FRAME_SIZE
	.align		4
.L_49:
        /*009c*/ 	.byte	0x04, 0x11
        /*009e*/ 	.short	(.L_51 - .L_50)
	.align		4
.L_50:
        /*00a0*/ 	.word	index@(_ZN7cutlass13device_kernelIN5flash11enable_sm90INS1_16FlashAttnFwdSm90INS1_25CollectiveMainloopFwdSm90ILi2EN4cute5tupleIJNS5_1CILi1EEES8_S8_EEENS6_IJNS7_ILi128EEESA_NS7_ILi192EEEEEELi128ENS_10bfloat16_tEfNS_4arch4Sm90ELb0ELb0ELb0ELb1ELb0ELb1ELb0ELb1ELb1ELb1ELb1ELb0EEENS1_21CollectiveEpilogueFwdINS6_IJSA_SA_SA_EEES9_SD_SF_Li256ELb1ELb1ELb1ELb0EEENS1_36VarlenDynamicPersistentTileSchedulerILi128ELi128ELi256ELi128ELb1ELb1ELb1ELb0ELb1ELb1EEEEEEEEEvNT_6ParamsE)
        /*00a4*/ 	.word	0x000000b0


	//----- nvinfo : EIATTR_REGCOUNT
	.align		4
.L_51:
        /*00a8*/ 	.byte	0x04, 0x2f
        /*00aa*/ 	.short	(.L_53 - .L_52)
	.align		4
.L_52:
        /*00ac*/ 	.word	index@(_ZN7cutlass13device_kernelIN5flash11enable_sm90INS1_16FlashAttnFwdSm90INS1_25CollectiveMainloopFwdSm90ILi2EN4cute5tupleIJNS5_1CILi1EEES8_S8_EEENS6_IJNS7_ILi128EEESA_NS7_ILi192EEEEEELi128ENS_10bfloat16_tEfNS_4arch4Sm90ELb0ELb0ELb0ELb1ELb0ELb0ELb0ELb1ELb1ELb1ELb1ELb0EEENS1_21CollectiveEpilogueFwdINS6_IJSA_SA_SA_EEES9_SD_SF_Li256ELb1ELb1ELb1ELb0EEENS1_36VarlenDynamicPersistentTileSchedulerILi128ELi128ELi256ELi128ELb1ELb1ELb1ELb0ELb1ELb1EEEEEEEEEvNT_6ParamsE)
        /*00b0*/ 	.word	0x000000a8


	//----- nvinfo : EIATTR_FRAME_SIZE
	.align		4
.L_53:
        /*00b4*/ 	.byte	0x04, 0x11
        /*00b6*/ 	.short	(.L_55 - .L_54)
	.align		4
.L_54:
        /*00b8*/ 	.word	index@(_ZN7cutlass13device_kernelIN5flash11enable_sm90INS1_16FlashAttnFwdSm90INS1_25CollectiveMainloopFwdSm90ILi2EN4cute5tupleIJNS5_1CILi1EEES8_S8_EEENS6_IJNS7_ILi128EEESA_NS7_ILi192EEEEEELi128ENS_10bfloat16_tEfNS_4arch4Sm90ELb0ELb0ELb0ELb1ELb0ELb0ELb0ELb1ELb1ELb1ELb1ELb0EEENS1_21CollectiveEpilogueFwdINS6_IJSA_SA_SA_EEES9_SD_SF_Li256ELb1ELb1ELb1ELb0EEENS1_36VarlenDynamicPersistentTileSchedulerILi128ELi128ELi256ELi128ELb1ELb1ELb1ELb0ELb1ELb1EEEEEEEEEvNT_6ParamsE)
        /*00bc*/ 	.word	0x00000060


	//----- nvinfo : EIATTR_REGCOUNT
	.align		4
.L_55:
        /*00c0*/ 	.byte	0x04, 0x2f
        /*00c2*/ 	.short	(.L_57 - .L_56)
	.align		4
.L_56:
        /*00c4*/ 	.word	index@(_ZN7cutlass13device_kernelIN5flash11enable_sm90INS1_16FlashAttnFwdSm90INS1_25CollectiveMainloopFwdSm90ILi2EN4cute5tupleIJNS5_1CILi1EEES8_S8_EEENS6_IJNS7_ILi128EEESA_NS7_ILi192EEEEEELi128ENS_10bfloat16_tEfNS_4arch4Sm90ELb0ELb0ELb0ELb0ELb0ELb0ELb0ELb1ELb1ELb1ELb1ELb0EEENS1_21CollectiveEpilogueFwdINS6_IJSA_SA_SA_EEES9_SD_SF_Li256ELb0ELb1ELb1ELb0EEENS1_19SingleTileSchedulerILb0ELb1ELb1ELi128EEEEEEEEEvNT_6ParamsE)
        /*00c8*/ 	.word	0x000000a8


	//----- nvinfo : EIATTR_FRAME_SIZE
	.align		4
.L_57:
        /*00cc*/ 	.byte	0x04, 0x11
        /*00ce*/ 	.short	(.L_59 - .L_58)
	.align		4
.L_58:
        /*00d0*/ 	.word	index@(_ZN7cutlass13device_kernelIN5flash11enable_sm90INS1_16FlashAttnFwdSm90INS1_25CollectiveMainloopFwdSm90ILi2EN4cute5tupleIJNS5_1CILi1EEES8_S8_EEENS6_IJNS7_ILi128EEESA_NS7_ILi192EEEEEELi128ENS_10bfloat16_tEfNS_4arch4Sm90ELb0ELb0ELb0ELb0ELb0ELb0ELb0ELb1ELb1ELb1ELb1ELb0EEENS1_21CollectiveEpilogueFwdINS6_IJSA_SA_SA_EEES9_SD_SF_Li256ELb0ELb1ELb1ELb0EEENS1_19SingleTileSchedulerILb0ELb1ELb1ELi128EEEEEEEEEvNT_6ParamsE)
        /*00d4*/ 	.word	0x00000018


	//----- nvinfo : EIATTR_MIN_STACK_SIZE
	.align		4
.L_59:
        /*00d8*/ 	.byte	0x04, 0x12
        /*00da*/ 	.short	(.L_61 - .L_60)
	.align		4
.L_60:
        /*00dc*/ 	.word	index@(_ZN7cutlass13device_kernelIN5flash11enable_sm90INS1_16FlashAttnFwdSm90INS1_25CollectiveMainloopFwdSm90ILi2EN4cute5tupleIJNS5_1CILi1EEES8_S8_EEENS6_IJNS7_ILi128EEESA_NS7_ILi192EEEEEELi128ENS_10bfloat16_tEfNS_4arch4Sm90ELb0ELb0ELb0ELb0ELb0ELb0ELb0ELb1ELb1ELb1ELb1ELb0EEENS1_21CollectiveEpilogueFwdINS6_IJSA_SA_SA_EEES9_SD_SF_Li256ELb0ELb1ELb1ELb0EEENS1_19SingleTileSchedulerILb0ELb1ELb1ELi128EEEEEEEEEvNT_6ParamsE)
        /*00e0*/ 	.word	0x00000018


	//----- nvinfo : EIATTR_MIN_STACK_SIZE
	.align		4
.L_61:
        /*00e4*/ 	.byte	0x04, 0x12
        /*00e6*/ 	.short	(.L_63 - .L_62)
	.align		4
.L_62:
        /*00e8*/ 	.word	index@(_ZN7cutlass13device_kernelIN5flash11enable_sm90INS1_16FlashAttnFwdSm90INS1_25CollectiveMainloopFwdSm90ILi2EN4cute5tupleIJNS5_1CILi1EEES8_S8_EEENS6_IJNS7_ILi128EEESA_NS7_ILi192EEEEEELi128ENS_10bfloat16_tEfNS_4arch4Sm90ELb0ELb0ELb0ELb1ELb0ELb0ELb0ELb1ELb1ELb1ELb1ELb0EEENS1_21CollectiveEpilogueFwdINS6_IJSA_SA_SA_EEES9_SD_SF_Li256ELb1ELb1ELb1ELb0EEENS1_36VarlenDynamicPersistentTileSchedulerILi128ELi128ELi256ELi128ELb1ELb1ELb1ELb0ELb1ELb1EEEEEEEEEvNT_6ParamsE)
        /*00ec*/ 	.word	0x00000060


	//----- nvinfo : EIATTR_MIN_STACK_SIZE
	.align		4
.L_63:
        /*00f0*/ 	.byte	0x04, 0x12
        /*00f2*/ 	.short	(.L_65 - .L_64)
	.align		4
.L_64:
        /*00f4*/ 	.word	index@(_ZN7cutlass13device_kernelIN5flash11enable_sm90INS1_16FlashAttnFwdSm90INS1_25CollectiveMainloopFwdSm90ILi2EN4cute5tupleIJNS5_1CILi1EEES8_S8_EEENS6_IJNS7_ILi128EEESA_NS7_ILi192EEEEEELi128ENS_10bfloat16_tEfNS_4arch4Sm90ELb0ELb0ELb0ELb1ELb0ELb1ELb0ELb1ELb1ELb1ELb1ELb0EEENS1_21CollectiveEpilogueFwdINS6_IJSA_SA_SA_EEES9_SD_SF_Li256ELb1ELb1ELb1ELb0EEENS1_36VarlenDynamicPersistentTileSchedulerILi128ELi128ELi256ELi128ELb1ELb1ELb1ELb0ELb1ELb1EEEEEEEEEvNT_6ParamsE)
        /*00f8*/ 	.word	0x000000b0


	//----- nvinfo : EIATTR_MIN_STACK_SIZE
	.align		4
.L_65:
        /*00fc*/ 	.byte	0x04, 0x12
        /*00fe*/ 	.short	(.L_67 - .L_66)
	.align		4
.L_66:
        /*0100*/ 	.word	index@(_ZN7cutlass13device_kernelIN5flash11enable_sm90INS1_16FlashAttnFwdSm90INS1_25CollectiveMainloopFwdSm90ILi2EN4cute5tupleIJNS5_1CILi1EEES8_S8_EEENS6_IJNS7_ILi128EEENS7_ILi96EEENS7_ILi192EEEEEELi128ENS_10bfloat16_tEfNS_4arch4Sm90ELb0ELb1ELb0ELb0ELb0ELb0ELb0ELb1ELb1ELb1ELb1ELb0EEENS1_21CollectiveEpilogueFwdINS6_IJSA_SA_SB_EEES9_SE_SG_Li256ELb0ELb1ELb1ELb0EEENS1_19SingleTileSchedulerILb0ELb1ELb1ELi128EEEEEEEEEvNT_6ParamsE)
        /*0104*/ 	.word	0x00000018


	//----- nvinfo : EIATTR_MIN_STACK_SIZE
	.align		4
.L_67:
        /*0108*/ 	.byte	0x04, 0x12
        /*010a*/ 	.short	(.L_69 - .L_68)
	.align		4
.L_68:
        /*010c*/ 	.word	index@(_ZN7cutlass13device_kernelIN5flash11enable_sm90INS1_16FlashAttnFwdSm90INS1_25CollectiveMainloopFwdSm90ILi2EN4cute5tupleIJNS5_1CILi1EEES8_S8_EEENS6_IJNS7_ILi128EEENS7_ILi96EEENS7_ILi192EEEEEELi128ENS_10bfloat16_tEfNS_4arch4Sm90ELb0ELb1ELb0ELb1ELb0ELb0ELb0ELb1ELb1ELb1ELb1ELb0EEENS1_21CollectiveEpilogueFwdINS6_IJSA_SA_SB_EEES9_SE_SG_Li256ELb1ELb1ELb1ELb0EEENS1_36VarlenDynamicPersistentTileSchedulerILi128ELi96ELi256ELi128ELb1ELb1ELb1ELb1ELb0ELb1EEEEEEEEEvNT_6ParamsE)
        /*0110*/ 	.word	0x00000060


	//----- nvinfo : EIATTR_MIN_STACK_SIZE
	.align		4
.L_69:
        /*0114*/ 	.byte	0x04, 0x12
        /*0116*/ 	.short	(.L_71 - .L_70)
	.align		4
.L_70:
        /*0118*/ 	.word	index@(_ZN7cutlass13device_kernelIN5flash11enable_sm90INS1_16FlashAttnFwdSm90INS1_25CollectiveMainloopFwdSm90ILi2EN4cute5tupleIJNS5_1CILi1EEES8_S8_EEENS6_IJNS7_ILi128EEENS7_ILi96EEENS7_ILi192EEEEEELi128ENS_10bfloat16_tEfNS_4arch4Sm90ELb0ELb1ELb0ELb1ELb0ELb1ELb0ELb1ELb1ELb1ELb1ELb0EEENS1_21CollectiveEpilogueFwdINS6_IJSA_SA_SB_EEES9_SE_SG_Li256ELb1ELb1ELb1ELb0EEENS1_36VarlenDynamicPersistentTileSchedulerILi128ELi96ELi256ELi128ELb1ELb1ELb1ELb1ELb0ELb1EEEEEEEEEvNT_6ParamsE)
        /*011c*/ 	.word	0x00000098


	//----- nvinfo : EIATTR_MIN_STACK_SIZE
	.align		4
.L_71:
        /*0120*/ 	.byte	0x04, 0x12
        /*0122*/ 	.short	(.L_73 - .L_72)
	.align		4
.L_72:
        /*0124*/ 	.word	index@(_ZN7cutlass13device_kernelIN5flash11enable_sm90INS1_16FlashAttnFwdSm90INS1_25CollectiveMainloopFwdSm90ILi2EN4cute5tupleIJNS5_1CILi1EEES8_S8_EEENS6_IJNS7_ILi128EEESA_NS7_ILi192EEEEEELi128ENS_10bfloat16_tEfNS_4arch4Sm90ELb1ELb0ELb0ELb0ELb0ELb0ELb0ELb1ELb1ELb1ELb1ELb0EEENS1_21CollectiveEpilogueFwdINS6_IJSA_SA_SA_EEES9_SD_SF_Li256ELb0ELb1ELb1ELb0EEENS1_19SingleTileSchedulerILb0ELb1ELb1ELi128EEEEEEEEEvNT_6ParamsE)
        /*0128*/ 	.word	0x00000018


	//----- nvinfo : EIATTR_MIN_STACK_SIZE
	.align		4
.L_73:
        /*012c*/ 	.byte	0x04, 0x12
        /*012e*/ 	.short	(.L_75 - .L_74)
	.align		4
.L_74:
        /*0130*/ 	.word	index@(_ZN7cutlass13device_kernelIN5flash11enable_sm90INS1_16FlashAttnFwdSm90INS1_25CollectiveMainloopFwdSm90ILi2EN4cute5tupleIJNS5_1CILi1EEES8_S8_EEENS6_IJNS7_ILi128EEESA_NS7_ILi192EEEEEELi128ENS_10bfloat16_tEfNS_4arch4Sm90ELb1ELb0ELb0ELb1ELb0ELb0ELb0ELb1ELb1ELb1ELb1ELb0EEENS1_21CollectiveEpilogueFwdINS6_IJSA_SA_SA_EEES9_SD_SF_Li256ELb1ELb1ELb1ELb0EEENS1_36VarlenDynamicPersistentTileSchedulerILi128ELi128ELi256ELi128ELb1ELb1ELb1ELb1ELb1ELb1EEEEEEEEEvNT_6ParamsE)
        /*0134*/ 	.word	0x00000068


	//----- nvinfo : EIATTR_MIN_STACK_SIZE
	.align		4
.L_75:
        /*0138*/ 	.byte	0x04, 0x12
        /*013a*/ 	.short	(.L_77 - .L_76)
	.align		4
.L_76:
        /*013c*/ 	.word	index@(_ZN7cutlass13device_kernelIN5flash11enable_sm90INS1_16FlashAttnFwdSm90INS1_25CollectiveMainloopFwdSm90ILi2EN4cute5tupleIJNS5_1CILi1EEES8_S8_EEENS6_IJNS7_ILi128EEESA_NS7_ILi192EEEEEELi128ENS_10bfloat16_tEfNS_4arch4Sm90ELb1ELb0ELb0ELb1ELb0ELb1ELb0ELb1ELb1ELb1ELb1ELb0EEENS1_21CollectiveEpilogueFwdINS6_IJSA_SA_SA_EEES9_SD_SF_Li256ELb1ELb1ELb1ELb0EEENS1_36VarlenDynamicPersistentTileSchedulerILi128ELi128ELi256ELi128ELb1ELb1ELb1ELb1ELb1ELb1EEEEEEEEEvNT_6ParamsE)
        /*0140*/ 	.word	0x000000b8
.L_77:


//--------------------- .nv.compat                --------------------------
	.section	.nv.compat,"",@"SHT_CUDA_COMPAT_INFO"
	.align	4
        /*0000*/ 	.byte	0x02, 0x09, 0x01, 0x00, 0x02, 0x02, 0x04, 0x00, 0x02, 0x05, 0x05, 0x00, 0x03, 0x07, 0x01, 0x01
        /*0010*/ 	.byte	0x02, 0x03, 0x01, 0x00, 0x02, 0x06, 0x01, 0x00, 0x04, 0x0b, 0x08, 0x00, 0x00, 0x00, 0x00, 0x00
        /*0020*/ 	.byte	0x00, 0x00, 0x00, 0x00


//--------------------- .nv.info._ZN7cutlass13device_kernelIN5flash11enable_sm90INS1_16FlashAttnFwdSm90INS1_25CollectiveMainloopFwdSm90ILi2EN4cute5tupleIJNS5_1CILi1EEES8_S8_EEENS6_IJNS7_ILi128EEESA_NS7_ILi192EEEEEELi128ENS_10bfloat16_tEfNS_4arch4Sm90ELb0ELb0ELb0ELb0ELb0ELb0ELb0ELb1ELb1ELb1ELb1ELb0EEENS1_21CollectiveEpilogueFwdINS6_IJSA_SA_SA_EEES9_SD_SF_Li256ELb0ELb1ELb1ELb0EEENS1_19SingleTileSchedulerILb0ELb1ELb1ELi128EEEEEEEEEvNT_6ParamsE --------------------------
	.section	.nv.info._ZN7cutlass13device_kernelIN5flash11enable_sm90INS1_16FlashAttnFwdSm90INS1_25CollectiveMainloopFwdSm90ILi2EN4cute5tupleIJNS5_1CILi1EEES8_S8_EEENS6_IJNS7_ILi128EEESA_NS7_ILi192EEEEEELi128ENS_10bfloat16_tEfNS_4arch4Sm90ELb0ELb0ELb0ELb0ELb0ELb0ELb0ELb1ELb1ELb1ELb1ELb0EEENS1_21CollectiveEpilogueFwdINS6_IJSA_SA_SA_EEES9_SD_SF_Li256ELb0ELb1ELb1ELb0EEENS1_19SingleTileSchedulerILb0ELb1ELb1ELi128EEEEEEEEEvNT_6ParamsE,"",@"SHT_CUDA_INFO"
	.sectionflags	@""
	.align	4


	//----- nvinfo : EIATTR_CUDA_API_VERSION
	.align		4
        /*0000*/ 	.byte	0x04, 0x37
        /*0002*/ 	.short	(.L_79 - .L_78)
.L_78:
        /*0004*/ 	.word	0x00000082


	//----- nvinfo : EIATTR_KPARAM_INFO
	.align		4
.L_79:
        /*0008*/ 	.byte	0x04, 0x17
        /*000a*/ 	.short	(.L_81 - .L_80)
.L_80:
        /*000c*/ 	.word	0x00000000
        /*0010*/ 	.short	0x0000
        /*0012*/ 	.short	0x0070
        /*0014*/ 	.byte	0x00, 0xf0, 0x01, 0x28


	//----- nvinfo : EIATTR_SPARSE_MMA_MASK
	.align		4
.L_81:
        /*0018*/ 	.byte	0x03, 0x50
        /*001a*/ 	.short	0x0000


	//----- nvinfo : EIATTR_MAXREG_COUNT
	.align		4
        /*001c*/ 	.byte	0x03, 0x1b
        /*001e*/ 	.short	0x00a8


	//----- nvinfo : EIATTR_NUM_BARRIERS
	.align		4
        /*0020*/ 	.byte	0x02, 0x4c
        /*0022*/ 	.byte	0x09
	.zero		1


	//----- nvinfo : EIATTR_EXTERNS
	.align		4
        /*0024*/ 	.byte	0x04, 0x0f
        /*0026*/ 	.short	(.L_83 - .L_82)


	//   ....[0]....
	.align		4
.L_82:
        /*0028*/ 	.word	index@(__assertfail)


	//----- nvinfo : EIATTR_ANNOTATIONS
	.align		4
.L_83:
        /*002c*/ 	.byte	0x04, 0x55
        /*002e*/ 	.short	(.L_85 - .L_84)


	//   ....[0]....
.L_84:
        /*0030*/ 	.word	0x00000001
        /*0034*/ 	.byte	0x40, 0x09, 0x00, 0x00, 0x01, 0x00, 0x00, 0x00, 0x10, 0x12, 0x00, 0x00, 0x01, 0x00, 0x00, 0x00
        /*0044*/ 	.byte	0xa0, 0x82, 0x00, 0x00, 0x01, 0x00, 0x00, 0x00, 0x50, 0x85, 0x00, 0x00, 0x01, 0x00, 0x00, 0x00
        /*0054*/ 	.byte	0x60, 0x85, 0x00, 0x00, 0x01, 0x00, 0x00, 0x00, 0xa0, 0x85, 0x00, 0x00, 0x01, 0x00, 0x00, 0x00
        /*0064*/ 	.byte	0xc0, 0x85, 0x00, 0x00, 0x01, 0x00, 0x00, 0x00, 0xb0, 0x8a, 0x00, 0x00, 0x01, 0x00, 0x00, 0x00
        /*0074*/ 	.byte	0xe0, 0x9a, 0x00, 0x00, 0x01, 0x00, 0x00, 0x00, 0x00, 0x9b, 0x00, 0x00, 0x01, 0x00, 0x00, 0x00
        /*0084*/ 	.byte	0x80, 0x9b, 0x00, 0x00, 0x01, 0x00, 0x00, 0x00, 0x90, 0x9b, 0x00, 0x00, 0x01, 0x00, 0x00, 0x00
        /*0094*/ 	.byte	0x60, 0x9d, 0x00, 0x00, 0x01, 0x00, 0x00, 0x00, 0xf0, 0xa5, 0x00, 0x00, 0x01, 0x00, 0x00, 0x00
        /*00a4*/ 	.byte	0xd0, 0xae, 0x00, 0x00, 0x01, 0x00, 0x00, 0x00, 0xf0, 0xbb, 0x00, 0x00


	//----- nvinfo : EIATTR_MERCURY_ISA_VERSION
	.align		4
.L_85:
        /*00b0*/ 	.byte	0x03, 0x5f
        /*00b2*/ 	.short	0x0101


	//----- nvinfo : EIATTR_INT_WARP_WIDE_INSTR_OFFSETS
	.align		4
        /*00b4*/ 	.byte	0x04, 0x31
        /*00b6*/ 	.short	(.L_87 - .L_86)


	//   ....[0]....
.L_86:
        /*00b8*/ 	.word	0x00000120


	//   ....[1]....
        /*00bc*/ 	.word	0x00000160


	//   ....[2]....
        /*00c0*/ 	.word	0x00000220


	//----- nvinfo : EIATTR_COOP_GROUP_MASK_REGIDS
	.align		4
.L_87:
        /*00c4*/ 	.byte	0x04, 0x29
        /*00c6*/ 	.short	(.L_89 - .L_88)


	//   ....[0]....
.L_88:
        /*00c8*/ 	.word	0xffffffff


	//   ....[1]....
        /*00cc*/ 	.word	0xffffffff


	//   ....[2]....
        /*00d0*/ 	.word	0xffffffff


	//   ....[3]....
        /*00d4*/ 	.word	0xffffffff


	//   ....[4]....
        /*00d8*/ 	.word	0xffffffff


	//   ....[5]....
        /*00dc*/ 	.word	0xffffffff


	//   ....[6]....
        /*00e0*/ 	.word	0xffffffff


	//   ....[7]....
        /*00e4*/ 	.word	0xffffffff


	//   ....[8]....
        /*00e8*/ 	.word	0xffffffff


	//   ....[9]....
        /*00ec*/ 	.word	0xffffffff


	//   ....[10]....
        /*00f0*/ 	.word	0xffffffff


	//   ....[11]....
        /*00f4*/ 	.word	0xffffffff


	//   ....[12]....
        /*00f8*/ 	.word	0xffffffff


	//   ....[13]....
        /*00fc*/ 	.word	0xffffffff


	//   ....[14]....
        /*0100*/ 	.word	0xffffffff


	//   ....[15]....
        /*0104*/ 	.word	0xffffffff


	//   ....[16]....
        /*0108*/ 	.word	0xffffffff


	//   ....[17]....
        /*010c*/ 	.word	0xffffffff


	//   ....[18]....
        /*0110*/ 	.word	0xffffffff


	//   ....[19]....
        /*0114*/ 	.word	0xffffffff


	//   ....[20]....
        /*0118*/ 	.word	0xffffffff


	//   ....[21]....
        /*011c*/ 	.word	0xffffffff


	//   ....[22]....
        /*0120*/ 	.word	0xffffffff


	//   ....[23]....
        /*0124*/ 	.word	0xffffffff


	//   ....[24]....
        /*0128*/ 	.word	0xffffffff


	//   ....[25]....
        /*012c*/ 	.word	0xffffffff


	//   ....[26]....
        /*0130*/ 	.word	0xffffffff


	//   ....[27]....
        /*0134*/ 	.word	0xffffffff


	//   ....[28]....
        /*0138*/ 	.word	0xffffffff


	//   ....[29]....
        /*013c*/ 	.word	0xffffffff


	//   ....[30]....
        /*0140*/ 	.word	0xffffffff


	//   ....[31]....
        /*0144*/ 	.word	0xffffffff


	//   ....[32]....
        /*0148*/ 	.word	0xffffffff


	//   ....[33]....
        /*014c*/ 	.word	0xffffffff


	//   ....[34]....
        /*0150*/ 	.word	0xffffffff


	//   ....[35]....
        /*0154*/ 	.word	0xffffffff


	//   ....[36]....
        /*0158*/ 	.word	0xffffffff


	//   ....[37]....
        /*015c*/ 	.word	0xffffffff


	//   ....[38]....
        /*0160*/ 	.word	0xffffffff


	//   ....[39]....
        /*0164*/ 	.word	0xffffffff


	//   ....[40]....
        /*0168*/ 	.word	0xffffffff


	//   ....[41]....
        /*016c*/ 	.word	0xffffffff


	//   ....[42]....
        /*0170*/ 	.word	0xffffffff


	//   ....[43]....
        /*0174*/ 	.word	0xffffffff


	//   ....[44]....
        /*0178*/ 	.word	0xffffffff


	//   ....[45]....
        /*017c*/ 	.word	0xffffffff


	//   ....[46]....
        /*0180*/ 	.word	0xffffffff


	//   ....[47]....
        /*0184*/ 	.word	0x0500000f


	//   ....[48]....
        /*0188*/ 	.word	0x0500000f


	//   ....[49]....
        /*018c*/ 	.word	0x0500000f


	//   ....[50]....
        /*0190*/ 	.word	0x0500000f


	//   ....[51]....
        /*0194*/ 	.word	0x0500000f


	//   ....[52]....
        /*0198*/ 	.word	0x0500000f


	//   ....[53]....
        /*019c*/ 	.word	0x0500000f


	//   ....[54]....
        /*01a0*/ 	.word	0x0500000f


	//   ....[55]....
        /*01a4*/ 	.word	0x0500000f


	//   ....[56]....
        /*01a8*/ 	.word	0x0500000f


	//   ....[57]....
        /*01ac*/ 	.word	0x0500000f


	//   ....[58]....
        /*01b0*/ 	.word	0x0500000f


	//   ....[59]....
        /*01b4*/ 	.word	0x0500000f


	//   ....[60]....
        /*01b8*/ 	.word	0x0500000f


	//   ....[61]....
        /*01bc*/ 	.word	0x0500000f


	//   ....[62]....
        /*01c0*/ 	.word	0x0500000f


	//   ....[63]....
        /*01c4*/ 	.word	0x0500000f


	//   ....[64]....
        /*01c8*/ 	.word	0x0500000f


	//----- nvinfo : EIATTR_COOP_GROUP_INSTR_OFFSETS
	.align		4
.L_89:
        /*01cc*/ 	.byte	0x04, 0x28
        /*01ce*/ 	.short	(.L_91 - .L_90)


	//   ....[0]....
.L_90:
        /*01d0*/ 	.word	0x00000060


	//   ....[1]....
        /*01d4*/ 	.word	0x00000130


	//   ....[2]....
        /*01d8*/ 	.word	0x00000230


	//   ....[3]....
        /*01dc*/ 	.word	0x000003a0


	//   ....[4]....
        /*01e0*/ 	.word	0x00000500


	//   ....[5]....
        /*01e4*/ 	.word	0x00000620


	//   ....[6]....
        /*01e8*/ 	.word	0x00000780


	//   ....[7]....
        /*01ec*/ 	.word	0x00001040


	//   ....[8]....
        /*01f0*/ 	.word	0x000023b0


	//   ....[9]....
        /*01f4*/ 	.word	0x000024b0


	//   ....[10]....
        /*01f8*/ 	.word	0x00002a70


	//   ....[11]....
        /*01fc*/ 	.word	0x00002ad0


	//   ....[12]....
        /*0200*/ 	.word	0x000046a0


	//   ....[13]....
        /*0204*/ 	.word	0x000046e0


	//   ....[14]....
        /*0208*/ 	.word	0x00004b90


	//   ....[15]....
        /*020c*/ 	.word	0x00004c70


	//   ....[16]....
        /*0210*/ 	.word	0x00005fa0


	//   ....[17]....
        /*0214*/ 	.word	0x00005fd0


	//   ....[18]....
        /*0218*/ 	.word	0x000060a0


	//   ....[19]....
        /*021c*/ 	.word	0x000060b0


	//   ....[20]....
        /*0220*/ 	.word	0x00006f80


	//   ....[21]....
        /*0224*/ 	.word	0x00006fc0


	//   ....[22]....
        /*0228*/ 	.word	0x00007000


	//   ....[23]....
        /*022c*/ 	.word	0x00007040


	//   ....[24]....
        /*0230*/ 	.word	0x00007050


	//   ....[25]....
        /*0234*/ 	.word	0x00007070


	//   ....[26]....
        /*0238*/ 	.word	0x000076b0


	//   ....[27]....
        /*023c*/ 	.word	0x000076c0


	//   ....[28]....
        /*0240*/ 	.word	0x000080c0


	//   ....[29]....
        /*0244*/ 	.word	0x00008ad0


	//   ....[30]....
        /*0248*/ 	.word	0x000094a0


	//   ....[31]....
        /*024c*/ 	.word	0x000094b0


	//   ....[32]....
        /*0250*/ 	.word	0x000094d0


	//   ....[33]....
        /*0254*/ 	.word	0x00009530


	//   ....[34]....
        /*0258*/ 	.word	0x000095b0


	//   ....[35]....
        /*025c*/ 	.word	0x000095e0


	//   ....[36]....
        /*0260*/ 	.word	0x00009660


	//   ....[37]....
        /*0264*/ 	.word	0x00009690


	//   ....[38]....
        /*0268*/ 	.word	0x00009710


	//   ....[39]....
        /*026c*/ 	.word	0x00009740


	//   ....[40]....
        /*0270*/ 	.word	0x000097c0


	//   ....[41]....
        /*0274*/ 	.word	0x00009800


	//   ....[42]....
        /*0278*/ 	.word	0x00009870


	//   ....[43]....
        /*027c*/ 	.word	0x000098a0


	//   ....[44]....
        /*0280*/ 	.word	0x00009920


	//   ....[45]....
        /*0284*/ 	.word	0x00009950


	//   ....[46]....
        /*0288*/ 	.word	0x0000bb80


	//   ....[47]....
        /*028c*/ 	.word	0x0000c010


	//   ....[48]....
        /*0290*/ 	.word	0x0000c190


	//   ....[49]....
        /*0294*/ 	.word	0x0000c1e0


	//   ....[50]....
        /*0298*/ 	.word	0x0000c290


	//   ....[51]....
        /*029c*/ 	.word	0x0000c360


	//   ....[52]....
        /*02a0*/ 	.word	0x0000c3f0


	//   ....[53]....
        /*02a4*/ 	.word	0x0000c4c0


	//   ....[54]....
        /*02a8*/ 	.word	0x0000c550


	//   ....[55]....
        /*02ac*/ 	.word	0x0000c620


	//   ....[56]....
        /*02b0*/ 	.word	0x0000c6b0


	//   ....[57]....
        /*02b4*/ 	.word	0x0000c780


	//   ....[58]....
        /*02b8*/ 	.word	0x0000c810


	//   ....[59]....
        /*02bc*/ 	.word	0x0000c8e0


	//   ....[60]....
        /*02c0*/ 	.word	0x0000c970


	//   ....[61]....
        /*02c4*/ 	.word	0x0000ca40


	//   ....[62]....
        /*02c8*/ 	.word	0x0000cac0


	//   ....[63]....
        /*02cc*/ 	.word	0x0000cb80


	//   ....[64]....
        /*02d0*/ 	.word	0x0000cf80


	//----- nvinfo : EIATTR_REG_RECONFIG
	.align		4
.L_91:
        /*02d4*/ 	.byte	0x01, 0x54
	.zero		2


	//----- nvinfo : EIATTR_SYSCALL_OFFSETS
	.align		4
        /*02d8*/ 	.byte	0x04, 0x46
        /*02da*/ 	.short	(.L_93 - .L_92)


	//   ....[0]....
.L_92:
        /*02dc*/ 	.word	0x00001200


	//   ....[1]....
        /*02e0*/ 	.word	0x00008750


	//   ....[2]....
        /*02e4*/ 	.word	0x00008890


	//   ....[3]....
        /*02e8*/ 	.word	0x00008980


	//   ....[4]....
        /*02ec*/ 	.word	0x000090b0


	//----- nvinfo : EIATTR_MBARRIER_INSTR_OFFSETS
	.align		4
.L_93:
        /*02f0*/ 	.byte	0x04, 0x39
        /*02f2*/ 	.short	(.L_95 - .L_94)


	//   ....[0]....
.L_94:
        /*02f4*/ 	.word	0x00000250
        /*02f8*/ 	.word	0x000000ff
        /*02fc*/ 	.word	0x00034800
        /*0300*/ 	.short	0x0100
        /*0302*/ 	.byte	0x08
	.zero		1


	//   ....[1]....
        /*0304*/ 	.word	0x00000260
        /*0308*/ 	.word	0x000000ff
        /*030c*/ 	.word	0x00034820
        /*0310*/ 	.short	0x0100
        /*0312*/ 	.byte	0x08
	.zero		1


	//   ....[2]....
        /*0314*/ 	.word	0x00000350
        /*0318*/ 	.word	0x000000ff
        /*031c*/ 	.word	0x00034830
        /*0320*/ 	.short	0x0100
        /*0322*/ 	.byte	0x08
	.zero		1


	//   ....[3]....
        /*0324*/ 	.word	0x00000360
        /*0328*/ 	.word	0x000000ff
        /*032c*/ 	.word	0x00034840
        /*0330*/ 	.short	0x0100
        /*0332*/ 	.byte	0x08
	.zero		1


	//   ....[4]....
        /*0334*/ 	.word	0x00000370
        /*0338*/ 	.word	0x000000ff
        /*033c*/ 	.word	0x00034838
        /*0340*/ 	.short	0x0100
        /*0342*/ 	.byte	0x08
	.zero		1


	//   ....[5]....
        /*0344*/ 	.word	0x00000380
        /*0348*/ 	.word	0x000000ff
        /*034c*/ 	.word	0x00034848
        /*0350*/ 	.short	0x0100
        /*0352*/ 	.byte	0x08
	.zero		1


	//   ....[6]....
        /*0354*/ 	.word	0x000004b0
        /*0358*/ 	.word	0x000000ff
        /*035c*/ 	.word	0x00034850
        /*0360*/ 	.short	0x0100
        /*0362*/ 	.byte	0x08
	.zero		1


	//   ....[7]....
        /*0364*/ 	.word	0x000004c0
        /*0368*/ 	.word	0x000000ff
        /*036c*/ 	.word	0x00034860
        /*0370*/ 	.short	0x0100
        /*0372*/ 	.byte	0x08
	.zero		1


	//   ....[8]....
        /*0374*/ 	.word	0x000004d0
        /*0378*/ 	.word	0x000000ff
        /*037c*/ 	.word	0x00034858
        /*0380*/ 	.short	0x0100
        /*0382*/ 	.byte	0x08
	.zero		1


	//   ....[9]....
        /*0384*/ 	.word	0x000004e0
        /*0388*/ 	.word	0x000000ff
        /*038c*/ 	.word	0x00034868
        /*0390*/ 	.short	0x0100
        /*0392*/ 	.byte	0x08
	.zero		1


	//   ....[10]....
        /*0394*/ 	.word	0x000005d0
        /*0398*/ 	.word	0x000000ff
        /*039c*/ 	.word	0x00034870
        /*03a0*/ 	.short	0x0100
        /*03a2*/ 	.byte	0x06
	.zero		1


	//   ....[11]....
        /*03a4*/ 	.word	0x000005e0
        /*03a8*/ 	.word	0x000000ff
        /*03ac*/ 	.word	0x00034880
        /*03b0*/ 	.short	0x0100
        /*03b2*/ 	.byte	0x06
	.zero		1


	//   ....[12]....
        /*03b4*/ 	.word	0x000005f0
        /*03b8*/ 	.word	0x000000ff
        /*03bc*/ 	.word	0x00034878
        /*03c0*/ 	.short	0x0100
        /*03c2*/ 	.byte	0x06
	.zero		1


	//   ....[13]....
        /*03c4*/ 	.word	0x00000600
        /*03c8*/ 	.word	0x000000ff
        /*03cc*/ 	.word	0x00034888
        /*03d0*/ 	.short	0x0100
        /*03d2*/ 	.byte	0x06
	.zero		1


	//   ....[14]....
        /*03d4*/ 	.word	0x00000730
        /*03d8*/ 	.word	0x000000ff
        /*03dc*/ 	.word	0x00034890
        /*03e0*/ 	.short	0x0100
        /*03e2*/ 	.byte	0x08
	.zero		1


	//   ....[15]....
        /*03e4*/ 	.word	0x00000740
        /*03e8*/ 	.word	0x000000ff
        /*03ec*/ 	.word	0x000348a0
        /*03f0*/ 	.short	0x0100
        /*03f2*/ 	.byte	0x08
	.zero		1


	//   ....[16]....
        /*03f4*/ 	.word	0x00000750
        /*03f8*/ 	.word	0x000000ff
        /*03fc*/ 	.word	0x00034898
        /*0400*/ 	.short	0x0100
        /*0402*/ 	.byte	0x08
	.zero		1


	//   ....[17]....
        /*0404*/ 	.word	0x00000760
        /*0408*/ 	.word	0x000000ff
        /*040c*/ 	.word	0x000348a8
        /*0410*/ 	.short	0x0100
        /*0412*/ 	.byte	0x08
	.zero		1


	//   ....[18]....
        /*0414*/ 	.word	0x00000890
        /*0418*/ 	.word	0x000000ff
        /*041c*/ 	.word	0x000348b0
        /*0420*/ 	.short	0x0100
        /*0422*/ 	.byte	0x08
	.zero		1


	//   ....[19]....
        /*0424*/ 	.word	0x000008a0
        /*0428*/ 	.word	0x000000ff
        /*042c*/ 	.word	0x000348c0
        /*0430*/ 	.short	0x0100
        /*0432*/ 	.byte	0x08
	.zero		1


	//   ....[20]....
        /*0434*/ 	.word	0x000008b0
        /*0438*/ 	.word	0x000000ff
        /*043c*/ 	.word	0x000348b8
        /*0440*/ 	.short	0x0100
        /*0442*/ 	.byte	0x08
	.zero		1


	//   ....[21]....
        /*0444*/ 	.word	0x000008c0
        /*0448*/ 	.word	0x000000ff
        /*044c*/ 	.word	0x000348c8
        /*0450*/ 	.short	0x0100
        /*0452*/ 	.byte	0x08
	.zero		1


	//   ....[22]....
        /*0454*/ 	.word	0x00001230
        /*0458*/ 	.word	0x000000ff
        /*045c*/ 	.word	0x00034800
        /*0460*/ 	.short	0x010a
        /*0462*/ 	.byte	0x24
	.zero		1


	//   ....[23]....
        /*0464*/ 	.word	0x00001290
        /*0468*/ 	.word	0x000000ff
        /*046c*/ 	.word	0x00034830
        /*0470*/ 	.short	0x010a
        /*0472*/ 	.byte	0x24
	.zero		1


	//   ....[24]....
        /*0474*/ 	.word	0x00001310
        /*0478*/ 	.word	0x000000ff
        /*047c*/ 	.word	0x00034830
        /*0480*/ 	.short	0x010a
        /*0482*/ 	.byte	0x24
	.zero		1


	//   ....[25]....
        /*0484*/ 	.word	0x00003040
        /*0488*/ 	.word	0x00000007
        /*048c*/ 	.word	0x00000000
        /*0490*/ 	.short	0x0101
        /*0492*/ 	.byte	0x3f
	.zero		1


	//   ....[26]....
        /*0494*/ 	.word	0x00003ad0
        /*0498*/ 	.word	0x000000ff
        /*049c*/ 	.word	0x00034830
        /*04a0*/ 	.short	0x010a
        /*04a2*/ 	.byte	0x27
	.zero		1


	//   ....[27]....
        /*04a4*/ 	.word	0x00003b10
        /*04a8*/ 	.word	0x000000ff
        /*04ac*/ 	.word	0x00034830
        /*04b0*/ 	.short	0x010a
        /*04b2*/ 	.byte	0x27
	.zero		1


	//   ....[28]....
        /*04b4*/ 	.word	0x00004360
        /*04b8*/ 	.word	0x000000ff
        /*04bc*/ 	.word	0x00034850
        /*04c0*/ 	.short	0x010a
        /*04c2*/ 	.byte	0x07
	.zero		1


	//   ....[29]....
        /*04c4*/ 	.word	0x000043a0
        /*04c8*/ 	.word	0x000000ff
        /*04cc*/ 	.word	0x00034850
        /*04d0*/ 	.short	0x010a
        /*04d2*/ 	.byte	0x07
	.zero		1


	//   ....[30]....
        /*04d4*/ 	.word	0x00005550
        /*04d8*/ 	.word	0x0000001b
        /*04dc*/ 	.word	0x00000000
        /*04e0*/ 	.short	0x0101
        /*04e2*/ 	.byte	0x3f
	.zero		1


	//   ....[31]....
        /*04e4*/ 	.word	0x000055b0
        /*04e8*/ 	.word	0x0000001e
        /*04ec*/ 	.word	0x00000000
        /*04f0*/ 	.short	0x0101
        /*04f2*/ 	.byte	0x3f
	.zero		1


	//   ....[32]....
        /*04f4*/ 	.word	0x00005ef0
        /*04f8*/ 	.word	0x0000000c
        /*04fc*/ 	.word	0x00034850
        /*0500*/ 	.short	0x010a
        /*0502*/ 	.byte	0x3f
	.zero		1


	//   ....[33]....
        /*0504*/ 	.word	0x00005f30
        /*0508*/ 	.word	0x0000000c
        /*050c*/ 	.word	0x00034850
        /*0510*/ 	.short	0x010a
        /*0512*/ 	.byte	0x3f
	.zero		1


	//   ....[34]....
        /*0514*/ 	.word	0x000063f0
        /*0518*/ 	.word	0x0000000c
        /*051c*/ 	.word	0x00000000
        /*0520*/ 	.short	0x0101
        /*0522*/ 	.byte	0x3f
	.zero		1


	//   ....[35]....
        /*0524*/ 	.word	0x00007060
        /*0528*/ 	.word	0x000000ff
        /*052c*/ 	.word	0x00000000
        /*0530*/ 	.short	0x0101
        /*0532*/ 	.byte	0x04
	.zero		1


	//   ....[36]....
        /*0534*/ 	.word	0x00008cd0
        /*0538*/ 	.word	0x000000ff
        /*053c*/ 	.word	0x00034840
        /*0540*/ 	.short	0x010a
        /*0542*/ 	.byte	0x26
	.zero		1


	//   ....[37]....
        /*0544*/ 	.word	0x00009a80
        /*0548*/ 	.word	0x000000ff
        /*054c*/ 	.word	0x00034800
        /*0550*/ 	.short	0x0107
        /*0552*/ 	.byte	0x26
	.zero		1


	//   ....[38]....
        /*0554*/ 	.word	0x00009af0
        /*0558*/ 	.word	0x000000ff
        /*055c*/ 	.word	0x00034800
        /*0560*/ 	.short	0x0101
        /*0562*/ 	.byte	0x26
	.zero		1


	//   ....[39]....
        /*0564*/ 	.word	0x00009b10
        /*0568*/ 	.word	0x000000ff
        /*056c*/ 	.word	0x00034820
        /*0570*/ 	.short	0x010a
        /*0572*/ 	.byte	0x26
	.zero		1


	//   ....[40]....
        /*0574*/ 	.word	0x00009ee0
        /*0578*/ 	.word	0x000000ff
        /*057c*/ 	.word	0x00034848
        /*0580*/ 	.short	0x010a
        /*0582*/ 	.byte	0x26
	.zero		1


	//   ....[41]....
        /*0584*/ 	.word	0x0000a280
        /*0588*/ 	.word	0x000000ff
        /*058c*/ 	.word	0x00034860
        /*0590*/ 	.short	0x010a
        /*0592*/ 	.byte	0x26
	.zero		1


	//   ....[42]....
        /*0594*/ 	.word	0x0000a770
        /*0598*/ 	.word	0x000000ff
        /*059c*/ 	.word	0x00034840
        /*05a0*/ 	.short	0x010a
        /*05a2*/ 	.byte	0x26
	.zero		1


	//   ....[43]....
        /*05a4*/ 	.word	0x0000ab20
        /*05a8*/ 	.word	0x000000ff
        /*05ac*/ 	.word	0x00034868
        /*05b0*/ 	.short	0x010a
        /*05b2*/ 	.byte	0x26
	.zero		1


	//   ....[44]....
        /*05b4*/ 	.word	0x0000b060
        /*05b8*/ 	.word	0x000000ff
        /*05bc*/ 	.word	0x00034848
        /*05c0*/ 	.short	0x010a
        /*05c2*/ 	.byte	0x26
	.zero		1


	//   ....[45]....
        /*05c4*/ 	.word	0x0000b3f0
        /*05c8*/ 	.word	0x000000ff
        /*05cc*/ 	.word	0x00034860
        /*05d0*/ 	.short	0x010a
        /*05d2*/ 	.byte	0x26
	.zero		1


	//   ....[46]....
        /*05d4*/ 	.word	0x0000b780
        /*05d8*/ 	.word	0x00000003
        /*05dc*/ 	.word	0x00034860
        /*05e0*/ 	.short	0x010a
        /*05e2*/ 	.byte	0x3f
	.zero		1


	//   ....[47]....
        /*05e4*/ 	.word	0x0000bb10
        /*05e8*/ 	.word	0x00000002
        /*05ec*/ 	.word	0x00034820
        /*05f0*/ 	.short	0x010a
        /*05f2*/ 	.byte	0x3f
	.zero		1


	//   ....[48]....
        /*05f4*/ 	.word	0x0000bc90
        /*05f8*/ 	.word	0x00000007
        /*05fc*/ 	.word	0x00000000
        /*0600*/ 	.short	0x010a
        /*0602*/ 	.byte	0x3f
	.zero		1


	//   ....[49]....
        /*0604*/ 	.word	0x0000bd00
        /*0608*/ 	.word	0x00000008
        /*060c*/ 	.word	0x00000000
        /*0610*/ 	.short	0x010a
        /*0612*/ 	.byte	0x3f
	.zero		1


	//   ....[50]....
        /*0614*/ 	.word	0x0000bd60
        /*0618*/ 	.word	0x00000007
        /*061c*/ 	.word	0x00000000
        /*0620*/ 	.short	0x010a
        /*0622*/ 	.byte	0x3f
	.zero		1


	//   ....[51]....
        /*0624*/ 	.word	0x0000bd90
        /*0628*/ 	.word	0x00000006
        /*062c*/ 	.word	0x00000000
        /*0630*/ 	.short	0x010a
        /*0632*/ 	.byte	0x3f
	.zero		1


	//   ....[52]....
        /*0634*/ 	.word	0x0000be00
        /*0638*/ 	.word	0x00000000
        /*063c*/ 	.word	0x00034800
        /*0640*/ 	.short	0x010a
        /*0642*/ 	.byte	0x3f
	.zero		1


	//   ....[53]....
        /*0644*/ 	.word	0x0000be60
        /*0648*/ 	.word	0x00000000
        /*064c*/ 	.word	0x00034830
        /*0650*/ 	.short	0x010a
        /*0652*/ 	.byte	0x3f
	.zero		1


	//   ....[54]....
        /*0654*/ 	.word	0x0000bec0
        /*0658*/ 	.word	0x00000006
        /*065c*/ 	.word	0x00034830
        /*0660*/ 	.short	0x010a
        /*0662*/ 	.byte	0x3f
	.zero		1


	//   ....[55]....
        /*0664*/ 	.word	0x0000bf20
        /*0668*/ 	.word	0x00000006
        /*066c*/ 	.word	0x00034850
        /*0670*/ 	.short	0x010a
        /*0672*/ 	.byte	0x3f
	.zero		1


	//   ....[56]....
        /*0674*/ 	.word	0x0000bf70
        /*0678*/ 	.word	0x0000000c
        /*067c*/ 	.word	0x00034850
        /*0680*/ 	.short	0x010a
        /*0682*/ 	.byte	0x3f
	.zero		1


	//   ....[57]....
        /*0684*/ 	.word	0x0000c0d0
        /*0688*/ 	.word	0x00000003
        /*068c*/ 	.word	0x00034840
        /*0690*/ 	.short	0x010a
        /*0692*/ 	.byte	0x3f
	.zero		1


	//   ....[58]....
        /*0694*/ 	.word	0x0000cbc0
        /*0698*/ 	.word	0x00000003
        /*069c*/ 	.word	0x00034820
        /*06a0*/ 	.short	0x010a
        /*06a2*/ 	.byte	0x3f
	.zero		1


	//   ....[59]....
        /*06a4*/ 	.word	0x0000cc20
        /*06a8*/ 	.word	0x00000003
        /*06ac*/ 	.word	0x00034848
        /*06b0*/ 	.short	0x010a
        /*06b2*/ 	.byte	0x3f
	.zero		1


	//   ....[60]....
        /*06b4*/ 	.word	0x0000cc80
        /*06b8*/ 	.word	0x00000003
        /*06bc*/ 	.word	0x00034860
        /*06c0*/ 	.short	0x010a
        /*06c2*/ 	.byte	0x3f
	.zero		1


	//   ....[61]....
        /*06c4*/ 	.word	0x0000cce0
        /*06c8*/ 	.word	0x00000003
        /*06cc*/ 	.word	0x00034840
        /*06d0*/ 	.short	0x010a
        /*06d2*/ 	.byte	0x3f
	.zero		1


	//   ....[62]....
        /*06d4*/ 	.word	0x0000cd40
        /*06d8*/ 	.word	0x00000003
        /*06dc*/ 	.word	0x00034868
        /*06e0*/ 	.short	0x010a
        /*06e2*/ 	.byte	0x3f
	.zero		1


	//   ....[63]....
        /*06e4*/ 	.word	0x0000cda0
        /*06e8*/ 	.word	0x00000003
        /*06ec*/ 	.word	0x00034848
        /*06f0*/ 	.short	0x010a
        /*06f2*/ 	.byte	0x3f
	.zero		1


	//   ....[64]....
        /*06f4*/ 	.word	0x0000ce00
        /*06f8*/ 	.word	0x00000003
        /*06fc*/ 	.word	0x00034860
        /*0700*/ 	.short	0x010a
        /*0702*/ 	.byte	0x3f
	.zero		1


	//   ....[65]....
        /*0704*/ 	.word	0x0000ce50
        /*0708*/ 	.word	0x00000003
        /*070c*/ 	.word	0x00034860
        /*0710*/ 	.short	0x010a
        /*0712*/ 	.byte	0x3f
	.zero		1


	//   ....[66]....
        /*0714*/ 	.word	0x0000cea0
        /*0718*/ 	.word	0x00000002
        /*071c*/ 	.word	0x00034820
        /*0720*/ 	.short	0x010a
        /*0722*/ 	.byte	0x3f
	.zero		1


	//   ....[67]....
        /*0724*/ 	.word	0x0000d040
        /*0728*/ 	.word	0x00000007
        /*072c*/ 	.word	0x00000000
        /*0730*/ 	.short	0x010a
        /*0732*/ 	.byte	0x3f
	.zero		1


	//   ....[68]....
        /*0734*/ 	.word	0x0000d090
        /*0738*/ 	.word	0x00000008
        /*073c*/ 	.word	0x00000000
        /*0740*/ 	.short	0x010a
        /*0742*/ 	.byte	0x3f
	.zero		1


	//   ....[69]....
        /*0744*/ 	.word	0x0000d0e0
        /*0748*/ 	.word	0x00000007
        /*074c*/ 	.word	0x00000000
        /*0750*/ 	.short	0x010a
        /*0752*/ 	.byte	0x3f
	.zero		1


	//----- nvinfo : EIATTR_NUM_MBARRIERS
	.align		4
.L_95:
        /*0754*/ 	.byte	0x03, 0x38
        /*0756*/ 	.short	0x0016


	//----- nvinfo : EIATTR_EXIT_INSTR_OFFSETS
	.align		4
        /*0758*/ 	.byte	0x04, 0x1c
        /*075a*/ 	.short	(.L_97 - .L_96)


	//   ....[0]....
.L_96:
        /*075c*/ 	.word	0x0000bde0


	//----- nvinfo : EIATTR_MAX_THREADS
	.align		4
.L_97:
        /*0760*/ 	.byte	0x04, 0x05
        /*0762*/ 	.short	(.L_99 - .L_98)
.L_98:
        /*0764*/ 	.word	0x00000180
        /*0768*/ 	.word	0x00000001
        /*076c*/ 	.word	0x00000001


	//----- nvinfo : EIATTR_CRS_STACK_SIZE
	.align		4
.L_99:
        /*0770*/ 	.byte	0x04, 0x1e
        /*0772*/ 	.short	(.L_101 - .L_100)
.L_100:
        /*0774*/ 	.word	0x00000000


	//----- nvinfo : EIATTR_CBANK_PARAM_SIZE
	.align		4
.L_101:
        /*0778*/ 	.byte	0x03, 0x19
        /*077a*/ 	.short	0x0a70


	//----- nvinfo : EIATTR_PARAM_CBANK
	.align		4
        /*077c*/ 	.byte	0x04, 0x0a
        /*077e*/ 	.short	(.L_103 - .L_102)
	.align		4
.L_102:
        /*0780*/ 	.word	index@(.nv.constant0._ZN7cutlass13device_kernelIN5flash11enable_sm90INS1_16FlashAttnFwdSm90INS1_25CollectiveMainloopFwdSm90ILi2EN4cute5tupleIJNS5_1CILi1EEES8_S8_EEENS6_IJNS7_ILi128EEESA_NS7_ILi192EEEEEELi128ENS_10bfloat16_tEfNS_4arch4Sm90ELb0ELb0ELb0ELb0ELb0ELb0ELb0ELb1ELb1ELb1ELb1ELb0EEENS1_21CollectiveEpilogueFwdINS6_IJSA_SA_SA_EEES9_SD_SF_Li256ELb0ELb1ELb1ELb0EEENS1_19SingleTileSchedulerILb0ELb1ELb1ELi128EEEEEEEEEvNT_6ParamsE)
        /*0784*/ 	.short	0x0210
        /*0786*/ 	.short	0x0a70


	//----- nvinfo : EIATTR_SW_WAR
	.align		4
.L_103:
        /*0788*/ 	.byte	0x04, 0x36
        /*078a*/ 	.short	(.L_105 - .L_104)
.L_104:
        /*078c*/ 	.word	0x00000008
.L_105:


//--------------------- .nv.info._ZN7cutlass13device_kernelIN5flash11enable_sm90INS1_16FlashAttnFwdSm90INS1_25CollectiveMainloopFwdSm90ILi2EN4cute5tupleIJNS5_1CILi1EEES8_S8_EEENS6_IJNS7_ILi128EEESA_NS7_ILi192EEEEEELi128ENS_10bfloat16_tEfNS_4arch4Sm90ELb0ELb0ELb0ELb1ELb0ELb0ELb0ELb1ELb1ELb1ELb1ELb0EEENS1_21CollectiveEpilogueFwdINS6_IJSA_SA_SA_EEES9_SD_SF_Li256ELb1ELb1ELb1ELb0EEENS1_36VarlenDynamicPersistentTileSchedulerILi128ELi128ELi256ELi128ELb1ELb1ELb1ELb0ELb1ELb1EEEEEEEEEvNT_6ParamsE --------------------------
	.section	.nv.info._ZN7cutlass13device_kernelIN5flash11enable_sm90INS1_16FlashAttnFwdSm90INS1_25CollectiveMainloopFwdSm90ILi2EN4cute5tupleIJNS5_1CILi1EEES8_S8_EEENS6_IJNS7_ILi128EEESA_NS7_ILi192EEEEEELi128ENS_10bfloat16_tEfNS_4arch4Sm90ELb0ELb0ELb0ELb1ELb0ELb0ELb0ELb1ELb1ELb1ELb1ELb0EEENS1_21CollectiveEpilogueFwdINS6_IJSA_SA_SA_EEES9_SD_SF_Li256ELb1ELb1ELb1ELb0EEENS1_36VarlenDynamicPersistentTileSchedulerILi128ELi128ELi256ELi128ELb1ELb1ELb1ELb0ELb1ELb1EEEEEEEEEvNT_6ParamsE,"",@"SHT_CUDA_INFO"
	.sectionflags	@""
	.align	4


	//----- nvinfo : EIATTR_CUDA_API_VERSION
	.align		4
        /*0000*/ 	.byte	0x04, 0x37
        /*0002*/ 	.short	(.L_107 - .L_106)
.L_106:
        /*0004*/ 	.word	0x00000082


	//----- nvinfo : EIATTR_KPARAM_INFO
	.align		4
.L_107:
        /*0008*/ 	.byte	0x04, 0x17
        /*000a*/ 	.short	(.L_109 - .L_108)
.L_108:
        /*000c*/ 	.word	0x00000000
        /*0010*/ 	.short	0x0000
        /*0012*/ 	.short	0x0070
        /*0014*/ 	.byte	0x00, 0xf0, 0x01, 0x2a


	//----- nvinfo : EIATTR_SPARSE_MMA_MASK
	.align		4
.L_109:
        /*0018*/ 	.byte	0x03, 0x50
        /*001a*/ 	.short	0x0000


	//----- nvinfo : EIATTR_MAXREG_COUNT
	.align		4
        /*001c*/ 	.byte	0x03, 0x1b
        /*001e*/ 	.short	0x00a8


	//----- nvinfo : EIATTR_NUM_BARRIERS
	.align		4
        /*0020*/ 	.byte	0x02, 0x4c
        /*0022*/ 	.byte	0x09
	.zero		1


	//----- nvinfo : EIATTR_EXTERNS
	.align		4
        /*0024*/ 	.byte	0x04, 0x0f
        /*0026*/ 	.short	(.L_111 - .L_110)


	//   ....[0]....
	.align		4
.L_110:
        /*0028*/ 	.word	index@(__assertfail)


	//----- nvinfo : EIATTR_ANNOTATIONS
	.align		4
.L_111:
        /*002c*/ 	.byte	0x04, 0x55
        /*002e*/ 	.short	(.L_113 - .L_112)


	//   ....[0]....
.L_112:
        /* <DEDUP_REMOVED lines=70> */
        /*0484*/ 	.byte	0x80, 0x17, 0x01, 0x00


	//----- nvinfo : EIATTR_MERCURY_ISA_VERSION
	.align		4
.L_113:
        /*0488*/ 	.byte	0x03, 0x5f
        /*048a*/ 	.short	0x0101


	//----- nvinfo : EIATTR_UNUSED_LOAD_BYTE_OFFSET
	.align		4
        /*048c*/ 	.byte	0x04, 0x44
        /*048e*/ 	.short	(.L_115 - .L_114)


	//   ....[0]....
.L_114:
        /*0490*/ 	.word	0x000009f0
        /*0494*/ 	.word	0x0000fff0


	//   ....[1]....
        /*0498*/ 	.word	0x000070c0
        /*049c*/ 	.word	0x0000fff0


	//----- nvinfo : EIATTR_INT_WARP_WIDE_INSTR_OFFSETS
	.align		4
.L_115:
        /*04a0*/ 	.byte	0x04, 0x31
        /*04a2*/ 	.short	(.L_117 - .L_116)


	//   ....[0]....
.L_116:
        /*04a4*/ 	.word	0x00000120


	//   ....[1]....
        /*04a8*/ 	.word	0x00000160


	//   ....[2]....
        /*04ac*/ 	.word	0x00000220


	//   ....[3]....
        /*04b0*/ 	.word	0x0000b3b0


	//   ....[4]....
        /*04b4*/ 	.word	0x0000b440


	//   ....[5]....
        /*04b8*/ 	.word	0x0000eec0


	//   ....[6]....
        /*04bc*/ 	.word	0x0000ef20


	//----- nvinfo : EIATTR_COOP_GROUP_MASK_REGIDS
	.align		4
.L_117:
        /*04c0*/ 	.byte	0x04, 0x29
        /*04c2*/ 	.short	(.L_119 - .L_118)


	//   ....[0]....
.L_118:
        /*04c4*/ 	.word	0xffffffff


	//   ....[1]....
        /*04c8*/ 	.word	0xffffffff


	//   ....[2]....
        /*04cc*/ 	.word	0xffffffff


	//   ....[3]....
        /*04d0*/ 	.word	0xffffffff


	//   ....[4]....
        /*04d4*/ 	.word	0xffffffff


	//   ....[5]....
        /*04d8*/ 	.word	0xffffffff


	//   ....[6]....
        /*04dc*/ 	.word	0xffffffff


	//   ....[7]....
        /*04e0*/ 	.word	0xffffffff


	//   ....[8]....
        /*04e4*/ 	.word	0xffffffff


	//   ....[9]....
        /*04e8*/ 	.word	0xffffffff


	//   ....[10]....
        /*04ec*/ 	.word	0xffffffff


	//   ....[11]....
        /*04f0*/ 	.word	0xffffffff


	//   ....[12]....
        /*04f4*/ 	.word	0xffffffff


	//   ....[13]....
        /*04f8*/ 	.word	0xffffffff


	//   ....[14]....
        /*04fc*/ 	.word	0xffffffff


	//   ....[15]....
        /*0500*/ 	.word	0xffffffff


	//   ....[16]....
        /*0504*/ 	.word	0xffffffff


	//   ....[17]....
        /*0508*/ 	.word	0xffffffff


	//   ....[18]....
        /*050c*/ 	.word	0xffffffff


	//   ....[19]....
        /*0510*/ 	.word	0xffffffff


	//   ....[20]....
        /*0514*/ 	.word	0xffffffff


	//   ....[21]....
        /*0518*/ 	.word	0xffffffff


	//   ....[22]....
        /*051c*/ 	.word	0xffffffff


	//   ....[23]....
        /*0520*/ 	.word	0xffffffff


	//   ....[24]....
        /*0524*/ 	.word	0xffffffff


	//   ....[25]....
        /*0528*/ 	.word	0xffffffff


	//   ....[26]....
        /*052c*/ 	.word	0xffffffff


	//   ....[27]....
        /*0530*/ 	.word	0xffffffff


	//   ....[28]....
        /*0534*/ 	.word	0xffffffff


	//   ....[29]....
        /*0538*/ 	.word	0xffffffff


	//   ....[30]....
        /*053c*/ 	.word	0xffffffff


	//   ....[31]....
        /*0540*/ 	.word	0xffffffff


	//   ....[32]....
        /*0544*/ 	.word	0xffffffff


	//   ....[33]....
        /*0548*/ 	.word	0xffffffff


	//   ....[34]....
        /*054c*/ 	.word	0xffffffff


	//   ....[35]....
        /*0550*/ 	.word	0xffffffff


	//   ....[36]....
        /*0554*/ 	.word	0xffffffff


	//   ....[37]....
        /*0558*/ 	.word	0xffffffff


	//   ....[38]....
        /*055c*/ 	.word	0xffffffff


	//   ....[39]....
        /*0560*/ 	.word	0xffffffff


	//   ....[40]....
        /*0564*/ 	.word	0xffffffff


	//   ....[41]....
        /*0568*/ 	.word	0xffffffff


	//   ....[42]....
        /*056c*/ 	.word	0xffffffff


	//   ....[43]....
        /*0570*/ 	.word	0xffffffff


	//   ....[44]....
        /*0574*/ 	.word	0xffffffff


	//   ....[45]....
        /*0578*/ 	.word	0xffffffff


	//   ....[46]....
        /*057c*/ 	.word	0xffffffff


	//   ....[47]....
        /*0580*/ 	.word	0xffffffff


	//   ....[48]....
        /*0584*/ 	.word	0xffffffff


	//   ....[49]....
        /*0588*/ 	.word	0xffffffff


	//   ....[50]....
        /*058c*/ 	.word	0xffffffff


	//   ....[51]....
        /*0590*/ 	.word	0xffffffff


	//   ....[52]....
        /*0594*/ 	.word	0xffffffff


	//   ....[53]....
        /*0598*/ 	.word	0xffffffff


	//   ....[54]....
        /*059c*/ 	.word	0xffffffff


	//   ....[55]....
        /*05a0*/ 	.word	0xffffffff


	//   ....[56]....
        /*05a4*/ 	.word	0xffffffff


	//   ....[57]....
        /*05a8*/ 	.word	0xffffffff


	//   ....[58]....
        /*05ac*/ 	.word	0xffffffff


	//   ....[59]....
        /*05b0*/ 	.word	0xffffffff


	//   ....[60]....
        /*05b4*/ 	.word	0xffffffff


	//   ....[61]....
        /*05b8*/ 	.word	0xffffffff


	//   ....[62]....
        /*05bc*/ 	.word	0xffffffff


	//   ....[63]....
        /*05c0*/ 	.word	0xffffffff


	//   ....[64]....
        /*05c4*/ 	.word	0xffffffff


	//   ....[65]....
        /*05c8*/ 	.word	0xffffffff


	//   ....[66]....
        /*05cc*/ 	.word	0xffffffff


	//   ....[67]....
        /*05d0*/ 	.word	0xffffffff


	//   ....[68]....
        /*05d4*/ 	.word	0xffffffff


	//   ....[69]....
        /*05d8*/ 	.word	0xffffffff


	//   ....[70]....
        /*05dc*/ 	.word	0xffffffff


	//   ....[71]....
        /*05e0*/ 	.word	0xffffffff


	//   ....[72]....
        /*05e4*/ 	.word	0xffffffff


	//   ....[73]....
        /*05e8*/ 	.word	0xffffffff


	//   ....[74]....
        /*05ec*/ 	.word	0xffffffff


	//   ....[75]....
        /*05f0*/ 	.word	0xffffffff


	//   ....[76]....
        /*05f4*/ 	.word	0xffffffff


	//   ....[77]....
        /*05f8*/ 	.word	0xffffffff


	//   ....[78]....
        /*05fc*/ 	.word	0xffffffff


	//   ....[79]....
        /*0600*/ 	.word	0xffffffff


	//   ....[80]....
        /*0604*/ 	.word	0xffffffff


	//   ....[81]....
        /*0608*/ 	.word	0xffffffff


	//   ....[82]....
        /*060c*/ 	.word	0xffffffff


	//   ....[83]....
        /*0610*/ 	.word	0xffffffff


	//   ....[84]....
        /*0614*/ 	.word	0xffffffff


	//   ....[85]....
        /*0618*/ 	.word	0xffffffff


	//   ....[86]....
        /*061c*/ 	.word	0xffffffff


	//   ....[87]....
        /*0620*/ 	.word	0xffffffff


	//   ....[88]....
        /*0624*/ 	.word	0xffffffff


	//   ....[89]....
        /*0628*/ 	.word	0xffffffff


	//   ....[90]....
        /*062c*/ 	.word	0xffffffff


	//   ....[91]....
        /*0630*/ 	.word	0xffffffff


	//   ....[92]....
        /*0634*/ 	.word	0xffffffff


	//   ....[93]....
        /*0638*/ 	.word	0xffffffff


	//   ....[94]....
        /*063c*/ 	.word	0xffffffff


	//   ....[95]....
        /*0640*/ 	.word	0xffffffff


	//   ....[96]....
        /*0644*/ 	.word	0xffffffff


	//   ....[97]....
        /*0648*/ 	.word	0x0500000f


	//   ....[98]....
        /*064c*/ 	.word	0x0500000f


	//   ....[99]....
        /*0650*/ 	.word	0x0500000f


	//   ....[100]....
        /*0654*/ 	.word	0x0500000f


	//   ....[101]....
        /*0658*/ 	.word	0x0500000f


	//   ....[102]....
        /*065c*/ 	.word	0x0500000f


	//   ....[103]....
        /*0660*/ 	.word	0x0500000f


	//   ....[104]....
        /*0664*/ 	.word	0x0500000f


	//   ....[105]....
        /*0668*/ 	.word	0x0500000f


	//   ....[106]....
        /*066c*/ 	.word	0x0500000f


	//   ....[107]....
        /*0670*/ 	.word	0x0500000f


	//   ....[108]....
        /*0674*/ 	.word	0x0500000f


	//   ....[109]....
        /*0678*/ 	.word	0x0500000f


	//   ....[110]....
        /*067c*/ 	.word	0x0500000f


	//   ....[111]....
        /*0680*/ 	.word	0x0500000f


	//   ....[112]....
        /*0684*/ 	.word	0x0500000f


	//   ....[113]....
        /*0688*/ 	.word	0x0500000f


	//   ....[114]....
        /*068c*/ 	.word	0x0500000f


	//   ....[115]....
        /*0690*/ 	.word	0x0500000f


	//   ....[116]....
        /*0694*/ 	.word	0x0500000f


	//   ....[117]....
        /*0698*/ 	.word	0x0500000f


	//   ....[118]....
        /*069c*/ 	.word	0x0500000f


	//   ....[119]....
        /*06a0*/ 	.word	0x0500000f


	//   ....[120]....
        /*06a4*/ 	.word	0x0500000f


	//   ....[121]....
        /*06a8*/ 	.word	0x0500000f


	//   ....[122]....
        /*06ac*/ 	.word	0x0500000f


	//   ....[123]....
        /*06b0*/ 	.word	0x0500000f


	//   ....[124]....
        /*06b4*/ 	.word	0x0500000f


	//   ....[125]....
        /*06b8*/ 	.word	0x0500000f


	//   ....[126]....
        /*06bc*/ 	.word	0x0500000f


	//   ....[127]....
        /*06c0*/ 	.word	0x0500000f


	//   ....[128]....
        /*06c4*/ 	.word	0x0500000f


	//   ....[129]....
        /*06c8*/ 	.word	0x0500000f


	//   ....[130]....
        /*06cc*/ 	.word	0x0500000f


	//   ....[131]....
        /*06d0*/ 	.word	0x0500000f


	//   ....[132]....
        /*06d4*/ 	.word	0x0500000f


	//----- nvinfo : EIATTR_COOP_GROUP_INSTR_OFFSETS
	.align		4
.L_119:
        /*06d8*/ 	.byte	0x04, 0x28
        /*06da*/ 	.short	(.L_121 - .L_120)


	//   ....[0]....
.L_120:
        /*06dc*/ 	.word	0x00000060


	//   ....[1]....
        /*06e0*/ 	.word	0x00000130


	//   ....[2]....
        /*06e4*/ 	.word	0x00000230


	//   ....[3]....
        /*06e8*/ 	.word	0x000003a0


	//   ....[4]....
        /*06ec*/ 	.word	0x00000500


	//   ....[5]....
        /*06f0*/ 	.word	0x00000620


	//   ....[6]....
        /*06f4*/ 	.word	0x00000780


	//   ....[7]....
        /*06f8*/ 	.word	0x00001730


	//   ....[8]....
        /*06fc*/ 	.word	0x00002a60


	//   ....[9]....
        /*0700*/ 	.word	0x00002b60


	//   ....[10]....
        /*0704*/ 	.word	0x00003140


	//   ....[11]....
        /*0708*/ 	.word	0x000031e0


	//   ....[12]....
        /*070c*/ 	.word	0x00004e00


	//   ....[13]....
        /*0710*/ 	.word	0x00004e30


	//   ....[14]....
        /*0714*/ 	.word	0x00005240


	//   ....[15]....
        /*0718*/ 	.word	0x000052f0


	//   ....[16]....
        /*071c*/ 	.word	0x000066c0


	//   ....[17]....
        /*0720*/ 	.word	0x00006720


	//   ....[18]....
        /*0724*/ 	.word	0x00006800


	//   ....[19]....
        /*0728*/ 	.word	0x00006b40


	//   ....[20]....
        /*072c*/ 	.word	0x00007b40


	//   ....[21]....
        /*0730*/ 	.word	0x00007b80


	//   ....[22]....
        /*0734*/ 	.word	0x00007ba0


	//   ....[23]....
        /*0738*/ 	.word	0x00007bd0


	//   ....[24]....
        /*073c*/ 	.word	0x00008250


	//   ....[25]....
        /*0740*/ 	.word	0x00008280


	//   ....[26]....
        /*0744*/ 	.word	0x00008340


	//   ....[27]....
        /*0748*/ 	.word	0x00008360


	//   ....[28]....
        /*074c*/ 	.word	0x00008420


	//   ....[29]....
        /*0750*/ 	.word	0x00008440


	//   ....[30]....
        /*0754*/ 	.word	0x00008510


	//   ....[31]....
        /*0758*/ 	.word	0x00008530


	//   ....[32]....
        /*075c*/ 	.word	0x000088c0


	//   ....[33]....
        /*0760*/ 	.word	0x000088d0


	//   ....[34]....
        /*0764*/ 	.word	0x00008d10


	//   ....[35]....
        /*0768*/ 	.word	0x00008d20


	//   ....[36]....
        /*076c*/ 	.word	0x00009930


	//   ....[37]....
        /*0770*/ 	.word	0x00009960


	//   ....[38]....
        /*0774*/ 	.word	0x00009a30


	//   ....[39]....
        /*0778*/ 	.word	0x00009a50


	//   ....[40]....
        /*077c*/ 	.word	0x00009b10


	//   ....[41]....
        /*0780*/ 	.word	0x00009b30


	//   ....[42]....
        /*0784*/ 	.word	0x00009c00


	//   ....[43]....
        /*0788*/ 	.word	0x00009c20


	//   ....[44]....
        /*078c*/ 	.word	0x00009d70


	//   ....[45]....
        /*0790*/ 	.word	0x00009fb0


	//   ....[46]....
        /*0794*/ 	.word	0x00009fe0


	//   ....[47]....
        /*0798*/ 	.word	0x0000a010


	//   ....[48]....
        /*079c*/ 	.word	0x0000a040


	//   ....[49]....
        /*07a0*/ 	.word	0x0000a070


	//   ....[50]....
        /*07a4*/ 	.word	0x0000a0a0


	//   ....[51]....
        /*07a8*/ 	.word	0x0000a240


	//   ....[52]....
        /*07ac*/ 	.word	0x0000a270


	//   ....[53]....
        /*07b0*/ 	.word	0x0000a2a0


	//   ....[54]....
        /*07b4*/ 	.word	0x0000a2d0


	//   ....[55]....
        /*07b8*/ 	.word	0x0000a300


	//   ....[56]....
        /*07bc*/ 	.word	0x0000a330


	//   ....[57]....
        /*07c0*/ 	.word	0x0000a3c0


	//   ....[58]....
        /*07c4*/ 	.word	0x0000a3f0


	//   ....[59]....
        /*07c8*/ 	.word	0x0000a400


	//   ....[60]....
        /*07cc*/ 	.word	0x0000a4b0


	//   ....[61]....
        /*07d0*/ 	.word	0x0000b990


	//   ....[62]....
        /*07d4*/ 	.word	0x0000c590


	//   ....[63]....
        /*07d8*/ 	.word	0x0000c5b0


	//   ....[64]....
        /*07dc*/ 	.word	0x0000c5e0


	//   ....[65]....
        /*07e0*/ 	.word	0x0000c610


	//   ....[66]....
        /*07e4*/ 	.word	0x0000c730


	//   ....[67]....
        /*07e8*/ 	.word	0x0000c740


	//   ....[68]....
        /*07ec*/ 	.word	0x0000c7e0


	//   ....[69]....
        /*07f0*/ 	.word	0x0000c7f0


	//   ....[70]....
        /*07f4*/ 	.word	0x0000c890


	//   ....[71]....
        /*07f8*/ 	.word	0x0000c8a0


	//   ....[72]....
        /*07fc*/ 	.word	0x0000c940


	//   ....[73]....
        /*0800*/ 	.word	0x0000c950


	//   ....[74]....
        /*0804*/ 	.word	0x0000c9d0


	//   ....[75]....
        /*0808*/ 	.word	0x0000ca00


	//   ....[76]....
        /*080c*/ 	.word	0x0000ca50


	//   ....[77]....
        /*0810*/ 	.word	0x0000ca90


	//   ....[78]....
        /*0814*/ 	.word	0x0000f5f0


	//   ....[79]....
        /*0818*/ 	.word	0x0000f620


	//   ....[80]....
        /*081c*/ 	.word	0x0000f680


	//   ....[81]....
        /*0820*/ 	.word	0x0000f6b0


	//   ....[82]....
        /*0824*/ 	.word	0x0000f6e0


	//   ....[83]....
        /*0828*/ 	.word	0x0000f710


	//   ....[84]....
        /*082c*/ 	.word	0x0000f740


	//   ....[85]....
        /*0830*/ 	.word	0x0000f770


	//   ....[86]....
        /*0834*/ 	.word	0x0000f930


	//   ....[87]....
        /*0838*/ 	.word	0x0000f960


	//   ....[88]....
        /*083c*/ 	.word	0x0000f990


	//   ....[89]....
        /*0840*/ 	.word	0x0000f9c0


	//   ....[90]....
        /*0844*/ 	.word	0x0000f9f0


	//   ....[91]....
        /*0848*/ 	.word	0x0000fa20


	//   ....[92]....
        /*084c*/ 	.word	0x0000fae0


	//   ....[93]....
        /*0850*/ 	.word	0x0000fb00


	//   ....[94]....
        /*0854*/ 	.word	0x0000fb10


	//   ....[95]....
        /*0858*/ 	.word	0x0000fb70


	//   ....[96]....
        /*085c*/ 	.word	0x00010290


	//   ....[97]....
        /*0860*/ 	.word	0x00010740


	//   ....[98]....
        /*0864*/ 	.word	0x000108c0


	//   ....[99]....
        /*0868*/ 	.word	0x00010910


	//   ....[100]....
        /*086c*/ 	.word	0x000109a0


	//   ....[101]....
        /*0870*/ 	.word	0x00010a30


	//   ....[102]....
        /*0874*/ 	.word	0x00010b70


	//   ....[103]....
        /*0878*/ 	.word	0x00010c60


	//   ....[104]....
        /*087c*/ 	.word	0x00010d40


	//   ....[105]....
        /*0880*/ 	.word	0x00010e50


	//   ....[106]....
        /*0884*/ 	.word	0x00010eb0


	//   ....[107]....
        /*0888*/ 	.word	0x00010fc0


	//   ....[108]....
        /*088c*/ 	.word	0x00011020


	//   ....[109]....
        /*0890*/ 	.word	0x00011130


	//   ....[110]....
        /*0894*/ 	.word	0x00011190


	//   ....[111]....
        /*0898*/ 	.word	0x00011280


	//   ....[112]....
        /*089c*/ 	.word	0x00011300


	//   ....[113]....
        /*08a0*/ 	.word	0x000113e0


	//   ....[114]....
        /*08a4*/ 	.word	0x00011750


	//   ....[115]....
        /*08a8*/ 	.word	0x000117f0


	//   ....[116]....
        /*08ac*/ 	.word	0x00011980


	//   ....[117]....
        /*08b0*/ 	.word	0x00011a00


	//   ....[118]....
        /*08b4*/ 	.word	0x00011a80


	//   ....[119]....
        /*08b8*/ 	.word	0x00011b00


	//   ....[120]....
        /*08bc*/ 	.word	0x00011b80


	//   ....[121]....
        /*08c0*/ 	.word	0x00011c10


	//   ....[122]....
        /*08c4*/ 	.word	0x00011cb0


	//   ....[123]....
        /*08c8*/ 	.word	0x00011d60


	//   ....[124]....
        /*08cc*/ 	.word	0x00011de0


	//   ....[125]....
        /*08d0*/ 	.word	0x00011e60


	//   ....[126]....
        /*08d4*/ 	.word	0x00011ee0


	//   ....[127]....
        /*08d8*/ 	.word	0x00011f70


	//   ....[128]....
        /*08dc*/ 	.word	0x00011ff0


	//   ....[129]....
        /*08e0*/ 	.word	0x00012090


	//   ....[130]....
        /*08e4*/ 	.word	0x000120e0


	//   ....[131]....
        /*08e8*/ 	.word	0x00012170


	//   ....[132]....
        /*08ec*/ 	.word	0x000122a0


	//----- nvinfo : EIATTR_REG_RECONFIG
	.align		4
.L_121:
        /*08f0*/ 	.byte	0x01, 0x54
	.zero		2


	//----- nvinfo : EIATTR_SYSCALL_OFFSETS
	.align		4
        /*08f4*/ 	.byte	0x04, 0x46
        /*08f6*/ 	.short	(.L_123 - .L_122)


	//   ....[0]....
.L_122:
        /*08f8*/ 	.word	0x00001910


	//   ....[1]....
        /*08fc*/ 	.word	0x0000b5b0


	//   ....[2]....
        /*0900*/ 	.word	0x0000b700


	//   ....[3]....
        /*0904*/ 	.word	0x0000b800


	//   ....[4]....
        /*0908*/ 	.word	0x0000c170


	//----- nvinfo : EIATTR_MBARRIER_INSTR_OFFSETS
	.align		4
.L_123:
        /*090c*/ 	.byte	0x04, 0x39
        /*090e*/ 	.short	(.L_125 - .L_124)


	//   ....[0]....
.L_124:
        /*0910*/ 	.word	0x00000250
        /*0914*/ 	.word	0x000000ff
        /*0918*/ 	.word	0x00034800
        /*091c*/ 	.short	0x0100
        /*091e*/ 	.byte	0x08
	.zero		1


	//   ....[1]....
        /*0920*/ 	.word	0x00000260
        /*0924*/ 	.word	0x000000ff
        /*0928*/ 	.word	0x00034820
        /*092c*/ 	.short	0x0100
        /*092e*/ 	.byte	0x08
	.zero		1


	//   ....[2]....
        /*0930*/ 	.word	0x00000350
        /*0934*/ 	.word	0x000000ff
        /*0938*/ 	.word	0x00034830
        /*093c*/ 	.short	0x0100
        /*093e*/ 	.byte	0x08
	.zero		1


	//   ....[3]....
        /*0940*/ 	.word	0x00000360
        /*0944*/ 	.word	0x000000ff
        /*0948*/ 	.word	0x00034840
        /*094c*/ 	.short	0x0100
        /*094e*/ 	.byte	0x08
	.zero		1


	//   ....[4]....
        /*0950*/ 	.word	0x00000370
        /*0954*/ 	.word	0x000000ff
        /*0958*/ 	.word	0x00034838
        /*095c*/ 	.short	0x0100
        /*095e*/ 	.byte	0x08
	.zero		1


	//   ....[5]....
        /*0960*/ 	.word	0x00000380
        /*0964*/ 	.word	0x000000ff
        /*0968*/ 	.word	0x00034848
        /*096c*/ 	.short	0x0100
        /*096e*/ 	.byte	0x08
	.zero		1


	//   ....[6]....
        /*0970*/ 	.word	0x000004b0
        /*0974*/ 	.word	0x000000ff
        /*0978*/ 	.word	0x00034850
        /*097c*/ 	.short	0x0100
        /*097e*/ 	.byte	0x08
	.zero		1


	//   ....[7]....
        /*0980*/ 	.word	0x000004c0
        /*0984*/ 	.word	0x000000ff
        /*0988*/ 	.word	0x00034860
        /*098c*/ 	.short	0x0100
        /*098e*/ 	.byte	0x08
	.zero		1


	//   ....[8]....
        /*0990*/ 	.word	0x000004d0
        /*0994*/ 	.word	0x000000ff
        /*0998*/ 	.word	0x00034858
        /*099c*/ 	.short	0x0100
        /*099e*/ 	.byte	0x08
	.zero		1


	//   ....[9]....
        /*09a0*/ 	.word	0x000004e0
        /*09a4*/ 	.word	0x000000ff
        /*09a8*/ 	.word	0x00034868
        /*09ac*/ 	.short	0x0100
        /*09ae*/ 	.byte	0x08
	.zero		1


	//   ....[10]....
        /*09b0*/ 	.word	0x000005d0
        /*09b4*/ 	.word	0x000000ff
        /*09b8*/ 	.word	0x00034870
        /*09bc*/ 	.short	0x0100
        /*09be*/ 	.byte	0x06
	.zero		1


	//   ....[11]....
        /*09c0*/ 	.word	0x000005e0
        /*09c4*/ 	.word	0x000000ff
        /*09c8*/ 	.word	0x00034880
        /*09cc*/ 	.short	0x0100
        /*09ce*/ 	.byte	0x06
	.zero		1


	//   ....[12]....
        /*09d0*/ 	.word	0x000005f0
        /*09d4*/ 	.word	0x000000ff
        /*09d8*/ 	.word	0x00034878
        /*09dc*/ 	.short	0x0100
        /*09de*/ 	.byte	0x06
	.zero		1


	//   ....[13]....
        /*09e0*/ 	.word	0x00000600
        /*09e4*/ 	.word	0x000000ff
        /*09e8*/ 	.word	0x00034888
        /*09ec*/ 	.short	0x0100
        /*09ee*/ 	.byte	0x06
	.zero		1


	//   ....[14]....
        /*09f0*/ 	.word	0x00000730
        /*09f4*/ 	.word	0x000000ff
        /*09f8*/ 	.word	0x00034890
        /*09fc*/ 	.short	0x0100
        /*09fe*/ 	.byte	0x08
	.zero		1


	//   ....[15]....
        /*0a00*/ 	.word	0x00000740
        /*0a04*/ 	.word	0x000000ff
        /*0a08*/ 	.word	0x000348a0
        /*0a0c*/ 	.short	0x0100
        /*0a0e*/ 	.byte	0x08
	.zero		1


	//   ....[16]....
        /*0a10*/ 	.word	0x00000750
        /*0a14*/ 	.word	0x000000ff
        /*0a18*/ 	.word	0x00034898
        /*0a1c*/ 	.short	0x0100
        /*0a1e*/ 	.byte	0x08
	.zero		1


	//   ....[17]....
        /*0a20*/ 	.word	0x00000760
        /*0a24*/ 	.word	0x000000ff
        /*0a28*/ 	.word	0x000348a8
        /*0a2c*/ 	.short	0x0100
        /*0a2e*/ 	.byte	0x08
	.zero		1


	//   ....[18]....
        /*0a30*/ 	.word	0x00000890
        /*0a34*/ 	.word	0x000000ff
        /*0a38*/ 	.word	0x000348b0
        /*0a3c*/ 	.short	0x0100
        /*0a3e*/ 	.byte	0x08
	.zero		1


	//   ....[19]....
        /*0a40*/ 	.word	0x000008a0
        /*0a44*/ 	.word	0x000000ff
        /*0a48*/ 	.word	0x000348c0
        /*0a4c*/ 	.short	0x0100
        /*0a4e*/ 	.byte	0x08
	.zero		1


	//   ....[20]....
        /*0a50*/ 	.word	0x000008b0
        /*0a54*/ 	.word	0x000000ff
        /*0a58*/ 	.word	0x000348b8
        /*0a5c*/ 	.short	0x0100
        /*0a5e*/ 	.byte	0x08
	.zero		1


	//   ....[21]....
        /*0a60*/ 	.word	0x000008c0
        /*0a64*/ 	.word	0x000000ff
        /*0a68*/ 	.word	0x000348c8
        /*0a6c*/ 	.short	0x0100
        /*0a6e*/ 	.byte	0x08
	.zero		1


	//   ....[22]....
        /*0a70*/ 	.word	0x000019c0
        /*0a74*/ 	.word	0x00000000
        /*0a78*/ 	.word	0x00034800
        /*0a7c*/ 	.short	0x010a
        /*0a7e*/ 	.byte	0x3f
	.zero		1


	//   ....[23]....
        /*0a80*/ 	.word	0x00001a30
        /*0a84*/ 	.word	0x00000005
        /*0a88*/ 	.word	0x00034830
        /*0a8c*/ 	.short	0x010a
        /*0a8e*/ 	.byte	0x3f
	.zero		1


	//   ....[24]....
        /*0a90*/ 	.word	0x00001aa0
        /*0a94*/ 	.word	0x00000005
        /*0a98*/ 	.word	0x00034830
        /*0a9c*/ 	.short	0x010a
        /*0a9e*/ 	.byte	0x3f
	.zero		1


	//   ....[25]....
        /*0aa0*/ 	.word	0x00002bc0
        /*0aa4*/ 	.word	0x00000005
        /*0aa8*/ 	.word	0x00000000
        /*0aac*/ 	.short	0x0101
        /*0aae*/ 	.byte	0x3f
	.zero		1


	//   ....[26]....
        /*0ab0*/ 	.word	0x000041b0
        /*0ab4*/ 	.word	0x0000000e
        /*0ab8*/ 	.word	0x00034830
        /*0abc*/ 	.short	0x010a
        /*0abe*/ 	.byte	0x3f
	.zero		1


	//   ....[27]....
        /*0ac0*/ 	.word	0x00004200
        /*0ac4*/ 	.word	0x0000000e
        /*0ac8*/ 	.word	0x00034830
        /*0acc*/ 	.short	0x010a
        /*0ace*/ 	.byte	0x3f
	.zero		1


	//   ....[28]....
        /*0ad0*/ 	.word	0x00004aa0
        /*0ad4*/ 	.word	0x0000000d
        /*0ad8*/ 	.word	0x00034850
        /*0adc*/ 	.short	0x010a
        /*0ade*/ 	.byte	0x3f
	.zero		1


	//   ....[29]....
        /*0ae0*/ 	.word	0x00004ae0
        /*0ae4*/ 	.word	0x0000000d
        /*0ae8*/ 	.word	0x00034850
        /*0aec*/ 	.short	0x010a
        /*0aee*/ 	.byte	0x3f
	.zero		1


	//   ....[30]....
        /*0af0*/ 	.word	0x00005bd0
        /*0af4*/ 	.word	0x0000001f
        /*0af8*/ 	.word	0x00000000
        /*0afc*/ 	.short	0x0101
        /*0afe*/ 	.byte	0x3f
	.zero		1


	//   ....[31]....
        /*0b00*/ 	.word	0x00005c50
        /*0b04*/ 	.word	0x0000001f
        /*0b08*/ 	.word	0x00000000
        /*0b0c*/ 	.short	0x0101
        /*0b0e*/ 	.byte	0x3f
	.zero		1


	//   ....[32]....
        /*0b10*/ 	.word	0x00006620
        /*0b14*/ 	.word	0x0000000e
        /*0b18*/ 	.word	0x00034850
        /*0b1c*/ 	.short	0x010a
        /*0b1e*/ 	.byte	0x3f
	.zero		1


	//   ....[33]....
        /*0b20*/ 	.word	0x00006660
        /*0b24*/ 	.word	0x0000000e
        /*0b28*/ 	.word	0x00034850
        /*0b2c*/ 	.short	0x010a
        /*0b2e*/ 	.byte	0x3f
	.zero		1


	//   ....[34]....
        /*0b30*/ 	.word	0x00006c50
        /*0b34*/ 	.word	0x00000008
        /*0b38*/ 	.word	0x00000000
        /*0b3c*/ 	.short	0x0101
        /*0b3e*/ 	.byte	0x3f
	.zero		1


	//   ....[35]....
        /*0b40*/ 	.word	0x00008240
        /*0b44*/ 	.word	0x00000003
        /*0b48*/ 	.word	0x00000000
        /*0b4c*/ 	.short	0x0101
        /*0b4e*/ 	.byte	0x3f
	.zero		1


	//   ....[36]....
        /*0b50*/ 	.word	0x000088b0
        /*0b54*/ 	.word	0x0000000a
        /*0b58*/ 	.word	0x00000000
        /*0b5c*/ 	.short	0x0101
        /*0b5e*/ 	.byte	0x3f
	.zero		1


	//   ....[37]....
        /*0b60*/ 	.word	0x0000bc00
        /*0b64*/ 	.word	0x00000000
        /*0b68*/ 	.word	0x00034840
        /*0b6c*/ 	.short	0x010a
        /*0b6e*/ 	.byte	0x3f
	.zero		1


	//   ....[38]....
        /*0b70*/ 	.word	0x0000cba0
        /*0b74*/ 	.word	0x00000012
        /*0b78*/ 	.word	0x00034800
        /*0b7c*/ 	.short	0x0107
        /*0b7e*/ 	.byte	0x3f
	.zero		1


	//   ....[39]....
        /*0b80*/ 	.word	0x0000ccb0
        /*0b84*/ 	.word	0x00000012
        /*0b88*/ 	.word	0x00034800
        /*0b8c*/ 	.short	0x0101
        /*0b8e*/ 	.byte	0x3f
	.zero		1


	//   ....[40]....
        /*0b90*/ 	.word	0x0000ccd0
        /*0b94*/ 	.word	0x00000012
        /*0b98*/ 	.word	0x00034820
        /*0b9c*/ 	.short	0x010a
        /*0b9e*/ 	.byte	0x3f
	.zero		1


	//   ....[41]....
        /*0ba0*/ 	.word	0x0000d090
        /*0ba4*/ 	.word	0x00000003
        /*0ba8*/ 	.word	0x00034840
        /*0bac*/ 	.short	0x010a
        /*0bae*/ 	.byte	0x3f
	.zero		1


	//   ....[42]....
        /*0bb0*/ 	.word	0x0000d520
        /*0bb4*/ 	.word	0x00000003
        /*0bb8*/ 	.word	0x00000060
        /*0bbc*/ 	.short	0x010a
        /*0bbe*/ 	.byte	0x3f
	.zero		1


	//   ....[43]....
        /*0bc0*/ 	.word	0x0000dbb0
        /*0bc4*/ 	.word	0x00000003
        /*0bc8*/ 	.word	0x00034840
        /*0bcc*/ 	.short	0x010a
        /*0bce*/ 	.byte	0x3f
	.zero		1


	//   ....[44]....
        /*0bd0*/ 	.word	0x0000e040
        /*0bd4*/ 	.word	0x00000002
        /*0bd8*/ 	.word	0x00000060
        /*0bdc*/ 	.short	0x010a
        /*0bde*/ 	.byte	0x3f
	.zero		1


	//   ....[45]....
        /*0be0*/ 	.word	0x0000e610
        /*0be4*/ 	.word	0x00000002
        /*0be8*/ 	.word	0x00034840
        /*0bec*/ 	.short	0x010a
        /*0bee*/ 	.byte	0x3f
	.zero		1


	//   ....[46]....
        /*0bf0*/ 	.word	0x0000eaa0
        /*0bf4*/ 	.word	0x00000002
        /*0bf8*/ 	.word	0x00000060
        /*0bfc*/ 	.short	0x010a
        /*0bfe*/ 	.byte	0x3f
	.zero		1


	//   ....[47]....
        /*0c00*/ 	.word	0x0000f020
        /*0c04*/ 	.word	0x00000000
        /*0c08*/ 	.word	0x00034860
        /*0c0c*/ 	.short	0x010a
        /*0c0e*/ 	.byte	0x3f
	.zero		1


	//   ....[48]....
        /*0c10*/ 	.word	0x00010210
        /*0c14*/ 	.word	0x00000000
        /*0c18*/ 	.word	0x00034820
        /*0c1c*/ 	.short	0x010a
        /*0c1e*/ 	.byte	0x3f
	.zero		1


	//   ....[49]....
        /*0c20*/ 	.word	0x00010400
        /*0c24*/ 	.word	0x00000006
        /*0c28*/ 	.word	0x00000000
        /*0c2c*/ 	.short	0x010a
        /*0c2e*/ 	.byte	0x3f
	.zero		1


	//   ....[50]....
        /*0c30*/ 	.word	0x00010430
        /*0c34*/ 	.word	0x00000007
        /*0c38*/ 	.word	0x00000000
        /*0c3c*/ 	.short	0x010a
        /*0c3e*/ 	.byte	0x3f
	.zero		1


	//   ....[51]....
        /*0c40*/ 	.word	0x00010490
        /*0c44*/ 	.word	0x00000004
        /*0c48*/ 	.word	0x00000000
        /*0c4c*/ 	.short	0x010a
        /*0c4e*/ 	.byte	0x3f
	.zero		1


	//   ....[52]....
        /*0c50*/ 	.word	0x000104c0
        /*0c54*/ 	.word	0x00000003
        /*0c58*/ 	.word	0x00000000
        /*0c5c*/ 	.short	0x010a
        /*0c5e*/ 	.byte	0x3f
	.zero		1


	//   ....[53]....
        /*0c60*/ 	.word	0x00010520
        /*0c64*/ 	.word	0x00000000
        /*0c68*/ 	.word	0x00034800
        /*0c6c*/ 	.short	0x010a
        /*0c6e*/ 	.byte	0x3f
	.zero		1


	//   ....[54]....
        /*0c70*/ 	.word	0x00010570
        /*0c74*/ 	.word	0x00000005
        /*0c78*/ 	.word	0x00034830
        /*0c7c*/ 	.short	0x010a
        /*0c7e*/ 	.byte	0x3f
	.zero		1


	//   ....[55]....
        /*0c80*/ 	.word	0x000105c0
        /*0c84*/ 	.word	0x0000000e
        /*0c88*/ 	.word	0x00034830
        /*0c8c*/ 	.short	0x010a
        /*0c8e*/ 	.byte	0x3f
	.zero		1


	//   ....[56]....
        /*0c90*/ 	.word	0x00010610
        /*0c94*/ 	.word	0x0000000d
        /*0c98*/ 	.word	0x00034850
        /*0c9c*/ 	.short	0x010a
        /*0c9e*/ 	.byte	0x3f
	.zero		1


	//   ....[57]....
        /*0ca0*/ 	.word	0x00010660
        /*0ca4*/ 	.word	0x0000000e
        /*0ca8*/ 	.word	0x00034850
        /*0cac*/ 	.short	0x010a
        /*0cae*/ 	.byte	0x3f
	.zero		1


	//   ....[58]....
        /*0cb0*/ 	.word	0x00010800
        /*0cb4*/ 	.word	0x00000000
        /*0cb8*/ 	.word	0x00034840
        /*0cbc*/ 	.short	0x010a
        /*0cbe*/ 	.byte	0x3f
	.zero		1


	//   ....[59]....
        /*0cc0*/ 	.word	0x00011460
        /*0cc4*/ 	.word	0x00000012
        /*0cc8*/ 	.word	0x00034820
        /*0ccc*/ 	.short	0x010a
        /*0cce*/ 	.byte	0x3f
	.zero		1


	//   ....[60]....
        /*0cd0*/ 	.word	0x000114b0
        /*0cd4*/ 	.word	0x00000003
        /*0cd8*/ 	.word	0x00034840
        /*0cdc*/ 	.short	0x010a
        /*0cde*/ 	.byte	0x3f
	.zero		1


	//   ....[61]....
        /*0ce0*/ 	.word	0x00011500
        /*0ce4*/ 	.word	0x00000003
        /*0ce8*/ 	.word	0x00000060
        /*0cec*/ 	.short	0x010a
        /*0cee*/ 	.byte	0x3f
	.zero		1


	//   ....[62]....
        /*0cf0*/ 	.word	0x00011550
        /*0cf4*/ 	.word	0x00000003
        /*0cf8*/ 	.word	0x00034840
        /*0cfc*/ 	.short	0x010a
        /*0cfe*/ 	.byte	0x3f
	.zero		1


	//   ....[63]....
        /*0d00*/ 	.word	0x000115a0
        /*0d04*/ 	.word	0x00000002
        /*0d08*/ 	.word	0x00000060
        /*0d0c*/ 	.short	0x010a
        /*0d0e*/ 	.byte	0x3f
	.zero		1


	//   ....[64]....
        /*0d10*/ 	.word	0x000115f0
        /*0d14*/ 	.word	0x00000002
        /*0d18*/ 	.word	0x00034840
        /*0d1c*/ 	.short	0x010a
        /*0d1e*/ 	.byte	0x3f
	.zero		1


	//   ....[65]....
        /*0d20*/ 	.word	0x00011640
        /*0d24*/ 	.word	0x00000002
        /*0d28*/ 	.word	0x00000060
        /*0d2c*/ 	.short	0x010a
        /*0d2e*/ 	.byte	0x3f
	.zero		1


	//   ....[66]....
        /*0d30*/ 	.word	0x00011690
        /*0d34*/ 	.word	0x00000000
        /*0d38*/ 	.word	0x00034860
        /*0d3c*/ 	.short	0x010a
        /*0d3e*/ 	.byte	0x3f
	.zero		1


	//   ....[67]....
        /*0d40*/ 	.word	0x000121c0
        /*0d44*/ 	.word	0x00000000
        /*0d48*/ 	.word	0x00034820
        /*0d4c*/ 	.short	0x010a
        /*0d4e*/ 	.byte	0x3f
	.zero		1


	//   ....[68]....
        /*0d50*/ 	.word	0x00012360
        /*0d54*/ 	.word	0x00000006
        /*0d58*/ 	.word	0x00000000
        /*0d5c*/ 	.short	0x010a
        /*0d5e*/ 	.byte	0x3f
	.zero		1


	//   ....[69]....
        /*0d60*/ 	.word	0x000123b0
        /*0d64*/ 	.word	0x00000007
        /*0d68*/ 	.word	0x00000000
        /*0d6c*/ 	.short	0x010a
        /*0d6e*/ 	.byte	0x3f
	.zero		1


	//   ....[70]....
        /*0d70*/ 	.word	0x00012400
        /*0d74*/ 	.word	0x00000004
        /*0d78*/ 	.word	0x00000000
        /*0d7c*/ 	.short	0x010a
        /*0d7e*/ 	.byte	0x3f
	.zero		1


	//----- nvinfo : EIATTR_NUM_MBARRIERS
	.align		4
.L_125:
        /*0d80*/ 	.byte	0x03, 0x38
        /*0d82*/ 	.short	0x0016


	//----- nvinfo : EIATTR_EXIT_INSTR_OFFSETS
	.align		4
        /*0d84*/ 	.byte	0x04, 0x1c
        /*0d86*/ 	.short	(.L_127 - .L_126)


	//   ....[0]....
.L_126:
        /*0d88*/ 	.word	0x00000a30


	//   ....[1]....
        /*0d8c*/ 	.word	0x00009d10


	//   ....[2]....
        /*0d90*/ 	.word	0x00010510


	//----- nvinfo : EIATTR_MAX_THREADS
	.align		4
.L_127:
        /*0d94*/ 	.byte	0x04, 0x05
        /*0d96*/ 	.short	(.L_129 - .L_128)
.L_128:
        /*0d98*/ 	.word	0x00000180
        /*0d9c*/ 	.word	0x00000001
        /*0da0*/ 	.word	0x00000001


	//----- nvinfo : EIATTR_CRS_STACK_SIZE
	.align		4
.L_129:
        /*0da4*/ 	.byte	0x04, 0x1e
        /*0da6*/ 	.short	(.L_131 - .L_130)
.L_130:
        /*0da8*/ 	.word	0x00000000


	//----- nvinfo : EIATTR_CBANK_PARAM_SIZE
	.align		4
.L_131:
        /*0dac*/ 	.byte	0x03, 0x19
        /*0dae*/ 	.short	0x0af0


	//----- nvinfo : EIATTR_PARAM_CBANK
	.align		4
        /*0db0*/ 	.byte	0x04, 0x0a
        /*0db2*/ 	.short	(.L_133 - .L_132)
	.align		4
.L_132:
        /*0db4*/ 	.word	index@(.nv.constant0._ZN7cutlass13device_kernelIN5flash11enable_sm90INS1_16FlashAttnFwdSm90INS1_25CollectiveMainloopFwdSm90ILi2EN4cute5tupleIJNS5_1CILi1EEES8_S8_EEENS6_IJNS7_ILi128EEESA_NS7_ILi192EEEEEELi128ENS_10bfloat16_tEfNS_4arch4Sm90ELb0ELb0ELb0ELb1ELb0ELb0ELb0ELb1ELb1ELb1ELb1ELb0EEENS1_21CollectiveEpilogueFwdINS6_IJSA_SA_SA_EEES9_SD_SF_Li256ELb1ELb1ELb1ELb0EEENS1_36VarlenDynamicPersistentTileSchedulerILi128ELi128ELi256ELi128ELb1ELb1ELb1ELb0ELb1ELb1EEEEEEEEEvNT_6ParamsE)
        /*0db8*/ 	.short	0x0210
        /*0dba*/ 	.short	0x0af0


	//----- nvinfo : EIATTR_SW_WAR
	.align		4
.L_133:
        /*0dbc*/ 	.byte	0x04, 0x36
        /*0dbe*/ 	.short	(.L_135 - .L_134)
.L_134:
        /*0dc0*/ 	.word	0x00000008
.L_135:


//--------------------- .nv.info._ZN7cutlass13device_kernelIN5flash11enable_sm90INS1_16FlashAttnFwdSm90INS1_25CollectiveMainloopFwdSm90ILi2EN4cute5tupleIJNS5_1CILi1EEES8_S8_EEENS6_IJNS7_ILi128EEESA_NS7_ILi192EEEEEELi128ENS_10bfloat16_tEfNS_4arch4Sm90ELb0ELb0ELb0ELb1ELb0ELb1ELb0ELb1ELb1ELb1ELb1ELb0EEENS1_21CollectiveEpilogueFwdINS6_IJSA_SA_SA_EEES9_SD_SF_Li256ELb1ELb1ELb1ELb0EEENS1_36VarlenDynamicPersistentTileSchedulerILi128ELi128ELi256ELi128ELb1ELb1ELb1ELb0ELb1ELb1EEEEEEEEEvNT_6ParamsE --------------------------
	.section	.nv.info._ZN7cutlass13device_kernelIN5flash11enable_sm90INS1_16FlashAttnFwdSm90INS1_25CollectiveMainloopFwdSm90ILi2EN4cute5tupleIJNS5_1CILi1EEES8_S8_EEENS6_IJNS7_ILi128EEESA_NS7_ILi192EEEEEELi128ENS_10bfloat16_tEfNS_4arch4Sm90ELb0ELb0ELb0ELb1ELb0ELb1ELb0ELb1ELb1ELb1ELb1ELb0EEENS1_21CollectiveEpilogueFwdINS6_IJSA_SA_SA_EEES9_SD_SF_Li256ELb1ELb1ELb1ELb0EEENS1_36VarlenDynamicPersistentTileSchedulerILi128ELi128ELi256ELi128ELb1ELb1ELb1ELb0ELb1ELb1EEEEEEEEEvNT_6ParamsE,"",@"SHT_CUDA_INFO"
	.sectionflags	@""
	.align	4


	//----- nvinfo : EIATTR_CUDA_API_VERSION
	.align		4
        /*0000*/ 	.byte	0x04, 0x37
        /*0002*/ 	.short	(.L_137 - .L_136)
.L_136:
        /*0004*/ 	.word	0x00000082


	//----- nvinfo : EIATTR_KPARAM_INFO
	.align		4
.L_137:
        /*0008*/ 	.byte	0x04, 0x17
        /*000a*/ 	.short	(.L_139 - .L_138)
.L_138:
        /*000c*/ 	.word	0x00000000
        /*0010*/ 	.short	0x0000
        /*0012*/ 	.short	0x0070
        /*0014*/ 	.byte	0x00, 0xf0, 0x01, 0x2a


	//----- nvinfo : EIATTR_SPARSE_MMA_MASK
	.align		4
.L_139:
        /*0018*/ 	.byte	0x03, 0x50
        /*001a*/ 	.short	0x0000


	//----- nvinfo : EIATTR_MAXREG_COUNT
	.align		4
        /*001c*/ 	.byte	0x03, 0x1b
        /*001e*/ 	.short	0x00a8


	//----- nvinfo : EIATTR_NUM_BARRIERS
	.align		4
        /*0020*/ 	.byte	0x02, 0x4c
        /*0022*/ 	.byte	0x10
	.zero		1


	//----- nvinfo : EIATTR_EXTERNS
	.align		4
        /*0024*/ 	.byte	0x04, 0x0f
        /*0026*/ 	.short	(.L_141 - .L_140)


	//   ....[0]....
	.align		4
.L_140:
        /*0028*/ 	.word	index@(__assertfail)


	//----- nvinfo : EIATTR_ANNOTATIONS
	.align		4
.L_141:
        /*002c*/ 	.byte	0x04, 0x55
        /*002e*/ 	.short	(.L_143 - .L_142)


	//   ....[0]....
.L_142:
        /* <DEDUP_REMOVED lines=111> */


	//----- nvinfo : EIATTR_MERCURY_ISA_VERSION
	.align		4
.L_143:
        /*0708*/ 	.byte	0x03, 0x5f
        /*070a*/ 	.short	0x0101


	//----- nvinfo : EIATTR_UNUSED_LOAD_BYTE_OFFSET
	.align		4
        /*070c*/ 	.byte	0x04, 0x44
        /*070e*/ 	.short	(.L_145 - .L_144)


	//   ....[0]....
.L_144:
        /*0710*/ 	.word	0x00000ab0
        /*0714*/ 	.word	0x0000fff0


	//   ....[1]....
        /*0718*/ 	.word	0x00016db0
        /*071c*/ 	.word	0x0000fff0


	//----- nvinfo : EIATTR_INT_WARP_WIDE_INSTR_OFFSETS
	.align		4
.L_145:
        /*0720*/ 	.byte	0x04, 0x31
        /*0722*/ 	.short	(.L_147 - .L_146)


	//   ....[0]....
.L_146:
        /*0724*/ 	.word	0x00000190


	//   ....[1]....
        /*0728*/ 	.word	0x000001d0


	//   ....[2]....
        /*072c*/ 	.word	0x00000240


	//   ....[3]....
        /*0730*/ 	.word	0x0001c9a0


	//   ....[4]....
        /*0734*/ 	.word	0x0001ca30


	//   ....[5]....
        /*0738*/ 	.word	0x000204c0


	//   ....[6]....
        /*073c*/ 	.word	0x00020520


	//----- nvinfo : EIATTR_COOP_GROUP_MASK_REGIDS
	.align		4
.L_147:
        /*0740*/ 	.byte	0x04, 0x29
        /*0742*/ 	.short	(.L_149 - .L_148)


	//   ....[0]....
.L_148:
        /*0744*/ 	.word	0xffffffff


	//   ....[1]....
        /*0748*/ 	.word	0xffffffff


	//   ....[2]....
        /*074c*/ 	.word	0xffffffff


	//   ....[3]....
        /*0750*/ 	.word	0xffffffff


	//   ....[4]....
        /*0754*/ 	.word	0xffffffff


	//   ....[5]....
        /*0758*/ 	.word	0xffffffff


	//   ....[6]....
        /*075c*/ 	.word	0xffffffff


	//   ....[7]....
        /*0760*/ 	.word	0xffffffff


	//   ....[8]....
        /*0764*/ 	.word	0xffffffff


	//   ....[9]....
        /*0768*/ 	.word	0xffffffff


	//   ....[10]....
        /*076c*/ 	.word	0xffffffff


	//   ....[11]....
        /*0770*/ 	.word	0xffffffff


	//   ....[12]....
        /*0774*/ 	.word	0xffffffff


	//   ....[13]....
        /*0778*/ 	.word	0xffffffff


	//   ....[14]....
        /*077c*/ 	.word	0xffffffff


	//   ....[15]....
        /*0780*/ 	.word	0xffffffff


	//   ....[16]....
        /*0784*/ 	.word	0xffffffff


	//   ....[17]....
        /*0788*/ 	.word	0xffffffff


	//   ....[18]....
        /*078c*/ 	.word	0xffffffff


	//   ....[19]....
        /*0790*/ 	.word	0xffffffff


	//   ....[20]....
        /*0794*/ 	.word	0xffffffff


	//   ....[21]....
        /*0798*/ 	.word	0xffffffff


	//   ....[22]....
        /*079c*/ 	.word	0xffffffff


	//   ....[23]....
        /*07a0*/ 	.word	0xffffffff


	//   ....[24]....
        /*07a4*/ 	.word	0xffffffff


	//   ....[25]....
        /*07a8*/ 	.word	0xffffffff


	//   ....[26]....
        /*07ac*/ 	.word	0xffffffff


	//   ....[27]....
        /*07b0*/ 	.word	0xffffffff


	//   ....[28]....
        /*07b4*/ 	.word	0xffffffff


	//   ....[29]....
        /*07b8*/ 	.word	0xffffffff


	//   ....[30]....
        /*07bc*/ 	.word	0xffffffff


	//   ....[31]....
        /*07c0*/ 	.word	0xffffffff


	//   ....[32]....
        /*07c4*/ 	.word	0xffffffff


	//   ....[33]....
        /*07c8*/ 	.word	0xffffffff


	//   ....[34]....
        /*07cc*/ 	.word	0xffffffff


	//   ....[35]....
        /*07d0*/ 	.word	0xffffffff


	//   ....[36]....
        /*07d4*/ 	.word	0xffffffff


	//   ....[37]....
        /*07d8*/ 	.word	0xffffffff


	//   ....[38]....
        /*07dc*/ 	.word	0xffffffff


	//   ....[39]....
        /*07e0*/ 	.word	0xffffffff


	//   ....[40]....
        /*07e4*/ 	.word	0xffffffff


	//   ....[41]....
        /*07e8*/ 	.word	0xffffffff


	//   ....[42]....
        /*07ec*/ 	.word	0xffffffff


	//   ....[43]....
        /*07f0*/ 	.word	0xffffffff


	//   ....[44]....
        /*07f4*/ 	.word	0xffffffff


	//   ....[45]....
        /*07f8*/ 	.word	0xffffffff


	//   ....[46]....
        /*07fc*/ 	.word	0xffffffff


	//   ....[47]....
        /*0800*/ 	.word	0xffffffff


	//   ....[48]....
        /*0804*/ 	.word	0xffffffff


	//   ....[49]....
        /*0808*/ 	.word	0xffffffff


	//   ....[50]....
        /*080c*/ 	.word	0xffffffff


	//   ....[51]....
        /*0810*/ 	.word	0xffffffff


	//   ....[52]....
        /*0814*/ 	.word	0xffffffff


	//   ....[53]....
        /*0818*/ 	.word	0xffffffff


	//   ....[54]....
        /*081c*/ 	.word	0xffffffff


	//   ....[55]....
        /*0820*/ 	.word	0xffffffff


	//   ....[56]....
        /*0824*/ 	.word	0xffffffff


	//   ....[57]....
        /*0828*/ 	.word	0xffffffff


	//   ....[58]....
        /*082c*/ 	.word	0xffffffff


	//   ....[59]....
        /*0830*/ 	.word	0xffffffff


	//   ....[60]....
        /*0834*/ 	.word	0xffffffff


	//   ....[61]....
        /*0838*/ 	.word	0xffffffff


	//   ....[62]....
        /*083c*/ 	.word	0xffffffff


	//   ....[63]....
        /*0840*/ 	.word	0xffffffff


	//   ....[64]....
        /*0844*/ 	.word	0xffffffff


	//   ....[65]....
        /*0848*/ 	.word	0xffffffff


	//   ....[66]....
        /*084c*/ 	.word	0xffffffff


	//   ....[67]....
        /*0850*/ 	.word	0xffffffff


	//   ....[68]....
        /*0854*/ 	.word	0xffffffff


	//   ....[69]....
        /*0858*/ 	.word	0xffffffff


	//   ....[70]....
        /*085c*/ 	.word	0xffffffff


	//   ....[71]....
        /*0860*/ 	.word	0xffffffff


	//   ....[72]....
        /*0864*/ 	.word	0xffffffff


	//   ....[73]....
        /*0868*/ 	.word	0xffffffff


	//   ....[74]....
        /*086c*/ 	.word	0xffffffff


	//   ....[75]....
        /*0870*/ 	.word	0xffffffff


	//   ....[76]....
        /*0874*/ 	.word	0xffffffff


	//   ....[77]....
        /*0878*/ 	.word	0xffffffff


	//   ....[78]....
        /*087c*/ 	.word	0xffffffff


	//   ....[79]....
        /*0880*/ 	.word	0xffffffff


	//   ....[80]....
        /*0884*/ 	.word	0xffffffff


	//   ....[81]....
        /*0888*/ 	.word	0xffffffff


	//   ....[82]....
        /*088c*/ 	.word	0xffffffff


	//   ....[83]....
        /*0890*/ 	.word	0xffffffff


	//   ....[84]....
        /*0894*/ 	.word	0xffffffff


	//   ....[85]....
        /*0898*/ 	.word	0xffffffff


	//   ....[86]....
        /*089c*/ 	.word	0xffffffff


	//   ....[87]....
        /*08a0*/ 	.word	0xffffffff


	//   ....[88]....
        /*08a4*/ 	.word	0xffffffff


	//   ....[89]....
        /*08a8*/ 	.word	0xffffffff


	//   ....[90]....
        /*08ac*/ 	.word	0xffffffff


	//   ....[91]....
        /*08b0*/ 	.word	0xffffffff


	//   ....[92]....
        /*08b4*/ 	.word	0xffffffff


	//   ....[93]....
        /*08b8*/ 	.word	0xffffffff


	//   ....[94]....
        /*08bc*/ 	.word	0xffffffff


	//   ....[95]....
        /*08c0*/ 	.word	0xffffffff


	//   ....[96]....
        /*08c4*/ 	.word	0xffffffff


	//   ....[97]....
        /*08c8*/ 	.word	0xffffffff


	//   ....[98]....
        /*08cc*/ 	.word	0xffffffff


	//   ....[99]....
        /*08d0*/ 	.word	0xffffffff


	//   ....[100]....
        /*08d4*/ 	.word	0xffffffff


	//   ....[101]....
        /*08d8*/ 	.word	0xffffffff


	//   ....[102]....
        /*08dc*/ 	.word	0xffffffff


	//   ....[103]....
        /*08e0*/ 	.word	0xffffffff


	//   ....[104]....
        /*08e4*/ 	.word	0xffffffff


	//   ....[105]....
        /*08e8*/ 	.word	0xffffffff


	//   ....[106]....
        /*08ec*/ 	.word	0x0500000f


	//   ....[107]....
        /*08f0*/ 	.word	0x0500000f


	//   ....[108]....
        /*08f4*/ 	.word	0x0500000f


	//   ....[109]....
        /*08f8*/ 	.word	0x0500000f


	//   ....[110]....
        /*08fc*/ 	.word	0x0500000f


	//   ....[111]....
        /*0900*/ 	.word	0x0500000f


	//   ....[112]....
        /*0904*/ 	.word	0x0500000f


	//   ....[113]....
        /*0908*/ 	.word	0x0500000f


	//   ....[114]....
        /*090c*/ 	.word	0x0500000f


	//   ....[115]....
        /*0910*/ 	.word	0x0500000f


	//   ....[116]....
        /*0914*/ 	.word	0x0500000f


	//   ....[117]....
        /*0918*/ 	.word	0x0500000f


	//   ....[118]....
        /*091c*/ 	.word	0x0500000f


	//   ....[119]....
        /*0920*/ 	.word	0x0500000f


	//   ....[120]....
        /*0924*/ 	.word	0x0500000f


	//   ....[121]....
        /*0928*/ 	.word	0x0500000f


	//   ....[122]....
        /*092c*/ 	.word	0x0500000f


	//   ....[123]....
        /*0930*/ 	.word	0x0500000f


	//   ....[124]....
        /*0934*/ 	.word	0x0500000f


	//   ....[125]....
        /*0938*/ 	.word	0x0500000f


	//   ....[126]....
        /*093c*/ 	.word	0x0500000f


	//   ....[127]....
        /*0940*/ 	.word	0x0500000f


	//   ....[128]....
        /*0944*/ 	.word	0x0500000f


	//   ....[129]....
        /*0948*/ 	.word	0x0500000f


	//   ....[130]....
        /*094c*/ 	.word	0x0500000f


	//   ....[131]....
        /*0950*/ 	.word	0x0500000f


	//   ....[132]....
        /*0954*/ 	.word	0x0500000f


	//   ....[133]....
        /*0958*/ 	.word	0x0500000f


	//   ....[134]....
        /*095c*/ 	.word	0x0500000f


	//   ....[135]....
        /*0960*/ 	.word	0x0500000f


	//   ....[136]....
        /*0964*/ 	.word	0x0500000f


	//   ....[137]....
        /*0968*/ 	.word	0x0500000f


	//   ....[138]....
        /*096c*/ 	.word	0x0500000f


	//   ....[139]....
        /*0970*/ 	.word	0x0500000f


	//   ....[140]....
        /*0974*/ 	.word	0x0500000f


	//   ....[141]....
        /*0978*/ 	.word	0x0500000f


	//   ....[142]....
        /*097c*/ 	.word	0x0500000f


	//   ....[143]....
        /*0980*/ 	.word	0x0500000f


	//   ....[144]....
        /*0984*/ 	.word	0x0500000f


	//   ....[145]....
        /*0988*/ 	.word	0x0500000f


	//   ....[146]....
        /*098c*/ 	.word	0x0500000f


	//   ....[147]....
        /*0990*/ 	.word	0x0500000f


	//   ....[148]....
        /*0994*/ 	.word	0x0500000f


	//   ....[149]....
        /*0998*/ 	.word	0x0500000f


	//   ....[150]....
        /*099c*/ 	.word	0x0500000f


	//----- nvinfo : EIATTR_COOP_GROUP_INSTR_OFFSETS
	.align		4
.L_149:
        /*09a0*/ 	.byte	0x04, 0x28
        /*09a2*/ 	.short	(.L_151 - .L_150)


	//   ....[0]....
.L_150:
        /*09a4*/ 	.word	0x00000060


	//   ....[1]....
        /*09a8*/ 	.word	0x000001a0


	//   ....[2]....
        /*09ac*/ 	.word	0x000001f0


	//   ....[3]....
        /*09b0*/ 	.word	0x00000420


	//   ....[4]....
        /*09b4*/ 	.word	0x00000580


	//   ....[5]....
        /*09b8*/ 	.word	0x000006a0


	//   ....[6]....
        /*09bc*/ 	.word	0x00000800


	//   ....[7]....
        /*09c0*/ 	.word	0x0000b320


	//   ....[8]....
        /*09c4*/ 	.word	0x0000b890


	//   ....[9]....
        /*09c8*/ 	.word	0x0000b8a0


	//   ....[10]....
        /*09cc*/ 	.word	0x0000b8b0


	//   ....[11]....
        /*09d0*/ 	.word	0x0000b8c0


	//   ....[12]....
        /*09d4*/ 	.word	0x0000e340


	//   ....[13]....
        /*09d8*/ 	.word	0x0000e350


	//   ....[14]....
        /*09dc*/ 	.word	0x0000e360


	//   ....[15]....
        /*09e0*/ 	.word	0x0000e370


	//   ....[16]....
        /*09e4*/ 	.word	0x00012420


	//   ....[17]....
        /*09e8*/ 	.word	0x000124f0


	//   ....[18]....
        /*09ec*/ 	.word	0x00012ab0


	//   ....[19]....
        /*09f0*/ 	.word	0x00012b40


	//   ....[20]....
        /*09f4*/ 	.word	0x00014a40


	//   ....[21]....
        /*09f8*/ 	.word	0x00014ad0


	//   ....[22]....
        /*09fc*/ 	.word	0x00015200


	//   ....[23]....
        /*0a00*/ 	.word	0x000152b0


	//   ....[24]....
        /*0a04*/ 	.word	0x00016700


	//   ....[25]....
        /*0a08*/ 	.word	0x00016770


	//   ....[26]....
        /*0a0c*/ 	.word	0x000167a0


	//   ....[27]....
        /*0a10*/ 	.word	0x000167b0


	//   ....[28]....
        /*0a14*/ 	.word	0x00017860


	//   ....[29]....
        /*0a18*/ 	.word	0x00017870


	//   ....[30]....
        /*0a1c*/ 	.word	0x00017880


	//   ....[31]....
        /*0a20*/ 	.word	0x00017890


	//   ....[32]....
        /*0a24*/ 	.word	0x00017f70


	//   ....[33]....
        /*0a28*/ 	.word	0x00017f90


	//   ....[34]....
        /*0a2c*/ 	.word	0x00018060


	//   ....[35]....
        /*0a30*/ 	.word	0x00018080


	//   ....[36]....
        /*0a34*/ 	.word	0x00018140


	//   ....[37]....
        /*0a38*/ 	.word	0x00018160


	//   ....[38]....
        /*0a3c*/ 	.word	0x00018230


	//   ....[39]....
        /*0a40*/ 	.word	0x00018250


	//   ....[40]....
        /*0a44*/ 	.word	0x000186e0


	//   ....[41]....
        /*0a48*/ 	.word	0x00018700


	//   ....[42]....
        /*0a4c*/ 	.word	0x00018b40


	//   ....[43]....
        /*0a50*/ 	.word	0x00018b50


	//   ....[44]....
        /*0a54*/ 	.word	0x000197c0


	//   ....[45]....
        /*0a58*/ 	.word	0x000197e0


	//   ....[46]....
        /*0a5c*/ 	.word	0x000198a0


	//   ....[47]....
        /*0a60*/ 	.word	0x000198c0


	//   ....[48]....
        /*0a64*/ 	.word	0x00019980


	//   ....[49]....
        /*0a68*/ 	.word	0x000199a0


	//   ....[50]....
        /*0a6c*/ 	.word	0x00019a70


	//   ....[51]....
        /*0a70*/ 	.word	0x00019a90


	//   ....[52]....
        /*0a74*/ 	.word	0x00019be0


	//   ....[53]....
        /*0a78*/ 	.word	0x00019e10


	//   ....[54]....
        /*0a7c*/ 	.word	0x00019e40


	//   ....[55]....
        /*0a80*/ 	.word	0x00019e70


	//   ....[56]....
        /*0a84*/ 	.word	0x00019ea0


	//   ....[57]....
        /*0a88*/ 	.word	0x00019ed0


	//   ....[58]....
        /*0a8c*/ 	.word	0x00019f00


	//   ....[59]....
        /*0a90*/ 	.word	0x0001a0a0


	//   ....[60]....
        /*0a94*/ 	.word	0x0001a0d0


	//   ....[61]....
        /*0a98*/ 	.word	0x0001a100


	//   ....[62]....
        /*0a9c*/ 	.word	0x0001a130


	//   ....[63]....
        /*0aa0*/ 	.word	0x0001a160


	//   ....[64]....
        /*0aa4*/ 	.word	0x0001a190


	//   ....[65]....
        /*0aa8*/ 	.word	0x0001a220


	//   ....[66]....
        /*0aac*/ 	.word	0x0001a250


	//   ....[67]....
        /*0ab0*/ 	.word	0x0001a260


	//   ....[68]....
        /*0ab4*/ 	.word	0x0001a310


	//   ....[69]....
        /*0ab8*/ 	.word	0x0001b370


	//   ....[70]....
        /*0abc*/ 	.word	0x0001cf80


	//   ....[71]....
        /*0ac0*/ 	.word	0x0001db90


	//   ....[72]....
        /*0ac4*/ 	.word	0x0001dba0


	//   ....[73]....
        /*0ac8*/ 	.word	0x0001dbe0


	//   ....[74]....
        /*0acc*/ 	.word	0x0001dc10


	//   ....[75]....
        /*0ad0*/ 	.word	0x0001dce0


	//   ....[76]....
        /*0ad4*/ 	.word	0x0001dd40


	//   ....[77]....
        /*0ad8*/ 	.word	0x0001dde0


	//   ....[78]....
        /*0adc*/ 	.word	0x0001ddf0


	//   ....[79]....
        /*0ae0*/ 	.word	0x0001de90


	//   ....[80]....
        /*0ae4*/ 	.word	0x0001dea0


	//   ....[81]....
        /*0ae8*/ 	.word	0x0001df40


	//   ....[82]....
        /*0aec*/ 	.word	0x0001df50


	//   ....[83]....
        /*0af0*/ 	.word	0x0001dfd0


	//   ....[84]....
        /*0af4*/ 	.word	0x0001e000


	//   ....[85]....
        /*0af8*/ 	.word	0x0001e050


	//   ....[86]....
        /*0afc*/ 	.word	0x0001e090


	//   ....[87]....
        /*0b00*/ 	.word	0x00020c00


	//   ....[88]....
        /*0b04*/ 	.word	0x00020c30


	//   ....[89]....
        /*0b08*/ 	.word	0x00020c90


	//   ....[90]....
        /*0b0c*/ 	.word	0x00020cc0


	//   ....[91]....
        /*0b10*/ 	.word	0x00020cf0


	//   ....[92]....
        /*0b14*/ 	.word	0x00020d20


	//   ....[93]....
        /*0b18*/ 	.word	0x00020d50


	//   ....[94]....
        /*0b1c*/ 	.word	0x00020d80


	//   ....[95]....
        /*0b20*/ 	.word	0x00020f40


	//   ....[96]....
        /*0b24*/ 	.word	0x00020f70


	//   ....[97]....
        /*0b28*/ 	.word	0x00020fa0


	//   ....[98]....
        /*0b2c*/ 	.word	0x00020fd0


	//   ....[99]....
        /*0b30*/ 	.word	0x00021000


	//   ....[100]....
        /*0b34*/ 	.word	0x00021030


	//   ....[101]....
        /*0b38*/ 	.word	0x000210f0


	//   ....[102]....
        /*0b3c*/ 	.word	0x00021110


	//   ....[103]....
        /*0b40*/ 	.word	0x00021120


	//   ....[104]....
        /*0b44*/ 	.word	0x00021180


	//   ....[105]....
        /*0b48*/ 	.word	0x000218a0


	//   ....[106]....
        /*0b4c*/ 	.word	0x00021ce0


	//   ....[107]....
        /*0b50*/ 	.word	0x00021d70


	//   ....[108]....
        /*0b54*/ 	.word	0x00021dc0


	//   ....[109]....
        /*0b58*/ 	.word	0x00021e10


	//   ....[110]....
        /*0b5c*/ 	.word	0x00021f00


	//   ....[111]....
        /*0b60*/ 	.word	0x00021f90


	//   ....[112]....
        /*0b64*/ 	.word	0x00021ff0


	//   ....[113]....
        /*0b68*/ 	.word	0x00022050


	//   ....[114]....
        /*0b6c*/ 	.word	0x000222a0


	//   ....[115]....
        /*0b70*/ 	.word	0x00022580


	//   ....[116]....
        /*0b74*/ 	.word	0x000226f0


	//   ....[117]....
        /*0b78*/ 	.word	0x00022740


	//   ....[118]....
        /*0b7c*/ 	.word	0x000227a0


	//   ....[119]....
        /*0b80*/ 	.word	0x00022870


	//   ....[120]....
        /*0b84*/ 	.word	0x000229b0


	//   ....[121]....
        /*0b88*/ 	.word	0x00022aa0


	//   ....[122]....
        /*0b8c*/ 	.word	0x00022b80


	//   ....[123]....
        /*0b90*/ 	.word	0x00022c90


	//   ....[124]....
        /*0b94*/ 	.word	0x00022cf0


	//   ....[125]....
        /*0b98*/ 	.word	0x00022e00


	//   ....[126]....
        /*0b9c*/ 	.word	0x00022e60


	//   ....[127]....
        /*0ba0*/ 	.word	0x00022f70


	//   ....[128]....
        /*0ba4*/ 	.word	0x00022fd0


	//   ....[129]....
        /*0ba8*/ 	.word	0x000230c0


	//   ....[130]....
        /*0bac*/ 	.word	0x00023140


	//   ....[131]....
        /*0bb0*/ 	.word	0x00023220


	//   ....[132]....
        /*0bb4*/ 	.word	0x00023590


	//   ....[133]....
        /*0bb8*/ 	.word	0x00023630


	//   ....[134]....
        /*0bbc*/ 	.word	0x000237d0


	//   ....[135]....
        /*0bc0*/ 	.word	0x00023850


	//   ....[136]....
        /*0bc4*/ 	.word	0x000238d0


	//   ....[137]....
        /*0bc8*/ 	.word	0x00023950


	//   ....[138]....
        /*0bcc*/ 	.word	0x000239d0


	//   ....[139]....
        /*0bd0*/ 	.word	0x00023a60


	//   ....[140]....
        /*0bd4*/ 	.word	0x00023b00


	//   ....[141]....
        /*0bd8*/ 	.word	0x00023bb0


	//   ....[142]....
        /*0bdc*/ 	.word	0x00023c30


	//   ....[143]....
        /*0be0*/ 	.word	0x00023cb0


	//   ....[144]....
        /*0be4*/ 	.word	0x00023d30


	//   ....[145]....
        /*0be8*/ 	.word	0x00023dc0


	//   ....[146]....
        /*0bec*/ 	.word	0x00023e40


	//   ....[147]....
        /*0bf0*/ 	.word	0x00023ee0


	//   ....[148]....
        /*0bf4*/ 	.word	0x00023f30


	//   ....[149]....
        /*0bf8*/ 	.word	0x00023fc0


	//   ....[150]....
        /*0bfc*/ 	.word	0x000240f0


	//----- nvinfo : EIATTR_REG_RECONFIG
	.align		4
.L_151:
        /*0c00*/ 	.byte	0x01, 0x54
	.zero		2


	//----- nvinfo : EIATTR_SYSCALL_OFFSETS
	.align		4
        /*0c04*/ 	.byte	0x04, 0x46
        /*0c06*/ 	.short	(.L_153 - .L_152)


	//   ....[0]....
.L_152:
        /*0c08*/ 	.word	0x00001fa0


	//   ....[1]....
        /*0c0c*/ 	.word	0x000020f0


	//   ....[2]....
        /*0c10*/ 	.word	0x0000b4c0


	//   ....[3]....
        /*0c14*/ 	.word	0x0000b810


	//   ....[4]....
        /*0c18*/ 	.word	0x0001cba0


	//   ....[5]....
        /*0c1c*/ 	.word	0x0001ccf0


	//   ....[6]....
        /*0c20*/ 	.word	0x0001cde0


	//   ....[7]....
        /*0c24*/ 	.word	0x0001d760


	//----- nvinfo : EIATTR_MBARRIER_INSTR_OFFSETS
	.align		4
.L_153:
        /*0c28*/ 	.byte	0x04, 0x39
        /*0c2a*/ 	.short	(.L_155 - .L_154)


	//   ....[0]....
.L_154:
        /*0c2c*/ 	.word	0x000002d0
        /*0c30*/ 	.word	0x000000ff
        /*0c34*/ 	.word	0x00034800
        /*0c38*/ 	.short	0x0100
        /*0c3a*/ 	.byte	0x08
	.zero		1


	//   ....[1]....
        /*0c3c*/ 	.word	0x000002e0
        /*0c40*/ 	.word	0x000000ff
        /*0c44*/ 	.word	0x00034820
        /*0c48*/ 	.short	0x0100
        /*0c4a*/ 	.byte	0x08
	.zero		1


	//   ....[2]....
        /*0c4c*/ 	.word	0x000003d0
        /*0c50*/ 	.word	0x000000ff
        /*0c54*/ 	.word	0x00034830
        /*0c58*/ 	.short	0x0100
        /*0c5a*/ 	.byte	0x08
	.zero		1


	//   ....[3]....
        /*0c5c*/ 	.word	0x000003e0
        /*0c60*/ 	.word	0x000000ff
        /*0c64*/ 	.word	0x00034840
        /*0c68*/ 	.short	0x0100
        /*0c6a*/ 	.byte	0x08
	.zero		1


	//   ....[4]....
        /*0c6c*/ 	.word	0x000003f0
        /*0c70*/ 	.word	0x000000ff
        /*0c74*/ 	.word	0x00034838
        /*0c78*/ 	.short	0x0100
        /*0c7a*/ 	.byte	0x08
	.zero		1


	//   ....[5]....
        /*0c7c*/ 	.word	0x00000400
        /*0c80*/ 	.word	0x000000ff
        /*0c84*/ 	.word	0x00034848
        /*0c88*/ 	.short	0x0100
        /*0c8a*/ 	.byte	0x08
	.zero		1


	//   ....[6]....
        /*0c8c*/ 	.word	0x00000530
        /*0c90*/ 	.word	0x000000ff
        /*0c94*/ 	.word	0x00034850
        /*0c98*/ 	.short	0x0100
        /*0c9a*/ 	.byte	0x08
	.zero		1


	//   ....[7]....
        /*0c9c*/ 	.word	0x00000540
        /*0ca0*/ 	.word	0x000000ff
        /*0ca4*/ 	.word	0x00034860
        /*0ca8*/ 	.short	0x0100
        /*0caa*/ 	.byte	0x08
	.zero		1


	//   ....[8]....
        /*0cac*/ 	.word	0x00000550
        /*0cb0*/ 	.word	0x000000ff
        /*0cb4*/ 	.word	0x00034858
        /*0cb8*/ 	.short	0x0100
        /*0cba*/ 	.byte	0x08
	.zero		1


	//   ....[9]....
        /*0cbc*/ 	.word	0x00000560
        /*0cc0*/ 	.word	0x000000ff
        /*0cc4*/ 	.word	0x00034868
        /*0cc8*/ 	.short	0x0100
        /*0cca*/ 	.byte	0x08
	.zero		1


	//   ....[10]....
        /*0ccc*/ 	.word	0x00000650
        /*0cd0*/ 	.word	0x000000ff
        /*0cd4*/ 	.word	0x00034870
        /*0cd8*/ 	.short	0x0100
        /*0cda*/ 	.byte	0x06
	.zero		1


	//   ....[11]....
        /*0cdc*/ 	.word	0x00000660
        /*0ce0*/ 	.word	0x000000ff
        /*0ce4*/ 	.word	0x00034880
        /*0ce8*/ 	.short	0x0100
        /*0cea*/ 	.byte	0x06
	.zero		1


	//   ....[12]....
        /*0cec*/ 	.word	0x00000670
        /*0cf0*/ 	.word	0x000000ff
        /*0cf4*/ 	.word	0x00034878
        /*0cf8*/ 	.short	0x0100
        /*0cfa*/ 	.byte	0x06
	.zero		1


	//   ....[13]....
        /*0cfc*/ 	.word	0x00000680
        /*0d00*/ 	.word	0x000000ff
        /*0d04*/ 	.word	0x00034888
        /*0d08*/ 	.short	0x0100
        /*0d0a*/ 	.byte	0x06
	.zero		1


	//   ....[14]....
        /*0d0c*/ 	.word	0x000007b0
        /*0d10*/ 	.word	0x000000ff
        /*0d14*/ 	.word	0x00034890
        /*0d18*/ 	.short	0x0100
        /*0d1a*/ 	.byte	0x08
	.zero		1


	//   ....[15]....
        /*0d1c*/ 	.word	0x000007c0
        /*0d20*/ 	.word	0x000000ff
        /*0d24*/ 	.word	0x000348a0
        /*0d28*/ 	.short	0x0100
        /*0d2a*/ 	.byte	0x08
	.zero		1


	//   ....[16]....
        /*0d2c*/ 	.word	0x000007d0
        /*0d30*/ 	.word	0x000000ff
        /*0d34*/ 	.word	0x00034898
        /*0d38*/ 	.short	0x0100
        /*0d3a*/ 	.byte	0x08
	.zero		1


	//   ....[17]....
        /*0d3c*/ 	.word	0x000007e0
        /*0d40*/ 	.word	0x000000ff
        /*0d44*/ 	.word	0x000348a8
        /*0d48*/ 	.short	0x0100
        /*0d4a*/ 	.byte	0x08
	.zero		1


	//   ....[18]....
        /*0d4c*/ 	.word	0x00000910
        /*0d50*/ 	.word	0x000000ff
        /*0d54*/ 	.word	0x000348b0
        /*0d58*/ 	.short	0x0100
        /*0d5a*/ 	.byte	0x08
	.zero		1


	//   ....[19]....
        /*0d5c*/ 	.word	0x00000920
        /*0d60*/ 	.word	0x000000ff
        /*0d64*/ 	.word	0x000348c0
        /*0d68*/ 	.short	0x0100
        /*0d6a*/ 	.byte	0x08
	.zero		1


	//   ....[20]....
        /*0d6c*/ 	.word	0x00000930
        /*0d70*/ 	.word	0x000000ff
        /*0d74*/ 	.word	0x000348b8
        /*0d78*/ 	.short	0x0100
        /*0d7a*/ 	.byte	0x08
	.zero		1


	//   ....[21]....
        /*0d7c*/ 	.word	0x00000940
        /*0d80*/ 	.word	0x000000ff
        /*0d84*/ 	.word	0x000348c8
        /*0d88*/ 	.short	0x0100
        /*0d8a*/ 	.byte	0x08
	.zero		1


	//   ....[22]....
        /*0d8c*/ 	.word	0x00003be0
        /*0d90*/ 	.word	0x00000065
        /*0d94*/ 	.word	0x00034890
        /*0d98*/ 	.short	0x010a
        /*0d9a*/ 	.byte	0x3f
	.zero		1


	//   ....[23]....
        /*0d9c*/ 	.word	0x00007190
        /*0da0*/ 	.word	0x00000065
        /*0da4*/ 	.word	0x00034890
        /*0da8*/ 	.short	0x010a
        /*0daa*/ 	.byte	0x3f
	.zero		1


	//   ....[24]....
        /*0dac*/ 	.word	0x0000a4d0
        /*0db0*/ 	.word	0x00000065
        /*0db4*/ 	.word	0x00034890
        /*0db8*/ 	.short	0x010a
        /*0dba*/ 	.byte	0x3f
	.zero		1


	//   ....[25]....
        /*0dbc*/ 	.word	0x0000a8a0
        /*0dc0*/ 	.word	0x00000028
        /*0dc4*/ 	.word	0x00000000
        /*0dc8*/ 	.short	0x0101
        /*0dca*/ 	.byte	0x3f
	.zero		1


	//   ....[26]....
        /*0dcc*/ 	.word	0x0000a8e0
        /*0dd0*/ 	.word	0x00000065
        /*0dd4*/ 	.word	0x000348b0
        /*0dd8*/ 	.short	0x010a
        /*0dda*/ 	.byte	0x3f
	.zero		1


	//   ....[27]....
        /*0ddc*/ 	.word	0x0000ad80
        /*0de0*/ 	.word	0x00000065
        /*0de4*/ 	.word	0x00000000
        /*0de8*/ 	.short	0x0101
        /*0dea*/ 	.byte	0x3f
	.zero		1


	//   ....[28]....
        /*0dec*/ 	.word	0x0000b540
        /*0df0*/ 	.word	0x00000002
        /*0df4*/ 	.word	0x00034800
        /*0df8*/ 	.short	0x010a
        /*0dfa*/ 	.byte	0x3f
	.zero		1


	//   ....[29]....
        /*0dfc*/ 	.word	0x0000b590
        /*0e00*/ 	.word	0x00000002
        /*0e04*/ 	.word	0x00034800
        /*0e08*/ 	.short	0x010a
        /*0e0a*/ 	.byte	0x3f
	.zero		1


	//   ....[30]....
        /*0e0c*/ 	.word	0x0000bfc0
        /*0e10*/ 	.word	0x00000002
        /*0e14*/ 	.word	0x00034800
        /*0e18*/ 	.short	0x010a
        /*0e1a*/ 	.byte	0x3f
	.zero		1


	//   ....[31]....
        /*0e1c*/ 	.word	0x0000e810
        /*0e20*/ 	.word	0x00000002
        /*0e24*/ 	.word	0x00034800
        /*0e28*/ 	.short	0x010a
        /*0e2a*/ 	.byte	0x3f
	.zero		1


	//   ....[32]....
        /*0e2c*/ 	.word	0x00011000
        /*0e30*/ 	.word	0x0000000a
        /*0e34*/ 	.word	0x00034830
        /*0e38*/ 	.short	0x010a
        /*0e3a*/ 	.byte	0x3f
	.zero		1


	//   ....[33]....
        /*0e3c*/ 	.word	0x00011080
        /*0e40*/ 	.word	0x0000000a
        /*0e44*/ 	.word	0x00034830
        /*0e48*/ 	.short	0x010a
        /*0e4a*/ 	.byte	0x3f
	.zero		1


	//   ....[34]....
        /*0e4c*/ 	.word	0x00013080
        /*0e50*/ 	.word	0x00000005
        /*0e54*/ 	.word	0x00000000
        /*0e58*/ 	.short	0x0101
        /*0e5a*/ 	.byte	0x3f
	.zero		1


	//   ....[35]....
        /*0e5c*/ 	.word	0x00013ad0
        /*0e60*/ 	.word	0x0000000f
        /*0e64*/ 	.word	0x00034830
        /*0e68*/ 	.short	0x010a
        /*0e6a*/ 	.byte	0x3f
	.zero		1


	//   ....[36]....
        /*0e6c*/ 	.word	0x00013b50
        /*0e70*/ 	.word	0x0000000f
        /*0e74*/ 	.word	0x00034830
        /*0e78*/ 	.short	0x010a
        /*0e7a*/ 	.byte	0x3f
	.zero		1


	//   ....[37]....
        /*0e7c*/ 	.word	0x00014660
        /*0e80*/ 	.word	0x00000014
        /*0e84*/ 	.word	0x00034850
        /*0e88*/ 	.short	0x010a
        /*0e8a*/ 	.byte	0x3f
	.zero		1


	//   ....[38]....
        /*0e8c*/ 	.word	0x000146b0
        /*0e90*/ 	.word	0x00000014
        /*0e94*/ 	.word	0x00034850
        /*0e98*/ 	.short	0x010a
        /*0e9a*/ 	.byte	0x3f
	.zero		1


	//   ....[39]....
        /*0e9c*/ 	.word	0x00015a30
        /*0ea0*/ 	.word	0x0000000f
        /*0ea4*/ 	.word	0x00000000
        /*0ea8*/ 	.short	0x0101
        /*0eaa*/ 	.byte	0x3f
	.zero		1


	//   ....[40]....
        /*0eac*/ 	.word	0x00015a80
        /*0eb0*/ 	.word	0x00000014
        /*0eb4*/ 	.word	0x00000000
        /*0eb8*/ 	.short	0x0101
        /*0eba*/ 	.byte	0x3f
	.zero		1


	//   ....[41]....
        /*0ebc*/ 	.word	0x000162e0
        /*0ec0*/ 	.word	0x00000006
        /*0ec4*/ 	.word	0x00034850
        /*0ec8*/ 	.short	0x010a
        /*0eca*/ 	.byte	0x3f
	.zero		1


	//   ....[42]....
        /*0ecc*/ 	.word	0x00016380
        /*0ed0*/ 	.word	0x00000006
        /*0ed4*/ 	.word	0x00034850
        /*0ed8*/ 	.short	0x010a
        /*0eda*/ 	.byte	0x3f
	.zero		1


	//   ....[43]....
        /*0edc*/ 	.word	0x00016940
        /*0ee0*/ 	.word	0x00000008
        /*0ee4*/ 	.word	0x00000000
        /*0ee8*/ 	.short	0x0101
        /*0eea*/ 	.byte	0x3f
	.zero		1


	//   ....[44]....
        /*0eec*/ 	.word	0x00017f60
        /*0ef0*/ 	.word	0x00000000
        /*0ef4*/ 	.word	0x00000000
        /*0ef8*/ 	.short	0x0101
        /*0efa*/ 	.byte	0x3f
	.zero		1


	//   ....[45]....
        /*0efc*/ 	.word	0x000186f0
        /*0f00*/ 	.word	0x00000006
        /*0f04*/ 	.word	0x00000000
        /*0f08*/ 	.short	0x0101
        /*0f0a*/ 	.byte	0x3f
	.zero		1


	//   ....[46]....
        /*0f0c*/ 	.word	0x0001b450
        /*0f10*/ 	.word	0x00000012
        /*0f14*/ 	.word	0x00034820
        /*0f18*/ 	.short	0x010a
        /*0f1a*/ 	.byte	0x3f
	.zero		1


	//   ....[47]....
        /*0f1c*/ 	.word	0x0001b520
        /*0f20*/ 	.word	0x00000005
        /*0f24*/ 	.word	0x000348a0
        /*0f28*/ 	.short	0x010a
        /*0f2a*/ 	.byte	0x3f
	.zero		1


	//   ....[48]....
        /*0f2c*/ 	.word	0x0001b950
        /*0f30*/ 	.word	0x00000005
        /*0f34*/ 	.word	0x000348c0
        /*0f38*/ 	.short	0x010a
        /*0f3a*/ 	.byte	0x3f
	.zero		1


	//   ....[49]....
        /*0f3c*/ 	.word	0x0001be50
        /*0f40*/ 	.word	0x00000007
        /*0f44*/ 	.word	0x000348a0
        /*0f48*/ 	.short	0x010a
        /*0f4a*/ 	.byte	0x3f
	.zero		1


	//   ....[50]....
        /*0f4c*/ 	.word	0x0001c270
        /*0f50*/ 	.word	0x00000007
        /*0f54*/ 	.word	0x000348c0
        /*0f58*/ 	.short	0x010a
        /*0f5a*/ 	.byte	0x3f
	.zero		1


	//   ....[51]....
        /*0f5c*/ 	.word	0x0001d1f0
        /*0f60*/ 	.word	0x00000000
        /*0f64*/ 	.word	0x00034840
        /*0f68*/ 	.short	0x010a
        /*0f6a*/ 	.byte	0x3f
	.zero		1


	//   ....[52]....
        /*0f6c*/ 	.word	0x0001e1a0
        /*0f70*/ 	.word	0x00000012
        /*0f74*/ 	.word	0x00034800
        /*0f78*/ 	.short	0x0107
        /*0f7a*/ 	.byte	0x3f
	.zero		1


	//   ....[53]....
        /*0f7c*/ 	.word	0x0001e2b0
        /*0f80*/ 	.word	0x00000012
        /*0f84*/ 	.word	0x00034800
        /*0f88*/ 	.short	0x0101
        /*0f8a*/ 	.byte	0x3f
	.zero		1


	//   ....[54]....
        /*0f8c*/ 	.word	0x0001e2d0
        /*0f90*/ 	.word	0x00000012
        /*0f94*/ 	.word	0x00034820
        /*0f98*/ 	.short	0x010a
        /*0f9a*/ 	.byte	0x3f
	.zero		1


	//   ....[55]....
        /*0f9c*/ 	.word	0x0001e690
        /*0fa0*/ 	.word	0x00000003
        /*0fa4*/ 	.word	0x00034840
        /*0fa8*/ 	.short	0x010a
        /*0faa*/ 	.byte	0x3f
	.zero		1


	//   ....[56]....
        /*0fac*/ 	.word	0x0001eb20
        /*0fb0*/ 	.word	0x00000003
        /*0fb4*/ 	.word	0x00000060
        /*0fb8*/ 	.short	0x010a
        /*0fba*/ 	.byte	0x3f
	.zero		1


	//   ....[57]....
        /*0fbc*/ 	.word	0x0001f1b0
        /*0fc0*/ 	.word	0x00000003
        /*0fc4*/ 	.word	0x00034840
        /*0fc8*/ 	.short	0x010a
        /*0fca*/ 	.byte	0x3f
	.zero		1


	//   ....[58]....
        /*0fcc*/ 	.word	0x0001f640
        /*0fd0*/ 	.word	0x00000002
        /*0fd4*/ 	.word	0x00000060
        /*0fd8*/ 	.short	0x010a
        /*0fda*/ 	.byte	0x3f
	.zero		1


	//   ....[59]....
        /*0fdc*/ 	.word	0x0001fc10
        /*0fe0*/ 	.word	0x00000002
        /*0fe4*/ 	.word	0x00034840
        /*0fe8*/ 	.short	0x010a
        /*0fea*/ 	.byte	0x3f
	.zero		1


	//   ....[60]....
        /*0fec*/ 	.word	0x000200a0
        /*0ff0*/ 	.word	0x00000002
        /*0ff4*/ 	.word	0x00000060
        /*0ff8*/ 	.short	0x010a
        /*0ffa*/ 	.byte	0x3f
	.zero		1


	//   ....[61]....
        /*0ffc*/ 	.word	0x00020620
        /*1000*/ 	.word	0x00000000
        /*1004*/ 	.word	0x00034860
        /*1008*/ 	.short	0x010a
        /*100a*/ 	.byte	0x3f
	.zero		1


	//   ....[62]....
        /*100c*/ 	.word	0x00021820
        /*1010*/ 	.word	0x00000000
        /*1014*/ 	.word	0x00034820
        /*1018*/ 	.short	0x010a
        /*101a*/ 	.byte	0x3f
	.zero		1


	//   ....[63]....
        /*101c*/ 	.word	0x00021a20
        /*1020*/ 	.word	0x00000006
        /*1024*/ 	.word	0x00000000
        /*1028*/ 	.short	0x010a
        /*102a*/ 	.byte	0x3f
	.zero		1


	//   ....[64]....
        /*102c*/ 	.word	0x00021a50
        /*1030*/ 	.word	0x00000007
        /*1034*/ 	.word	0x00000000
        /*1038*/ 	.short	0x010a
        /*103a*/ 	.byte	0x3f
	.zero		1


	//   ....[65]....
        /*103c*/ 	.word	0x00021ab0
        /*1040*/ 	.word	0x00000004
        /*1044*/ 	.word	0x00000000
        /*1048*/ 	.short	0x010a
        /*104a*/ 	.byte	0x3f
	.zero		1


	//   ....[66]....
        /*104c*/ 	.word	0x00021ae0
        /*1050*/ 	.word	0x00000003
        /*1054*/ 	.word	0x00000000
        /*1058*/ 	.short	0x010a
        /*105a*/ 	.byte	0x3f
	.zero		1


	//   ....[67]....
        /*105c*/ 	.word	0x00021b40
        /*1060*/ 	.word	0x00000065
        /*1064*/ 	.word	0x00034890
        /*1068*/ 	.short	0x010a
        /*106a*/ 	.byte	0x3f
	.zero		1


	//   ....[68]....
        /*106c*/ 	.word	0x00021b90
        /*1070*/ 	.word	0x00000065
        /*1074*/ 	.word	0x00034890
        /*1078*/ 	.short	0x010a
        /*107a*/ 	.byte	0x3f
	.zero		1


	//   ....[69]....
        /*107c*/ 	.word	0x00021be0
        /*1080*/ 	.word	0x00000065
        /*1084*/ 	.word	0x00034890
        /*1088*/ 	.short	0x010a
        /*108a*/ 	.byte	0x3f
	.zero		1


	//   ....[70]....
        /*108c*/ 	.word	0x00021c30
        /*1090*/ 	.word	0x00000065
        /*1094*/ 	.word	0x000348b0
        /*1098*/ 	.short	0x010a
        /*109a*/ 	.byte	0x3f
	.zero		1


	//   ....[71]....
        /*109c*/ 	.word	0x00021e50
        /*10a0*/ 	.word	0x00000002
        /*10a4*/ 	.word	0x00034800
        /*10a8*/ 	.short	0x010a
        /*10aa*/ 	.byte	0x3f
	.zero		1


	//   ....[72]....
        /*10ac*/ 	.word	0x00022080
        /*10b0*/ 	.word	0x00000002
        /*10b4*/ 	.word	0x00034800
        /*10b8*/ 	.short	0x010a
        /*10ba*/ 	.byte	0x3f
	.zero		1


	//   ....[73]....
        /*10bc*/ 	.word	0x000220d0
        /*10c0*/ 	.word	0x0000000a
        /*10c4*/ 	.word	0x00034830
        /*10c8*/ 	.short	0x010a
        /*10ca*/ 	.byte	0x3f
	.zero		1


	//   ....[74]....
        /*10cc*/ 	.word	0x00022120
        /*10d0*/ 	.word	0x0000000f
        /*10d4*/ 	.word	0x00034830
        /*10d8*/ 	.short	0x010a
        /*10da*/ 	.byte	0x3f
	.zero		1


	//   ....[75]....
        /*10dc*/ 	.word	0x00022170
        /*10e0*/ 	.word	0x00000014
        /*10e4*/ 	.word	0x00034850
        /*10e8*/ 	.short	0x010a
        /*10ea*/ 	.byte	0x3f
	.zero		1


	//   ....[76]....
        /*10ec*/ 	.word	0x000221c0
        /*10f0*/ 	.word	0x00000006
        /*10f4*/ 	.word	0x00034850
        /*10f8*/ 	.short	0x010a
        /*10fa*/ 	.byte	0x3f
	.zero		1


	//   ....[77]....
        /*10fc*/ 	.word	0x00022360
        /*1100*/ 	.word	0x00000012
        /*1104*/ 	.word	0x00034820
        /*1108*/ 	.short	0x010a
        /*110a*/ 	.byte	0x3f
	.zero		1


	//   ....[78]....
        /*110c*/ 	.word	0x000223b0
        /*1110*/ 	.word	0x00000005
        /*1114*/ 	.word	0x000348a0
        /*1118*/ 	.short	0x010a
        /*111a*/ 	.byte	0x3f
	.zero		1


	//   ....[79]....
        /*111c*/ 	.word	0x00022400
        /*1120*/ 	.word	0x00000005
        /*1124*/ 	.word	0x000348c0
        /*1128*/ 	.short	0x010a
        /*112a*/ 	.byte	0x3f
	.zero		1


	//   ....[80]....
        /*112c*/ 	.word	0x00022450
        /*1130*/ 	.word	0x00000007
        /*1134*/ 	.word	0x000348a0
        /*1138*/ 	.short	0x010a
        /*113a*/ 	.byte	0x3f
	.zero		1


	//   ....[81]....
        /*113c*/ 	.word	0x000224a0
        /*1140*/ 	.word	0x00000007
        /*1144*/ 	.word	0x000348c0
        /*1148*/ 	.short	0x010a
        /*114a*/ 	.byte	0x3f
	.zero		1


	//   ....[82]....
        /*114c*/ 	.word	0x00022640
        /*1150*/ 	.word	0x00000000
        /*1154*/ 	.word	0x00034840
        /*1158*/ 	.short	0x010a
        /*115a*/ 	.byte	0x3f
	.zero		1


	//   ....[83]....
        /*115c*/ 	.word	0x000232a0
        /*1160*/ 	.word	0x00000012
        /*1164*/ 	.word	0x00034820
        /*1168*/ 	.short	0x010a
        /*116a*/ 	.byte	0x3f
	.zero		1


	//   ....[84]....
        /*116c*/ 	.word	0x000232f0
        /*1170*/ 	.word	0x00000003
        /*1174*/ 	.word	0x00034840
        /*1178*/ 	.short	0x010a
        /*117a*/ 	.byte	0x3f
	.zero		1


	//   ....[85]....
        /*117c*/ 	.word	0x00023340
        /*1180*/ 	.word	0x00000003
        /*1184*/ 	.word	0x00000060
        /*1188*/ 	.short	0x010a
        /*118a*/ 	.byte	0x3f
	.zero		1


	//   ....[86]....
        /*118c*/ 	.word	0x00023390
        /*1190*/ 	.word	0x00000003
        /*1194*/ 	.word	0x00034840
        /*1198*/ 	.short	0x010a
        /*119a*/ 	.byte	0x3f
	.zero		1


	//   ....[87]....
        /*119c*/ 	.word	0x000233e0
        /*11a0*/ 	.word	0x00000002
        /*11a4*/ 	.word	0x00000060
        /*11a8*/ 	.short	0x010a
        /*11aa*/ 	.byte	0x3f
	.zero		1


	//   ....[88]....
        /*11ac*/ 	.word	0x00023430
        /*11b0*/ 	.word	0x00000002
        /*11b4*/ 	.word	0x00034840
        /*11b8*/ 	.short	0x010a
        /*11ba*/ 	.byte	0x3f
	.zero		1


	//   ....[89]....
        /*11bc*/ 	.word	0x00023480
        /*11c0*/ 	.word	0x00000002
        /*11c4*/ 	.word	0x00000060
        /*11c8*/ 	.short	0x010a
        /*11ca*/ 	.byte	0x3f
	.zero		1


	//   ....[90]....
        /*11cc*/ 	.word	0x000234d0
        /*11d0*/ 	.word	0x00000000
        /*11d4*/ 	.word	0x00034860
        /*11d8*/ 	.short	0x010a
        /*11da*/ 	.byte	0x3f
	.zero		1


	//   ....[91]....
        /*11dc*/ 	.word	0x00024010
        /*11e0*/ 	.word	0x00000000
        /*11e4*/ 	.word	0x00034820
        /*11e8*/ 	.short	0x010a
        /*11ea*/ 	.byte	0x3f
	.zero		1


	//   ....[92]....
        /*11ec*/ 	.word	0x000241b0
        /*11f0*/ 	.word	0x00000006
        /*11f4*/ 	.word	0x00000000
        /*11f8*/ 	.short	0x010a
        /*11fa*/ 	.byte	0x3f
	.zero		1


	//   ....[93]....
        /*11fc*/ 	.word	0x00024200
        /*1200*/ 	.word	0x00000007
        /*1204*/ 	.word	0x00000000
        /*1208*/ 	.short	0x010a
        /*120a*/ 	.byte	0x3f
	.zero		1


	//   ....[94]....
        /*120c*/ 	.word	0x00024250
        /*1210*/ 	.word	0x00000004
        /*1214*/ 	.word	0x00000000
        /*1218*/ 	.short	0x010a
        /*121a*/ 	.byte	0x3f
	.zero		1


	//----- nvinfo : EIATTR_NUM_MBARRIERS
	.align		4
.L_155:
        /*121c*/ 	.byte	0x03, 0x38
        /*121e*/ 	.short	0x0016


	//----- nvinfo : EIATTR_EXIT_INSTR_OFFSETS
	.align		4
        /*1220*/ 	.byte	0x04, 0x1c
        /*1222*/ 	.short	(.L_157 - .L_156)


	//   ....[0]....
.L_156:
        /*1224*/ 	.word	0x00021b30


	//----- nvinfo : EIATTR_MAX_THREADS
	.align		4
.L_157:
        /*1228*/ 	.byte	0x04, 0x05
        /*122a*/ 	.short	(.L_159 - .L_158)
.L_158:
        /*122c*/ 	.word	0x00000180
        /*1230*/ 	.word	0x00000001
        /*1234*/ 	.word	0x00000001


	//----- nvinfo : EIATTR_CRS_STACK_SIZE
	.align		4
.L_159:
        /*1238*/ 	.byte	0x04, 0x1e
        /*123a*/ 	.short	(.L_161 - .L_160)
.L_160:
        /*123c*/ 	.word	0x00000000


	//----- nvinfo : EIATTR_CBANK_PARAM_SIZE
	.align		4
.L_161:
        /*1240*/ 	.byte	0x03, 0x19
        /*1242*/ 	.short	0x0af0


	//----- nvinfo : EIATTR_PARAM_CBANK
	.align		4
        /*1244*/ 	.byte	0x04, 0x0a
        /*1246*/ 	.short	(.L_163 - .L_162)
	.align		4
.L_162:
        /*1248*/ 	.word	index@(.nv.constant0._ZN7cutlass13device_kernelIN5flash11enable_sm90INS1_16FlashAttnFwdSm90INS1_25CollectiveMainloopFwdSm90ILi2EN4cute5tupleIJNS5_1CILi1EEES8_S8_EEENS6_IJNS7_ILi128EEESA_NS7_ILi192EEEEEELi128ENS_10bfloat16_tEfNS_4arch4Sm90ELb0ELb0ELb0ELb1ELb0ELb1ELb0ELb1ELb1ELb1ELb1ELb0EEENS1_21CollectiveEpilogueFwdINS6_IJSA_SA_SA_EEES9_SD_SF_Li256ELb1ELb1ELb1ELb0EEENS1_36VarlenDynamicPersistentTileSchedulerILi128ELi128ELi256ELi128ELb1ELb1ELb1ELb0ELb1ELb1EEEEEEEEEvNT_6ParamsE)
        /*124c*/ 	.short	0x0210
        /*124e*/ 	.short	0x0af0


	//----- nvinfo : EIATTR_SW_WAR
	.align		4
.L_163:
        /*1250*/ 	.byte	0x04, 0x36
        /*1252*/ 	.short	(.L_165 - .L_164)
.L_164:
        /*1254*/ 	.word	0x00000008
.L_165:


//--------------------- .nv.info._ZN7cutlass13device_kernelIN5flash11enable_sm90INS1_16FlashAttnFwdSm90INS1_25CollectiveMainloopFwdSm90ILi2EN4cute5tupleIJNS5_1CILi1EEES8_S8_EEENS6_IJNS7_ILi128EEENS7_ILi96EEENS7_ILi192EEEEEELi128ENS_10bfloat16_tEfNS_4arch4Sm90ELb0ELb1ELb0ELb0ELb0ELb0ELb0ELb1ELb1ELb1ELb1ELb0EEENS1_21CollectiveEpilogueFwdINS6_IJSA_SA_SB_EEES9_SE_SG_Li256ELb0ELb1ELb1ELb0EEENS1_19SingleTileSchedulerILb0ELb1ELb1ELi128EEEEEEEEEvNT_6ParamsE --------------------------
	.section	.nv.info._ZN7cutlass13device_kernelIN5flash11enable_sm90INS1_16FlashAttnFwdSm90INS1_25CollectiveMainloopFwdSm90ILi2EN4cute5tupleIJNS5_1CILi1EEES8_S8_EEENS6_IJNS7_ILi128EEENS7_ILi96EEENS7_ILi192EEEEEELi128ENS_10bfloat16_tEfNS_4arch4Sm90ELb0ELb1ELb0ELb0ELb0ELb0ELb0ELb1ELb1ELb1ELb1ELb0EEENS1_21CollectiveEpilogueFwdINS6_IJSA_SA_SB_EEES9_SE_SG_Li256ELb0ELb1ELb1ELb0EEENS1_19SingleTileSchedulerILb0ELb1ELb1ELi128EEEEEEEEEvNT_6ParamsE,"",@"SHT_CUDA_INFO"
	.sectionflags	@""
	.align	4


	//----- nvinfo : EIATTR_CUDA_API_VERSION
	.align		4
        /*0000*/ 	.byte	0x04, 0x37
        /*0002*/ 	.short	(.L_167 - .L_166)
.L_166:
        /*0004*/ 	.word	0x00000082


	//----- nvinfo : EIATTR_KPARAM_INFO
	.align		4
.L_167:
        /*0008*/ 	.byte	0x04, 0x17
        /*000a*/ 	.short	(.L_169 - .L_168)
.L_168:
        /*000c*/ 	.word	0x00000000
        /*0010*/ 	.short	0x0000
        /*0012*/ 	.short	0x0070
        /*0014*/ 	.byte	0x00, 0xf0, 0x01, 0x28


	//----- nvinfo : EIATTR_SPARSE_MMA_MASK
	.align		4
.L_169:
        /*0018*/ 	.byte	0x03, 0x50
        /*001a*/ 	.short	0x0000


	//----- nvinfo : EIATTR_MAXREG_COUNT
	.align		4
        /*001c*/ 	.byte	0x03, 0x1b
        /*001e*/ 	.short	0x00a8


	//----- nvinfo : EIATTR_NUM_BARRIERS
	.align		4
        /*0020*/ 	.byte	0x02, 0x4c
        /*0022*/ 	.byte	0x09
	.zero		1


	//----- nvinfo : EIATTR_EXTERNS
	.align		4
        /*0024*/ 	.byte	0x04, 0x0f
        /*0026*/ 	.short	(.L_171 - .L_170)


	//   ....[0]....
	.align		4
.L_170:
        /*0028*/ 	.word	index@(__assertfail)


	//----- nvinfo : EIATTR_ANNOTATIONS
	.align		4
.L_171:
        /*002c*/ 	.byte	0x04, 0x55
        /*002e*/ 	.short	(.L_173 - .L_172)


	//   ....[0]....
.L_172:
        /* <DEDUP_REMOVED lines=10> */


	//----- nvinfo : EIATTR_MERCURY_ISA_VERSION
	.align		4
.L_173:
        /*00c0*/ 	.byte	0x03, 0x5f
        /*00c2*/ 	.short	0x0101


	//----- nvinfo : EIATTR_INT_WARP_WIDE_INSTR_OFFSETS
	.align		4
        /*00c4*/ 	.byte	0x04, 0x31
        /*00c6*/ 	.short	(.L_175 - .L_174)


	//   ....[0]....
.L_174:
        /*00c8*/ 	.word	0x00000120


	//   ....[1]....
        /*00cc*/ 	.word	0x00000160


	//   ....[2]....
        /*00d0*/ 	.word	0x00000220


	//----- nvinfo : EIATTR_COOP_GROUP_MASK_REGIDS
	.align		4
.L_175:
        /*00d4*/ 	.byte	0x04, 0x29
        /*00d6*/ 	.short	(.L_177 - .L_176)


	//   ....[0]....
.L_176:
        /*00d8*/ 	.word	0xffffffff


	//   ....[1]....
        /*00dc*/ 	.word	0xffffffff


	//   ....[2]....
        /*00e0*/ 	.word	0xffffffff


	//   ....[3]....
        /*00e4*/ 	.word	0xffffffff


	//   ....[4]....
        /*00e8*/ 	.word	0xffffffff


	//   ....[5]....
        /*00ec*/ 	.word	0xffffffff


	//   ....[6]....
        /*00f0*/ 	.word	0xffffffff


	//   ....[7]....
        /*00f4*/ 	.word	0xffffffff


	//   ....[8]....
        /*00f8*/ 	.word	0xffffffff


	//   ....[9]....
        /*00fc*/ 	.word	0xffffffff


	//   ....[10]....
        /*0100*/ 	.word	0xffffffff


	//   ....[11]....
        /*0104*/ 	.word	0xffffffff


	//   ....[12]....
        /*0108*/ 	.word	0xffffffff


	//   ....[13]....
        /*010c*/ 	.word	0xffffffff


	//   ....[14]....
        /*0110*/ 	.word	0xffffffff


	//   ....[15]....
        /*0114*/ 	.word	0xffffffff


	//   ....[16]....
        /*0118*/ 	.word	0xffffffff


	//   ....[17]....
        /*011c*/ 	.word	0xffffffff


	//   ....[18]....
        /*0120*/ 	.word	0xffffffff


	//   ....[19]....
        /*0124*/ 	.word	0xffffffff


	//   ....[20]....
        /*0128*/ 	.word	0xffffffff


	//   ....[21]....
        /*012c*/ 	.word	0xffffffff


	//   ....[22]....
        /*0130*/ 	.word	0xffffffff


	//   ....[23]....
        /*0134*/ 	.word	0xffffffff


	//   ....[24]....
        /*0138*/ 	.word	0xffffffff


	//   ....[25]....
        /*013c*/ 	.word	0xffffffff


	//   ....[26]....
        /*0140*/ 	.word	0xffffffff


	//   ....[27]....
        /*0144*/ 	.word	0xffffffff


	//   ....[28]....
        /*0148*/ 	.word	0xffffffff


	//   ....[29]....
        /*014c*/ 	.word	0xffffffff


	//   ....[30]....
        /*0150*/ 	.word	0xffffffff


	//   ....[31]....
        /*0154*/ 	.word	0xffffffff


	//   ....[32]....
        /*0158*/ 	.word	0xffffffff


	//   ....[33]....
        /*015c*/ 	.word	0xffffffff


	//   ....[34]....
        /*0160*/ 	.word	0xffffffff


	//   ....[35]....
        /*0164*/ 	.word	0xffffffff


	//   ....[36]....
        /*0168*/ 	.word	0xffffffff


	//   ....[37]....
        /*016c*/ 	.word	0xffffffff


	//   ....[38]....
        /*0170*/ 	.word	0xffffffff


	//   ....[39]....
        /*0174*/ 	.word	0xffffffff


	//   ....[40]....
        /*0178*/ 	.word	0xffffffff


	//   ....[41]....
        /*017c*/ 	.word	0xffffffff


	//   ....[42]....
        /*0180*/ 	.word	0xffffffff


	//   ....[43]....
        /*0184*/ 	.word	0xffffffff


	//   ....[44]....
        /*0188*/ 	.word	0xffffffff


	//   ....[45]....
        /*018c*/ 	.word	0xffffffff


	//   ....[46]....
        /*0190*/ 	.word	0xffffffff


	//   ....[47]....
        /*0194*/ 	.word	0xffffffff


	//   ....[48]....
        /*0198*/ 	.word	0xffffffff


	//   ....[49]....
        /*019c*/ 	.word	0xffffffff


	//   ....[50]....
        /*01a0*/ 	.word	0xffffffff


	//   ....[51]....
        /*01a4*/ 	.word	0xffffffff


	//   ....[52]....
        /*01a8*/ 	.word	0xffffffff


	//   ....[53]....
        /*01ac*/ 	.word	0xffffffff


	//   ....[54]....
        /*01b0*/ 	.word	0xffffffff


	//   ....[55]....
        /*01b4*/ 	.word	0xffffffff


	//   ....[56]....
        /*01b8*/ 	.word	0xffffffff


	//   ....[57]....
        /*01bc*/ 	.word	0xffffffff


	//   ....[58]....
        /*01c0*/ 	.word	0xffffffff


	//   ....[59]....
        /*01c4*/ 	.word	0xffffffff


	//   ....[60]....
        /*01c8*/ 	.word	0xffffffff


	//   ....[61]....
        /*01cc*/ 	.word	0x0500000f


	//   ....[62]....
        /*01d0*/ 	.word	0x0500000f


	//   ....[63]....
        /*01d4*/ 	.word	0x0500000f


	//   ....[64]....
        /*01d8*/ 	.word	0x0500000f


	//   ....[65]....
        /*01dc*/ 	.word	0x0500000f


	//   ....[66]....
        /*01e0*/ 	.word	0x0500000f


	//   ....[67]....
        /*01e4*/ 	.word	0x0500000f


	//   ....[68]....
        /*01e8*/ 	.word	0x0500000f


	//   ....[69]....
        /*01ec*/ 	.word	0x0500000f


	//   ....[70]....
        /*01f0*/ 	.word	0x0500000f


	//   ....[71]....
        /*01f4*/ 	.word	0x0500000f


	//   ....[72]....
        /*01f8*/ 	.word	0x0500000f


	//   ....[73]....
        /*01fc*/ 	.word	0x0500000f


	//   ....[74]....
        /*0200*/ 	.word	0x0500000f


	//   ....[75]....
        /*0204*/ 	.word	0x0500000f


	//   ....[76]....
        /*0208*/ 	.word	0x0500000f


	//   ....[77]....
        /*020c*/ 	.word	0x0500000f


	//   ....[78]....
        /*0210*/ 	.word	0x0500000f


	//----- nvinfo : EIATTR_COOP_GROUP_INSTR_OFFSETS
	.align		4
.L_177:
        /*0214*/ 	.byte	0x04, 0x28
        /*0216*/ 	.short	(.L_179 - .L_178)


	//   ....[0]....
.L_178:
        /*0218*/ 	.word	0x00000060


	//   ....[1]....
        /*021c*/ 	.word	0x00000130


	//   ....[2]....
        /*0220*/ 	.word	0x00000230


	//   ....[3]....
        /*0224*/ 	.word	0x000003a0


	//   ....[4]....
        /*0228*/ 	.word	0x00000500


	//   ....[5]....
        /*022c*/ 	.word	0x00000620


	//   ....[6]....
        /*0230*/ 	.word	0x00000780


	//   ....[7]....
        /*0234*/ 	.word	0x00001490


	//   ....[8]....
        /*0238*/ 	.word	0x00001d90


	//   ....[9]....
        /*023c*/ 	.word	0x00002220


	//   ....[10]....
        /*0240*/ 	.word	0x00002f30


	//   ....[11]....
        /*0244*/ 	.word	0x00003040


	//   ....[12]....
        /*0248*/ 	.word	0x00003570


	//   ....[13]....
        /*024c*/ 	.word	0x00003610


	//   ....[14]....
        /*0250*/ 	.word	0x00004e60


	//   ....[15]....
        /*0254*/ 	.word	0x00005460


	//   ....[16]....
        /*0258*/ 	.word	0x00005ff0


	//   ....[17]....
        /*025c*/ 	.word	0x000060d0


	//   ....[18]....
        /*0260*/ 	.word	0x00006680


	//   ....[19]....
        /*0264*/ 	.word	0x000066e0


	//   ....[20]....
        /*0268*/ 	.word	0x00007f80


	//   ....[21]....
        /*026c*/ 	.word	0x000080a0


	//   ....[22]....
        /*0270*/ 	.word	0x00008480


	//   ....[23]....
        /*0274*/ 	.word	0x00008530


	//   ....[24]....
        /*0278*/ 	.word	0x00009a70


	//   ....[25]....
        /*027c*/ 	.word	0x00009e50


	//   ....[26]....
        /*0280*/ 	.word	0x0000ac10


	//   ....[27]....
        /*0284*/ 	.word	0x0000acf0


	//   ....[28]....
        /*0288*/ 	.word	0x0000b2c0


	//   ....[29]....
        /*028c*/ 	.word	0x0000b310


	//   ....[30]....
        /*0290*/ 	.word	0x0000c180


	//   ....[31]....
        /*0294*/ 	.word	0x0000c1b0


	//   ....[32]....
        /*0298*/ 	.word	0x0000c2a0


	//   ....[33]....
        /*029c*/ 	.word	0x0000c2b0


	//   ....[34]....
        /*02a0*/ 	.word	0x0000d0d0


	//   ....[35]....
        /*02a4*/ 	.word	0x0000d110


	//   ....[36]....
        /*02a8*/ 	.word	0x0000d140


	//   ....[37]....
        /*02ac*/ 	.word	0x0000d170


	//   ....[38]....
        /*02b0*/ 	.word	0x0000d180


	//   ....[39]....
        /*02b4*/ 	.word	0x0000d1b0


	//   ....[40]....
        /*02b8*/ 	.word	0x0000d810


	//   ....[41]....
        /*02bc*/ 	.word	0x0000d820


	//   ....[42]....
        /*02c0*/ 	.word	0x0000e220


	//   ....[43]....
        /*02c4*/ 	.word	0x0000f0b0


	//   ....[44]....
        /*02c8*/ 	.word	0x0000fa50


	//   ....[45]....
        /*02cc*/ 	.word	0x0000fa80


	//   ....[46]....
        /*02d0*/ 	.word	0x0000fab0


	//   ....[47]....
        /*02d4*/ 	.word	0x0000fb60


	//   ....[48]....
        /*02d8*/ 	.word	0x0000fbb0


	//   ....[49]....
        /*02dc*/ 	.word	0x0000fc10


	//   ....[50]....
        /*02e0*/ 	.word	0x0000fc60


	//   ....[51]....
        /*02e4*/ 	.word	0x0000fcc0


	//   ....[52]....
        /*02e8*/ 	.word	0x0000fd10


	//   ....[53]....
        /*02ec*/ 	.word	0x0000fd70


	//   ....[54]....
        /*02f0*/ 	.word	0x0000fdc0


	//   ....[55]....
        /*02f4*/ 	.word	0x0000fe20


	//   ....[56]....
        /*02f8*/ 	.word	0x0000fe70


	//   ....[57]....
        /*02fc*/ 	.word	0x0000fed0


	//   ....[58]....
        /*0300*/ 	.word	0x0000fee0


	//   ....[59]....
        /*0304*/ 	.word	0x0000ff20


	//   ....[60]....
        /*0308*/ 	.word	0x000121a0


	//   ....[61]....
        /*030c*/ 	.word	0x000127c0


	//   ....[62]....
        /*0310*/ 	.word	0x00012930


	//   ....[63]....
        /*0314*/ 	.word	0x00012980


	//   ....[64]....
        /*0318*/ 	.word	0x00012a30


	//   ....[65]....
        /*031c*/ 	.word	0x00012b30


	//   ....[66]....
        /*0320*/ 	.word	0x00012bc0


	//   ....[67]....
        /*0324*/ 	.word	0x00012c90


	//   ....[68]....
        /*0328*/ 	.word	0x00012d20


	//   ....[69]....
        /*032c*/ 	.word	0x00012df0


	//   ....[70]....
        /*0330*/ 	.word	0x00012e80


	//   ....[71]....
        /*0334*/ 	.word	0x00012f50


	//   ....[72]....
        /*0338*/ 	.word	0x00012fe0


	//   ....[73]....
        /*033c*/ 	.word	0x000130b0


	//   ....[74]....
        /*0340*/ 	.word	0x00013140


	//   ....[75]....
        /*0344*/ 	.word	0x00013210


	//   ....[76]....
        /*0348*/ 	.word	0x00013290


	//   ....[77]....
        /*034c*/ 	.word	0x00013350


	//   ....[78]....
        /*0350*/ 	.word	0x00013750


	//----- nvinfo : EIATTR_REG_RECONFIG
	.align		4
.L_179:
        /*0354*/ 	.byte	0x01, 0x54
	.zero		2


	//----- nvinfo : EIATTR_SYSCALL_OFFSETS
	.align		4
        /*0358*/ 	.byte	0x04, 0x46
        /*035a*/ 	.short	(.L_181 - .L_180)


	//   ....[0]....
.L_180:
        /*035c*/ 	.word	0x00001650


	//   ....[1]....
        /*0360*/ 	.word	0x0000ed30


	//   ....[2]....
        /*0364*/ 	.word	0x0000ee70


	//   ....[3]....
        /*0368*/ 	.word	0x0000ef60


	//   ....[4]....
        /*036c*/ 	.word	0x0000f6a0


	//----- nvinfo : EIATTR_MBARRIER_INSTR_OFFSETS
	.align		4
.L_181:
        /*0370*/ 	.byte	0x04, 0x39
        /*0372*/ 	.short	(.L_183 - .L_182)


	//   ....[0]....
.L_182:
        /*0374*/ 	.word	0x00000250
        /*0378*/ 	.word	0x000000ff
        /*037c*/ 	.word	0x0002a800
        /*0380*/ 	.short	0x0100
        /*0382*/ 	.byte	0x08
	.zero		1


	//   ....[1]....
        /*0384*/ 	.word	0x00000260
        /*0388*/ 	.word	0x000000ff
        /*038c*/ 	.word	0x0002a820
        /*0390*/ 	.short	0x0100
        /*0392*/ 	.byte	0x08
	.zero		1


	//   ....[2]....
        /*0394*/ 	.word	0x00000350
        /*0398*/ 	.word	0x000000ff
        /*039c*/ 	.word	0x0002a830
        /*03a0*/ 	.short	0x0100
        /*03a2*/ 	.byte	0x08
	.zero		1


	//   ....[3]....
        /*03a4*/ 	.word	0x00000360
        /*03a8*/ 	.word	0x000000ff
        /*03ac*/ 	.word	0x0002a840
        /*03b0*/ 	.short	0x0100
        /*03b2*/ 	.byte	0x08
	.zero		1


	//   ....[4]....
        /*03b4*/ 	.word	0x00000370
        /*03b8*/ 	.word	0x000000ff
        /*03bc*/ 	.word	0x0002a838
        /*03c0*/ 	.short	0x0100
        /*03c2*/ 	.byte	0x08
	.zero		1


	//   ....[5]....
        /*03c4*/ 	.word	0x00000380
        /*03c8*/ 	.word	0x000000ff
        /*03cc*/ 	.word	0x0002a848
        /*03d0*/ 	.short	0x0100
        /*03d2*/ 	.byte	0x08
	.zero		1


	//   ....[6]....
        /*03d4*/ 	.word	0x000004b0
        /*03d8*/ 	.word	0x000000ff
        /*03dc*/ 	.word	0x0002a850
        /*03e0*/ 	.short	0x0100
        /*03e2*/ 	.byte	0x08
	.zero		1


	//   ....[7]....
        /*03e4*/ 	.word	0x000004c0
        /*03e8*/ 	.word	0x000000ff
        /*03ec*/ 	.word	0x0002a860
        /*03f0*/ 	.short	0x0100
        /*03f2*/ 	.byte	0x08
	.zero		1


	//   ....[8]....
        /*03f4*/ 	.word	0x000004d0
        /*03f8*/ 	.word	0x000000ff
        /*03fc*/ 	.word	0x0002a858
        /*0400*/ 	.short	0x0100
        /*0402*/ 	.byte	0x08
	.zero		1


	//   ....[9]....
        /*0404*/ 	.word	0x000004e0
        /*0408*/ 	.word	0x000000ff
        /*040c*/ 	.word	0x0002a868
        /*0410*/ 	.short	0x0100
        /*0412*/ 	.byte	0x08
	.zero		1


	//   ....[10]....
        /*0414*/ 	.word	0x000005d0
        /*0418*/ 	.word	0x000000ff
        /*041c*/ 	.word	0x0002a870
        /*0420*/ 	.short	0x0100
        /*0422*/ 	.byte	0x06
	.zero		1


	//   ....[11]....
        /*0424*/ 	.word	0x000005e0
        /*0428*/ 	.word	0x000000ff
        /*042c*/ 	.word	0x0002a880
        /*0430*/ 	.short	0x0100
        /*0432*/ 	.byte	0x06
	.zero		1


	//   ....[12]....
        /*0434*/ 	.word	0x000005f0
        /*0438*/ 	.word	0x000000ff
        /*043c*/ 	.word	0x0002a878
        /*0440*/ 	.short	0x0100
        /*0442*/ 	.byte	0x06
	.zero		1


	//   ....[13]....
        /*0444*/ 	.word	0x00000600
        /*0448*/ 	.word	0x000000ff
        /*044c*/ 	.word	0x0002a888
        /*0450*/ 	.short	0x0100
        /*0452*/ 	.byte	0x06
	.zero		1


	//   ....[14]....
        /*0454*/ 	.word	0x00000730
        /*0458*/ 	.word	0x000000ff
        /*045c*/ 	.word	0x0002a890
        /*0460*/ 	.short	0x0100
        /*0462*/ 	.byte	0x08
	.zero		1


	//   ....[15]....
        /*0464*/ 	.word	0x00000740
        /*0468*/ 	.word	0x000000ff
        /*046c*/ 	.word	0x0002a8a0
        /*0470*/ 	.short	0x0100
        /*0472*/ 	.byte	0x08
	.zero		1


	//   ....[16]....
        /*0474*/ 	.word	0x00000750
        /*0478*/ 	.word	0x000000ff
        /*047c*/ 	.word	0x0002a898
        /*0480*/ 	.short	0x0100
        /*0482*/ 	.byte	0x08
	.zero		1


	//   ....[17]....
        /*0484*/ 	.word	0x00000760
        /*0488*/ 	.word	0x000000ff
        /*048c*/ 	.word	0x0002a8a8
        /*0490*/ 	.short	0x0100
        /*0492*/ 	.byte	0x08
	.zero		1


	//   ....[18]....
        /*0494*/ 	.word	0x00000890
        /*0498*/ 	.word	0x000000ff
        /*049c*/ 	.word	0x0002a8b0
        /*04a0*/ 	.short	0x0100
        /*04a2*/ 	.byte	0x08
	.zero		1


	//   ....[19]....
        /*04a4*/ 	.word	0x000008a0
        /*04a8*/ 	.word	0x000000ff
        /*04ac*/ 	.word	0x0002a8c0
        /*04b0*/ 	.short	0x0100
        /*04b2*/ 	.byte	0x08
	.zero		1


	//   ....[20]....
        /*04b4*/ 	.word	0x000008b0
        /*04b8*/ 	.word	0x000000ff
        /*04bc*/ 	.word	0x0002a8b8
        /*04c0*/ 	.short	0x0100
        /*04c2*/ 	.byte	0x08
	.zero		1


	//   ....[21]....
        /*04c4*/ 	.word	0x000008c0
        /*04c8*/ 	.word	0x000000ff
        /*04cc*/ 	.word	0x0002a8c8
        /*04d0*/ 	.short	0x0100
        /*04d2*/ 	.byte	0x08
	.zero		1


	//   ....[22]....
        /*04d4*/ 	.word	0x00001680
        /*04d8*/ 	.word	0x000000ff
        /*04dc*/ 	.word	0x0002a800
        /*04e0*/ 	.short	0x010a
        /*04e2*/ 	.byte	0x38
	.zero		1


	//   ....[23]....
        /*04e4*/ 	.word	0x000016e0
        /*04e8*/ 	.word	0x000000ff
        /*04ec*/ 	.word	0x0002a830
        /*04f0*/ 	.short	0x010a
        /*04f2*/ 	.byte	0x38
	.zero		1


	//   ....[24]....
        /*04f4*/ 	.word	0x00001770
        /*04f8*/ 	.word	0x000000ff
        /*04fc*/ 	.word	0x0002a830
        /*0500*/ 	.short	0x010a
        /*0502*/ 	.byte	0x38
	.zero		1


	//   ....[25]....
        /*0504*/ 	.word	0x00002080
        /*0508*/ 	.word	0x00000000
        /*050c*/ 	.word	0x00000000
        /*0510*/ 	.short	0x0101
        /*0512*/ 	.byte	0x3f
	.zero		1


	//   ....[26]....
        /*0514*/ 	.word	0x00004410
        /*0518*/ 	.word	0x000000ff
        /*051c*/ 	.word	0x0002a830
        /*0520*/ 	.short	0x010a
        /*0522*/ 	.byte	0x3a
	.zero		1


	//   ....[27]....
        /*0524*/ 	.word	0x00004450
        /*0528*/ 	.word	0x000000ff
        /*052c*/ 	.word	0x0002a830
        /*0530*/ 	.short	0x010a
        /*0532*/ 	.byte	0x3a
	.zero		1


	//   ....[28]....
        /*0534*/ 	.word	0x00004ca0
        /*0538*/ 	.word	0x000000ff
        /*053c*/ 	.word	0x0002a850
        /*0540*/ 	.short	0x010a
        /*0542*/ 	.byte	0x0b
	.zero		1


	//   ....[29]....
        /*0544*/ 	.word	0x00004ce0
        /*0548*/ 	.word	0x000000ff
        /*054c*/ 	.word	0x0002a850
        /*0550*/ 	.short	0x010a
        /*0552*/ 	.byte	0x0b
	.zero		1


	//   ....[30]....
        /*0554*/ 	.word	0x00005050
        /*0558*/ 	.word	0x00000000
        /*055c*/ 	.word	0x00000000
        /*0560*/ 	.short	0x0101
        /*0562*/ 	.byte	0x3f
	.zero		1


	//   ....[31]....
        /*0564*/ 	.word	0x00006a40
        /*0568*/ 	.word	0x0000005a
        /*056c*/ 	.word	0x00000000
        /*0570*/ 	.short	0x0101
        /*0572*/ 	.byte	0x3f
	.zero		1


	//   ....[32]....
        /*0574*/ 	.word	0x000073f0
        /*0578*/ 	.word	0x000000ff
        /*057c*/ 	.word	0x0002a830
        /*0580*/ 	.short	0x010a
        /*0582*/ 	.byte	0x07
	.zero		1


	//   ....[33]....
        /*0584*/ 	.word	0x00007430
        /*0588*/ 	.word	0x000000ff
        /*058c*/ 	.word	0x0002a830
        /*0590*/ 	.short	0x010a
        /*0592*/ 	.byte	0x07
	.zero		1


	//   ....[34]....
        /*0594*/ 	.word	0x00007c80
        /*0598*/ 	.word	0x000000ff
        /*059c*/ 	.word	0x0002a850
        /*05a0*/ 	.short	0x010a
        /*05a2*/ 	.byte	0x0b
	.zero		1


	//   ....[35]....
        /*05a4*/ 	.word	0x00007cc0
        /*05a8*/ 	.word	0x000000ff
        /*05ac*/ 	.word	0x0002a850
        /*05b0*/ 	.short	0x010a
        /*05b2*/ 	.byte	0x0b
	.zero		1


	//   ....[36]....
        /*05b4*/ 	.word	0x00008d60
        /*05b8*/ 	.word	0x0000005a
        /*05bc*/ 	.word	0x00000000
        /*05c0*/ 	.short	0x0101
        /*05c2*/ 	.byte	0x3f
	.zero		1


	//   ....[37]....
        /*05c4*/ 	.word	0x00008e50
        /*05c8*/ 	.word	0x0000005a
        /*05cc*/ 	.word	0x00000000
        /*05d0*/ 	.short	0x0101
        /*05d2*/ 	.byte	0x3f
	.zero		1


	//   ....[38]....
        /*05d4*/ 	.word	0x00008fe0
        /*05d8*/ 	.word	0x000000ff
        /*05dc*/ 	.word	0x0002a830
        /*05e0*/ 	.short	0x010a
        /*05e2*/ 	.byte	0x07
	.zero		1


	//   ....[39]....
        /*05e4*/ 	.word	0x00009020
        /*05e8*/ 	.word	0x000000ff
        /*05ec*/ 	.word	0x0002a830
        /*05f0*/ 	.short	0x010a
        /*05f2*/ 	.byte	0x07
	.zero		1


	//   ....[40]....
        /*05f4*/ 	.word	0x00009870
        /*05f8*/ 	.word	0x000000ff
        /*05fc*/ 	.word	0x0002a850
        /*0600*/ 	.short	0x010a
        /*0602*/ 	.byte	0x0b
	.zero		1


	//   ....[41]....
        /*0604*/ 	.word	0x000098b0
        /*0608*/ 	.word	0x000000ff
        /*060c*/ 	.word	0x0002a850
        /*0610*/ 	.short	0x010a
        /*0612*/ 	.byte	0x0b
	.zero		1


	//   ....[42]....
        /*0614*/ 	.word	0x00009c40
        /*0618*/ 	.word	0x00000000
        /*061c*/ 	.word	0x00000000
        /*0620*/ 	.short	0x0101
        /*0622*/ 	.byte	0x3f
	.zero		1


	//   ....[43]....
        /*0624*/ 	.word	0x0000b660
        /*0628*/ 	.word	0x0000005a
        /*062c*/ 	.word	0x00000000
        /*0630*/ 	.short	0x0101
        /*0632*/ 	.byte	0x3f
	.zero		1


	//   ....[44]....
        /*0634*/ 	.word	0x0000c0f0
        /*0638*/ 	.word	0x000000ff
        /*063c*/ 	.word	0x0002a850
        /*0640*/ 	.short	0x010a
        /*0642*/ 	.byte	0x05
	.zero		1


	//   ....[45]....
        /*0644*/ 	.word	0x0000c130
        /*0648*/ 	.word	0x000000ff
        /*064c*/ 	.word	0x0002a850
        /*0650*/ 	.short	0x010a
        /*0652*/ 	.byte	0x05
	.zero		1


	//   ....[46]....
        /*0654*/ 	.word	0x0000c550
        /*0658*/ 	.word	0x0000000a
        /*065c*/ 	.word	0x00000000
        /*0660*/ 	.short	0x0101
        /*0662*/ 	.byte	0x3f
	.zero		1


	//   ....[47]....
        /*0664*/ 	.word	0x0000d190
        /*0668*/ 	.word	0x000000ff
        /*066c*/ 	.word	0x00000000
        /*0670*/ 	.short	0x0101
        /*0672*/ 	.byte	0x04
	.zero		1


	//   ....[48]....
        /*0674*/ 	.word	0x0000f2b0
        /*0678*/ 	.word	0x000000ff
        /*067c*/ 	.word	0x0002a840
        /*0680*/ 	.short	0x010a
        /*0682*/ 	.byte	0x26
	.zero		1


	//   ....[49]....
        /*0684*/ 	.word	0x00010060
        /*0688*/ 	.word	0x000000ff
        /*068c*/ 	.word	0x0002a800
        /*0690*/ 	.short	0x0107
        /*0692*/ 	.byte	0x26
	.zero		1


	//   ....[50]....
        /*0694*/ 	.word	0x000100d0
        /*0698*/ 	.word	0x000000ff
        /*069c*/ 	.word	0x0002a800
        /*06a0*/ 	.short	0x0101
        /*06a2*/ 	.byte	0x26
	.zero		1


	//   ....[51]....
        /*06a4*/ 	.word	0x000100f0
        /*06a8*/ 	.word	0x000000ff
        /*06ac*/ 	.word	0x0002a820
        /*06b0*/ 	.short	0x010a
        /*06b2*/ 	.byte	0x26
	.zero		1


	//   ....[52]....
        /*06b4*/ 	.word	0x00010500
        /*06b8*/ 	.word	0x000000ff
        /*06bc*/ 	.word	0x0002a848
        /*06c0*/ 	.short	0x010a
        /*06c2*/ 	.byte	0x26
	.zero		1


	//   ....[53]....
        /*06c4*/ 	.word	0x000108a0
        /*06c8*/ 	.word	0x000000ff
        /*06cc*/ 	.word	0x0002a860
        /*06d0*/ 	.short	0x010a
        /*06d2*/ 	.byte	0x26
	.zero		1


	//   ....[54]....
        /*06d4*/ 	.word	0x00010d90
        /*06d8*/ 	.word	0x000000ff
        /*06dc*/ 	.word	0x0002a840
        /*06e0*/ 	.short	0x010a
        /*06e2*/ 	.byte	0x26
	.zero		1


	//   ....[55]....
        /*06e4*/ 	.word	0x00011140
        /*06e8*/ 	.word	0x000000ff
        /*06ec*/ 	.word	0x0002a868
        /*06f0*/ 	.short	0x010a
        /*06f2*/ 	.byte	0x26
	.zero		1


	//   ....[56]....
        /*06f4*/ 	.word	0x00011680
        /*06f8*/ 	.word	0x000000ff
        /*06fc*/ 	.word	0x0002a848
        /*0700*/ 	.short	0x010a
        /*0702*/ 	.byte	0x26
	.zero		1


	//   ....[57]....
        /*0704*/ 	.word	0x00011a10
        /*0708*/ 	.word	0x000000ff
        /*070c*/ 	.word	0x0002a860
        /*0710*/ 	.short	0x010a
        /*0712*/ 	.byte	0x26
	.zero		1


	//   ....[58]....
        /*0714*/ 	.word	0x00011da0
        /*0718*/ 	.word	0x00000003
        /*071c*/ 	.word	0x0002a860
        /*0720*/ 	.short	0x010a
        /*0722*/ 	.byte	0x3f
	.zero		1


	//   ....[59]....
        /*0724*/ 	.word	0x00012130
        /*0728*/ 	.word	0x00000002
        /*072c*/ 	.word	0x0002a820
        /*0730*/ 	.short	0x010a
        /*0732*/ 	.byte	0x3f
	.zero		1


	//   ....[60]....
        /*0734*/ 	.word	0x000122b0
        /*0738*/ 	.word	0x00000006
        /*073c*/ 	.word	0x00000000
        /*0740*/ 	.short	0x010a
        /*0742*/ 	.byte	0x3f
	.zero		1


	//   ....[61]....
        /*0744*/ 	.word	0x00012320
        /*0748*/ 	.word	0x00000003
        /*074c*/ 	.word	0x00000000
        /*0750*/ 	.short	0x010a
        /*0752*/ 	.byte	0x3f
	.zero		1


	//   ....[62]....
        /*0754*/ 	.word	0x00012380
        /*0758*/ 	.word	0x00000000
        /*075c*/ 	.word	0x00000000
        /*0760*/ 	.short	0x010a
        /*0762*/ 	.byte	0x3f
	.zero		1


	//   ....[63]....
        /*0764*/ 	.word	0x000123b0
        /*0768*/ 	.word	0x00000003
        /*076c*/ 	.word	0x00000000
        /*0770*/ 	.short	0x010a
        /*0772*/ 	.byte	0x3f
	.zero		1


	//   ....[64]....
        /*0774*/ 	.word	0x00012420
        /*0778*/ 	.word	0x00000003
        /*077c*/ 	.word	0x0002a800
        /*0780*/ 	.short	0x010a
        /*0782*/ 	.byte	0x3f
	.zero		1


	//   ....[65]....
        /*0784*/ 	.word	0x00012480
        /*0788*/ 	.word	0x00000003
        /*078c*/ 	.word	0x0002a830
        /*0790*/ 	.short	0x010a
        /*0792*/ 	.byte	0x3f
	.zero		1


	//   ....[66]....
        /*0794*/ 	.word	0x000124e0
        /*0798*/ 	.word	0x0000000f
        /*079c*/ 	.word	0x0002a830
        /*07a0*/ 	.short	0x010a
        /*07a2*/ 	.byte	0x3f
	.zero		1


	//   ....[67]....
        /*07a4*/ 	.word	0x00012540
        /*07a8*/ 	.word	0x0000000f
        /*07ac*/ 	.word	0x0002a850
        /*07b0*/ 	.short	0x010a
        /*07b2*/ 	.byte	0x3f
	.zero		1


	//   ....[68]....
        /*07b4*/ 	.word	0x000125a0
        /*07b8*/ 	.word	0x0000000e
        /*07bc*/ 	.word	0x0002a830
        /*07c0*/ 	.short	0x010a
        /*07c2*/ 	.byte	0x3f
	.zero		1


	//   ....[69]....
        /*07c4*/ 	.word	0x00012600
        /*07c8*/ 	.word	0x00000003
        /*07cc*/ 	.word	0x0002a850
        /*07d0*/ 	.short	0x010a
        /*07d2*/ 	.byte	0x3f
	.zero		1


	//   ....[70]....
        /*07d4*/ 	.word	0x00012660
        /*07d8*/ 	.word	0x0000000e
        /*07dc*/ 	.word	0x0002a830
        /*07e0*/ 	.short	0x010a
        /*07e2*/ 	.byte	0x3f
	.zero		1


	//   ....[71]....
        /*07e4*/ 	.word	0x000126c0
        /*07e8*/ 	.word	0x00000003
        /*07ec*/ 	.word	0x0002a850
        /*07f0*/ 	.short	0x010a
        /*07f2*/ 	.byte	0x3f
	.zero		1


	//   ....[72]....
        /*07f4*/ 	.word	0x00012720
        /*07f8*/ 	.word	0x00000007
        /*07fc*/ 	.word	0x0002a850
        /*0800*/ 	.short	0x010a
        /*0802*/ 	.byte	0x3f
	.zero		1


	//   ....[73]....
        /*0804*/ 	.word	0x00012880
        /*0808*/ 	.word	0x00000003
        /*080c*/ 	.word	0x0002a840
        /*0810*/ 	.short	0x010a
        /*0812*/ 	.byte	0x3f
	.zero		1


	//   ....[74]....
        /*0814*/ 	.word	0x00013390
        /*0818*/ 	.word	0x00000003
        /*081c*/ 	.word	0x0002a820
        /*0820*/ 	.short	0x010a
        /*0822*/ 	.byte	0x3f
	.zero		1


	//   ....[75]....
        /*0824*/ 	.word	0x000133f0
        /*0828*/ 	.word	0x00000003
        /*082c*/ 	.word	0x0002a848
        /*0830*/ 	.short	0x010a
        /*0832*/ 	.byte	0x3f
	.zero		1


	//   ....[76]....
        /*0834*/ 	.word	0x00013450
        /*0838*/ 	.word	0x00000003
        /*083c*/ 	.word	0x0002a860
        /*0840*/ 	.short	0x010a
        /*0842*/ 	.byte	0x3f
	.zero		1


	//   ....[77]....
        /*0844*/ 	.word	0x000134b0
        /*0848*/ 	.word	0x00000003
        /*084c*/ 	.word	0x0002a840
        /*0850*/ 	.short	0x010a
        /*0852*/ 	.byte	0x3f
	.zero		1


	//   ....[78]....
        /*0854*/ 	.word	0x00013510
        /*0858*/ 	.word	0x00000003
        /*085c*/ 	.word	0x0002a868
        /*0860*/ 	.short	0x010a
        /*0862*/ 	.byte	0x3f
	.zero		1


	//   ....[79]....
        /*0864*/ 	.word	0x00013570
        /*0868*/ 	.word	0x00000003
        /*086c*/ 	.word	0x0002a848
        /*0870*/ 	.short	0x010a
        /*0872*/ 	.byte	0x3f
	.zero		1


	//   ....[80]....
        /*0874*/ 	.word	0x000135d0
        /*0878*/ 	.word	0x00000003
        /*087c*/ 	.word	0x0002a860
        /*0880*/ 	.short	0x010a
        /*0882*/ 	.byte	0x3f
	.zero		1


	//   ....[81]....
        /*0884*/ 	.word	0x00013620
        /*0888*/ 	.word	0x00000003
        /*088c*/ 	.word	0x0002a860
        /*0890*/ 	.short	0x010a
        /*0892*/ 	.byte	0x3f
	.zero		1


	//   ....[82]....
        /*0894*/ 	.word	0x00013670
        /*0898*/ 	.word	0x00000002
        /*089c*/ 	.word	0x0002a820
        /*08a0*/ 	.short	0x010a
        /*08a2*/ 	.byte	0x3f
	.zero		1


	//   ....[83]....
        /*08a4*/ 	.word	0x00013810
        /*08a8*/ 	.word	0x00000006
        /*08ac*/ 	.word	0x00000000
        /*08b0*/ 	.short	0x010a
        /*08b2*/ 	.byte	0x3f
	.zero		1


	//   ....[84]....
        /*08b4*/ 	.word	0x00013860
        /*08b8*/ 	.word	0x00000003
        /*08bc*/ 	.word	0x00000000
        /*08c0*/ 	.short	0x010a
        /*08c2*/ 	.byte	0x3f
	.zero		1


	//   ....[85]....
        /*08c4*/ 	.word	0x000138b0
        /*08c8*/ 	.word	0x00000000
        /*08cc*/ 	.word	0x00000000
        /*08d0*/ 	.short	0x010a
        /*08d2*/ 	.byte	0x3f
	.zero		1


	//----- nvinfo : EIATTR_NUM_MBARRIERS
	.align		4
.L_183:
        /*08d4*/ 	.byte	0x03, 0x38
        /*08d6*/ 	.short	0x0016


	//----- nvinfo : EIATTR_EXIT_INSTR_OFFSETS
	.align		4
        /*08d8*/ 	.byte	0x04, 0x1c
        /*08da*/ 	.short	(.L_185 - .L_184)


	//   ....[0]....
.L_184:
        /*08dc*/ 	.word	0x00012400


	//----- nvinfo : EIATTR_MAX_THREADS
	.align		4
.L_185:
        /*08e0*/ 	.byte	0x04, 0x05
        /*08e2*/ 	.short	(.L_187 - .L_186)
.L_186:
        /*08e4*/ 	.word	0x00000180
        /*08e8*/ 	.word	0x00000001
        /*08ec*/ 	.word	0x00000001


	//----- nvinfo : EIATTR_CRS_STACK_SIZE
	.align		4
.L_187:
        /*08f0*/ 	.byte	0x04, 0x1e
        /*08f2*/ 	.short	(.L_189 - .L_188)
.L_188:
        /*08f4*/ 	.word	0x00000000


	//----- nvinfo : EIATTR_CBANK_PARAM_SIZE
	.align		4
.L_189:
        /*08f8*/ 	.byte	0x03, 0x19
        /*08fa*/ 	.short	0x0a70


	//----- nvinfo : EIATTR_PARAM_CBANK
	.align		4
        /*08fc*/ 	.byte	0x04, 0x0a
        /*08fe*/ 	.short	(.L_191 - .L_190)
	.align		4
.L_190:
        /*0900*/ 	.word	index@(.nv.constant0._ZN7cutlass13device_kernelIN5flash11enable_sm90INS1_16FlashAttnFwdSm90INS1_25CollectiveMainloopFwdSm90ILi2EN4cute5tupleIJNS5_1CILi1EEES8_S8_EEENS6_IJNS7_ILi128EEENS7_ILi96EEENS7_ILi192EEEEEELi128ENS_10bfloat16_tEfNS_4arch4Sm90ELb0ELb1ELb0ELb0ELb0ELb0ELb0ELb1ELb1ELb1ELb1ELb0EEENS1_21CollectiveEpilogueFwdINS6_IJSA_SA_SB_EEES9_SE_SG_Li256ELb0ELb1ELb1ELb0EEENS1_19SingleTileSchedulerILb0ELb1ELb1ELi128EEEEEEEEEvNT_6ParamsE)
        /*0904*/ 	.short	0x0210
        /*0906*/ 	.short	0x0a70


	//----- nvinfo : EIATTR_SW_WAR
	.align		4
.L_191:
        /*0908*/ 	.byte	0x04, 0x36
        /*090a*/ 	.short	(.L_193 - .L_192)
.L_192:
        /*090c*/ 	.word	0x00000008
.L_193:


//--------------------- .nv.info._ZN7cutlass13device_kernelIN5flash11enable_sm90INS1_16FlashAttnFwdSm90INS1_25CollectiveMainloopFwdSm90ILi2EN4cute5tupleIJNS5_1CILi1EEES8_S8_EEENS6_IJNS7_ILi128EEENS7_ILi96EEENS7_ILi192EEEEEELi128ENS_10bfloat16_tEfNS_4arch4Sm90ELb0ELb1ELb0ELb1ELb0ELb0ELb0ELb1ELb1ELb1ELb1ELb0EEENS1_21CollectiveEpilogueFwdINS6_IJSA_SA_SB_EEES9_SE_SG_Li256ELb1ELb1ELb1ELb0EEENS1_36VarlenDynamicPersistentTileSchedulerILi128ELi96ELi256ELi128ELb1ELb1ELb1ELb1ELb0ELb1EEEEEEEEEvNT_6ParamsE --------------------------
	.section	.nv.info._ZN7cutlass13device_kernelIN5flash11enable_sm90INS1_16FlashAttnFwdSm90INS1_25CollectiveMainloopFwdSm90ILi2EN4cute5tupleIJNS5_1CILi1EEES8_S8_EEENS6_IJNS7_ILi128EEENS7_ILi96EEENS7_ILi192EEEEEELi128ENS_10bfloat16_tEfNS_4arch4Sm90ELb0ELb1ELb0ELb1ELb0ELb0ELb0ELb1ELb1ELb1ELb1ELb0EEENS1_21CollectiveEpilogueFwdINS6_IJSA_SA_SB_EEES9_SE_SG_Li256ELb1ELb1ELb1ELb0EEENS1_36VarlenDynamicPersistentTileSchedulerILi128ELi96ELi256ELi128ELb1ELb1ELb1ELb1ELb0ELb1EEEEEEEEEvNT_6ParamsE,"",@"SHT_CUDA_INFO"
	.sectionflags	@""
	.align	4


	//----- nvinfo : EIATTR_CUDA_API_VERSION
	.align		4
        /*0000*/ 	.byte	0x04, 0x37
        /*0002*/ 	.short	(.L_195 - .L_194)
.L_194:
        /*0004*/ 	.word	0x00000082


	//----- nvinfo : EIATTR_KPARAM_INFO
	.align		4
.L_195:
        /*0008*/ 	.byte	0x04, 0x17
        /*000a*/ 	.short	(.L_197 - .L_196)
.L_196:
        /*000c*/ 	.word	0x00000000
        /*0010*/ 	.short	0x0000
        /*0012*/ 	.short	0x0070
        /*0014*/ 	.byte	0x00, 0xf0, 0x01, 0x2a


	//----- nvinfo : EIATTR_SPARSE_MMA_MASK
	.align		4
.L_197:
        /*0018*/ 	.byte	0x03, 0x50
        /*001a*/ 	.short	0x0000


	//----- nvinfo : EIATTR_MAXREG_COUNT
	.align		4
        /*001c*/ 	.byte	0x03, 0x1b
        /*001e*/ 	.short	0x00a8


	//----- nvinfo : EIATTR_NUM_BARRIERS
	.align		4
        /*0020*/ 	.byte	0x02, 0x4c
        /*0022*/ 	.byte	0x09
	.zero		1


	//----- nvinfo : EIATTR_EXTERNS
	.align		4
        /*0024*/ 	.byte	0x04, 0x0f
        /*0026*/ 	.short	(.L_199 - .L_198)


	//   ....[0]....
	.align		4
.L_198:
        /*0028*/ 	.word	index@(__assertfail)


	//----- nvinfo : EIATTR_ANNOTATIONS
	.align		4
.L_199:
        /*002c*/ 	.byte	0x04, 0x55
        /*002e*/ 	.short	(.L_201 - .L_200)


	//   ....[0]....
.L_200:
        /* <DEDUP_REMOVED lines=72> */


	//----- nvinfo : EIATTR_MERCURY_ISA_VERSION
	.align		4
.L_201:
        /*0498*/ 	.byte	0x03, 0x5f
        /*049a*/ 	.short	0x0101


	//----- nvinfo : EIATTR_UNUSED_LOAD_BYTE_OFFSET
	.align		4
        /*049c*/ 	.byte	0x04, 0x44
        /*049e*/ 	.short	(.L_203 - .L_202)


	//   ....[0]....
.L_202:
        /*04a0*/ 	.word	0x00000a10
        /*04a4*/ 	.word	0x0000fff0


	//   ....[1]....
        /*04a8*/ 	.word	0x0000d370
        /*04ac*/ 	.word	0x0000fff0


	//----- nvinfo : EIATTR_INT_WARP_WIDE_INSTR_OFFSETS
	.align		4
.L_203:
        /*04b0*/ 	.byte	0x04, 0x31
        /*04b2*/ 	.short	(.L_205 - .L_204)


	//   ....[0]....
.L_204:
        /*04b4*/ 	.word	0x00000130


	//   ....[1]....
        /*04b8*/ 	.word	0x00000170


	//   ....[2]....
        /*04bc*/ 	.word	0x000001e0


	//   ....[3]....
        /*04c0*/ 	.word	0x000123a0


	//   ....[4]....
        /*04c4*/ 	.word	0x00012440


	//   ....[5]....
        /*04c8*/ 	.word	0x00015f70


	//   ....[6]....
        /*04cc*/ 	.word	0x00015fe0


	//----- nvinfo : EIATTR_COOP_GROUP_MASK_REGIDS
	.align		4
.L_205:
        /*04d0*/ 	.byte	0x04, 0x29
        /*04d2*/ 	.short	(.L_207 - .L_206)


	//   ....[0]....
.L_206:
        /*04d4*/ 	.word	0xffffffff


	//   ....[1]....
        /*04d8*/ 	.word	0xffffffff


	//   ....[2]....
        /*04dc*/ 	.word	0xffffffff


	//   ....[3]....
        /*04e0*/ 	.word	0xffffffff


	//   ....[4]....
        /*04e4*/ 	.word	0xffffffff


	//   ....[5]....
        /*04e8*/ 	.word	0xffffffff


	//   ....[6]....
        /*04ec*/ 	.word	0xffffffff


	//   ....[7]....
        /*04f0*/ 	.word	0xffffffff


	//   ....[8]....
        /*04f4*/ 	.word	0xffffffff


	//   ....[9]....
        /*04f8*/ 	.word	0xffffffff


	//   ....[10]....
        /*04fc*/ 	.word	0xffffffff


	//   ....[11]....
        /*0500*/ 	.word	0xffffffff


	//   ....[12]....
        /*0504*/ 	.word	0xffffffff


	//   ....[13]....
        /*0508*/ 	.word	0xffffffff


	//   ....[14]....
        /*050c*/ 	.word	0xffffffff


	//   ....[15]....
        /*0510*/ 	.word	0xffffffff


	//   ....[16]....
        /*0514*/ 	.word	0xffffffff


	//   ....[17]....
        /*0518*/ 	.word	0xffffffff


	//   ....[18]....
        /*051c*/ 	.word	0xffffffff


	//   ....[19]....
        /*0520*/ 	.word	0xffffffff


	//   ....[20]....
        /*0524*/ 	.word	0xffffffff


	//   ....[21]....
        /*0528*/ 	.word	0xffffffff


	//   ....[22]....
        /*052c*/ 	.word	0xffffffff


	//   ....[23]....
        /*0530*/ 	.word	0xffffffff


	//   ....[24]....
        /*0534*/ 	.word	0xffffffff


	//   ....[25]....
        /*0538*/ 	.word	0xffffffff


	//   ....[26]....
        /*053c*/ 	.word	0xffffffff


	//   ....[27]....
        /*0540*/ 	.word	0xffffffff


	//   ....[28]....
        /*0544*/ 	.word	0xffffffff


	//   ....[29]....
        /*0548*/ 	.word	0xffffffff


	//   ....[30]....
        /*054c*/ 	.word	0xffffffff


	//   ....[31]....
        /*0550*/ 	.word	0xffffffff


	//   ....[32]....
        /*0554*/ 	.word	0xffffffff


	//   ....[33]....
        /*0558*/ 	.word	0xffffffff


	//   ....[34]....
        /*055c*/ 	.word	0xffffffff


	//   ....[35]....
        /*0560*/ 	.word	0xffffffff


	//   ....[36]....
        /*0564*/ 	.word	0xffffffff


	//   ....[37]....
        /*0568*/ 	.word	0xffffffff


	//   ....[38]....
        /*056c*/ 	.word	0xffffffff


	//   ....[39]....
        /*0570*/ 	.word	0xffffffff


	//   ....[40]....
        /*0574*/ 	.word	0xffffffff


	//   ....[41]....
        /*0578*/ 	.word	0xffffffff


	//   ....[42]....
        /*057c*/ 	.word	0xffffffff


	//   ....[43]....
        /*0580*/ 	.word	0xffffffff


	//   ....[44]....
        /*0584*/ 	.word	0xffffffff


	//   ....[45]....
        /*0588*/ 	.word	0xffffffff


	//   ....[46]....
        /*058c*/ 	.word	0xffffffff


	//   ....[47]....
        /*0590*/ 	.word	0xffffffff


	//   ....[48]....
        /*0594*/ 	.word	0xffffffff


	//   ....[49]....
        /*0598*/ 	.word	0xffffffff


	//   ....[50]....
        /*059c*/ 	.word	0xffffffff


	//   ....[51]....
        /*05a0*/ 	.word	0xffffffff


	//   ....[52]....
        /*05a4*/ 	.word	0xffffffff


	//   ....[53]....
        /*05a8*/ 	.word	0xffffffff


	//   ....[54]....
        /*05ac*/ 	.word	0xffffffff


	//   ....[55]....
        /*05b0*/ 	.word	0xffffffff


	//   ....[56]....
        /*05b4*/ 	.word	0xffffffff


	//   ....[57]....
        /*05b8*/ 	.word	0xffffffff


	//   ....[58]....
        /*05bc*/ 	.word	0xffffffff


	//   ....[59]....
        /*05c0*/ 	.word	0xffffffff


	//   ....[60]....
        /*05c4*/ 	.word	0xffffffff


	//   ....[61]....
        /*05c8*/ 	.word	0xffffffff


	//   ....[62]....
        /*05cc*/ 	.word	0xffffffff


	//   ....[63]....
        /*05d0*/ 	.word	0xffffffff


	//   ....[64]....
        /*05d4*/ 	.word	0xffffffff


	//   ....[65]....
        /*05d8*/ 	.word	0xffffffff


	//   ....[66]....
        /*05dc*/ 	.word	0xffffffff


	//   ....[67]....
        /*05e0*/ 	.word	0xffffffff


	//   ....[68]....
        /*05e4*/ 	.word	0xffffffff


	//   ....[69]....
        /*05e8*/ 	.word	0xffffffff


	//   ....[70]....
        /*05ec*/ 	.word	0xffffffff


	//   ....[71]....
        /*05f0*/ 	.word	0xffffffff


	//   ....[72]....
        /*05f4*/ 	.word	0xffffffff


	//   ....[73]....
        /*05f8*/ 	.word	0xffffffff


	//   ....[74]....
        /*05fc*/ 	.word	0xffffffff


	//   ....[75]....
        /*0600*/ 	.word	0xffffffff


	//   ....[76]....
        /*0604*/ 	.word	0xffffffff


	//   ....[77]....
        /*0608*/ 	.word	0xffffffff


	//   ....[78]....
        /*060c*/ 	.word	0xffffffff


	//   ....[79]....
        /*0610*/ 	.word	0xffffffff


	//   ....[80]....
        /*0614*/ 	.word	0xffffffff


	//   ....[81]....
        /*0618*/ 	.word	0xffffffff


	//   ....[82]....
        /*061c*/ 	.word	0xffffffff


	//   ....[83]....
        /*0620*/ 	.word	0xffffffff


	//   ....[84]....
        /*0624*/ 	.word	0xffffffff


	//   ....[85]....
        /*0628*/ 	.word	0xffffffff


	//   ....[86]....
        /*062c*/ 	.word	0xffffffff


	//   ....[87]....
        /*0630*/ 	.word	0xffffffff


	//   ....[88]....
        /*0634*/ 	.word	0xffffffff


	//   ....[89]....
        /*0638*/ 	.word	0xffffffff


	//   ....[90]....
        /*063c*/ 	.word	0xffffffff


	//   ....[91]....
        /*0640*/ 	.word	0xffffffff


	//   ....[92]....
        /*0644*/ 	.word	0xffffffff


	//   ....[93]....
        /*0648*/ 	.word	0xffffffff


	//   ....[94]....
        /*064c*/ 	.word	0xffffffff


	//   ....[95]....
        /*0650*/ 	.word	0xffffffff


	//   ....[96]....
        /*0654*/ 	.word	0xffffffff


	//   ....[97]....
        /*0658*/ 	.word	0xffffffff


	//   ....[98]....
        /*065c*/ 	.word	0xffffffff


	//   ....[99]....
        /*0660*/ 	.word	0xffffffff


	//   ....[100]....
        /*0664*/ 	.word	0xffffffff


	//   ....[101]....
        /*0668*/ 	.word	0xffffffff


	//   ....[102]....
        /*066c*/ 	.word	0xffffffff


	//   ....[103]....
        /*0670*/ 	.word	0xffffffff


	//   ....[104]....
        /*0674*/ 	.word	0xffffffff


	//   ....[105]....
        /*0678*/ 	.word	0xffffffff


	//   ....[106]....
        /*067c*/ 	.word	0xffffffff


	//   ....[107]....
        /*0680*/ 	.word	0xffffffff


	//   ....[108]....
        /*0684*/ 	.word	0xffffffff


	//   ....[109]....
        /*0688*/ 	.word	0xffffffff


	//   ....[110]....
        /*068c*/ 	.word	0xffffffff


	//   ....[111]....
        /*0690*/ 	.word	0x0500000f


	//   ....[112]....
        /*0694*/ 	.word	0x0500000f


	//   ....[113]....
        /*0698*/ 	.word	0x0500000f


	//   ....[114]....
        /*069c*/ 	.word	0x0500000f


	//   ....[115]....
        /*06a0*/ 	.word	0x0500000f


	//   ....[116]....
        /*06a4*/ 	.word	0x0500000f


	//   ....[117]....
        /*06a8*/ 	.word	0x0500000f


	//   ....[118]....
        /*06ac*/ 	.word	0x0500000f


	//   ....[119]....
        /*06b0*/ 	.word	0x0500000f


	//   ....[120]....
        /*06b4*/ 	.word	0x0500000f


	//   ....[121]....
        /*06b8*/ 	.word	0x0500000f


	//   ....[122]....
        /*06bc*/ 	.word	0x0500000f


	//   ....[123]....
        /*06c0*/ 	.word	0x0500000f


	//   ....[124]....
        /*06c4*/ 	.word	0x0500000f


	//   ....[125]....
        /*06c8*/ 	.word	0x0500000f


	//   ....[126]....
        /*06cc*/ 	.word	0x0500000f


	//   ....[127]....
        /*06d0*/ 	.word	0x0500000f


	//   ....[128]....
        /*06d4*/ 	.word	0x0500000f


	//   ....[129]....
        /*06d8*/ 	.word	0x0500000f


	//   ....[130]....
        /*06dc*/ 	.word	0x0500000f


	//   ....[131]....
        /*06e0*/ 	.word	0x0500000f


	//   ....[132]....
        /*06e4*/ 	.word	0x0500000f


	//   ....[133]....
        /*06e8*/ 	.word	0x0500000f


	//   ....[134]....
        /*06ec*/ 	.word	0x0500000f


	//   ....[135]....
        /*06f0*/ 	.word	0x0500000f


	//   ....[136]....
        /*06f4*/ 	.word	0x0500000f


	//   ....[137]....
        /*06f8*/ 	.word	0x0500000f


	//   ....[138]....
        /*06fc*/ 	.word	0x0500000f


	//   ....[139]....
        /*0700*/ 	.word	0x0500000f


	//   ....[140]....
        /*0704*/ 	.word	0x0500000f


	//   ....[141]....
        /*0708*/ 	.word	0x0500000f


	//   ....[142]....
        /*070c*/ 	.word	0x0500000f


	//   ....[143]....
        /*0710*/ 	.word	0x0500000f


	//   ....[144]....
        /*0714*/ 	.word	0x0500000f


	//   ....[145]....
        /*0718*/ 	.word	0x0500000f


	//   ....[146]....
        /*071c*/ 	.word	0x0500000f


	//----- nvinfo : EIATTR_COOP_GROUP_INSTR_OFFSETS
	.align		4
.L_207:
        /*0720*/ 	.byte	0x04, 0x28
        /*0722*/ 	.short	(.L_209 - .L_208)


	//   ....[0]....
.L_208:
        /*0724*/ 	.word	0x00000060


	//   ....[1]....
        /*0728*/ 	.word	0x00000140


	//   ....[2]....
        /*072c*/ 	.word	0x00000190


	//   ....[3]....
        /*0730*/ 	.word	0x000003c0


	//   ....[4]....
        /*0734*/ 	.word	0x00000520


	//   ....[5]....
        /*0738*/ 	.word	0x00000640


	//   ....[6]....
        /*073c*/ 	.word	0x000007a0


	//   ....[7]....
        /*0740*/ 	.word	0x00001e40


	//   ....[8]....
        /*0744*/ 	.word	0x00002670


	//   ....[9]....
        /*0748*/ 	.word	0x00003220


	//   ....[10]....
        /*074c*/ 	.word	0x000038c0


	//   ....[11]....
        /*0750*/ 	.word	0x000039d0


	//   ....[12]....
        /*0754*/ 	.word	0x00003fe0


	//   ....[13]....
        /*0758*/ 	.word	0x00004050


	//   ....[14]....
        /*075c*/ 	.word	0x00005940


	//   ....[15]....
        /*0760*/ 	.word	0x00005b60


	//   ....[16]....
        /*0764*/ 	.word	0x000068e0


	//   ....[17]....
        /*0768*/ 	.word	0x000069f0


	//   ....[18]....
        /*076c*/ 	.word	0x00006f70


	//   ....[19]....
        /*0770*/ 	.word	0x00006ff0


	//   ....[20]....
        /*0774*/ 	.word	0x00008990


	//   ....[21]....
        /*0778*/ 	.word	0x000089b0


	//   ....[22]....
        /*077c*/ 	.word	0x00008cc0


	//   ....[23]....
        /*0780*/ 	.word	0x00008d20


	//   ....[24]....
        /*0784*/ 	.word	0x0000a5d0


	//   ....[25]....
        /*0788*/ 	.word	0x0000a7a0


	//   ....[26]....
        /*078c*/ 	.word	0x0000b520


	//   ....[27]....
        /*0790*/ 	.word	0x0000b630


	//   ....[28]....
        /*0794*/ 	.word	0x0000bbd0


	//   ....[29]....
        /*0798*/ 	.word	0x0000bc60


	//   ....[30]....
        /*079c*/ 	.word	0x0000cac0


	//   ....[31]....
        /*07a0*/ 	.word	0x0000cb00


	//   ....[32]....
        /*07a4*/ 	.word	0x0000cc30


	//   ....[33]....
        /*07a8*/ 	.word	0x0000cc50


	//   ....[34]....
        /*07ac*/ 	.word	0x0000df20


	//   ....[35]....
        /*07b0*/ 	.word	0x0000df60


	//   ....[36]....
        /*07b4*/ 	.word	0x0000df90


	//   ....[37]....
        /*07b8*/ 	.word	0x0000dfc0


	//   ....[38]....
        /*07bc*/ 	.word	0x0000e690


	//   ....[39]....
        /*07c0*/ 	.word	0x0000e6d0


	//   ....[40]....
        /*07c4*/ 	.word	0x0000e7a0


	//   ....[41]....
        /*07c8*/ 	.word	0x0000e7c0


	//   ....[42]....
        /*07cc*/ 	.word	0x0000e890


	//   ....[43]....
        /*07d0*/ 	.word	0x0000e8b0


	//   ....[44]....
        /*07d4*/ 	.word	0x0000e990


	//   ....[45]....
        /*07d8*/ 	.word	0x0000e9b0


	//   ....[46]....
        /*07dc*/ 	.word	0x0000edb0


	//   ....[47]....
        /*07e0*/ 	.word	0x0000edc0


	//   ....[48]....
        /*07e4*/ 	.word	0x0000f210


	//   ....[49]....
        /*07e8*/ 	.word	0x0000f220


	//   ....[50]....
        /*07ec*/ 	.word	0x000100a0


	//   ....[51]....
        /*07f0*/ 	.word	0x000100c0


	//   ....[52]....
        /*07f4*/ 	.word	0x00010190


	//   ....[53]....
        /*07f8*/ 	.word	0x000101b0


	//   ....[54]....
        /*07fc*/ 	.word	0x00010280


	//   ....[55]....
        /*0800*/ 	.word	0x000102a0


	//   ....[56]....
        /*0804*/ 	.word	0x00010380


	//   ....[57]....
        /*0808*/ 	.word	0x000103a0


	//   ....[58]....
        /*080c*/ 	.word	0x00010510


	//   ....[59]....
        /*0810*/ 	.word	0x00010750


	//   ....[60]....
        /*0814*/ 	.word	0x00010780


	//   ....[61]....
        /*0818*/ 	.word	0x000107b0


	//   ....[62]....
        /*081c*/ 	.word	0x000107e0


	//   ....[63]....
        /*0820*/ 	.word	0x00010810


	//   ....[64]....
        /*0824*/ 	.word	0x00010840


	//   ....[65]....
        /*0828*/ 	.word	0x000109f0


	//   ....[66]....
        /*082c*/ 	.word	0x00010a20


	//   ....[67]....
        /*0830*/ 	.word	0x00010a50


	//   ....[68]....
        /*0834*/ 	.word	0x00010a80


	//   ....[69]....
        /*0838*/ 	.word	0x00010ab0


	//   ....[70]....
        /*083c*/ 	.word	0x00010ae0


	//   ....[71]....
        /*0840*/ 	.word	0x00010b80


	//   ....[72]....
        /*0844*/ 	.word	0x00010bb0


	//   ....[73]....
        /*0848*/ 	.word	0x00010bc0


	//   ....[74]....
        /*084c*/ 	.word	0x00010bf0


	//   ....[75]....
        /*0850*/ 	.word	0x00012990


	//   ....[76]....
        /*0854*/ 	.word	0x000135d0


	//   ....[77]....
        /*0858*/ 	.word	0x000135f0


	//   ....[78]....
        /*085c*/ 	.word	0x00013600


	//   ....[79]....
        /*0860*/ 	.word	0x00013630


	//   ....[80]....
        /*0864*/ 	.word	0x00013750


	//   ....[81]....
        /*0868*/ 	.word	0x00013760


	//   ....[82]....
        /*086c*/ 	.word	0x00013800


	//   ....[83]....
        /*0870*/ 	.word	0x00013810


	//   ....[84]....
        /*0874*/ 	.word	0x000138b0


	//   ....[85]....
        /*0878*/ 	.word	0x000138c0


	//   ....[86]....
        /*087c*/ 	.word	0x00013960


	//   ....[87]....
        /*0880*/ 	.word	0x00013970


	//   ....[88]....
        /*0884*/ 	.word	0x000139f0


	//   ....[89]....
        /*0888*/ 	.word	0x00013a20


	//   ....[90]....
        /*088c*/ 	.word	0x00013a70


	//   ....[91]....
        /*0890*/ 	.word	0x00013ab0


	//   ....[92]....
        /*0894*/ 	.word	0x000166c0


	//   ....[93]....
        /*0898*/ 	.word	0x00016740


	//   ....[94]....
        /*089c*/ 	.word	0x00016770


	//   ....[95]....
        /*08a0*/ 	.word	0x00016780


	//   ....[96]....
        /*08a4*/ 	.word	0x000167b0


	//   ....[97]....
        /*08a8*/ 	.word	0x000167e0


	//   ....[98]....
        /*08ac*/ 	.word	0x00016810


	//   ....[99]....
        /*08b0*/ 	.word	0x00016840


	//   ....[100]....
        /*08b4*/ 	.word	0x00016a10


	//   ....[101]....
        /*08b8*/ 	.word	0x00016a40


	//   ....[102]....
        /*08bc*/ 	.word	0x00016a70


	//   ....[103]....
        /*08c0*/ 	.word	0x00016aa0


	//   ....[104]....
        /*08c4*/ 	.word	0x00016ad0


	//   ....[105]....
        /*08c8*/ 	.word	0x00016b00


	//   ....[106]....
        /*08cc*/ 	.word	0x00016bd0


	//   ....[107]....
        /*08d0*/ 	.word	0x00016bf0


	//   ....[108]....
        /*08d4*/ 	.word	0x00016c00


	//   ....[109]....
        /*08d8*/ 	.word	0x00016c80


	//   ....[110]....
        /*08dc*/ 	.word	0x000177d0


	//   ....[111]....
        /*08e0*/ 	.word	0x00017e60


	//   ....[112]....
        /*08e4*/ 	.word	0x00018040


	//   ....[113]....
        /*08e8*/ 	.word	0x00018090


	//   ....[114]....
        /*08ec*/ 	.word	0x000181c0


	//   ....[115]....
        /*08f0*/ 	.word	0x00018210


	//   ....[116]....
        /*08f4*/ 	.word	0x00018350


	//   ....[117]....
        /*08f8*/ 	.word	0x000183c0


	//   ....[118]....
        /*08fc*/ 	.word	0x000184f0


	//   ....[119]....
        /*0900*/ 	.word	0x00018540


	//   ....[120]....
        /*0904*/ 	.word	0x00018670


	//   ....[121]....
        /*0908*/ 	.word	0x000186c0


	//   ....[122]....
        /*090c*/ 	.word	0x000187f0


	//   ....[123]....
        /*0910*/ 	.word	0x00018840


	//   ....[124]....
        /*0914*/ 	.word	0x00018950


	//   ....[125]....
        /*0918*/ 	.word	0x000189c0


	//   ....[126]....
        /*091c*/ 	.word	0x00018ad0


	//   ....[127]....
        /*0920*/ 	.word	0x00018b20


	//   ....[128]....
        /*0924*/ 	.word	0x00018e50


	//   ....[129]....
        /*0928*/ 	.word	0x00018ef0


	//   ....[130]....
        /*092c*/ 	.word	0x00019090


	//   ....[131]....
        /*0930*/ 	.word	0x00019110


	//   ....[132]....
        /*0934*/ 	.word	0x00019190


	//   ....[133]....
        /*0938*/ 	.word	0x00019210


	//   ....[134]....
        /*093c*/ 	.word	0x00019290


	//   ....[135]....
        /*0940*/ 	.word	0x00019320


	//   ....[136]....
        /*0944*/ 	.word	0x000193c0


	//   ....[137]....
        /*0948*/ 	.word	0x00019470


	//   ....[138]....
        /*094c*/ 	.word	0x000194f0


	//   ....[139]....
        /*0950*/ 	.word	0x00019570


	//   ....[140]....
        /*0954*/ 	.word	0x000195f0


	//   ....[141]....
        /*0958*/ 	.word	0x00019680


	//   ....[142]....
        /*095c*/ 	.word	0x00019700


	//   ....[143]....
        /*0960*/ 	.word	0x000197b0


	//   ....[144]....
        /*0964*/ 	.word	0x00019800


	//   ....[145]....
        /*0968*/ 	.word	0x000198c0


	//   ....[146]....
        /*096c*/ 	.word	0x000199f0


	//----- nvinfo : EIATTR_REG_RECONFIG
	.align		4
.L_209:
        /*0970*/ 	.byte	0x01, 0x54
	.zero		2


	//----- nvinfo : EIATTR_SYSCALL_OFFSETS
	.align		4
        /*0974*/ 	.byte	0x04, 0x46
        /*0976*/ 	.short	(.L_211 - .L_210)


	//   ....[0]....
.L_210:
        /*0978*/ 	.word	0x00002020


	//   ....[1]....
        /*097c*/ 	.word	0x000125b0


	//   ....[2]....
        /*0980*/ 	.word	0x00012700


	//   ....[3]....
        /*0984*/ 	.word	0x000127f0


	//   ....[4]....
        /*0988*/ 	.word	0x000130f0


	//----- nvinfo : EIATTR_MBARRIER_INSTR_OFFSETS
	.align		4
.L_211:
        /*098c*/ 	.byte	0x04, 0x39
        /*098e*/ 	.short	(.L_213 - .L_212)


	//   ....[0]....
.L_212:
        /*0990*/ 	.word	0x00000270
        /*0994*/ 	.word	0x000000ff
        /*0998*/ 	.word	0x0002a800
        /*099c*/ 	.short	0x0100
        /*099e*/ 	.byte	0x08
	.zero		1


	//   ....[1]....
        /*09a0*/ 	.word	0x00000280
        /*09a4*/ 	.word	0x000000ff
        /*09a8*/ 	.word	0x0002a820
        /*09ac*/ 	.short	0x0100
        /*09ae*/ 	.byte	0x08
	.zero		1


	//   ....[2]....
        /*09b0*/ 	.word	0x00000370
        /*09b4*/ 	.word	0x000000ff
        /*09b8*/ 	.word	0x0002a830
        /*09bc*/ 	.short	0x0100
        /*09be*/ 	.byte	0x08
	.zero		1


	//   ....[3]....
        /*09c0*/ 	.word	0x00000380
        /*09c4*/ 	.word	0x000000ff
        /*09c8*/ 	.word	0x0002a840
        /*09cc*/ 	.short	0x0100
        /*09ce*/ 	.byte	0x08
	.zero		1


	//   ....[4]....
        /*09d0*/ 	.word	0x00000390
        /*09d4*/ 	.word	0x000000ff
        /*09d8*/ 	.word	0x0002a838
        /*09dc*/ 	.short	0x0100
        /*09de*/ 	.byte	0x08
	.zero		1


	//   ....[5]....
        /*09e0*/ 	.word	0x000003a0
        /*09e4*/ 	.word	0x000000ff
        /*09e8*/ 	.word	0x0002a848
        /*09ec*/ 	.short	0x0100
        /*09ee*/ 	.byte	0x08
	.zero		1


	//   ....[6]....
        /*09f0*/ 	.word	0x000004d0
        /*09f4*/ 	.word	0x000000ff
        /*09f8*/ 	.word	0x0002a850
        /*09fc*/ 	.short	0x0100
        /*09fe*/ 	.byte	0x08
	.zero		1


	//   ....[7]....
        /*0a00*/ 	.word	0x000004e0
        /*0a04*/ 	.word	0x000000ff
        /*0a08*/ 	.word	0x0002a860
        /*0a0c*/ 	.short	0x0100
        /*0a0e*/ 	.byte	0x08
	.zero		1


	//   ....[8]....
        /*0a10*/ 	.word	0x000004f0
        /*0a14*/ 	.word	0x000000ff
        /*0a18*/ 	.word	0x0002a858
        /*0a1c*/ 	.short	0x0100
        /*0a1e*/ 	.byte	0x08
	.zero		1


	//   ....[9]....
        /*0a20*/ 	.word	0x00000500
        /*0a24*/ 	.word	0x000000ff
        /*0a28*/ 	.word	0x0002a868
        /*0a2c*/ 	.short	0x0100
        /*0a2e*/ 	.byte	0x08
	.zero		1


	//   ....[10]....
        /*0a30*/ 	.word	0x000005f0
        /*0a34*/ 	.word	0x000000ff
        /*0a38*/ 	.word	0x0002a870
        /*0a3c*/ 	.short	0x0100
        /*0a3e*/ 	.byte	0x06
	.zero		1


	//   ....[11]....
        /*0a40*/ 	.word	0x00000600
        /*0a44*/ 	.word	0x000000ff
        /*0a48*/ 	.word	0x0002a880
        /*0a4c*/ 	.short	0x0100
        /*0a4e*/ 	.byte	0x06
	.zero		1


	//   ....[12]....
        /*0a50*/ 	.word	0x00000610
        /*0a54*/ 	.word	0x000000ff
        /*0a58*/ 	.word	0x0002a878
        /*0a5c*/ 	.short	0x0100
        /*0a5e*/ 	.byte	0x06
	.zero		1


	//   ....[13]....
        /*0a60*/ 	.word	0x00000620
        /*0a64*/ 	.word	0x000000ff
        /*0a68*/ 	.word	0x0002a888
        /*0a6c*/ 	.short	0x0100
        /*0a6e*/ 	.byte	0x06
	.zero		1


	//   ....[14]....
        /*0a70*/ 	.word	0x00000750
        /*0a74*/ 	.word	0x000000ff
        /*0a78*/ 	.word	0x0002a890
        /*0a7c*/ 	.short	0x0100
        /*0a7e*/ 	.byte	0x08
	.zero		1


	//   ....[15]....
        /*0a80*/ 	.word	0x00000760
        /*0a84*/ 	.word	0x000000ff
        /*0a88*/ 	.word	0x0002a8a0
        /*0a8c*/ 	.short	0x0100
        /*0a8e*/ 	.byte	0x08
	.zero		1


	//   ....[16]....
        /*0a90*/ 	.word	0x00000770
        /*0a94*/ 	.word	0x000000ff
        /*0a98*/ 	.word	0x0002a898
        /*0a9c*/ 	.short	0x0100
        /*0a9e*/ 	.byte	0x08
	.zero		1


	//   ....[17]....
        /*0aa0*/ 	.word	0x00000780
        /*0aa4*/ 	.word	0x000000ff
        /*0aa8*/ 	.word	0x0002a8a8
        /*0aac*/ 	.short	0x0100
        /*0aae*/ 	.byte	0x08
	.zero		1


	//   ....[18]....
        /*0ab0*/ 	.word	0x000008b0
        /*0ab4*/ 	.word	0x000000ff
        /*0ab8*/ 	.word	0x0002a8b0
        /*0abc*/ 	.short	0x0100
        /*0abe*/ 	.byte	0x08
	.zero		1


	//   ....[19]....
        /*0ac0*/ 	.word	0x000008c0
        /*0ac4*/ 	.word	0x000000ff
        /*0ac8*/ 	.word	0x0002a8c0
        /*0acc*/ 	.short	0x0100
        /*0ace*/ 	.byte	0x08
	.zero		1


	//   ....[20]....
        /*0ad0*/ 	.word	0x000008d0
        /*0ad4*/ 	.word	0x000000ff
        /*0ad8*/ 	.word	0x0002a8b8
        /*0adc*/ 	.short	0x0100
        /*0ade*/ 	.byte	0x08
	.zero		1


	//   ....[21]....
        /*0ae0*/ 	.word	0x000008e0
        /*0ae4*/ 	.word	0x000000ff
        /*0ae8*/ 	.word	0x0002a8c8
        /*0aec*/ 	.short	0x0100
        /*0aee*/ 	.byte	0x08
	.zero		1


	//   ....[22]....
        /*0af0*/ 	.word	0x000020c0
        /*0af4*/ 	.word	0x000000ff
        /*0af8*/ 	.word	0x0002a800
        /*0afc*/ 	.short	0x010a
        /*0afe*/ 	.byte	0x25
	.zero		1


	//   ....[23]....
        /*0b00*/ 	.word	0x00002140
        /*0b04*/ 	.word	0x00000003
        /*0b08*/ 	.word	0x0002a830
        /*0b0c*/ 	.short	0x010a
        /*0b0e*/ 	.byte	0x3f
	.zero		1


	//   ....[24]....
        /*0b10*/ 	.word	0x000021b0
        /*0b14*/ 	.word	0x00000003
        /*0b18*/ 	.word	0x0002a830
        /*0b1c*/ 	.short	0x010a
        /*0b1e*/ 	.byte	0x3f
	.zero		1


	//   ....[25]....
        /*0b20*/ 	.word	0x00002900
        /*0b24*/ 	.word	0x00000000
        /*0b28*/ 	.word	0x00000000
        /*0b2c*/ 	.short	0x0101
        /*0b2e*/ 	.byte	0x3f
	.zero		1


	//   ....[26]....
        /*0b30*/ 	.word	0x00004d10
        /*0b34*/ 	.word	0x000000ff
        /*0b38*/ 	.word	0x0002a830
        /*0b3c*/ 	.short	0x010a
        /*0b3e*/ 	.byte	0x06
	.zero		1


	//   ....[27]....
        /*0b40*/ 	.word	0x00004d50
        /*0b44*/ 	.word	0x000000ff
        /*0b48*/ 	.word	0x0002a830
        /*0b4c*/ 	.short	0x010a
        /*0b4e*/ 	.byte	0x06
	.zero		1


	//   ....[28]....
        /*0b50*/ 	.word	0x000055d0
        /*0b54*/ 	.word	0x000000ff
        /*0b58*/ 	.word	0x0002a850
        /*0b5c*/ 	.short	0x010a
        /*0b5e*/ 	.byte	0x05
	.zero		1


	//   ....[29]....
        /*0b60*/ 	.word	0x00005610
        /*0b64*/ 	.word	0x000000ff
        /*0b68*/ 	.word	0x0002a850
        /*0b6c*/ 	.short	0x010a
        /*0b6e*/ 	.byte	0x05
	.zero		1


	//   ....[30]....
        /*0b70*/ 	.word	0x00005970
        /*0b74*/ 	.word	0x00000000
        /*0b78*/ 	.word	0x00000000
        /*0b7c*/ 	.short	0x0101
        /*0b7e*/ 	.byte	0x3f
	.zero		1


	//   ....[31]....
        /*0b80*/ 	.word	0x000072b0
        /*0b84*/ 	.word	0x0000006b
        /*0b88*/ 	.word	0x00000000
        /*0b8c*/ 	.short	0x0101
        /*0b8e*/ 	.byte	0x3f
	.zero		1


	//   ....[32]....
        /*0b90*/ 	.word	0x00007d50
        /*0b94*/ 	.word	0x000000ff
        /*0b98*/ 	.word	0x0002a830
        /*0b9c*/ 	.short	0x010a
        /*0b9e*/ 	.byte	0x05
	.zero		1


	//   ....[33]....
        /*0ba0*/ 	.word	0x00007d90
        /*0ba4*/ 	.word	0x000000ff
        /*0ba8*/ 	.word	0x0002a830
        /*0bac*/ 	.short	0x010a
        /*0bae*/ 	.byte	0x05
	.zero		1


	//   ....[34]....
        /*0bb0*/ 	.word	0x00008610
        /*0bb4*/ 	.word	0x000000ff
        /*0bb8*/ 	.word	0x0002a850
        /*0bbc*/ 	.short	0x010a
        /*0bbe*/ 	.byte	0x05
	.zero		1


	//   ....[35]....
        /*0bc0*/ 	.word	0x00008650
        /*0bc4*/ 	.word	0x000000ff
        /*0bc8*/ 	.word	0x0002a850
        /*0bcc*/ 	.short	0x010a
        /*0bce*/ 	.byte	0x05
	.zero		1


	//   ....[36]....
        /*0bd0*/ 	.word	0x000093b0
        /*0bd4*/ 	.word	0x0000005b
        /*0bd8*/ 	.word	0x00000000
        /*0bdc*/ 	.short	0x0101
        /*0bde*/ 	.byte	0x3f
	.zero		1


	//   ....[37]....
        /*0be0*/ 	.word	0x00009420
        /*0be4*/ 	.word	0x0000005f
        /*0be8*/ 	.word	0x00000000
        /*0bec*/ 	.short	0x0101
        /*0bee*/ 	.byte	0x3f
	.zero		1


	//   ....[38]....
        /*0bf0*/ 	.word	0x00009960
        /*0bf4*/ 	.word	0x000000ff
        /*0bf8*/ 	.word	0x0002a830
        /*0bfc*/ 	.short	0x010a
        /*0bfe*/ 	.byte	0x05
	.zero		1


	//   ....[39]....
        /*0c00*/ 	.word	0x000099a0
        /*0c04*/ 	.word	0x000000ff
        /*0c08*/ 	.word	0x0002a830
        /*0c0c*/ 	.short	0x010a
        /*0c0e*/ 	.byte	0x05
	.zero		1


	//   ....[40]....
        /*0c10*/ 	.word	0x0000a220
        /*0c14*/ 	.word	0x000000ff
        /*0c18*/ 	.word	0x0002a850
        /*0c1c*/ 	.short	0x010a
        /*0c1e*/ 	.byte	0x05
	.zero		1


	//   ....[41]....
        /*0c20*/ 	.word	0x0000a260
        /*0c24*/ 	.word	0x000000ff
        /*0c28*/ 	.word	0x0002a850
        /*0c2c*/ 	.short	0x010a
        /*0c2e*/ 	.byte	0x05
	.zero		1


	//   ....[42]....
        /*0c30*/ 	.word	0x0000a540
        /*0c34*/ 	.word	0x00000000
        /*0c38*/ 	.word	0x00000000
        /*0c3c*/ 	.short	0x0101
        /*0c3e*/ 	.byte	0x3f
	.zero		1


	//   ....[43]....
        /*0c40*/ 	.word	0x0000bcd0
        /*0c44*/ 	.word	0x0000006d
        /*0c48*/ 	.word	0x00000000
        /*0c4c*/ 	.short	0x0101
        /*0c4e*/ 	.byte	0x3f
	.zero		1


	//   ....[44]....
        /*0c50*/ 	.word	0x0000ca30
        /*0c54*/ 	.word	0x000000ff
        /*0c58*/ 	.word	0x0002a850
        /*0c5c*/ 	.short	0x010a
        /*0c5e*/ 	.byte	0x05
	.zero		1


	//   ....[45]....
        /*0c60*/ 	.word	0x0000ca70
        /*0c64*/ 	.word	0x000000ff
        /*0c68*/ 	.word	0x0002a850
        /*0c6c*/ 	.short	0x010a
        /*0c6e*/ 	.byte	0x05
	.zero		1


	//   ....[46]....
        /*0c70*/ 	.word	0x0000cf10
        /*0c74*/ 	.word	0x0000000a
        /*0c78*/ 	.word	0x00000000
        /*0c7c*/ 	.short	0x0101
        /*0c7e*/ 	.byte	0x3f
	.zero		1


	//   ....[47]....
        /*0c80*/ 	.word	0x0000e6c0
        /*0c84*/ 	.word	0x00000010
        /*0c88*/ 	.word	0x00000000
        /*0c8c*/ 	.short	0x0101
        /*0c8e*/ 	.byte	0x3f
	.zero		1


	//   ....[48]....
        /*0c90*/ 	.word	0x0000ebe0
        /*0c94*/ 	.word	0x00000006
        /*0c98*/ 	.word	0x00000000
        /*0c9c*/ 	.short	0x0101
        /*0c9e*/ 	.byte	0x3f
	.zero		1


	//   ....[49]....
        /*0ca0*/ 	.word	0x00012c10
        /*0ca4*/ 	.word	0x00000000
        /*0ca8*/ 	.word	0x0002a840
        /*0cac*/ 	.short	0x010a
        /*0cae*/ 	.byte	0x3f
	.zero		1


	//   ....[50]....
        /*0cb0*/ 	.word	0x00013bd0
        /*0cb4*/ 	.word	0x00000012
        /*0cb8*/ 	.word	0x0002a800
        /*0cbc*/ 	.short	0x0107
        /*0cbe*/ 	.byte	0x3f
	.zero		1


	//   ....[51]....
        /*0cc0*/ 	.word	0x00013ce0
        /*0cc4*/ 	.word	0x00000012
        /*0cc8*/ 	.word	0x0002a800
        /*0ccc*/ 	.short	0x0101
        /*0cce*/ 	.byte	0x3f
	.zero		1


	//   ....[52]....
        /*0cd0*/ 	.word	0x00013d00
        /*0cd4*/ 	.word	0x00000012
        /*0cd8*/ 	.word	0x0002a820
        /*0cdc*/ 	.short	0x010a
        /*0cde*/ 	.byte	0x3f
	.zero		1


	//   ....[53]....
        /*0ce0*/ 	.word	0x00014130
        /*0ce4*/ 	.word	0x00000003
        /*0ce8*/ 	.word	0x0002a840
        /*0cec*/ 	.short	0x010a
        /*0cee*/ 	.byte	0x3f
	.zero		1


	//   ....[54]....
        /*0cf0*/ 	.word	0x000145c0
        /*0cf4*/ 	.word	0x00000003
        /*0cf8*/ 	.word	0x00000060
        /*0cfc*/ 	.short	0x010a
        /*0cfe*/ 	.byte	0x3f
	.zero		1


	//   ....[55]....
        /*0d00*/ 	.word	0x00014c50
        /*0d04*/ 	.word	0x00000003
        /*0d08*/ 	.word	0x0002a840
        /*0d0c*/ 	.short	0x010a
        /*0d0e*/ 	.byte	0x3f
	.zero		1


	//   ....[56]....
        /*0d10*/ 	.word	0x000150e0
        /*0d14*/ 	.word	0x00000002
        /*0d18*/ 	.word	0x00000060
        /*0d1c*/ 	.short	0x010a
        /*0d1e*/ 	.byte	0x3f
	.zero		1


	//   ....[57]....
        /*0d20*/ 	.word	0x000156c0
        /*0d24*/ 	.word	0x00000002
        /*0d28*/ 	.word	0x0002a840
        /*0d2c*/ 	.short	0x010a
        /*0d2e*/ 	.byte	0x3f
	.zero		1


	//   ....[58]....
        /*0d30*/ 	.word	0x00015b50
        /*0d34*/ 	.word	0x00000002
        /*0d38*/ 	.word	0x00000060
        /*0d3c*/ 	.short	0x010a
        /*0d3e*/ 	.byte	0x3f
	.zero		1


	//   ....[59]....
        /*0d40*/ 	.word	0x000160e0
        /*0d44*/ 	.word	0x00000000
        /*0d48*/ 	.word	0x0002a860
        /*0d4c*/ 	.short	0x010a
        /*0d4e*/ 	.byte	0x3f
	.zero		1


	//   ....[60]....
        /*0d50*/ 	.word	0x00017750
        /*0d54*/ 	.word	0x00000000
        /*0d58*/ 	.word	0x0002a820
        /*0d5c*/ 	.short	0x010a
        /*0d5e*/ 	.byte	0x3f
	.zero		1


	//   ....[61]....
        /*0d60*/ 	.word	0x00017960
        /*0d64*/ 	.word	0x00000006
        /*0d68*/ 	.word	0x00000000
        /*0d6c*/ 	.short	0x010a
        /*0d6e*/ 	.byte	0x3f
	.zero		1


	//   ....[62]....
        /*0d70*/ 	.word	0x00017990
        /*0d74*/ 	.word	0x00000007
        /*0d78*/ 	.word	0x00000000
        /*0d7c*/ 	.short	0x010a
        /*0d7e*/ 	.byte	0x3f
	.zero		1


	//   ....[63]....
        /*0d80*/ 	.word	0x000179f0
        /*0d84*/ 	.word	0x00000004
        /*0d88*/ 	.word	0x00000000
        /*0d8c*/ 	.short	0x010a
        /*0d8e*/ 	.byte	0x3f
	.zero		1


	//   ....[64]....
        /*0d90*/ 	.word	0x00017a20
        /*0d94*/ 	.word	0x00000003
        /*0d98*/ 	.word	0x00000000
        /*0d9c*/ 	.short	0x010a
        /*0d9e*/ 	.byte	0x3f
	.zero		1


	//   ....[65]....
        /*0da0*/ 	.word	0x00017a90
        /*0da4*/ 	.word	0x00000003
        /*0da8*/ 	.word	0x0002a800
        /*0dac*/ 	.short	0x010a
        /*0dae*/ 	.byte	0x3f
	.zero		1


	//   ....[66]....
        /*0db0*/ 	.word	0x00017ae0
        /*0db4*/ 	.word	0x00000003
        /*0db8*/ 	.word	0x0002a830
        /*0dbc*/ 	.short	0x010a
        /*0dbe*/ 	.byte	0x3f
	.zero		1


	//   ....[67]....
        /*0dc0*/ 	.word	0x00017b40
        /*0dc4*/ 	.word	0x0000000c
        /*0dc8*/ 	.word	0x0002a830
        /*0dcc*/ 	.short	0x010a
        /*0dce*/ 	.byte	0x3f
	.zero		1


	//   ....[68]....
        /*0dd0*/ 	.word	0x00017ba0
        /*0dd4*/ 	.word	0x00000009
        /*0dd8*/ 	.word	0x0002a850
        /*0ddc*/ 	.short	0x010a
        /*0dde*/ 	.byte	0x3f
	.zero		1


	//   ....[69]....
        /*0de0*/ 	.word	0x00017c00
        /*0de4*/ 	.word	0x00000008
        /*0de8*/ 	.word	0x0002a830
        /*0dec*/ 	.short	0x010a
        /*0dee*/ 	.byte	0x3f
	.zero		1


	//   ....[70]....
        /*0df0*/ 	.word	0x00017c60
        /*0df4*/ 	.word	0x00000003
        /*0df8*/ 	.word	0x0002a850
        /*0dfc*/ 	.short	0x010a
        /*0dfe*/ 	.byte	0x3f
	.zero		1


	//   ....[71]....
        /*0e00*/ 	.word	0x00017cc0
        /*0e04*/ 	.word	0x00000008
        /*0e08*/ 	.word	0x0002a830
        /*0e0c*/ 	.short	0x010a
        /*0e0e*/ 	.byte	0x3f
	.zero		1


	//   ....[72]....
        /*0e10*/ 	.word	0x00017d20
        /*0e14*/ 	.word	0x00000003
        /*0e18*/ 	.word	0x0002a850
        /*0e1c*/ 	.short	0x010a
        /*0e1e*/ 	.byte	0x3f
	.zero		1


	//   ....[73]....
        /*0e20*/ 	.word	0x00017d80
        /*0e24*/ 	.word	0x00000005
        /*0e28*/ 	.word	0x0002a850
        /*0e2c*/ 	.short	0x010a
        /*0e2e*/ 	.byte	0x3f
	.zero		1


	//   ....[74]....
        /*0e30*/ 	.word	0x00017f20
        /*0e34*/ 	.word	0x00000000
        /*0e38*/ 	.word	0x0002a840
        /*0e3c*/ 	.short	0x010a
        /*0e3e*/ 	.byte	0x3f
	.zero		1


	//   ....[75]....
        /*0e40*/ 	.word	0x00018b60
        /*0e44*/ 	.word	0x00000012
        /*0e48*/ 	.word	0x0002a820
        /*0e4c*/ 	.short	0x010a
        /*0e4e*/ 	.byte	0x3f
	.zero		1


	//   ....[76]....
        /*0e50*/ 	.word	0x00018bb0
        /*0e54*/ 	.word	0x00000003
        /*0e58*/ 	.word	0x0002a840
        /*0e5c*/ 	.short	0x010a
        /*0e5e*/ 	.byte	0x3f
	.zero		1


	//   ....[77]....
        /*0e60*/ 	.word	0x00018c00
        /*0e64*/ 	.word	0x00000003
        /*0e68*/ 	.word	0x00000060
        /*0e6c*/ 	.short	0x010a
        /*0e6e*/ 	.byte	0x3f
	.zero		1


	//   ....[78]....
        /*0e70*/ 	.word	0x00018c50
        /*0e74*/ 	.word	0x00000003
        /*0e78*/ 	.word	0x0002a840
        /*0e7c*/ 	.short	0x010a
        /*0e7e*/ 	.byte	0x3f
	.zero		1


	//   ....[79]....
        /*0e80*/ 	.word	0x00018ca0
        /*0e84*/ 	.word	0x00000002
        /*0e88*/ 	.word	0x00000060
        /*0e8c*/ 	.short	0x010a
        /*0e8e*/ 	.byte	0x3f
	.zero		1


	//   ....[80]....
        /*0e90*/ 	.word	0x00018cf0
        /*0e94*/ 	.word	0x00000002
        /*0e98*/ 	.word	0x0002a840
        /*0e9c*/ 	.short	0x010a
        /*0e9e*/ 	.byte	0x3f
	.zero		1


	//   ....[81]....
        /*0ea0*/ 	.word	0x00018d40
        /*0ea4*/ 	.word	0x00000002
        /*0ea8*/ 	.word	0x00000060
        /*0eac*/ 	.short	0x010a
        /*0eae*/ 	.byte	0x3f
	.zero		1


	//   ....[82]....
        /*0eb0*/ 	.word	0x00018d90
        /*0eb4*/ 	.word	0x00000000
        /*0eb8*/ 	.word	0x0002a860
        /*0ebc*/ 	.short	0x010a
        /*0ebe*/ 	.byte	0x3f
	.zero		1


	//   ....[83]....
        /*0ec0*/ 	.word	0x00019910
        /*0ec4*/ 	.word	0x00000000
        /*0ec8*/ 	.word	0x0002a820
        /*0ecc*/ 	.short	0x010a
        /*0ece*/ 	.byte	0x3f
	.zero		1


	//   ....[84]....
        /*0ed0*/ 	.word	0x00019ab0
        /*0ed4*/ 	.word	0x00000006
        /*0ed8*/ 	.word	0x00000000
        /*0edc*/ 	.short	0x010a
        /*0ede*/ 	.byte	0x3f
	.zero		1


	//   ....[85]....
        /*0ee0*/ 	.word	0x00019b00
        /*0ee4*/ 	.word	0x00000007
        /*0ee8*/ 	.word	0x00000000
        /*0eec*/ 	.short	0x010a
        /*0eee*/ 	.byte	0x3f
	.zero		1


	//   ....[86]....
        /*0ef0*/ 	.word	0x00019b50
        /*0ef4*/ 	.word	0x00000004
        /*0ef8*/ 	.word	0x00000000
        /*0efc*/ 	.short	0x010a
        /*0efe*/ 	.byte	0x3f
	.zero		1


	//----- nvinfo : EIATTR_NUM_MBARRIERS
	.align		4
.L_213:
        /*0f00*/ 	.byte	0x03, 0x38
        /*0f02*/ 	.short	0x0016


	//----- nvinfo : EIATTR_EXIT_INSTR_OFFSETS
	.align		4
        /*0f04*/ 	.byte	0x04, 0x1c
        /*0f06*/ 	.short	(.L_215 - .L_214)


	//   ....[0]....
.L_214:
        /*0f08*/ 	.word	0x00000a50


	//   ....[1]....
        /*0f0c*/ 	.word	0x000104b0


	//   ....[2]....
        /*0f10*/ 	.word	0x00017a70


	//----- nvinfo : EIATTR_MAX_THREADS
	.align		4
.L_215:
        /*0f14*/ 	.byte	0x04, 0x05
        /*0f16*/ 	.short	(.L_217 - .L_216)
.L_216:
        /*0f18*/ 	.word	0x00000180
        /*0f1c*/ 	.word	0x00000001
        /*0f20*/ 	.word	0x00000001


	//----- nvinfo : EIATTR_CRS_STACK_SIZE
	.align		4
.L_217:
        /*0f24*/ 	.byte	0x04, 0x1e
        /*0f26*/ 	.short	(.L_219 - .L_218)
.L_218:
        /*0f28*/ 	.word	0x00000000


	//----- nvinfo : EIATTR_CBANK_PARAM_SIZE
	.align		4
.L_219:
        /*0f2c*/ 	.byte	0x03, 0x19
        /*0f2e*/ 	.short	0x0af0


	//----- nvinfo : EIATTR_PARAM_CBANK
	.align		4
        /*0f30*/ 	.byte	0x04, 0x0a
        /*0f32*/ 	.short	(.L_221 - .L_220)
	.align		4
.L_220:
        /*0f34*/ 	.word	index@(.nv.constant0._ZN7cutlass13device_kernelIN5flash11enable_sm90INS1_16FlashAttnFwdSm90INS1_25CollectiveMainloopFwdSm90ILi2EN4cute5tupleIJNS5_1CILi1EEES8_S8_EEENS6_IJNS7_ILi128EEENS7_ILi96EEENS7_ILi192EEEEEELi128ENS_10bfloat16_tEfNS_4arch4Sm90ELb0ELb1ELb0ELb1ELb0ELb0ELb0ELb1ELb1ELb1ELb1ELb0EEENS1_21CollectiveEpilogueFwdINS6_IJSA_SA_SB_EEES9_SE_SG_Li256ELb1ELb1ELb1ELb0EEENS1_36VarlenDynamicPersistentTileSchedulerILi128ELi96ELi256ELi128ELb1ELb1ELb1ELb1ELb0ELb1EEEEEEEEEvNT_6ParamsE)
        /*0f38*/ 	.short	0x0210
        /*0f3a*/ 	.short	0x0af0


	//----- nvinfo : EIATTR_SW_WAR
	.align		4
.L_221:
        /*0f3c*/ 	.byte	0x04, 0x36
        /*0f3e*/ 	.short	(.L_223 - .L_222)
.L_222:
        /*0f40*/ 	.word	0x00000008
.L_223:


//--------------------- .nv.info._ZN7cutlass13device_kernelIN5flash11enable_sm90INS1_16FlashAttnFwdSm90INS1_25CollectiveMainloopFwdSm90ILi2EN4cute5tupleIJNS5_1CILi1EEES8_S8_EEENS6_IJNS7_ILi128EEENS7_ILi96EEENS7_ILi192EEEEEELi128ENS_10bfloat16_tEfNS_4arch4Sm90ELb0ELb1ELb0ELb1ELb0ELb1ELb0ELb1ELb1ELb1ELb1ELb0EEENS1_21CollectiveEpilogueFwdINS6_IJSA_SA_SB_EEES9_SE_SG_Li256ELb1ELb1ELb1ELb0EEENS1_36VarlenDynamicPersistentTileSchedulerILi128ELi96ELi256ELi128ELb1ELb1ELb1ELb1ELb0ELb1EEEEEEEEEvNT_6ParamsE --------------------------
	.section	.nv.info._ZN7cutlass13device_kernelIN5flash11enable_sm90INS1_16FlashAttnFwdSm90INS1_25CollectiveMainloopFwdSm90ILi2EN4cute5tupleIJNS5_1CILi1EEES8_S8_EEENS6_IJNS7_ILi128EEENS7_ILi96EEENS7_ILi192EEEEEELi128ENS_10bfloat16_tEfNS_4arch4Sm90ELb0ELb1ELb0ELb1ELb0ELb1ELb0ELb1ELb1ELb1ELb1ELb0EEENS1_21CollectiveEpilogueFwdINS6_IJSA_SA_SB_EEES9_SE_SG_Li256ELb1ELb1ELb1ELb0EEENS1_36VarlenDynamicPersistentTileSchedulerILi128ELi96ELi256ELi128ELb1ELb1ELb1ELb1ELb0ELb1EEEEEEEEEvNT_6ParamsE,"",@"SHT_CUDA_INFO"
	.sectionflags	@""
	.align	4


	//----- nvinfo : EIATTR_CUDA_API_VERSION
	.align		4
        /*0000*/ 	.byte	0x04, 0x37
        /*0002*/ 	.short	(.L_225 - .L_224)
.L_224:
        /*0004*/ 	.word	0x00000082


	//----- nvinfo : EIATTR_KPARAM_INFO
	.align		4
.L_225:
        /*0008*/ 	.byte	0x04, 0x17
        /*000a*/ 	.short	(.L_227 - .L_226)
.L_226:
        /*000c*/ 	.word	0x00000000
        /*0010*/ 	.short	0x0000
        /*0012*/ 	.short	0x0070
        /*0014*/ 	.byte	0x00, 0xf0, 0x01, 0x2a


	//----- nvinfo : EIATTR_SPARSE_MMA_MASK
	.align		4
.L_227:
        /*0018*/ 	.byte	0x03, 0x50
        /*001a*/ 	.short	0x0000


	//----- nvinfo : EIATTR_MAXREG_COUNT
	.align		4
        /*001c*/ 	.byte	0x03, 0x1b
        /*001e*/ 	.short	0x00a8


	//----- nvinfo : EIATTR_NUM_BARRIERS
	.align		4
        /*0020*/ 	.byte	0x02, 0x4c
        /*0022*/ 	.byte	0x10
	.zero		1


	//----- nvinfo : EIATTR_EXTERNS
	.align		4
        /*0024*/ 	.byte	0x04, 0x0f
        /*0026*/ 	.short	(.L_229 - .L_228)


	//   ....[0]....
	.align		4
.L_228:
        /*0028*/ 	.word	index@(__assertfail)


	//----- nvinfo : EIATTR_ANNOTATIONS
	.align		4
.L_229:
        /*002c*/ 	.byte	0x04, 0x55
        /*002e*/ 	.short	(.L_231 - .L_230)


	//   ....[0]....
.L_230:
        /* <DEDUP_REMOVED lines=123> */


	//----- nvinfo : EIATTR_MERCURY_ISA_VERSION
	.align		4
.L_231:
        /*07c8*/ 	.byte	0x03, 0x5f
        /*07ca*/ 	.short	0x0101


	//----- nvinfo : EIATTR_UNUSED_LOAD_BYTE_OFFSET
	.align		4
        /*07cc*/ 	.byte	0x04, 0x44
        /*07ce*/ 	.short	(.L_233 - .L_232)


	//   ....[0]....
.L_232:
        /*07d0*/ 	.word	0x00000ab0
        /*07d4*/ 	.word	0x0000fff0


	//   ....[1]....
        /*07d8*/ 	.word	0x0001f510
        /*07dc*/ 	.word	0x0000fff0


	//----- nvinfo : EIATTR_INT_WARP_WIDE_INSTR_OFFSETS
	.align		4
.L_233:
        /*07e0*/ 	.byte	0x04, 0x31
        /*07e2*/ 	.short	(.L_235 - .L_234)


	//   ....[0]....
.L_234:
        /*07e4*/ 	.word	0x00000190


	//   ....[1]....
        /*07e8*/ 	.word	0x000001d0


	//   ....[2]....
        /*07ec*/ 	.word	0x00000240


	//   ....[3]....
        /*07f0*/ 	.word	0x00025c60


	//   ....[4]....
        /*07f4*/ 	.word	0x00025cf0


	//   ....[5]....
        /*07f8*/ 	.word	0x000297e0


	//   ....[6]....
        /*07fc*/ 	.word	0x00029840


	//----- nvinfo : EIATTR_COOP_GROUP_MASK_REGIDS
	.align		4
.L_235:
        /*0800*/ 	.byte	0x04, 0x29
        /*0802*/ 	.short	(.L_237 - .L_236)


	//   ....[0]....
.L_236:
        /*0804*/ 	.word	0xffffffff


	//   ....[1]....
        /*0808*/ 	.word	0xffffffff


	//   ....[2]....
        /*080c*/ 	.word	0xffffffff


	//   ....[3]....
        /*0810*/ 	.word	0xffffffff


	//   ....[4]....
        /*0814*/ 	.word	0xffffffff


	//   ....[5]....
        /*0818*/ 	.word	0xffffffff


	//   ....[6]....
        /*081c*/ 	.word	0xffffffff


	//   ....[7]....
        /*0820*/ 	.word	0xffffffff


	//   ....[8]....
        /*0824*/ 	.word	0xffffffff


	//   ....[9]....
        /*0828*/ 	.word	0xffffffff


	//   ....[10]....
        /*082c*/ 	.word	0xffffffff


	//   ....[11]....
        /*0830*/ 	.word	0xffffffff


	//   ....[12]....
        /*0834*/ 	.word	0xffffffff


	//   ....[13]....
        /*0838*/ 	.word	0xffffffff


	//   ....[14]....
        /*083c*/ 	.word	0xffffffff


	//   ....[15]....
        /*0840*/ 	.word	0xffffffff


	//   ....[16]....
        /*0844*/ 	.word	0xffffffff


	//   ....[17]....
        /*0848*/ 	.word	0xffffffff


	//   ....[18]....
        /*084c*/ 	.word	0xffffffff


	//   ....[19]....
        /*0850*/ 	.word	0xffffffff


	//   ....[20]....
        /*0854*/ 	.word	0xffffffff


	//   ....[21]....
        /*0858*/ 	.word	0xffffffff


	//   ....[22]....
        /*085c*/ 	.word	0xffffffff


	//   ....[23]....
        /*0860*/ 	.word	0xffffffff


	//   ....[24]....
        /*0864*/ 	.word	0xffffffff


	//   ....[25]....
        /*0868*/ 	.word	0xffffffff


	//   ....[26]....
        /*086c*/ 	.word	0xffffffff


	//   ....[27]....
        /*0870*/ 	.word	0xffffffff


	//   ....[28]....
        /*0874*/ 	.word	0xffffffff


	//   ....[29]....
        /*0878*/ 	.word	0xffffffff


	//   ....[30]....
        /*087c*/ 	.word	0xffffffff


	//   ....[31]....
        /*0880*/ 	.word	0xffffffff


	//   ....[32]....
        /*0884*/ 	.word	0xffffffff


	//   ....[33]....
        /*0888*/ 	.word	0xffffffff


	//   ....[34]....
        /*088c*/ 	.word	0xffffffff


	//   ....[35]....
        /*0890*/ 	.word	0xffffffff


	//   ....[36]....
        /*0894*/ 	.word	0xffffffff


	//   ....[37]....
        /*0898*/ 	.word	0xffffffff


	//   ....[38]....
        /*089c*/ 	.word	0xffffffff


	//   ....[39]....
        /*08a0*/ 	.word	0xffffffff


	//   ....[40]....
        /*08a4*/ 	.word	0xffffffff


	//   ....[41]....
        /*08a8*/ 	.word	0xffffffff


	//   ....[42]....
        /*08ac*/ 	.word	0xffffffff


	//   ....[43]....
        /*08b0*/ 	.word	0xffffffff


	//   ....[44]....
        /*08b4*/ 	.word	0xffffffff


	//   ....[45]....
        /*08b8*/ 	.word	0xffffffff


	//   ....[46]....
        /*08bc*/ 	.word	0xffffffff


	//   ....[47]....
        /*08c0*/ 	.word	0xffffffff


	//   ....[48]....
        /*08c4*/ 	.word	0xffffffff


	//   ....[49]....
        /*08c8*/ 	.word	0xffffffff


	//   ....[50]....
        /*08cc*/ 	.word	0xffffffff


	//   ....[51]....
        /*08d0*/ 	.word	0xffffffff


	//   ....[52]....
        /*08d4*/ 	.word	0xffffffff


	//   ....[53]....
        /*08d8*/ 	.word	0xffffffff


	//   ....[54]....
        /*08dc*/ 	.word	0xffffffff


	//   ....[55]....
        /*08e0*/ 	.word	0xffffffff


	//   ....[56]....
        /*08e4*/ 	.word	0xffffffff


	//   ....[57]....
        /*08e8*/ 	.word	0xffffffff


	//   ....[58]....
        /*08ec*/ 	.word	0xffffffff


	//   ....[59]....
        /*08f0*/ 	.word	0xffffffff


	//   ....[60]....
        /*08f4*/ 	.word	0xffffffff


	//   ....[61]....
        /*08f8*/ 	.word	0xffffffff


	//   ....[62]....
        /*08fc*/ 	.word	0xffffffff


	//   ....[63]....
        /*0900*/ 	.word	0xffffffff


	//   ....[64]....
        /*0904*/ 	.word	0xffffffff


	//   ....[65]....
        /*0908*/ 	.word	0xffffffff


	//   ....[66]....
        /*090c*/ 	.word	0xffffffff


	//   ....[67]....
        /*0910*/ 	.word	0xffffffff


	//   ....[68]....
        /*0914*/ 	.word	0xffffffff


	//   ....[69]....
        /*0918*/ 	.word	0xffffffff


	//   ....[70]....
        /*091c*/ 	.word	0xffffffff


	//   ....[71]....
        /*0920*/ 	.word	0xffffffff


	//   ....[72]....
        /*0924*/ 	.word	0xffffffff


	//   ....[73]....
        /*0928*/ 	.word	0xffffffff


	//   ....[74]....
        /*092c*/ 	.word	0xffffffff


	//   ....[75]....
        /*0930*/ 	.word	0xffffffff


	//   ....[76]....
        /*0934*/ 	.word	0xffffffff


	//   ....[77]....
        /*0938*/ 	.word	0xffffffff


	//   ....[78]....
        /*093c*/ 	.word	0xffffffff


	//   ....[79]....
        /*0940*/ 	.word	0xffffffff


	//   ....[80]....
        /*0944*/ 	.word	0xffffffff


	//   ....[81]....
        /*0948*/ 	.word	0xffffffff


	//   ....[82]....
        /*094c*/ 	.word	0xffffffff


	//   ....[83]....
        /*0950*/ 	.word	0xffffffff


	//   ....[84]....
        /*0954*/ 	.word	0xffffffff


	//   ....[85]....
        /*0958*/ 	.word	0xffffffff


	//   ....[86]....
        /*095c*/ 	.word	0xffffffff


	//   ....[87]....
        /*0960*/ 	.word	0xffffffff


	//   ....[88]....
        /*0964*/ 	.word	0xffffffff


	//   ....[89]....
        /*0968*/ 	.word	0xffffffff


	//   ....[90]....
        /*096c*/ 	.word	0xffffffff


	//   ....[91]....
        /*0970*/ 	.word	0xffffffff


	//   ....[92]....
        /*0974*/ 	.word	0xffffffff


	//   ....[93]....
        /*0978*/ 	.word	0xffffffff


	//   ....[94]....
        /*097c*/ 	.word	0xffffffff


	//   ....[95]....
        /*0980*/ 	.word	0xffffffff


	//   ....[96]....
        /*0984*/ 	.word	0xffffffff


	//   ....[97]....
        /*0988*/ 	.word	0xffffffff


	//   ....[98]....
        /*098c*/ 	.word	0xffffffff


	//   ....[99]....
        /*0990*/ 	.word	0xffffffff


	//   ....[100]....
        /*0994*/ 	.word	0xffffffff


	//   ....[101]....
        /*0998*/ 	.word	0xffffffff


	//   ....[102]....
        /*099c*/ 	.word	0xffffffff


	//   ....[103]....
        /*09a0*/ 	.word	0xffffffff


	//   ....[104]....
        /*09a4*/ 	.word	0xffffffff


	//   ....[105]....
        /*09a8*/ 	.word	0xffffffff


	//   ....[106]....
        /*09ac*/ 	.word	0xffffffff


	//   ....[107]....
        /*09b0*/ 	.word	0xffffffff


	//   ....[108]....
        /*09b4*/ 	.word	0xffffffff


	//   ....[109]....
        /*09b8*/ 	.word	0xffffffff


	//   ....[110]....
        /*09bc*/ 	.word	0xffffffff


	//   ....[111]....
        /*09c0*/ 	.word	0xffffffff


	//   ....[112]....
        /*09c4*/ 	.word	0xffffffff


	//   ....[113]....
        /*09c8*/ 	.word	0xffffffff


	//   ....[114]....
        /*09cc*/ 	.word	0xffffffff


	//   ....[115]....
        /*09d0*/ 	.word	0xffffffff


	//   ....[116]....
        /*09d4*/ 	.word	0xffffffff


	//   ....[117]....
        /*09d8*/ 	.word	0xffffffff


	//   ....[118]....
        /*09dc*/ 	.word	0xffffffff


	//   ....[119]....
        /*09e0*/ 	.word	0xffffffff


	//   ....[120]....
        /*09e4*/ 	.word	0xffffffff


	//   ....[121]....
        /*09e8*/ 	.word	0xffffffff


	//   ....[122]....
        /*09ec*/ 	.word	0xffffffff


	//   ....[123]....
        /*09f0*/ 	.word	0xffffffff


	//   ....[124]....
        /*09f4*/ 	.word	0xffffffff


	//   ....[125]....
        /*09f8*/ 	.word	0xffffffff


	//   ....[126]....
        /*09fc*/ 	.word	0xffffffff


	//   ....[127]....
        /*0a00*/ 	.word	0xffffffff


	//   ....[128]....
        /*0a04*/ 	.word	0x0500000f


	//   ....[129]....
        /*0a08*/ 	.word	0x0500000f


	//   ....[130]....
        /*0a0c*/ 	.word	0x0500000f


	//   ....[131]....
        /*0a10*/ 	.word	0x0500000f


	//   ....[132]....
        /*0a14*/ 	.word	0x0500000f


	//   ....[133]....
        /*0a18*/ 	.word	0x0500000f


	//   ....[134]....
        /*0a1c*/ 	.word	0x0500000f


	//   ....[135]....
        /*0a20*/ 	.word	0x0500000f


	//   ....[136]....
        /*0a24*/ 	.word	0x0500000f


	//   ....[137]....
        /*0a28*/ 	.word	0x0500000f


	//   ....[138]....
        /*0a2c*/ 	.word	0x0500000f


	//   ....[139]....
        /*0a30*/ 	.word	0x0500000f


	//   ....[140]....
        /*0a34*/ 	.word	0x0500000f


	//   ....[141]....
        /*0a38*/ 	.word	0x0500000f


	//   ....[142]....
        /*0a3c*/ 	.word	0x0500000f


	//   ....[143]....
        /*0a40*/ 	.word	0x0500000f


	//   ....[144]....
        /*0a44*/ 	.word	0x0500000f


	//   ....[145]....
        /*0a48*/ 	.word	0x0500000f


	//   ....[146]....
        /*0a4c*/ 	.word	0x0500000f


	//   ....[147]....
        /*0a50*/ 	.word	0x0500000f


	//   ....[148]....
        /*0a54*/ 	.word	0x0500000f


	//   ....[149]....
        /*0a58*/ 	.word	0x0500000f


	//   ....[150]....
        /*0a5c*/ 	.word	0x0500000f


	//   ....[151]....
        /*0a60*/ 	.word	0x0500000f


	//   ....[152]....
        /*0a64*/ 	.word	0x0500000f


	//   ....[153]....
        /*0a68*/ 	.word	0x0500000f


	//   ....[154]....
        /*0a6c*/ 	.word	0x0500000f


	//   ....[155]....
        /*0a70*/ 	.word	0x0500000f


	//   ....[156]....
        /*0a74*/ 	.word	0x0500000f


	//   ....[157]....
        /*0a78*/ 	.word	0x0500000f


	//   ....[158]....
        /*0a7c*/ 	.word	0x0500000f


	//   ....[159]....
        /*0a80*/ 	.word	0x0500000f


	//   ....[160]....
        /*0a84*/ 	.word	0x0500000f


	//   ....[161]....
        /*0a88*/ 	.word	0x0500000f


	//   ....[162]....
        /*0a8c*/ 	.word	0x0500000f


	//   ....[163]....
        /*0a90*/ 	.word	0x0500000f


	//   ....[164]....
        /*0a94*/ 	.word	0x0500000f


	//   ....[165]....
        /*0a98*/ 	.word	0x0500000f


	//   ....[166]....
        /*0a9c*/ 	.word	0x0500000f


	//   ....[167]....
        /*0aa0*/ 	.word	0x0500000f


	//   ....[168]....
        /*0aa4*/ 	.word	0x0500000f


	//   ....[169]....
        /*0aa8*/ 	.word	0x0500000f


	//   ....[170]....
        /*0aac*/ 	.word	0x0500000f


	//   ....[171]....
        /*0ab0*/ 	.word	0x0500000f


	//   ....[172]....
        /*0ab4*/ 	.word	0x0500000f


	//   ....[173]....
        /*0ab8*/ 	.word	0x0500000f


	//   ....[174]....
        /*0abc*/ 	.word	0x0500000f


	//   ....[175]....
        /*0ac0*/ 	.word	0x0500000f


	//   ....[176]....
        /*0ac4*/ 	.word	0x0500000f


	//   ....[177]....
        /*0ac8*/ 	.word	0x0500000f


	//   ....[178]....
        /*0acc*/ 	.word	0x0500000f


	//   ....[179]....
        /*0ad0*/ 	.word	0x0500000f


	//   ....[180]....
        /*0ad4*/ 	.word	0x0500000f


	//----- nvinfo : EIATTR_COOP_GROUP_INSTR_OFFSETS
	.align		4
.L_237:
        /*0ad8*/ 	.byte	0x04, 0x28
        /*0ada*/ 	.short	(.L_239 - .L_238)


	//   ....[0]....
.L_238:
        /*0adc*/ 	.word	0x00000060


	//   ....[1]....
        /*0ae0*/ 	.word	0x000001a0


	//   ....[2]....
        /*0ae4*/ 	.word	0x000001f0


	//   ....[3]....
        /*0ae8*/ 	.word	0x00000420


	//   ....[4]....
        /*0aec*/ 	.word	0x00000580


	//   ....[5]....
        /*0af0*/ 	.word	0x000006a0


	//   ....[6]....
        /*0af4*/ 	.word	0x00000800


	//   ....[7]....
        /*0af8*/ 	.word	0x0000bb50


	//   ....[8]....
        /*0afc*/ 	.word	0x0000c250


	//   ....[9]....
        /*0b00*/ 	.word	0x0000c260


	//   ....[10]....
        /*0b04*/ 	.word	0x0000c270


	//   ....[11]....
        /*0b08*/ 	.word	0x0000c280


	//   ....[12]....
        /*0b0c*/ 	.word	0x0000cae0


	//   ....[13]....
        /*0b10*/ 	.word	0x0000caf0


	//   ....[14]....
        /*0b14*/ 	.word	0x0000cb00


	//   ....[15]....
        /*0b18*/ 	.word	0x0000cb10


	//   ....[16]....
        /*0b1c*/ 	.word	0x0000fc00


	//   ....[17]....
        /*0b20*/ 	.word	0x0000fc10


	//   ....[18]....
        /*0b24*/ 	.word	0x0000fc20


	//   ....[19]....
        /*0b28*/ 	.word	0x0000fc30


	//   ....[20]....
        /*0b2c*/ 	.word	0x000102a0


	//   ....[21]....
        /*0b30*/ 	.word	0x000102b0


	//   ....[22]....
        /*0b34*/ 	.word	0x000102c0


	//   ....[23]....
        /*0b38*/ 	.word	0x000102d0


	//   ....[24]....
        /*0b3c*/ 	.word	0x00013d00


	//   ....[25]....
        /*0b40*/ 	.word	0x000146e0


	//   ....[26]....
        /*0b44*/ 	.word	0x00014cc0


	//   ....[27]....
        /*0b48*/ 	.word	0x00014dc0


	//   ....[28]....
        /*0b4c*/ 	.word	0x00015310


	//   ....[29]....
        /*0b50*/ 	.word	0x000153e0


	//   ....[30]....
        /*0b54*/ 	.word	0x00017100


	//   ....[31]....
        /*0b58*/ 	.word	0x00017b60


	//   ....[32]....
        /*0b5c*/ 	.word	0x000181d0


	//   ....[33]....
        /*0b60*/ 	.word	0x000182f0


	//   ....[34]....
        /*0b64*/ 	.word	0x00018890


	//   ....[35]....
        /*0b68*/ 	.word	0x000188f0


	//   ....[36]....
        /*0b6c*/ 	.word	0x0001a530


	//   ....[37]....
        /*0b70*/ 	.word	0x0001a550


	//   ....[38]....
        /*0b74*/ 	.word	0x0001a9f0


	//   ....[39]....
        /*0b78*/ 	.word	0x0001aa40


	//   ....[40]....
        /*0b7c*/ 	.word	0x0001c550


	//   ....[41]....
        /*0b80*/ 	.word	0x0001c750


	//   ....[42]....
        /*0b84*/ 	.word	0x0001d5e0


	//   ....[43]....
        /*0b88*/ 	.word	0x0001d6f0


	//   ....[44]....
        /*0b8c*/ 	.word	0x0001dce0


	//   ....[45]....
        /*0b90*/ 	.word	0x0001dd50


	//   ....[46]....
        /*0b94*/ 	.word	0x0001ee60


	//   ....[47]....
        /*0b98*/ 	.word	0x0001ee90


	//   ....[48]....
        /*0b9c*/ 	.word	0x0001ef40


	//   ....[49]....
        /*0ba0*/ 	.word	0x0001ef70


	//   ....[50]....
        /*0ba4*/ 	.word	0x0001ffc0


	//   ....[51]....
        /*0ba8*/ 	.word	0x0001ffd0


	//   ....[52]....
        /*0bac*/ 	.word	0x0001ffe0


	//   ....[53]....
        /*0bb0*/ 	.word	0x0001fff0


	//   ....[54]....
        /*0bb4*/ 	.word	0x000206b0


	//   ....[55]....
        /*0bb8*/ 	.word	0x000206e0


	//   ....[56]....
        /*0bbc*/ 	.word	0x000207c0


	//   ....[57]....
        /*0bc0*/ 	.word	0x000207e0


	//   ....[58]....
        /*0bc4*/ 	.word	0x000208a0


	//   ....[59]....
        /*0bc8*/ 	.word	0x000208c0


	//   ....[60]....
        /*0bcc*/ 	.word	0x00020990


	//   ....[61]....
        /*0bd0*/ 	.word	0x000209b0


	//   ....[62]....
        /*0bd4*/ 	.word	0x00020dc0


	//   ....[63]....
        /*0bd8*/ 	.word	0x00020dd0


	//   ....[64]....
        /*0bdc*/ 	.word	0x00021210


	//   ....[65]....
        /*0be0*/ 	.word	0x00021220


	//   ....[66]....
        /*0be4*/ 	.word	0x00021e80


	//   ....[67]....
        /*0be8*/ 	.word	0x00021ea0


	//   ....[68]....
        /*0bec*/ 	.word	0x00021f60


	//   ....[69]....
        /*0bf0*/ 	.word	0x00021f80


	//   ....[70]....
        /*0bf4*/ 	.word	0x00022040


	//   ....[71]....
        /*0bf8*/ 	.word	0x00022060


	//   ....[72]....
        /*0bfc*/ 	.word	0x00022130


	//   ....[73]....
        /*0c00*/ 	.word	0x00022150


	//   ....[74]....
        /*0c04*/ 	.word	0x000222a0


	//   ....[75]....
        /*0c08*/ 	.word	0x000224b0


	//   ....[76]....
        /*0c0c*/ 	.word	0x000224e0


	//   ....[77]....
        /*0c10*/ 	.word	0x00022510


	//   ....[78]....
        /*0c14*/ 	.word	0x00022540


	//   ....[79]....
        /*0c18*/ 	.word	0x00022570


	//   ....[80]....
        /*0c1c*/ 	.word	0x000225a0


	//   ....[81]....
        /*0c20*/ 	.word	0x00022740


	//   ....[82]....
        /*0c24*/ 	.word	0x00022770


	//   ....[83]....
        /*0c28*/ 	.word	0x000227a0


	//   ....[84]....
        /*0c2c*/ 	.word	0x000227d0


	//   ....[85]....
        /*0c30*/ 	.word	0x00022800


	//   ....[86]....
        /*0c34*/ 	.word	0x00022830


	//   ....[87]....
        /*0c38*/ 	.word	0x000228d0


	//   ....[88]....
        /*0c3c*/ 	.word	0x00022900


	//   ....[89]....
        /*0c40*/ 	.word	0x00022910


	//   ....[90]....
        /*0c44*/ 	.word	0x00022940


	//   ....[91]....
        /*0c48*/ 	.word	0x00024210


	//   ....[92]....
        /*0c4c*/ 	.word	0x00026230


	//   ....[93]....
        /*0c50*/ 	.word	0x00026e30


	//   ....[94]....
        /*0c54*/ 	.word	0x00026e50


	//   ....[95]....
        /*0c58*/ 	.word	0x00026e60


	//   ....[96]....
        /*0c5c*/ 	.word	0x00026e90


	//   ....[97]....
        /*0c60*/ 	.word	0x00026fb0


	//   ....[98]....
        /*0c64*/ 	.word	0x00026fc0


	//   ....[99]....
        /*0c68*/ 	.word	0x00027060


	//   ....[100]....
        /*0c6c*/ 	.word	0x00027070


	//   ....[101]....
        /*0c70*/ 	.word	0x00027110


	//   ....[102]....
        /*0c74*/ 	.word	0x00027120


	//   ....[103]....
        /*0c78*/ 	.word	0x000271c0


	//   ....[104]....
        /*0c7c*/ 	.word	0x000271d0


	//   ....[105]....
        /*0c80*/ 	.word	0x00027250


	//   ....[106]....
        /*0c84*/ 	.word	0x00027280


	//   ....[107]....
        /*0c88*/ 	.word	0x000272d0


	//   ....[108]....
        /*0c8c*/ 	.word	0x00027310


	//   ....[109]....
        /*0c90*/ 	.word	0x00029f40


	//   ....[110]....
        /*0c94*/ 	.word	0x00029f70


	//   ....[111]....
        /*0c98*/ 	.word	0x00029fd0


	//   ....[112]....
        /*0c9c*/ 	.word	0x0002a000


	//   ....[113]....
        /*0ca0*/ 	.word	0x0002a030


	//   ....[114]....
        /*0ca4*/ 	.word	0x0002a060


	//   ....[115]....
        /*0ca8*/ 	.word	0x0002a090


	//   ....[116]....
        /*0cac*/ 	.word	0x0002a0c0


	//   ....[117]....
        /*0cb0*/ 	.word	0x0002a280


	//   ....[118]....
        /*0cb4*/ 	.word	0x0002a2b0


	//   ....[119]....
        /*0cb8*/ 	.word	0x0002a2e0


	//   ....[120]....
        /*0cbc*/ 	.word	0x0002a310


	//   ....[121]....
        /*0cc0*/ 	.word	0x0002a340


	//   ....[122]....
        /*0cc4*/ 	.word	0x0002a370


	//   ....[123]....
        /*0cc8*/ 	.word	0x0002a440


	//   ....[124]....
        /*0ccc*/ 	.word	0x0002a460


	//   ....[125]....
        /*0cd0*/ 	.word	0x0002a470


	//   ....[126]....
        /*0cd4*/ 	.word	0x0002a4f0


	//   ....[127]....
        /*0cd8*/ 	.word	0x0002b030


	//   ....[128]....
        /*0cdc*/ 	.word	0x0002b490


	//   ....[129]....
        /*0ce0*/ 	.word	0x0002b520


	//   ....[130]....
        /*0ce4*/ 	.word	0x0002b570


	//   ....[131]....
        /*0ce8*/ 	.word	0x0002b5c0


	//   ....[132]....
        /*0cec*/ 	.word	0x0002b660


	//   ....[133]....
        /*0cf0*/ 	.word	0x0002b6f0


	//   ....[134]....
        /*0cf4*/ 	.word	0x0002b740


	//   ....[135]....
        /*0cf8*/ 	.word	0x0002b790


	//   ....[136]....
        /*0cfc*/ 	.word	0x0002b880


	//   ....[137]....
        /*0d00*/ 	.word	0x0002b910


	//   ....[138]....
        /*0d04*/ 	.word	0x0002b970


	//   ....[139]....
        /*0d08*/ 	.word	0x0002b9d0


	//   ....[140]....
        /*0d0c*/ 	.word	0x0002ba60


	//   ....[141]....
        /*0d10*/ 	.word	0x0002baf0


	//   ....[142]....
        /*0d14*/ 	.word	0x0002bb40


	//   ....[143]....
        /*0d18*/ 	.word	0x0002bb90


	//   ....[144]....
        /*0d1c*/ 	.word	0x0002bf30


	//   ....[145]....
        /*0d20*/ 	.word	0x0002c210


	//   ....[146]....
        /*0d24*/ 	.word	0x0002c3f0


	//   ....[147]....
        /*0d28*/ 	.word	0x0002c440


	//   ....[148]....
        /*0d2c*/ 	.word	0x0002c4a0


	//   ....[149]....
        /*0d30*/ 	.word	0x0002c540


	//   ....[150]....
        /*0d34*/ 	.word	0x0002c610


	//   ....[151]....
        /*0d38*/ 	.word	0x0002c710


	//   ....[152]....
        /*0d3c*/ 	.word	0x0002c7e0


	//   ....[153]....
        /*0d40*/ 	.word	0x0002c8f0


	//   ....[154]....
        /*0d44*/ 	.word	0x0002c950


	//   ....[155]....
        /*0d48*/ 	.word	0x0002ca60


	//   ....[156]....
        /*0d4c*/ 	.word	0x0002cac0


	//   ....[157]....
        /*0d50*/ 	.word	0x0002cbd0


	//   ....[158]....
        /*0d54*/ 	.word	0x0002cc30


	//   ....[159]....
        /*0d58*/ 	.word	0x0002cd20


	//   ....[160]....
        /*0d5c*/ 	.word	0x0002cda0


	//   ....[161]....
        /*0d60*/ 	.word	0x0002ce80


	//   ....[162]....
        /*0d64*/ 	.word	0x0002d1f0


	//   ....[163]....
        /*0d68*/ 	.word	0x0002d290


	//   ....[164]....
        /*0d6c*/ 	.word	0x0002d430


	//   ....[165]....
        /*0d70*/ 	.word	0x0002d4b0


	//   ....[166]....
        /*0d74*/ 	.word	0x0002d530


	//   ....[167]....
        /*0d78*/ 	.word	0x0002d5b0


	//   ....[168]....
        /*0d7c*/ 	.word	0x0002d630


	//   ....[169]....
        /*0d80*/ 	.word	0x0002d6c0


	//   ....[170]....
        /*0d84*/ 	.word	0x0002d760


	//   ....[171]....
        /*0d88*/ 	.word	0x0002d810


	//   ....[172]....
        /*0d8c*/ 	.word	0x0002d890


	//   ....[173]....
        /*0d90*/ 	.word	0x0002d910


	//   ....[174]....
        /*0d94*/ 	.word	0x0002d990


	//   ....[175]....
        /*0d98*/ 	.word	0x0002da20


	//   ....[176]....
        /*0d9c*/ 	.word	0x0002daa0


	//   ....[177]....
        /*0da0*/ 	.word	0x0002db50


	//   ....[178]....
        /*0da4*/ 	.word	0x0002dba0


	//   ....[179]....
        /*0da8*/ 	.word	0x0002dc60


	//   ....[180]....
        /*0dac*/ 	.word	0x0002dd90


	//----- nvinfo : EIATTR_REG_RECONFIG
	.align		4
.L_239:
        /*0db0*/ 	.byte	0x01, 0x54
	.zero		2


	//----- nvinfo : EIATTR_SYSCALL_OFFSETS
	.align		4
        /*0db4*/ 	.byte	0x04, 0x46
        /*0db6*/ 	.short	(.L_241 - .L_240)


	//   ....[0]....
.L_240:
        /*0db8*/ 	.word	0x00002310


	//   ....[1]....
        /*0dbc*/ 	.word	0x00002460


	//   ....[2]....
        /*0dc0*/ 	.word	0x0000bcf0


	//   ....[3]....
        /*0dc4*/ 	.word	0x0000c010


	//   ....[4]....
        /*0dc8*/ 	.word	0x00025e60


	//   ....[5]....
        /*0dcc*/ 	.word	0x00025fb0


	//   ....[6]....
        /*0dd0*/ 	.word	0x000260a0


	//   ....[7]....
        /*0dd4*/ 	.word	0x00026960


	//----- nvinfo : EIATTR_MBARRIER_INSTR_OFFSETS
	.align		4
.L_241:
        /*0dd8*/ 	.byte	0x04, 0x39
        /*0dda*/ 	.short	(.L_243 - .L_242)


	//   ....[0]....
.L_242:
        /*0ddc*/ 	.word	0x000002d0
        /*0de0*/ 	.word	0x000000ff
        /*0de4*/ 	.word	0x0002a800
        /*0de8*/ 	.short	0x0100
        /*0dea*/ 	.byte	0x08
	.zero		1


	//   ....[1]....
        /*0dec*/ 	.word	0x000002e0
        /*0df0*/ 	.word	0x000000ff
        /*0df4*/ 	.word	0x0002a820
        /*0df8*/ 	.short	0x0100
        /*0dfa*/ 	.byte	0x08
	.zero		1


	//   ....[2]....
        /*0dfc*/ 	.word	0x000003d0
        /*0e00*/ 	.word	0x000000ff
        /*0e04*/ 	.word	0x0002a830
        /*0e08*/ 	.short	0x0100
        /*0e0a*/ 	.byte	0x08
	.zero		1


	//   ....[3]....
        /*0e0c*/ 	.word	0x000003e0
        /*0e10*/ 	.word	0x000000ff
        /*0e14*/ 	.word	0x0002a840
        /*0e18*/ 	.short	0x0100
        /*0e1a*/ 	.byte	0x08
	.zero		1


	//   ....[4]....
        /*0e1c*/ 	.word	0x000003f0
        /*0e20*/ 	.word	0x000000ff
        /*0e24*/ 	.word	0x0002a838
        /*0e28*/ 	.short	0x0100
        /*0e2a*/ 	.byte	0x08
	.zero		1


	//   ....[5]....
        /*0e2c*/ 	.word	0x00000400
        /*0e30*/ 	.word	0x000000ff
        /*0e34*/ 	.word	0x0002a848
        /*0e38*/ 	.short	0x0100
        /*0e3a*/ 	.byte	0x08
	.zero		1


	//   ....[6]....
        /*0e3c*/ 	.word	0x00000530
        /*0e40*/ 	.word	0x000000ff
        /*0e44*/ 	.word	0x0002a850
        /*0e48*/ 	.short	0x0100
        /*0e4a*/ 	.byte	0x08
	.zero		1


	//   ....[7]....
        /*0e4c*/ 	.word	0x00000540
        /*0e50*/ 	.word	0x000000ff
        /*0e54*/ 	.word	0x0002a860
        /*0e58*/ 	.short	0x0100
        /*0e5a*/ 	.byte	0x08
	.zero		1


	//   ....[8]....
        /*0e5c*/ 	.word	0x00000550
        /*0e60*/ 	.word	0x000000ff
        /*0e64*/ 	.word	0x0002a858
        /*0e68*/ 	.short	0x0100
        /*0e6a*/ 	.byte	0x08
	.zero		1


	//   ....[9]....
        /*0e6c*/ 	.word	0x00000560
        /*0e70*/ 	.word	0x000000ff
        /*0e74*/ 	.word	0x0002a868
        /*0e78*/ 	.short	0x0100
        /*0e7a*/ 	.byte	0x08
	.zero		1


	//   ....[10]....
        /*0e7c*/ 	.word	0x00000650
        /*0e80*/ 	.word	0x000000ff
        /*0e84*/ 	.word	0x0002a870
        /*0e88*/ 	.short	0x0100
        /*0e8a*/ 	.byte	0x06
	.zero		1


	//   ....[11]....
        /*0e8c*/ 	.word	0x00000660
        /*0e90*/ 	.word	0x000000ff
        /*0e94*/ 	.word	0x0002a880
        /*0e98*/ 	.short	0x0100
        /*0e9a*/ 	.byte	0x06
	.zero		1


	//   ....[12]....
        /*0e9c*/ 	.word	0x00000670
        /*0ea0*/ 	.word	0x000000ff
        /*0ea4*/ 	.word	0x0002a878
        /*0ea8*/ 	.short	0x0100
        /*0eaa*/ 	.byte	0x06
	.zero		1


	//   ....[13]....
        /*0eac*/ 	.word	0x00000680
        /*0eb0*/ 	.word	0x000000ff
        /*0eb4*/ 	.word	0x0002a888
        /*0eb8*/ 	.short	0x0100
        /*0eba*/ 	.byte	0x06
	.zero		1


	//   ....[14]....
        /*0ebc*/ 	.word	0x000007b0
        /*0ec0*/ 	.word	0x000000ff
        /*0ec4*/ 	.word	0x0002a890
        /*0ec8*/ 	.short	0x0100
        /*0eca*/ 	.byte	0x08
	.zero		1


	//   ....[15]....
        /*0ecc*/ 	.word	0x000007c0
        /*0ed0*/ 	.word	0x000000ff
        /*0ed4*/ 	.word	0x0002a8a0
        /*0ed8*/ 	.short	0x0100
        /*0eda*/ 	.byte	0x08
	.zero		1


	//   ....[16]....
        /*0edc*/ 	.word	0x000007d0
        /*0ee0*/ 	.word	0x000000ff
        /*0ee4*/ 	.word	0x0002a898
        /*0ee8*/ 	.short	0x0100
        /*0eea*/ 	.byte	0x08
	.zero		1


	//   ....[17]....
        /*0eec*/ 	.word	0x000007e0
        /*0ef0*/ 	.word	0x000000ff
        /*0ef4*/ 	.word	0x0002a8a8
        /*0ef8*/ 	.short	0x0100
        /*0efa*/ 	.byte	0x08
	.zero		1


	//   ....[18]....
        /*0efc*/ 	.word	0x00000910
        /*0f00*/ 	.word	0x000000ff
        /*0f04*/ 	.word	0x0002a8b0
        /*0f08*/ 	.short	0x0100
        /*0f0a*/ 	.byte	0x08
	.zero		1


	//   ....[19]....
        /*0f0c*/ 	.word	0x00000920
        /*0f10*/ 	.word	0x000000ff
        /*0f14*/ 	.word	0x0002a8c0
        /*0f18*/ 	.short	0x0100
        /*0f1a*/ 	.byte	0x08
	.zero		1


	//   ....[20]....
        /*0f1c*/ 	.word	0x00000930
        /*0f20*/ 	.word	0x000000ff
        /*0f24*/ 	.word	0x0002a8b8
        /*0f28*/ 	.short	0x0100
        /*0f2a*/ 	.byte	0x08
	.zero		1


	//   ....[21]....
        /*0f2c*/ 	.word	0x00000940
        /*0f30*/ 	.word	0x000000ff
        /*0f34*/ 	.word	0x0002a8c8
        /*0f38*/ 	.short	0x0100
        /*0f3a*/ 	.byte	0x08
	.zero		1


	//   ....[22]....
        /*0f3c*/ 	.word	0x00003f40
        /*0f40*/ 	.word	0x00000003
        /*0f44*/ 	.word	0x0002a890
        /*0f48*/ 	.short	0x010a
        /*0f4a*/ 	.byte	0x3f
	.zero		1


	//   ....[23]....
        /*0f4c*/ 	.word	0x00007540
        /*0f50*/ 	.word	0x00000003
        /*0f54*/ 	.word	0x0002a890
        /*0f58*/ 	.short	0x010a
        /*0f5a*/ 	.byte	0x3f
	.zero		1


	//   ....[24]....
        /*0f5c*/ 	.word	0x0000a910
        /*0f60*/ 	.word	0x00000003
        /*0f64*/ 	.word	0x0002a890
        /*0f68*/ 	.short	0x010a
        /*0f6a*/ 	.byte	0x3f
	.zero		1


	//   ....[25]....
        /*0f6c*/ 	.word	0x0000ace0
        /*0f70*/ 	.word	0x0000001c
        /*0f74*/ 	.word	0x00000000
        /*0f78*/ 	.short	0x0101
        /*0f7a*/ 	.byte	0x3f
	.zero		1


	//   ....[26]....
        /*0f7c*/ 	.word	0x0000ad20
        /*0f80*/ 	.word	0x00000003
        /*0f84*/ 	.word	0x0002a8b0
        /*0f88*/ 	.short	0x010a
        /*0f8a*/ 	.byte	0x3f
	.zero		1


	//   ....[27]....
        /*0f8c*/ 	.word	0x0000b1c0
        /*0f90*/ 	.word	0x00000003
        /*0f94*/ 	.word	0x00000000
        /*0f98*/ 	.short	0x0101
        /*0f9a*/ 	.byte	0x3f
	.zero		1


	//   ....[28]....
        /*0f9c*/ 	.word	0x0000bd70
        /*0fa0*/ 	.word	0x00000002
        /*0fa4*/ 	.word	0x0002a800
        /*0fa8*/ 	.short	0x010a
        /*0faa*/ 	.byte	0x3f
	.zero		1


	//   ....[29]....
        /*0fac*/ 	.word	0x0000bdc0
        /*0fb0*/ 	.word	0x00000002
        /*0fb4*/ 	.word	0x0002a800
        /*0fb8*/ 	.short	0x010a
        /*0fba*/ 	.byte	0x3f
	.zero		1


	//   ....[30]....
        /*0fbc*/ 	.word	0x0000d1f0
        /*0fc0*/ 	.word	0x00000002
        /*0fc4*/ 	.word	0x0002a800
        /*0fc8*/ 	.short	0x010a
        /*0fca*/ 	.byte	0x3f
	.zero		1


	//   ....[31]....
        /*0fcc*/ 	.word	0x000106e0
        /*0fd0*/ 	.word	0x00000002
        /*0fd4*/ 	.word	0x0002a800
        /*0fd8*/ 	.short	0x010a
        /*0fda*/ 	.byte	0x3f
	.zero		1


	//   ....[32]....
        /*0fdc*/ 	.word	0x000132f0
        /*0fe0*/ 	.word	0x00000009
        /*0fe4*/ 	.word	0x0002a830
        /*0fe8*/ 	.short	0x010a
        /*0fea*/ 	.byte	0x3f
	.zero		1


	//   ....[33]....
        /*0fec*/ 	.word	0x00013360
        /*0ff0*/ 	.word	0x00000009
        /*0ff4*/ 	.word	0x0002a830
        /*0ff8*/ 	.short	0x010a
        /*0ffa*/ 	.byte	0x3f
	.zero		1


	//   ....[34]....
        /*0ffc*/ 	.word	0x00013e00
        /*1000*/ 	.word	0x00000000
        /*1004*/ 	.word	0x00000000
        /*1008*/ 	.short	0x0101
        /*100a*/ 	.byte	0x3f
	.zero		1


	//   ....[35]....
        /*100c*/ 	.word	0x000161b0
        /*1010*/ 	.word	0x00000007
        /*1014*/ 	.word	0x0002a830
        /*1018*/ 	.short	0x010a
        /*101a*/ 	.byte	0x3f
	.zero		1


	//   ....[36]....
        /*101c*/ 	.word	0x00016230
        /*1020*/ 	.word	0x00000007
        /*1024*/ 	.word	0x0002a830
        /*1028*/ 	.short	0x010a
        /*102a*/ 	.byte	0x3f
	.zero		1


	//   ....[37]....
        /*102c*/ 	.word	0x00016cd0
        /*1030*/ 	.word	0x00000017
        /*1034*/ 	.word	0x0002a850
        /*1038*/ 	.short	0x010a
        /*103a*/ 	.byte	0x3f
	.zero		1


	//   ....[38]....
        /*103c*/ 	.word	0x00016d20
        /*1040*/ 	.word	0x00000017
        /*1044*/ 	.word	0x0002a850
        /*1048*/ 	.short	0x010a
        /*104a*/ 	.byte	0x3f
	.zero		1


	//   ....[39]....
        /*104c*/ 	.word	0x00017120
        /*1050*/ 	.word	0x00000007
        /*1054*/ 	.word	0x00000000
        /*1058*/ 	.short	0x0101
        /*105a*/ 	.byte	0x3f
	.zero		1


	//   ....[40]....
        /*105c*/ 	.word	0x00018ce0
        /*1060*/ 	.word	0x00000069
        /*1064*/ 	.word	0x00000000
        /*1068*/ 	.short	0x0101
        /*106a*/ 	.byte	0x3f
	.zero		1


	//   ....[41]....
        /*106c*/ 	.word	0x00019690
        /*1070*/ 	.word	0x00000000
        /*1074*/ 	.word	0x0002a830
        /*1078*/ 	.short	0x010a
        /*107a*/ 	.byte	0x3f
	.zero		1


	//   ....[42]....
        /*107c*/ 	.word	0x00019710
        /*1080*/ 	.word	0x00000000
        /*1084*/ 	.word	0x0002a830
        /*1088*/ 	.short	0x010a
        /*108a*/ 	.byte	0x3f
	.zero		1


	//   ....[43]....
        /*108c*/ 	.word	0x0001a1d0
        /*1090*/ 	.word	0x000000d2
        /*1094*/ 	.word	0x0002a850
        /*1098*/ 	.short	0x010a
        /*109a*/ 	.byte	0x3f
	.zero		1


	//   ....[44]....
        /*109c*/ 	.word	0x0001a220
        /*10a0*/ 	.word	0x000000d2
        /*10a4*/ 	.word	0x0002a850
        /*10a8*/ 	.short	0x010a
        /*10aa*/ 	.byte	0x3f
	.zero		1


	//   ....[45]....
        /*10ac*/ 	.word	0x0001af70
        /*10b0*/ 	.word	0x00000015
        /*10b4*/ 	.word	0x00000000
        /*10b8*/ 	.short	0x0101
        /*10ba*/ 	.byte	0x3f
	.zero		1


	//   ....[46]....
        /*10bc*/ 	.word	0x0001b020
        /*10c0*/ 	.word	0x000000d2
        /*10c4*/ 	.word	0x00000000
        /*10c8*/ 	.short	0x0101
        /*10ca*/ 	.byte	0x3f
	.zero		1


	//   ....[47]....
        /*10cc*/ 	.word	0x0001b5f0
        /*10d0*/ 	.word	0x00000003
        /*10d4*/ 	.word	0x0002a830
        /*10d8*/ 	.short	0x010a
        /*10da*/ 	.byte	0x3f
	.zero		1


	//   ....[48]....
        /*10dc*/ 	.word	0x0001b670
        /*10e0*/ 	.word	0x00000003
        /*10e4*/ 	.word	0x0002a830
        /*10e8*/ 	.short	0x010a
        /*10ea*/ 	.byte	0x3f
	.zero		1


	//   ....[49]....
        /*10ec*/ 	.word	0x0001c110
        /*10f0*/ 	.word	0x00000015
        /*10f4*/ 	.word	0x0002a850
        /*10f8*/ 	.short	0x010a
        /*10fa*/ 	.byte	0x3f
	.zero		1


	//   ....[50]....
        /*10fc*/ 	.word	0x0001c160
        /*1100*/ 	.word	0x00000015
        /*1104*/ 	.word	0x0002a850
        /*1108*/ 	.short	0x010a
        /*110a*/ 	.byte	0x3f
	.zero		1


	//   ....[51]....
        /*110c*/ 	.word	0x0001c560
        /*1110*/ 	.word	0x00000000
        /*1114*/ 	.word	0x00000000
        /*1118*/ 	.short	0x0101
        /*111a*/ 	.byte	0x3f
	.zero		1


	//   ....[52]....
        /*111c*/ 	.word	0x0001e240
        /*1120*/ 	.word	0x00000065
        /*1124*/ 	.word	0x00000000
        /*1128*/ 	.short	0x0101
        /*112a*/ 	.byte	0x3f
	.zero		1


	//   ....[53]....
        /*112c*/ 	.word	0x0001eb20
        /*1130*/ 	.word	0x0000000d
        /*1134*/ 	.word	0x0002a850
        /*1138*/ 	.short	0x010a
        /*113a*/ 	.byte	0x3f
	.zero		1


	//   ....[54]....
        /*113c*/ 	.word	0x0001ebc0
        /*1140*/ 	.word	0x0000000d
        /*1144*/ 	.word	0x0002a850
        /*1148*/ 	.short	0x010a
        /*114a*/ 	.byte	0x3f
	.zero		1


	//   ....[55]....
        /*114c*/ 	.word	0x0001f0a0
        /*1150*/ 	.word	0x00000004
        /*1154*/ 	.word	0x00000000
        /*1158*/ 	.short	0x0101
        /*115a*/ 	.byte	0x3f
	.zero		1


	//   ....[56]....
        /*115c*/ 	.word	0x000206d0
        /*1160*/ 	.word	0x00000000
        /*1164*/ 	.word	0x00000000
        /*1168*/ 	.short	0x0101
        /*116a*/ 	.byte	0x3f
	.zero		1


	//   ....[57]....
        /*116c*/ 	.word	0x00020cd0
        /*1170*/ 	.word	0x00000006
        /*1174*/ 	.word	0x00000000
        /*1178*/ 	.short	0x0101
        /*117a*/ 	.byte	0x3f
	.zero		1


	//   ....[58]....
        /*117c*/ 	.word	0x000242f0
        /*1180*/ 	.word	0x00000013
        /*1184*/ 	.word	0x0002a820
        /*1188*/ 	.short	0x010a
        /*118a*/ 	.byte	0x3f
	.zero		1


	//   ....[59]....
        /*118c*/ 	.word	0x000243c0
        /*1190*/ 	.word	0x00000007
        /*1194*/ 	.word	0x0002a8a0
        /*1198*/ 	.short	0x010a
        /*119a*/ 	.byte	0x3f
	.zero		1


	//   ....[60]....
        /*119c*/ 	.word	0x000247f0
        /*11a0*/ 	.word	0x00000007
        /*11a4*/ 	.word	0x0002a8c0
        /*11a8*/ 	.short	0x010a
        /*11aa*/ 	.byte	0x3f
	.zero		1


	//   ....[61]....
        /*11ac*/ 	.word	0x00024cb0
        /*11b0*/ 	.word	0x00000008
        /*11b4*/ 	.word	0x0002a8a0
        /*11b8*/ 	.short	0x010a
        /*11ba*/ 	.byte	0x3f
	.zero		1


	//   ....[62]....
        /*11bc*/ 	.word	0x000250d0
        /*11c0*/ 	.word	0x00000008
        /*11c4*/ 	.word	0x0002a8c0
        /*11c8*/ 	.short	0x010a
        /*11ca*/ 	.byte	0x3f
	.zero		1


	//   ....[63]....
        /*11cc*/ 	.word	0x00026490
        /*11d0*/ 	.word	0x00000000
        /*11d4*/ 	.word	0x0002a840
        /*11d8*/ 	.short	0x010a
        /*11da*/ 	.byte	0x3f
	.zero		1


	//   ....[64]....
        /*11dc*/ 	.word	0x00027420
        /*11e0*/ 	.word	0x00000013
        /*11e4*/ 	.word	0x0002a800
        /*11e8*/ 	.short	0x0107
        /*11ea*/ 	.byte	0x3f
	.zero		1


	//   ....[65]....
        /*11ec*/ 	.word	0x00027530
        /*11f0*/ 	.word	0x00000013
        /*11f4*/ 	.word	0x0002a800
        /*11f8*/ 	.short	0x0101
        /*11fa*/ 	.byte	0x3f
	.zero		1


	//   ....[66]....
        /*11fc*/ 	.word	0x00027550
        /*1200*/ 	.word	0x00000013
        /*1204*/ 	.word	0x0002a820
        /*1208*/ 	.short	0x010a
        /*120a*/ 	.byte	0x3f
	.zero		1


	//   ....[67]....
        /*120c*/ 	.word	0x00027970
        /*1210*/ 	.word	0x00000003
        /*1214*/ 	.word	0x0002a840
        /*1218*/ 	.short	0x010a
        /*121a*/ 	.byte	0x3f
	.zero		1


	//   ....[68]....
        /*121c*/ 	.word	0x00027e10
        /*1220*/ 	.word	0x00000003
        /*1224*/ 	.word	0x00000060
        /*1228*/ 	.short	0x010a
        /*122a*/ 	.byte	0x3f
	.zero		1


	//   ....[69]....
        /*122c*/ 	.word	0x000284a0
        /*1230*/ 	.word	0x00000003
        /*1234*/ 	.word	0x0002a840
        /*1238*/ 	.short	0x010a
        /*123a*/ 	.byte	0x3f
	.zero		1


	//   ....[70]....
        /*123c*/ 	.word	0x00028940
        /*1240*/ 	.word	0x00000002
        /*1244*/ 	.word	0x00000060
        /*1248*/ 	.short	0x010a
        /*124a*/ 	.byte	0x3f
	.zero		1


	//   ....[71]....
        /*124c*/ 	.word	0x00028f20
        /*1250*/ 	.word	0x00000002
        /*1254*/ 	.word	0x0002a840
        /*1258*/ 	.short	0x010a
        /*125a*/ 	.byte	0x3f
	.zero		1


	//   ....[72]....
        /*125c*/ 	.word	0x000293c0
        /*1260*/ 	.word	0x00000002
        /*1264*/ 	.word	0x00000060
        /*1268*/ 	.short	0x010a
        /*126a*/ 	.byte	0x3f
	.zero		1


	//   ....[73]....
        /*126c*/ 	.word	0x00029940
        /*1270*/ 	.word	0x00000000
        /*1274*/ 	.word	0x0002a860
        /*1278*/ 	.short	0x010a
        /*127a*/ 	.byte	0x3f
	.zero		1


	//   ....[74]....
        /*127c*/ 	.word	0x0002afb0
        /*1280*/ 	.word	0x00000000
        /*1284*/ 	.word	0x0002a820
        /*1288*/ 	.short	0x010a
        /*128a*/ 	.byte	0x3f
	.zero		1


	//   ....[75]....
        /*128c*/ 	.word	0x0002b180
        /*1290*/ 	.word	0x00000006
        /*1294*/ 	.word	0x00000000
        /*1298*/ 	.short	0x010a
        /*129a*/ 	.byte	0x3f
	.zero		1


	//   ....[76]....
        /*129c*/ 	.word	0x0002b1f0
        /*12a0*/ 	.word	0x00000007
        /*12a4*/ 	.word	0x00000000
        /*12a8*/ 	.short	0x010a
        /*12aa*/ 	.byte	0x3f
	.zero		1


	//   ....[77]....
        /*12ac*/ 	.word	0x0002b260
        /*12b0*/ 	.word	0x00000004
        /*12b4*/ 	.word	0x00000000
        /*12b8*/ 	.short	0x010a
        /*12ba*/ 	.byte	0x3f
	.zero		1


	//   ....[78]....
        /*12bc*/ 	.word	0x0002b290
        /*12c0*/ 	.word	0x00000003
        /*12c4*/ 	.word	0x00000000
        /*12c8*/ 	.short	0x010a
        /*12ca*/ 	.byte	0x3f
	.zero		1


	//   ....[79]....
        /*12cc*/ 	.word	0x0002b2f0
        /*12d0*/ 	.word	0x00000003
        /*12d4*/ 	.word	0x0002a890
        /*12d8*/ 	.short	0x010a
        /*12da*/ 	.byte	0x3f
	.zero		1


	//   ....[80]....
        /*12dc*/ 	.word	0x0002b340
        /*12e0*/ 	.word	0x00000003
        /*12e4*/ 	.word	0x0002a890
        /*12e8*/ 	.short	0x010a
        /*12ea*/ 	.byte	0x3f
	.zero		1


	//   ....[81]....
        /*12ec*/ 	.word	0x0002b390
        /*12f0*/ 	.word	0x00000003
        /*12f4*/ 	.word	0x0002a890
        /*12f8*/ 	.short	0x010a
        /*12fa*/ 	.byte	0x3f
	.zero		1


	//   ....[82]....
        /*12fc*/ 	.word	0x0002b3e0
        /*1300*/ 	.word	0x00000003
        /*1304*/ 	.word	0x0002a8b0
        /*1308*/ 	.short	0x010a
        /*130a*/ 	.byte	0x3f
	.zero		1


	//   ....[83]....
        /*130c*/ 	.word	0x0002b7d0
        /*1310*/ 	.word	0x00000002
        /*1314*/ 	.word	0x0002a800
        /*1318*/ 	.short	0x010a
        /*131a*/ 	.byte	0x3f
	.zero		1


	//   ....[84]....
        /*131c*/ 	.word	0x0002bbd0
        /*1320*/ 	.word	0x00000002
        /*1324*/ 	.word	0x0002a800
        /*1328*/ 	.short	0x010a
        /*132a*/ 	.byte	0x3f
	.zero		1


	//   ....[85]....
        /*132c*/ 	.word	0x0002bc20
        /*1330*/ 	.word	0x00000009
        /*1334*/ 	.word	0x0002a830
        /*1338*/ 	.short	0x010a
        /*133a*/ 	.byte	0x3f
	.zero		1


	//   ....[86]....
        /*133c*/ 	.word	0x0002bc70
        /*1340*/ 	.word	0x00000007
        /*1344*/ 	.word	0x0002a830
        /*1348*/ 	.short	0x010a
        /*134a*/ 	.byte	0x3f
	.zero		1


	//   ....[87]....
        /*134c*/ 	.word	0x0002bcc0
        /*1350*/ 	.word	0x00000017
        /*1354*/ 	.word	0x0002a850
        /*1358*/ 	.short	0x010a
        /*135a*/ 	.byte	0x3f
	.zero		1


	//   ....[88]....
        /*135c*/ 	.word	0x0002bd10
        /*1360*/ 	.word	0x00000000
        /*1364*/ 	.word	0x0002a830
        /*1368*/ 	.short	0x010a
        /*136a*/ 	.byte	0x3f
	.zero		1


	//   ....[89]....
        /*136c*/ 	.word	0x0002bd60
        /*1370*/ 	.word	0x000000d2
        /*1374*/ 	.word	0x0002a850
        /*1378*/ 	.short	0x010a
        /*137a*/ 	.byte	0x3f
	.zero		1


	//   ....[90]....
        /*137c*/ 	.word	0x0002bdb0
        /*1380*/ 	.word	0x00000003
        /*1384*/ 	.word	0x0002a830
        /*1388*/ 	.short	0x010a
        /*138a*/ 	.byte	0x3f
	.zero		1


	//   ....[91]....
        /*138c*/ 	.word	0x0002be00
        /*1390*/ 	.word	0x00000015
        /*1394*/ 	.word	0x0002a850
        /*1398*/ 	.short	0x010a
        /*139a*/ 	.byte	0x3f
	.zero		1


	//   ....[92]....
        /*139c*/ 	.word	0x0002be50
        /*13a0*/ 	.word	0x0000000d
        /*13a4*/ 	.word	0x0002a850
        /*13a8*/ 	.short	0x010a
        /*13aa*/ 	.byte	0x3f
	.zero		1


	//   ....[93]....
        /*13ac*/ 	.word	0x0002bff0
        /*13b0*/ 	.word	0x00000013
        /*13b4*/ 	.word	0x0002a820
        /*13b8*/ 	.short	0x010a
        /*13ba*/ 	.byte	0x3f
	.zero		1


	//   ....[94]....
        /*13bc*/ 	.word	0x0002c040
        /*13c0*/ 	.word	0x00000007
        /*13c4*/ 	.word	0x0002a8a0
        /*13c8*/ 	.short	0x010a
        /*13ca*/ 	.byte	0x3f
	.zero		1


	//   ....[95]....
        /*13cc*/ 	.word	0x0002c090
        /*13d0*/ 	.word	0x00000007
        /*13d4*/ 	.word	0x0002a8c0
        /*13d8*/ 	.short	0x010a
        /*13da*/ 	.byte	0x3f
	.zero		1


	//   ....[96]....
        /*13dc*/ 	.word	0x0002c0e0
        /*13e0*/ 	.word	0x00000008
        /*13e4*/ 	.word	0x0002a8a0
        /*13e8*/ 	.short	0x010a
        /*13ea*/ 	.byte	0x3f
	.zero		1


	//   ....[97]....
        /*13ec*/ 	.word	0x0002c130
        /*13f0*/ 	.word	0x00000008
        /*13f4*/ 	.word	0x0002a8c0
        /*13f8*/ 	.short	0x010a
        /*13fa*/ 	.byte	0x3f
	.zero		1


	//   ....[98]....
        /*13fc*/ 	.word	0x0002c2d0
        /*1400*/ 	.word	0x00000000
        /*1404*/ 	.word	0x0002a840
        /*1408*/ 	.short	0x010a
        /*140a*/ 	.byte	0x3f
	.zero		1


	//   ....[99]....
        /*140c*/ 	.word	0x0002cf00
        /*1410*/ 	.word	0x00000013
        /*1414*/ 	.word	0x0002a820
        /*1418*/ 	.short	0x010a
        /*141a*/ 	.byte	0x3f
	.zero		1


	//   ....[100]....
        /*141c*/ 	.word	0x0002cf50
        /*1420*/ 	.word	0x00000003
        /*1424*/ 	.word	0x0002a840
        /*1428*/ 	.short	0x010a
        /*142a*/ 	.byte	0x3f
	.zero		1


	//   ....[101]....
        /*142c*/ 	.word	0x0002cfa0
        /*1430*/ 	.word	0x00000003
        /*1434*/ 	.word	0x00000060
        /*1438*/ 	.short	0x010a
        /*143a*/ 	.byte	0x3f
	.zero		1


	//   ....[102]....
        /*143c*/ 	.word	0x0002cff0
        /*1440*/ 	.word	0x00000003
        /*1444*/ 	.word	0x0002a840
        /*1448*/ 	.short	0x010a
        /*144a*/ 	.byte	0x3f
	.zero		1


	//   ....[103]....
        /*144c*/ 	.word	0x0002d040
        /*1450*/ 	.word	0x00000002
        /*1454*/ 	.word	0x00000060
        /*1458*/ 	.short	0x010a
        /*145a*/ 	.byte	0x3f
	.zero		1


	//   ....[104]....
        /*145c*/ 	.word	0x0002d090
        /*1460*/ 	.word	0x00000002
        /*1464*/ 	.word	0x0002a840
        /*1468*/ 	.short	0x010a
        /*146a*/ 	.byte	0x3f
	.zero		1


	//   ....[105]....
        /*146c*/ 	.word	0x0002d0e0
        /*1470*/ 	.word	0x00000002
        /*1474*/ 	.word	0x00000060
        /*1478*/ 	.short	0x010a
        /*147a*/ 	.byte	0x3f
	.zero		1


	//   ....[106]....
        /*147c*/ 	.word	0x0002d130
        /*1480*/ 	.word	0x00000000
        /*1484*/ 	.word	0x0002a860
        /*1488*/ 	.short	0x010a
        /*148a*/ 	.byte	0x3f
	.zero		1


	//   ....[107]....
        /*148c*/ 	.word	0x0002dcb0
        /*1490*/ 	.word	0x00000000
        /*1494*/ 	.word	0x0002a820
        /*1498*/ 	.short	0x010a
        /*149a*/ 	.byte	0x3f
	.zero		1


	//   ....[108]....
        /*149c*/ 	.word	0x0002de50
        /*14a0*/ 	.word	0x00000006
        /*14a4*/ 	.word	0x00000000
        /*14a8*/ 	.short	0x010a
        /*14aa*/ 	.byte	0x3f
	.zero		1


	//   ....[109]....
        /*14ac*/ 	.word	0x0002dea0
        /*14b0*/ 	.word	0x00000007
        /*14b4*/ 	.word	0x00000000
        /*14b8*/ 	.short	0x010a
        /*14ba*/ 	.byte	0x3f
	.zero		1


	//   ....[110]....
        /*14bc*/ 	.word	0x0002def0
        /*14c0*/ 	.word	0x00000004
        /*14c4*/ 	.word	0x00000000
        /*14c8*/ 	.short	0x010a
        /*14ca*/ 	.byte	0x3f
	.zero		1


	//----- nvinfo : EIATTR_NUM_MBARRIERS
	.align		4
.L_243:
        /*14cc*/ 	.byte	0x03, 0x38
        /*14ce*/ 	.short	0x0016


	//----- nvinfo : EIATTR_EXIT_INSTR_OFFSETS
	.align		4
        /*14d0*/ 	.byte	0x04, 0x1c
        /*14d2*/ 	.short	(.L_245 - .L_244)


	//   ....[0]....
.L_244:
        /*14d4*/ 	.word	0x0002b2e0


	//----- nvinfo : EIATTR_MAX_THREADS
	.align		4
.L_245:
        /*14d8*/ 	.byte	0x04, 0x05
        /*14da*/ 	.short	(.L_247 - .L_246)
.L_246:
        /*14dc*/ 	.word	0x00000180
        /*14e0*/ 	.word	0x00000001
        /*14e4*/ 	.word	0x00000001


	//----- nvinfo : EIATTR_CRS_STACK_SIZE
	.align		4
.L_247:
        /*14e8*/ 	.byte	0x04, 0x1e
        /*14ea*/ 	.short	(.L_249 - .L_248)
.L_248:
        /*14ec*/ 	.word	0x00000000


	//----- nvinfo : EIATTR_CBANK_PARAM_SIZE
	.align		4
.L_249:
        /*14f0*/ 	.byte	0x03, 0x19
        /*14f2*/ 	.short	0x0af0


	//----- nvinfo : EIATTR_PARAM_CBANK
	.align		4
        /*14f4*/ 	.byte	0x04, 0x0a
        /*14f6*/ 	.short	(.L_251 - .L_250)
	.align		4
.L_250:
        /*14f8*/ 	.word	index@(.nv.constant0._ZN7cutlass13device_kernelIN5flash11enable_sm90INS1_16FlashAttnFwdSm90INS1_25CollectiveMainloopFwdSm90ILi2EN4cute5tupleIJNS5_1CILi1EEES8_S8_EEENS6_IJNS7_ILi128EEENS7_ILi96EEENS7_ILi192EEEEEELi128ENS_10bfloat16_tEfNS_4arch4Sm90ELb0ELb1ELb0ELb1ELb0ELb1ELb0ELb1ELb1ELb1ELb1ELb0EEENS1_21CollectiveEpilogueFwdINS6_IJSA_SA_SB_EEES9_SE_SG_Li256ELb1ELb1ELb1ELb0EEENS1_36VarlenDynamicPersistentTileSchedulerILi128ELi96ELi256ELi128ELb1ELb1ELb1ELb1ELb0ELb1EEEEEEEEEvNT_6ParamsE)
        /*14fc*/ 	.short	0x0210
        /*14fe*/ 	.short	0x0af0


	//----- nvinfo : EIATTR_SW_WAR
	.align		4
.L_251:
        /*1500*/ 	.byte	0x04, 0x36
        /*1502*/ 	.short	(.L_253 - .L_252)
.L_252:
        /*1504*/ 	.word	0x00000008
.L_253:


//--------------------- .nv.info._ZN7cutlass13device_kernelIN5flash11enable_sm90INS1_16FlashAttnFwdSm90INS1_25CollectiveMainloopFwdSm90ILi2EN4cute5tupleIJNS5_1CILi1EEES8_S8_EEENS6_IJNS7_ILi128EEESA_NS7_ILi192EEEEEELi128ENS_10bfloat16_tEfNS_4arch4Sm90ELb1ELb0ELb0ELb0ELb0ELb0ELb0ELb1ELb1ELb1ELb1ELb0EEENS1_21CollectiveEpilogueFwdINS6_IJSA_SA_SA_EEES9_SD_SF_Li256ELb0ELb1ELb1ELb0EEENS1_19SingleTileSchedulerILb0ELb1ELb1ELi128EEEEEEEEEvNT_6ParamsE --------------------------
	.section	.nv.info._ZN7cutlass13device_kernelIN5flash11enable_sm90INS1_16FlashAttnFwdSm90INS1_25CollectiveMainloopFwdSm90ILi2EN4cute5tupleIJNS5_1CILi1EEES8_S8_EEENS6_IJNS7_ILi128EEESA_NS7_ILi192EEEEEELi128ENS_10bfloat16_tEfNS_4arch4Sm90ELb1ELb0ELb0ELb0ELb0ELb0ELb0ELb1ELb1ELb1ELb1ELb0EEENS1_21CollectiveEpilogueFwdINS6_IJSA_SA_SA_EEES9_SD_SF_Li256ELb0ELb1ELb1ELb0EEENS1_19SingleTileSchedulerILb0ELb1ELb1ELi128EEEEEEEEEvNT_6ParamsE,"",@"SHT_CUDA_INFO"
	.sectionflags	@""
	.align	4


	//----- nvinfo : EIATTR_CUDA_API_VERSION
	.align		4
        /*0000*/ 	.byte	0x04, 0x37
        /*0002*/ 	.short	(.L_255 - .L_254)
.L_254:
        /*0004*/ 	.word	0x00000082


	//----- nvinfo : EIATTR_KPARAM_INFO
	.align		4
.L_255:
        /*0008*/ 	.byte	0x04, 0x17
        /*000a*/ 	.short	(.L_257 - .L_256)
.L_256:
        /*000c*/ 	.word	0x00000000
        /*0010*/ 	.short	0x0000
        /*0012*/ 	.short	0x0070
        /*0014*/ 	.byte	0x00, 0xf0, 0x01, 0x28


	//----- nvinfo : EIATTR_SPARSE_MMA_MASK
	.align		4
.L_257:
        /*0018*/ 	.byte	0x03, 0x50
        /*001a*/ 	.short	0x0000


	//----- nvinfo : EIATTR_MAXREG_COUNT
	.align		4
        /*001c*/ 	.byte	0x03, 0x1b
        /*001e*/ 	.short	0x00a8


	//----- nvinfo : EIATTR_NUM_BARRIERS
	.align		4
        /*0020*/ 	.byte	0x02, 0x4c
        /*0022*/ 	.byte	0x09
	.zero		1


	//----- nvinfo : EIATTR_EXTERNS
	.align		4
        /*0024*/ 	.byte	0x04, 0x0f
        /*0026*/ 	.short	(.L_259 - .L_258)


	//   ....[0]....
	.align		4
.L_258:
        /*0028*/ 	.word	index@(__assertfail)


	//----- nvinfo : EIATTR_ANNOTATIONS
	.align		4
.L_259:
        /*002c*/ 	.byte	0x04, 0x55
        /*002e*/ 	.short	(.L_261 - .L_260)


	//   ....[0]....
.L_260:
        /* <DEDUP_REMOVED lines=12> */


	//----- nvinfo : EIATTR_MERCURY_ISA_VERSION
	.align		4
.L_261:
        /*00e0*/ 	.byte	0x03, 0x5f
        /*00e2*/ 	.short	0x0101


	//----- nvinfo : EIATTR_INT_WARP_WIDE_INSTR_OFFSETS
	.align		4
        /*00e4*/ 	.byte	0x04, 0x31
        /*00e6*/ 	.short	(.L_263 - .L_262)


	//   ....[0]....
.L_262:
        /*00e8*/ 	.word	0x00000120


	//   ....[1]....
        /*00ec*/ 	.word	0x00000160


	//   ....[2]....
        /*00f0*/ 	.word	0x00000220


	//----- nvinfo : EIATTR_COOP_GROUP_MASK_REGIDS
	.align		4
.L_263:
        /*00f4*/ 	.byte	0x04, 0x29
        /*00f6*/ 	.short	(.L_265 - .L_264)


	//   ....[0]....
.L_264:
        /*00f8*/ 	.word	0xffffffff


	//   ....[1]....
        /*00fc*/ 	.word	0xffffffff


	//   ....[2]....
        /*0100*/ 	.word	0xffffffff


	//   ....[3]....
        /*0104*/ 	.word	0xffffffff


	//   ....[4]....
        /*0108*/ 	.word	0xffffffff


	//   ....[5]....
        /*010c*/ 	.word	0xffffffff


	//   ....[6]....
        /*0110*/ 	.word	0xffffffff


	//   ....[7]....
        /*0114*/ 	.word	0xffffffff


	//   ....[8]....
        /*0118*/ 	.word	0xffffffff


	//   ....[9]....
        /*011c*/ 	.word	0xffffffff


	//   ....[10]....
        /*0120*/ 	.word	0xffffffff


	//   ....[11]....
        /*0124*/ 	.word	0xffffffff


	//   ....[12]....
        /*0128*/ 	.word	0xffffffff


	//   ....[13]....
        /*012c*/ 	.word	0xffffffff


	//   ....[14]....
        /*0130*/ 	.word	0xffffffff


	//   ....[15]....
        /*0134*/ 	.word	0xffffffff


	//   ....[16]....
        /*0138*/ 	.word	0xffffffff


	//   ....[17]....
        /*013c*/ 	.word	0xffffffff


	//   ....[18]....
        /*0140*/ 	.word	0xffffffff


	//   ....[19]....
        /*0144*/ 	.word	0xffffffff


	//   ....[20]....
        /*0148*/ 	.word	0xffffffff


	//   ....[21]....
        /*014c*/ 	.word	0xffffffff


	//   ....[22]....
        /*0150*/ 	.word	0xffffffff


	//   ....[23]....
        /*0154*/ 	.word	0xffffffff


	//   ....[24]....
        /*0158*/ 	.word	0xffffffff


	//   ....[25]....
        /*015c*/ 	.word	0xffffffff


	//   ....[26]....
        /*0160*/ 	.word	0xffffffff


	//   ....[27]....
        /*0164*/ 	.word	0xffffffff


	//   ....[28]....
        /*0168*/ 	.word	0xffffffff


	//   ....[29]....
        /*016c*/ 	.word	0xffffffff


	//   ....[30]....
        /*0170*/ 	.word	0xffffffff


	//   ....[31]....
        /*0174*/ 	.word	0xffffffff


	//   ....[32]....
        /*0178*/ 	.word	0xffffffff


	//   ....[33]....
        /*017c*/ 	.word	0xffffffff


	//   ....[34]....
        /*0180*/ 	.word	0xffffffff


	//   ....[35]....
        /*0184*/ 	.word	0xffffffff


	//   ....[36]....
        /*0188*/ 	.word	0xffffffff


	//   ....[37]....
        /*018c*/ 	.word	0xffffffff


	//   ....[38]....
        /*0190*/ 	.word	0xffffffff


	//   ....[39]....
        /*0194*/ 	.word	0xffffffff


	//   ....[40]....
        /*0198*/ 	.word	0xffffffff


	//   ....[41]....
        /*019c*/ 	.word	0xffffffff


	//   ....[42]....
        /*01a0*/ 	.word	0xffffffff


	//   ....[43]....
        /*01a4*/ 	.word	0xffffffff


	//   ....[44]....
        /*01a8*/ 	.word	0xffffffff


	//   ....[45]....
        /*01ac*/ 	.word	0xffffffff


	//   ....[46]....
        /*01b0*/ 	.word	0xffffffff


	//   ....[47]....
        /*01b4*/ 	.word	0xffffffff


	//   ....[48]....
        /*01b8*/ 	.word	0xffffffff


	//   ....[49]....
        /*01bc*/ 	.word	0xffffffff


	//   ....[50]....
        /*01c0*/ 	.word	0xffffffff


	//   ....[51]....
        /*01c4*/ 	.word	0xffffffff


	//   ....[52]....
        /*01c8*/ 	.word	0xffffffff


	//   ....[53]....
        /*01cc*/ 	.word	0xffffffff


	//   ....[54]....
        /*01d0*/ 	.word	0xffffffff


	//   ....[55]....
        /*01d4*/ 	.word	0x0500000f


	//   ....[56]....
        /*01d8*/ 	.word	0x0500000f


	//   ....[57]....
        /*01dc*/ 	.word	0x0500000f


	//   ....[58]....
        /*01e0*/ 	.word	0x0500000f


	//   ....[59]....
        /*01e4*/ 	.word	0x0500000f


	//   ....[60]....
        /*01e8*/ 	.word	0x0500000f


	//   ....[61]....
        /*01ec*/ 	.word	0x0500000f


	//   ....[62]....
        /*01f0*/ 	.word	0x0500000f


	//   ....[63]....
        /*01f4*/ 	.word	0x0500000f


	//   ....[64]....
        /*01f8*/ 	.word	0x0500000f


	//   ....[65]....
        /*01fc*/ 	.word	0x0500000f


	//   ....[66]....
        /*0200*/ 	.word	0x0500000f


	//   ....[67]....
        /*0204*/ 	.word	0x0500000f


	//   ....[68]....
        /*0208*/ 	.word	0x0500000f


	//   ....[69]....
        /*020c*/ 	.word	0x0500000f


	//   ....[70]....
        /*0210*/ 	.word	0x0500000f


	//   ....[71]....
        /*0214*/ 	.word	0x0500000f


	//   ....[72]....
        /*0218*/ 	.word	0x0500000f


	//----- nvinfo : EIATTR_COOP_GROUP_INSTR_OFFSETS
	.align		4
.L_265:
        /*021c*/ 	.byte	0x04, 0x28
        /*021e*/ 	.short	(.L_267 - .L_266)


	//   ....[0]....
.L_266:
        /*0220*/ 	.word	0x00000060


	//   ....[1]....
        /*0224*/ 	.word	0x00000130


	//   ....[2]....
        /*0228*/ 	.word	0x00000230


	//   ....[3]....
        /*022c*/ 	.word	0x000003a0


	//   ....[4]....
        /*0230*/ 	.word	0x00000500


	//   ....[5]....
        /*0234*/ 	.word	0x00000620


	//   ....[6]....
        /*0238*/ 	.word	0x00000780


	//   ....[7]....
        /*023c*/ 	.word	0x00001140


	//   ....[8]....
        /*0240*/ 	.word	0x00001a90


	//   ....[9]....
        /*0244*/ 	.word	0x00001ad0


	//   ....[10]....
        /*0248*/ 	.word	0x000023f0


	//   ....[11]....
        /*024c*/ 	.word	0x00002430


	//   ....[12]....
        /*0250*/ 	.word	0x00002eb0


	//   ....[13]....
        /*0254*/ 	.word	0x00002f20


	//   ....[14]....
        /*0258*/ 	.word	0x00004620


	//   ....[15]....
        /*025c*/ 	.word	0x00004d60


	//   ....[16]....
        /*0260*/ 	.word	0x00004d90


	//   ....[17]....
        /*0264*/ 	.word	0x00004df0


	//   ....[18]....
        /*0268*/ 	.word	0x00005750


	//   ....[19]....
        /*026c*/ 	.word	0x000057e0


	//   ....[20]....
        /*0270*/ 	.word	0x000071d0


	//   ....[21]....
        /*0274*/ 	.word	0x00007200


	//   ....[22]....
        /*0278*/ 	.word	0x000076d0


	//   ....[23]....
        /*027c*/ 	.word	0x000077d0


	//   ....[24]....
        /*0280*/ 	.word	0x00008aa0


	//   ....[25]....
        /*0284*/ 	.word	0x00008ad0


	//   ....[26]....
        /*0288*/ 	.word	0x00008ba0


	//   ....[27]....
        /*028c*/ 	.word	0x00008bb0


	//   ....[28]....
        /*0290*/ 	.word	0x00009a90


	//   ....[29]....
        /*0294*/ 	.word	0x00009ad0


	//   ....[30]....
        /*0298*/ 	.word	0x00009b00


	//   ....[31]....
        /*029c*/ 	.word	0x00009b30


	//   ....[32]....
        /*02a0*/ 	.word	0x00009b40


	//   ....[33]....
        /*02a4*/ 	.word	0x00009b70


	//   ....[34]....
        /*02a8*/ 	.word	0x0000a1d0


	//   ....[35]....
        /*02ac*/ 	.word	0x0000a1e0


	//   ....[36]....
        /*02b0*/ 	.word	0x0000abe0


	//   ....[37]....
        /*02b4*/ 	.word	0x0000b6f0


	//   ....[38]....
        /*02b8*/ 	.word	0x0000c0a0


	//   ....[39]....
        /*02bc*/ 	.word	0x0000c0d0


	//   ....[40]....
        /*02c0*/ 	.word	0x0000c100


	//   ....[41]....
        /*02c4*/ 	.word	0x0000c120


	//   ....[42]....
        /*02c8*/ 	.word	0x0000c1e0


	//   ....[43]....
        /*02cc*/ 	.word	0x0000c1f0


	//   ....[44]....
        /*02d0*/ 	.word	0x0000c290


	//   ....[45]....
        /*02d4*/ 	.word	0x0000c2d0


	//   ....[46]....
        /*02d8*/ 	.word	0x0000c340


	//   ....[47]....
        /*02dc*/ 	.word	0x0000c370


	//   ....[48]....
        /*02e0*/ 	.word	0x0000c3f0


	//   ....[49]....
        /*02e4*/ 	.word	0x0000c430


	//   ....[50]....
        /*02e8*/ 	.word	0x0000c4a0


	//   ....[51]....
        /*02ec*/ 	.word	0x0000c4d0


	//   ....[52]....
        /*02f0*/ 	.word	0x0000c550


	//   ....[53]....
        /*02f4*/ 	.word	0x0000c580


	//   ....[54]....
        /*02f8*/ 	.word	0x0000e7f0


	//   ....[55]....
        /*02fc*/ 	.word	0x0000ed50


	//   ....[56]....
        /*0300*/ 	.word	0x0000eec0


	//   ....[57]....
        /*0304*/ 	.word	0x0000ef20


	//   ....[58]....
        /*0308*/ 	.word	0x0000efc0


	//   ....[59]....
        /*030c*/ 	.word	0x0000f0a0


	//   ....[60]....
        /*0310*/ 	.word	0x0000f180


	//   ....[61]....
        /*0314*/ 	.word	0x0000f250


	//   ....[62]....
        /*0318*/ 	.word	0x0000f2e0


	//   ....[63]....
        /*031c*/ 	.word	0x0000f3b0


	//   ....[64]....
        /*0320*/ 	.word	0x0000f440


	//   ....[65]....
        /*0324*/ 	.word	0x0000f510


	//   ....[66]....
        /*0328*/ 	.word	0x0000f5a0


	//   ....[67]....
        /*032c*/ 	.word	0x0000f670


	//   ....[68]....
        /*0330*/ 	.word	0x0000f700


	//   ....[69]....
        /*0334*/ 	.word	0x0000f7d0


	//   ....[70]....
        /*0338*/ 	.word	0x0000f850


	//   ....[71]....
        /*033c*/ 	.word	0x0000f910


	//   ....[72]....
        /*0340*/ 	.word	0x0000fd10


	//----- nvinfo : EIATTR_REG_RECONFIG
	.align		4
.L_267:
        /*0344*/ 	.byte	0x01, 0x54
	.zero		2


	//----- nvinfo : EIATTR_SYSCALL_OFFSETS
	.align		4
        /*0348*/ 	.byte	0x04, 0x46
        /*034a*/ 	.short	(.L_269 - .L_268)


	//   ....[0]....
.L_268:
        /*034c*/ 	.word	0x00001300


	//   ....[1]....
        /*0350*/ 	.word	0x0000b380


	//   ....[2]....
        /*0354*/ 	.word	0x0000b4c0


	//   ....[3]....
        /*0358*/ 	.word	0x0000b5b0


	//   ....[4]....
        /*035c*/ 	.word	0x0000bce0


	//----- nvinfo : EIATTR_MBARRIER_INSTR_OFFSETS
	.align		4
.L_269:
        /*0360*/ 	.byte	0x04, 0x39
        /*0362*/ 	.short	(.L_271 - .L_270)


	//   ....[0]....
.L_270:
        /*0364*/ 	.word	0x00000250
        /*0368*/ 	.word	0x000000ff
        /*036c*/ 	.word	0x00034800
        /*0370*/ 	.short	0x0100
        /*0372*/ 	.byte	0x08
	.zero		1


	//   ....[1]....
        /*0374*/ 	.word	0x00000260
        /*0378*/ 	.word	0x000000ff
        /*037c*/ 	.word	0x00034820
        /*0380*/ 	.short	0x0100
        /*0382*/ 	.byte	0x08
	.zero		1


	//   ....[2]....
        /*0384*/ 	.word	0x00000350
        /*0388*/ 	.word	0x000000ff
        /*038c*/ 	.word	0x00034830
        /*0390*/ 	.short	0x0100
        /*0392*/ 	.byte	0x08
	.zero		1


	//   ....[3]....
        /*0394*/ 	.word	0x00000360
        /*0398*/ 	.word	0x000000ff
        /*039c*/ 	.word	0x00034840
        /*03a0*/ 	.short	0x0100
        /*03a2*/ 	.byte	0x08
	.zero		1


	//   ....[4]....
        /*03a4*/ 	.word	0x00000370
        /*03a8*/ 	.word	0x000000ff
        /*03ac*/ 	.word	0x00034838
        /*03b0*/ 	.short	0x0100
        /*03b2*/ 	.byte	0x08
	.zero		1


	//   ....[5]....
        /*03b4*/ 	.word	0x00000380
        /*03b8*/ 	.word	0x000000ff
        /*03bc*/ 	.word	0x00034848
        /*03c0*/ 	.short	0x0100
        /*03c2*/ 	.byte	0x08
	.zero		1


	//   ....[6]....
        /*03c4*/ 	.word	0x000004b0
        /*03c8*/ 	.word	0x000000ff
        /*03cc*/ 	.word	0x00034850
        /*03d0*/ 	.short	0x0100
        /*03d2*/ 	.byte	0x08
	.zero		1


	//   ....[7]....
        /*03d4*/ 	.word	0x000004c0
        /*03d8*/ 	.word	0x000000ff
        /*03dc*/ 	.word	0x00034860
        /*03e0*/ 	.short	0x0100
        /*03e2*/ 	.byte	0x08
	.zero		1


	//   ....[8]....
        /*03e4*/ 	.word	0x000004d0
        /*03e8*/ 	.word	0x000000ff
        /*03ec*/ 	.word	0x00034858
        /*03f0*/ 	.short	0x0100
        /*03f2*/ 	.byte	0x08
	.zero		1


	//   ....[9]....
        /*03f4*/ 	.word	0x000004e0
        /*03f8*/ 	.word	0x000000ff
        /*03fc*/ 	.word	0x00034868
        /*0400*/ 	.short	0x0100
        /*0402*/ 	.byte	0x08
	.zero		1


	//   ....[10]....
        /*0404*/ 	.word	0x000005d0
        /*0408*/ 	.word	0x000000ff
        /*040c*/ 	.word	0x00034870
        /*0410*/ 	.short	0x0100
        /*0412*/ 	.byte	0x06
	.zero		1


	//   ....[11]....
        /*0414*/ 	.word	0x000005e0
        /*0418*/ 	.word	0x000000ff
        /*041c*/ 	.word	0x00034880
        /*0420*/ 	.short	0x0100
        /*0422*/ 	.byte	0x06
	.zero		1


	//   ....[12]....
        /*0424*/ 	.word	0x000005f0
        /*0428*/ 	.word	0x000000ff
        /*042c*/ 	.word	0x00034878
        /*0430*/ 	.short	0x0100
        /*0432*/ 	.byte	0x06
	.zero		1


	//   ....[13]....
        /*0434*/ 	.word	0x00000600
        /*0438*/ 	.word	0x000000ff
        /*043c*/ 	.word	0x00034888
        /*0440*/ 	.short	0x0100
        /*0442*/ 	.byte	0x06
	.zero		1


	//   ....[14]....
        /*0444*/ 	.word	0x00000730
        /*0448*/ 	.word	0x000000ff
        /*044c*/ 	.word	0x00034890
        /*0450*/ 	.short	0x0100
        /*0452*/ 	.byte	0x08
	.zero		1


	//   ....[15]....
        /*0454*/ 	.word	0x00000740
        /*0458*/ 	.word	0x000000ff
        /*045c*/ 	.word	0x000348a0
        /*0460*/ 	.short	0x0100
        /*0462*/ 	.byte	0x08
	.zero		1


	//   ....[16]....
        /*0464*/ 	.word	0x00000750
        /*0468*/ 	.word	0x000000ff
        /*046c*/ 	.word	0x00034898
        /*0470*/ 	.short	0x0100
        /*0472*/ 	.byte	0x08
	.zero		1


	//   ....[17]....
        /*0474*/ 	.word	0x00000760
        /*0478*/ 	.word	0x000000ff
        /*047c*/ 	.word	0x000348a8
        /*0480*/ 	.short	0x0100
        /*0482*/ 	.byte	0x08
	.zero		1


	//   ....[18]....
        /*0484*/ 	.word	0x00000890
        /*0488*/ 	.word	0x000000ff
        /*048c*/ 	.word	0x000348b0
        /*0490*/ 	.short	0x0100
        /*0492*/ 	.byte	0x08
	.zero		1


	//   ....[19]....
        /*0494*/ 	.word	0x000008a0
        /*0498*/ 	.word	0x000000ff
        /*049c*/ 	.word	0x000348c0
        /*04a0*/ 	.short	0x0100
        /*04a2*/ 	.byte	0x08
	.zero		1


	//   ....[20]....
        /*04a4*/ 	.word	0x000008b0
        /*04a8*/ 	.word	0x000000ff
        /*04ac*/ 	.word	0x000348b8
        /*04b0*/ 	.short	0x0100
        /*04b2*/ 	.byte	0x08
	.zero		1


	//   ....[21]....
        /*04b4*/ 	.word	0x000008c0
        /*04b8*/ 	.word	0x000000ff
        /*04bc*/ 	.word	0x000348c8
        /*04c0*/ 	.short	0x0100
        /*04c2*/ 	.byte	0x08
	.zero		1


	//   ....[22]....
        /*04c4*/ 	.word	0x00001330
        /*04c8*/ 	.word	0x000000ff
        /*04cc*/ 	.word	0x00034800
        /*04d0*/ 	.short	0x010a
        /*04d2*/ 	.byte	0x24
	.zero		1


	//   ....[23]....
        /*04d4*/ 	.word	0x00001390
        /*04d8*/ 	.word	0x000000ff
        /*04dc*/ 	.word	0x00034830
        /*04e0*/ 	.short	0x010a
        /*04e2*/ 	.byte	0x24
	.zero		1


	//   ....[24]....
        /*04e4*/ 	.word	0x00001420
        /*04e8*/ 	.word	0x000000ff
        /*04ec*/ 	.word	0x00034830
        /*04f0*/ 	.short	0x010a
        /*04f2*/ 	.byte	0x24
	.zero		1


	//   ....[25]....
        /*04f4*/ 	.word	0x000033e0
        /*04f8*/ 	.word	0x00000005
        /*04fc*/ 	.word	0x00000000
        /*0500*/ 	.short	0x0101
        /*0502*/ 	.byte	0x3f
	.zero		1


	//   ....[26]....
        /*0504*/ 	.word	0x00003c20
        /*0508*/ 	.word	0x000000ff
        /*050c*/ 	.word	0x00034830
        /*0510*/ 	.short	0x010a
        /*0512*/ 	.byte	0x3c
	.zero		1


	//   ....[27]....
        /*0514*/ 	.word	0x00003c60
        /*0518*/ 	.word	0x000000ff
        /*051c*/ 	.word	0x00034830
        /*0520*/ 	.short	0x010a
        /*0522*/ 	.byte	0x3c
	.zero		1


	//   ....[28]....
        /*0524*/ 	.word	0x000044a0
        /*0528*/ 	.word	0x000000ff
        /*052c*/ 	.word	0x00034850
        /*0530*/ 	.short	0x010a
        /*0532*/ 	.byte	0x07
	.zero		1


	//   ....[29]....
        /*0534*/ 	.word	0x000044e0
        /*0538*/ 	.word	0x000000ff
        /*053c*/ 	.word	0x00034850
        /*0540*/ 	.short	0x010a
        /*0542*/ 	.byte	0x07
	.zero		1


	//   ....[30]....
        /*0544*/ 	.word	0x00006160
        /*0548*/ 	.word	0x0000000f
        /*054c*/ 	.word	0x00000000
        /*0550*/ 	.short	0x0101
        /*0552*/ 	.byte	0x3f
	.zero		1


	//   ....[31]....
        /*0554*/ 	.word	0x000061b0
        /*0558*/ 	.word	0x00000027
        /*055c*/ 	.word	0x00000000
        /*0560*/ 	.short	0x0101
        /*0562*/ 	.byte	0x3f
	.zero		1


	//   ....[32]....
        /*0564*/ 	.word	0x00006600
        /*0568*/ 	.word	0x000000ff
        /*056c*/ 	.word	0x00034830
        /*0570*/ 	.short	0x010a
        /*0572*/ 	.byte	0x27
	.zero		1


	//   ....[33]....
        /*0574*/ 	.word	0x00006640
        /*0578*/ 	.word	0x000000ff
        /*057c*/ 	.word	0x00034830
        /*0580*/ 	.short	0x010a
        /*0582*/ 	.byte	0x27
	.zero		1


	//   ....[34]....
        /*0584*/ 	.word	0x00006e80
        /*0588*/ 	.word	0x000000ff
        /*058c*/ 	.word	0x00034850
        /*0590*/ 	.short	0x010a
        /*0592*/ 	.byte	0x07
	.zero		1


	//   ....[35]....
        /*0594*/ 	.word	0x00006ec0
        /*0598*/ 	.word	0x000000ff
        /*059c*/ 	.word	0x00034850
        /*05a0*/ 	.short	0x010a
        /*05a2*/ 	.byte	0x07
	.zero		1


	//   ....[36]....
        /*05a4*/ 	.word	0x000084c0
        /*05a8*/ 	.word	0x00000013
        /*05ac*/ 	.word	0x00000000
        /*05b0*/ 	.short	0x0101
        /*05b2*/ 	.byte	0x3f
	.zero		1


	//   ....[37]....
        /*05b4*/ 	.word	0x00008570
        /*05b8*/ 	.word	0x00000013
        /*05bc*/ 	.word	0x00000000
        /*05c0*/ 	.short	0x0101
        /*05c2*/ 	.byte	0x3f
	.zero		1


	//   ....[38]....
        /*05c4*/ 	.word	0x00008a10
        /*05c8*/ 	.word	0x000000ff
        /*05cc*/ 	.word	0x00034850
        /*05d0*/ 	.short	0x010a
        /*05d2*/ 	.byte	0x05
	.zero		1


	//   ....[39]....
        /*05d4*/ 	.word	0x00008a50
        /*05d8*/ 	.word	0x000000ff
        /*05dc*/ 	.word	0x00034850
        /*05e0*/ 	.short	0x010a
        /*05e2*/ 	.byte	0x05
	.zero		1


	//   ....[40]....
        /*05e4*/ 	.word	0x00008f10
        /*05e8*/ 	.word	0x0000000a
        /*05ec*/ 	.word	0x00000000
        /*05f0*/ 	.short	0x0101
        /*05f2*/ 	.byte	0x3f
	.zero		1


	//   ....[41]....
        /*05f4*/ 	.word	0x00009b50
        /*05f8*/ 	.word	0x000000ff
        /*05fc*/ 	.word	0x00000000
        /*0600*/ 	.short	0x0101
        /*0602*/ 	.byte	0x04
	.zero		1


	//   ....[42]....
        /*0604*/ 	.word	0x0000b900
        /*0608*/ 	.word	0x000000ff
        /*060c*/ 	.word	0x00034840
        /*0610*/ 	.short	0x010a
        /*0612*/ 	.byte	0x26
	.zero		1


	//   ....[43]....
        /*0614*/ 	.word	0x0000c6b0
        /*0618*/ 	.word	0x000000ff
        /*061c*/ 	.word	0x00034800
        /*0620*/ 	.short	0x0107
        /*0622*/ 	.byte	0x26
	.zero		1


	//   ....[44]....
        /*0624*/ 	.word	0x0000c720
        /*0628*/ 	.word	0x000000ff
        /*062c*/ 	.word	0x00034800
        /*0630*/ 	.short	0x0101
        /*0632*/ 	.byte	0x26
	.zero		1


	//   ....[45]....
        /*0634*/ 	.word	0x0000c740
        /*0638*/ 	.word	0x000000ff
        /*063c*/ 	.word	0x00034820
        /*0640*/ 	.short	0x010a
        /*0642*/ 	.byte	0x26
	.zero		1


	//   ....[46]....
        /*0644*/ 	.word	0x0000cb20
        /*0648*/ 	.word	0x000000ff
        /*064c*/ 	.word	0x00034848
        /*0650*/ 	.short	0x010a
        /*0652*/ 	.byte	0x26
	.zero		1


	//   ....[47]....
        /*0654*/ 	.word	0x0000cec0
        /*0658*/ 	.word	0x000000ff
        /*065c*/ 	.word	0x00034860
        /*0660*/ 	.short	0x010a
        /*0662*/ 	.byte	0x26
	.zero		1


	//   ....[48]....
        /*0664*/ 	.word	0x0000d3c0
        /*0668*/ 	.word	0x000000ff
        /*066c*/ 	.word	0x00034840
        /*0670*/ 	.short	0x010a
        /*0672*/ 	.byte	0x26
	.zero		1


	//   ....[49]....
        /*0674*/ 	.word	0x0000d770
        /*0678*/ 	.word	0x000000ff
        /*067c*/ 	.word	0x00034868
        /*0680*/ 	.short	0x010a
        /*0682*/ 	.byte	0x26
	.zero		1


	//   ....[50]....
        /*0684*/ 	.word	0x0000dcc0
        /*0688*/ 	.word	0x000000ff
        /*068c*/ 	.word	0x00034848
        /*0690*/ 	.short	0x010a
        /*0692*/ 	.byte	0x26
	.zero		1


	//   ....[51]....
        /*0694*/ 	.word	0x0000e050
        /*0698*/ 	.word	0x000000ff
        /*069c*/ 	.word	0x00034860
        /*06a0*/ 	.short	0x010a
        /*06a2*/ 	.byte	0x26
	.zero		1


	//   ....[52]....
        /*06a4*/ 	.word	0x0000e3f0
        /*06a8*/ 	.word	0x00000003
        /*06ac*/ 	.word	0x00034860
        /*06b0*/ 	.short	0x010a
        /*06b2*/ 	.byte	0x3f
	.zero		1


	//   ....[53]....
        /*06b4*/ 	.word	0x0000e780
        /*06b8*/ 	.word	0x00000002
        /*06bc*/ 	.word	0x00034820
        /*06c0*/ 	.short	0x010a
        /*06c2*/ 	.byte	0x3f
	.zero		1


	//   ....[54]....
        /*06c4*/ 	.word	0x0000e900
        /*06c8*/ 	.word	0x00000006
        /*06cc*/ 	.word	0x00000000
        /*06d0*/ 	.short	0x010a
        /*06d2*/ 	.byte	0x3f
	.zero		1


	//   ....[55]....
        /*06d4*/ 	.word	0x0000e970
        /*06d8*/ 	.word	0x00000003
        /*06dc*/ 	.word	0x00000000
        /*06e0*/ 	.short	0x010a
        /*06e2*/ 	.byte	0x3f
	.zero		1


	//   ....[56]....
        /*06e4*/ 	.word	0x0000e9d0
        /*06e8*/ 	.word	0x00000000
        /*06ec*/ 	.word	0x00000000
        /*06f0*/ 	.short	0x010a
        /*06f2*/ 	.byte	0x3f
	.zero		1


	//   ....[57]....
        /*06f4*/ 	.word	0x0000ea00
        /*06f8*/ 	.word	0x00000003
        /*06fc*/ 	.word	0x00000000
        /*0700*/ 	.short	0x010a
        /*0702*/ 	.byte	0x3f
	.zero		1


	//   ....[58]....
        /*0704*/ 	.word	0x0000ea70
        /*0708*/ 	.word	0x00000003
        /*070c*/ 	.word	0x00034800
        /*0710*/ 	.short	0x010a
        /*0712*/ 	.byte	0x3f
	.zero		1


	//   ....[59]....
        /*0714*/ 	.word	0x0000ead0
        /*0718*/ 	.word	0x00000003
        /*071c*/ 	.word	0x00034830
        /*0720*/ 	.short	0x010a
        /*0722*/ 	.byte	0x3f
	.zero		1


	//   ....[60]....
        /*0724*/ 	.word	0x0000eb30
        /*0728*/ 	.word	0x00000015
        /*072c*/ 	.word	0x00034830
        /*0730*/ 	.short	0x010a
        /*0732*/ 	.byte	0x3f
	.zero		1


	//   ....[61]....
        /*0734*/ 	.word	0x0000eb90
        /*0738*/ 	.word	0x00000003
        /*073c*/ 	.word	0x00034850
        /*0740*/ 	.short	0x010a
        /*0742*/ 	.byte	0x3f
	.zero		1


	//   ....[62]....
        /*0744*/ 	.word	0x0000ebf0
        /*0748*/ 	.word	0x0000000f
        /*074c*/ 	.word	0x00034830
        /*0750*/ 	.short	0x010a
        /*0752*/ 	.byte	0x3f
	.zero		1


	//   ....[63]....
        /*0754*/ 	.word	0x0000ec50
        /*0758*/ 	.word	0x00000003
        /*075c*/ 	.word	0x00034850
        /*0760*/ 	.short	0x010a
        /*0762*/ 	.byte	0x3f
	.zero		1


	//   ....[64]....
        /*0764*/ 	.word	0x0000ecb0
        /*0768*/ 	.word	0x00000002
        /*076c*/ 	.word	0x00034850
        /*0770*/ 	.short	0x010a
        /*0772*/ 	.byte	0x3f
	.zero		1


	//   ....[65]....
        /*0774*/ 	.word	0x0000ee10
        /*0778*/ 	.word	0x00000003
        /*077c*/ 	.word	0x00034840
        /*0780*/ 	.short	0x010a
        /*0782*/ 	.byte	0x3f
	.zero		1


	//   ....[66]....
        /*0784*/ 	.word	0x0000f950
        /*0788*/ 	.word	0x00000003
        /*078c*/ 	.word	0x00034820
        /*0790*/ 	.short	0x010a
        /*0792*/ 	.byte	0x3f
	.zero		1


	//   ....[67]....
        /*0794*/ 	.word	0x0000f9b0
        /*0798*/ 	.word	0x00000003
        /*079c*/ 	.word	0x00034848
        /*07a0*/ 	.short	0x010a
        /*07a2*/ 	.byte	0x3f
	.zero		1


	//   ....[68]....
        /*07a4*/ 	.word	0x0000fa10
        /*07a8*/ 	.word	0x00000003
        /*07ac*/ 	.word	0x00034860
        /*07b0*/ 	.short	0x010a
        /*07b2*/ 	.byte	0x3f
	.zero		1


	//   ....[69]....
        /*07b4*/ 	.word	0x0000fa70
        /*07b8*/ 	.word	0x00000003
        /*07bc*/ 	.word	0x00034840
        /*07c0*/ 	.short	0x010a
        /*07c2*/ 	.byte	0x3f
	.zero		1


	//   ....[70]....
        /*07c4*/ 	.word	0x0000fad0
        /*07c8*/ 	.word	0x00000003
        /*07cc*/ 	.word	0x00034868
        /*07d0*/ 	.short	0x010a
        /*07d2*/ 	.byte	0x3f
	.zero		1


	//   ....[71]....
        /*07d4*/ 	.word	0x0000fb30
        /*07d8*/ 	.word	0x00000003
        /*07dc*/ 	.word	0x00034848
        /*07e0*/ 	.short	0x010a
        /*07e2*/ 	.byte	0x3f
	.zero		1


	//   ....[72]....
        /*07e4*/ 	.word	0x0000fb90
        /*07e8*/ 	.word	0x00000003
        /*07ec*/ 	.word	0x00034860
        /*07f0*/ 	.short	0x010a
        /*07f2*/ 	.byte	0x3f
	.zero		1


	//   ....[73]....
        /*07f4*/ 	.word	0x0000fbe0
        /*07f8*/ 	.word	0x00000003
        /*07fc*/ 	.word	0x00034860
        /*0800*/ 	.short	0x010a
        /*0802*/ 	.byte	0x3f
	.zero		1


	//   ....[74]....
        /*0804*/ 	.word	0x0000fc30
        /*0808*/ 	.word	0x00000002
        /*080c*/ 	.word	0x00034820
        /*0810*/ 	.short	0x010a
        /*0812*/ 	.byte	0x3f
	.zero		1


	//   ....[75]....
        /*0814*/ 	.word	0x0000fdd0
        /*0818*/ 	.word	0x00000006
        /*081c*/ 	.word	0x00000000
        /*0820*/ 	.short	0x010a
        /*0822*/ 	.byte	0x3f
	.zero		1


	//   ....[76]....
        /*0824*/ 	.word	0x0000fe20
        /*0828*/ 	.word	0x00000003
        /*082c*/ 	.word	0x00000000
        /*0830*/ 	.short	0x010a
        /*0832*/ 	.byte	0x3f
	.zero		1


	//   ....[77]....
        /*0834*/ 	.word	0x0000fe70
        /*0838*/ 	.word	0x00000000
        /*083c*/ 	.word	0x00000000
        /*0840*/ 	.short	0x010a
        /*0842*/ 	.byte	0x3f
	.zero		1


	//----- nvinfo : EIATTR_NUM_MBARRIERS
	.align		4
.L_271:
        /*0844*/ 	.byte	0x03, 0x38
        /*0846*/ 	.short	0x0016


	//----- nvinfo : EIATTR_EXIT_INSTR_OFFSETS
	.align		4
        /*0848*/ 	.byte	0x04, 0x1c
        /*084a*/ 	.short	(.L_273 - .L_272)


	//   ....[0]....
.L_272:
        /*084c*/ 	.word	0x0000ea50


	//----- nvinfo : EIATTR_MAX_THREADS
	.align		4
.L_273:
        /*0850*/ 	.byte	0x04, 0x05
        /*0852*/ 	.short	(.L_275 - .L_274)
.L_274:
        /*0854*/ 	.word	0x00000180
        /*0858*/ 	.word	0x00000001
        /*085c*/ 	.word	0x00000001


	//----- nvinfo : EIATTR_CRS_STACK_SIZE
	.align		4
.L_275:
        /*0860*/ 	.byte	0x04, 0x1e
        /*0862*/ 	.short	(.L_277 - .L_276)
.L_276:
        /*0864*/ 	.word	0x00000000


	//----- nvinfo : EIATTR_CBANK_PARAM_SIZE
	.align		4
.L_277:
        /*0868*/ 	.byte	0x03, 0x19
        /*086a*/ 	.short	0x0a70


	//----- nvinfo : EIATTR_PARAM_CBANK
	.align		4
        /*086c*/ 	.byte	0x04, 0x0a
        /*086e*/ 	.short	(.L_279 - .L_278)
	.align		4
.L_278:
        /*0870*/ 	.word	index@(.nv.constant0._ZN7cutlass13device_kernelIN5flash11enable_sm90INS1_16FlashAttnFwdSm90INS1_25CollectiveMainloopFwdSm90ILi2EN4cute5tupleIJNS5_1CILi1EEES8_S8_EEENS6_IJNS7_ILi128EEESA_NS7_ILi192EEEEEELi128ENS_10bfloat16_tEfNS_4arch4Sm90ELb1ELb0ELb0ELb0ELb0ELb0ELb0ELb1ELb1ELb1ELb1ELb0EEENS1_21CollectiveEpilogueFwdINS6_IJSA_SA_SA_EEES9_SD_SF_Li256ELb0ELb1ELb1ELb0EEENS1_19SingleTileSchedulerILb0ELb1ELb1ELi128EEEEEEEEEvNT_6ParamsE)
        /*0874*/ 	.short	0x0210
        /*0876*/ 	.short	0x0a70


	//----- nvinfo : EIATTR_SW_WAR
	.align		4
.L_279:
        /*0878*/ 	.byte	0x04, 0x36
        /*087a*/ 	.short	(.L_281 - .L_280)
.L_280:
        /*087c*/ 	.word	0x00000008
.L_281:


//--------------------- .nv.info._ZN7cutlass13device_kernelIN5flash11enable_sm90INS1_16FlashAttnFwdSm90INS1_25CollectiveMainloopFwdSm90ILi2EN4cute5tupleIJNS5_1CILi1EEES8_S8_EEENS6_IJNS7_ILi128EEESA_NS7_ILi192EEEEEELi128ENS_10bfloat16_tEfNS_4arch4Sm90ELb1ELb0ELb0ELb1ELb0ELb0ELb0ELb1ELb1ELb1ELb1ELb0EEENS1_21CollectiveEpilogueFwdINS6_IJSA_SA_SA_EEES9_SD_SF_Li256ELb1ELb1ELb1ELb0EEENS1_36VarlenDynamicPersistentTileSchedulerILi128ELi128ELi256ELi128ELb1ELb1ELb1ELb1ELb1ELb1EEEEEEEEEvNT_6ParamsE --------------------------
	.section	.nv.info._ZN7cutlass13device_kernelIN5flash11enable_sm90INS1_16FlashAttnFwdSm90INS1_25CollectiveMainloopFwdSm90ILi2EN4cute5tupleIJNS5_1CILi1EEES8_S8_EEENS6_IJNS7_ILi128EEESA_NS7_ILi192EEEEEELi128ENS_10bfloat16_tEfNS_4arch4Sm90ELb1ELb0ELb0ELb1ELb0ELb0ELb0ELb1ELb1ELb1ELb1ELb0EEENS1_21CollectiveEpilogueFwdINS6_IJSA_SA_SA_EEES9_SD_SF_Li256ELb1ELb1ELb1ELb0EEENS1_36VarlenDynamicPersistentTileSchedulerILi128ELi128ELi256ELi128ELb1ELb1ELb1ELb1ELb1ELb1EEEEEEEEEvNT_6ParamsE,"",@"SHT_CUDA_INFO"
	.sectionflags	@""
	.align	4


	//----- nvinfo : EIATTR_CUDA_API_VERSION
	.align		4
        /*0000*/ 	.byte	0x04, 0x37
        /*0002*/ 	.short	(.L_283 - .L_282)
.L_282:
        /*0004*/ 	.word	0x00000082


	//----- nvinfo : EIATTR_KPARAM_INFO
	.align		4
.L_283:
        /*0008*/ 	.byte	0x04, 0x17
        /*000a*/ 	.short	(.L_285 - .L_284)
.L_284:
        /*000c*/ 	.word	0x00000000
        /*0010*/ 	.short	0x0000
        /*0012*/ 	.short	0x0070
        /*0014*/ 	.byte	0x00, 0xf0, 0x01, 0x2a


	//----- nvinfo : EIATTR_SPARSE_MMA_MASK
	.align		4
.L_285:
        /*0018*/ 	.byte	0x03, 0x50
        /*001a*/ 	.short	0x0000


	//----- nvinfo : EIATTR_MAXREG_COUNT
	.align		4
        /*001c*/ 	.byte	0x03, 0x1b
        /*001e*/ 	.short	0x00a8


	//----- nvinfo : EIATTR_NUM_BARRIERS
	.align		4
        /*0020*/ 	.byte	0x02, 0x4c
        /*0022*/ 	.byte	0x09
	.zero		1


	//----- nvinfo : EIATTR_EXTERNS
	.align		4
        /*0024*/ 	.byte	0x04, 0x0f
        /*0026*/ 	.short	(.L_287 - .L_286)


	//   ....[0]....
	.align		4
.L_286:
        /*0028*/ 	.word	index@(__assertfail)


	//----- nvinfo : EIATTR_ANNOTATIONS
	.align		4
.L_287:
        /*002c*/ 	.byte	0x04, 0x55
        /*002e*/ 	.short	(.L_289 - .L_288)


	//   ....[0]....
.L_288:
        /* <DEDUP_REMOVED lines=73> */


	//----- nvinfo : EIATTR_MERCURY_ISA_VERSION
	.align		4
.L_289:
        /*04a8*/ 	.byte	0x03, 0x5f
        /*04aa*/ 	.short	0x0101


	//----- nvinfo : EIATTR_UNUSED_LOAD_BYTE_OFFSET
	.align		4
        /*04ac*/ 	.byte	0x04, 0x44
        /*04ae*/ 	.short	(.L_291 - .L_290)


	//   ....[0]....
.L_290:
        /*04b0*/ 	.word	0x000009f0
        /*04b4*/ 	.word	0x0000fff0


	//   ....[1]....
        /*04b8*/ 	.word	0x00009950
        /*04bc*/ 	.word	0x0000fff0


	//----- nvinfo : EIATTR_INT_WARP_WIDE_INSTR_OFFSETS
	.align		4
.L_291:
        /*04c0*/ 	.byte	0x04, 0x31
        /*04c2*/ 	.short	(.L_293 - .L_292)


	//   ....[0]....
.L_292:
        /*04c4*/ 	.word	0x00000120


	//   ....[1]....
        /*04c8*/ 	.word	0x00000160


	//   ....[2]....
        /*04cc*/ 	.word	0x00000220


	//   ....[3]....
        /*04d0*/ 	.word	0x0000e130


	//   ....[4]....
        /*04d4*/ 	.word	0x0000e1c0


	//   ....[5]....
        /*04d8*/ 	.word	0x00011c40


	//   ....[6]....
        /*04dc*/ 	.word	0x00011ca0


	//----- nvinfo : EIATTR_COOP_GROUP_MASK_REGIDS
	.align		4
.L_293:
        /*04e0*/ 	.byte	0x04, 0x29
        /*04e2*/ 	.short	(.L_295 - .L_294)


	//   ....[0]....
.L_294:
        /*04e4*/ 	.word	0xffffffff


	//   ....[1]....
        /*04e8*/ 	.word	0xffffffff


	//   ....[2]....
        /*04ec*/ 	.word	0xffffffff


	//   ....[3]....
        /*04f0*/ 	.word	0xffffffff


	//   ....[4]....
        /*04f4*/ 	.word	0xffffffff


	//   ....[5]....
        /*04f8*/ 	.word	0xffffffff


	//   ....[6]....
        /*04fc*/ 	.word	0xffffffff


	//   ....[7]....
        /*0500*/ 	.word	0xffffffff


	//   ....[8]....
        /*0504*/ 	.word	0xffffffff


	//   ....[9]....
        /*0508*/ 	.word	0xffffffff


	//   ....[10]....
        /*050c*/ 	.word	0xffffffff


	//   ....[11]....
        /*0510*/ 	.word	0xffffffff


	//   ....[12]....
        /*0514*/ 	.word	0xffffffff


	//   ....[13]....
        /*0518*/ 	.word	0xffffffff


	//   ....[14]....
        /*051c*/ 	.word	0xffffffff


	//   ....[15]....
        /*0520*/ 	.word	0xffffffff


	//   ....[16]....
        /*0524*/ 	.word	0xffffffff


	//   ....[17]....
        /*0528*/ 	.word	0xffffffff


	//   ....[18]....
        /*052c*/ 	.word	0xffffffff


	//   ....[19]....
        /*0530*/ 	.word	0xffffffff


	//   ....[20]....
        /*0534*/ 	.word	0xffffffff


	//   ....[21]....
        /*0538*/ 	.word	0xffffffff


	//   ....[22]....
        /*053c*/ 	.word	0xffffffff


	//   ....[23]....
        /*0540*/ 	.word	0xffffffff


	//   ....[24]....
        /*0544*/ 	.word	0xffffffff


	//   ....[25]....
        /*0548*/ 	.word	0xffffffff


	//   ....[26]....
        /*054c*/ 	.word	0xffffffff


	//   ....[27]....
        /*0550*/ 	.word	0xffffffff


	//   ....[28]....
        /*0554*/ 	.word	0xffffffff


	//   ....[29]....
        /*0558*/ 	.word	0xffffffff


	//   ....[30]....
        /*055c*/ 	.word	0xffffffff


	//   ....[31]....
        /*0560*/ 	.word	0xffffffff


	//   ....[32]....
        /*0564*/ 	.word	0xffffffff


	//   ....[33]....
        /*0568*/ 	.word	0xffffffff


	//   ....[34]....
        /*056c*/ 	.word	0xffffffff


	//   ....[35]....
        /*0570*/ 	.word	0xffffffff


	//   ....[36]....
        /*0574*/ 	.word	0xffffffff


	//   ....[37]....
        /*0578*/ 	.word	0xffffffff


	//   ....[38]....
        /*057c*/ 	.word	0xffffffff


	//   ....[39]....
        /*0580*/ 	.word	0xffffffff


	//   ....[40]....
        /*0584*/ 	.word	0xffffffff


	//   ....[41]....
        /*0588*/ 	.word	0xffffffff


	//   ....[42]....
        /*058c*/ 	.word	0xffffffff


	//   ....[43]....
        /*0590*/ 	.word	0xffffffff


	//   ....[44]....
        /*0594*/ 	.word	0xffffffff


	//   ....[45]....
        /*0598*/ 	.word	0xffffffff


	//   ....[46]....
        /*059c*/ 	.word	0xffffffff


	//   ....[47]....
        /*05a0*/ 	.word	0xffffffff


	//   ....[48]....
        /*05a4*/ 	.word	0xffffffff


	//   ....[49]....
        /*05a8*/ 	.word	0xffffffff


	//   ....[50]....
        /*05ac*/ 	.word	0xffffffff


	//   ....[51]....
        /*05b0*/ 	.word	0xffffffff


	//   ....[52]....
        /*05b4*/ 	.word	0xffffffff


	//   ....[53]....
        /*05b8*/ 	.word	0xffffffff


	//   ....[54]....
        /*05bc*/ 	.word	0xffffffff


	//   ....[55]....
        /*05c0*/ 	.word	0xffffffff


	//   ....[56]....
        /*05c4*/ 	.word	0xffffffff


	//   ....[57]....
        /*05c8*/ 	.word	0xffffffff


	//   ....[58]....
        /*05cc*/ 	.word	0xffffffff


	//   ....[59]....
        /*05d0*/ 	.word	0xffffffff


	//   ....[60]....
        /*05d4*/ 	.word	0xffffffff


	//   ....[61]....
        /*05d8*/ 	.word	0xffffffff


	//   ....[62]....
        /*05dc*/ 	.word	0xffffffff


	//   ....[63]....
        /*05e0*/ 	.word	0xffffffff


	//   ....[64]....
        /*05e4*/ 	.word	0xffffffff


	//   ....[65]....
        /*05e8*/ 	.word	0xffffffff


	//   ....[66]....
        /*05ec*/ 	.word	0xffffffff


	//   ....[67]....
        /*05f0*/ 	.word	0xffffffff


	//   ....[68]....
        /*05f4*/ 	.word	0xffffffff


	//   ....[69]....
        /*05f8*/ 	.word	0xffffffff


	//   ....[70]....
        /*05fc*/ 	.word	0xffffffff


	//   ....[71]....
        /*0600*/ 	.word	0xffffffff


	//   ....[72]....
        /*0604*/ 	.word	0xffffffff


	//   ....[73]....
        /*0608*/ 	.word	0xffffffff


	//   ....[74]....
        /*060c*/ 	.word	0xffffffff


	//   ....[75]....
        /*0610*/ 	.word	0xffffffff


	//   ....[76]....
        /*0614*/ 	.word	0xffffffff


	//   ....[77]....
        /*0618*/ 	.word	0xffffffff


	//   ....[78]....
        /*061c*/ 	.word	0xffffffff


	//   ....[79]....
        /*0620*/ 	.word	0xffffffff


	//   ....[80]....
        /*0624*/ 	.word	0xffffffff


	//   ....[81]....
        /*0628*/ 	.word	0xffffffff


	//   ....[82]....
        /*062c*/ 	.word	0xffffffff


	//   ....[83]....
        /*0630*/ 	.word	0xffffffff


	//   ....[84]....
        /*0634*/ 	.word	0xffffffff


	//   ....[85]....
        /*0638*/ 	.word	0xffffffff


	//   ....[86]....
        /*063c*/ 	.word	0xffffffff


	//   ....[87]....
        /*0640*/ 	.word	0xffffffff


	//   ....[88]....
        /*0644*/ 	.word	0xffffffff


	//   ....[89]....
        /*0648*/ 	.word	0xffffffff


	//   ....[90]....
        /*064c*/ 	.word	0xffffffff


	//   ....[91]....
        /*0650*/ 	.word	0xffffffff


	//   ....[92]....
        /*0654*/ 	.word	0xffffffff


	//   ....[93]....
        /*0658*/ 	.word	0xffffffff


	//   ....[94]....
        /*065c*/ 	.word	0xffffffff


	//   ....[95]....
        /*0660*/ 	.word	0xffffffff


	//   ....[96]....
        /*0664*/ 	.word	0xffffffff


	//   ....[97]....
        /*0668*/ 	.word	0xffffffff


	//   ....[98]....
        /*066c*/ 	.word	0xffffffff


	//   ....[99]....
        /*0670*/ 	.word	0xffffffff


	//   ....[100]....
        /*0674*/ 	.word	0xffffffff


	//   ....[101]....
        /*0678*/ 	.word	0xffffffff


	//   ....[102]....
        /*067c*/ 	.word	0xffffffff


	//   ....[103]....
        /*0680*/ 	.word	0xffffffff


	//   ....[104]....
        /*0684*/ 	.word	0xffffffff


	//   ....[105]....
        /*0688*/ 	.word	0x0500000f


	//   ....[106]....
        /*068c*/ 	.word	0x0500000f


	//   ....[107]....
        /*0690*/ 	.word	0x0500000f


	//   ....[108]....
        /*0694*/ 	.word	0x0500000f


	//   ....[109]....
        /*0698*/ 	.word	0x0500000f


	//   ....[110]....
        /*069c*/ 	.word	0x0500000f


	//   ....[111]....
        /*06a0*/ 	.word	0x0500000f


	//   ....[112]....
        /*06a4*/ 	.word	0x0500000f


	//   ....[113]....
        /*06a8*/ 	.word	0x0500000f


	//   ....[114]....
        /*06ac*/ 	.word	0x0500000f


	//   ....[115]....
        /*06b0*/ 	.word	0x0500000f


	//   ....[116]....
        /*06b4*/ 	.word	0x0500000f


	//   ....[117]....
        /*06b8*/ 	.word	0x0500000f


	//   ....[118]....
        /*06bc*/ 	.word	0x0500000f


	//   ....[119]....
        /*06c0*/ 	.word	0x0500000f


	//   ....[120]....
        /*06c4*/ 	.word	0x0500000f


	//   ....[121]....
        /*06c8*/ 	.word	0x0500000f


	//   ....[122]....
        /*06cc*/ 	.word	0x0500000f


	//   ....[123]....
        /*06d0*/ 	.word	0x0500000f


	//   ....[124]....
        /*06d4*/ 	.word	0x0500000f


	//   ....[125]....
        /*06d8*/ 	.word	0x0500000f


	//   ....[126]....
        /*06dc*/ 	.word	0x0500000f


	//   ....[127]....
        /*06e0*/ 	.word	0x0500000f


	//   ....[128]....
        /*06e4*/ 	.word	0x0500000f


	//   ....[129]....
        /*06e8*/ 	.word	0x0500000f


	//   ....[130]....
        /*06ec*/ 	.word	0x0500000f


	//   ....[131]....
        /*06f0*/ 	.word	0x0500000f


	//   ....[132]....
        /*06f4*/ 	.word	0x0500000f


	//   ....[133]....
        /*06f8*/ 	.word	0x0500000f


	//   ....[134]....
        /*06fc*/ 	.word	0x0500000f


	//   ....[135]....
        /*0700*/ 	.word	0x0500000f


	//   ....[136]....
        /*0704*/ 	.word	0x0500000f


	//   ....[137]....
        /*0708*/ 	.word	0x0500000f


	//   ....[138]....
        /*070c*/ 	.word	0x0500000f


	//   ....[139]....
        /*0710*/ 	.word	0x0500000f


	//   ....[140]....
        /*0714*/ 	.word	0x0500000f


	//----- nvinfo : EIATTR_COOP_GROUP_INSTR_OFFSETS
	.align		4
.L_295:
        /*0718*/ 	.byte	0x04, 0x28
        /*071a*/ 	.short	(.L_297 - .L_296)


	//   ....[0]....
.L_296:
        /*071c*/ 	.word	0x00000060


	//   ....[1]....
        /*0720*/ 	.word	0x00000130


	//   ....[2]....
        /*0724*/ 	.word	0x00000230


	//   ....[3]....
        /*0728*/ 	.word	0x000003a0


	//   ....[4]....
        /*072c*/ 	.word	0x00000500


	//   ....[5]....
        /*0730*/ 	.word	0x00000620


	//   ....[6]....
        /*0734*/ 	.word	0x00000780


	//   ....[7]....
        /*0738*/ 	.word	0x00001900


	//   ....[8]....
        /*073c*/ 	.word	0x00002160


	//   ....[9]....
        /*0740*/ 	.word	0x00002a10


	//   ....[10]....
        /*0744*/ 	.word	0x00002a20


	//   ....[11]....
        /*0748*/ 	.word	0x00002a80


	//   ....[12]....
        /*074c*/ 	.word	0x00003420


	//   ....[13]....
        /*0750*/ 	.word	0x000034a0


	//   ....[14]....
        /*0754*/ 	.word	0x00004bb0


	//   ....[15]....
        /*0758*/ 	.word	0x00004bd0


	//   ....[16]....
        /*075c*/ 	.word	0x00005600


	//   ....[17]....
        /*0760*/ 	.word	0x00005640


	//   ....[18]....
        /*0764*/ 	.word	0x00005dd0


	//   ....[19]....
        /*0768*/ 	.word	0x00005e80


	//   ....[20]....
        /*076c*/ 	.word	0x00007750


	//   ....[21]....
        /*0770*/ 	.word	0x00007780


	//   ....[22]....
        /*0774*/ 	.word	0x00007ea0


	//   ....[23]....
        /*0778*/ 	.word	0x00007ef0


	//   ....[24]....
        /*077c*/ 	.word	0x00009020


	//   ....[25]....
        /*0780*/ 	.word	0x00009050


	//   ....[26]....
        /*0784*/ 	.word	0x00009150


	//   ....[27]....
        /*0788*/ 	.word	0x00009170


	//   ....[28]....
        /*078c*/ 	.word	0x0000a3d0


	//   ....[29]....
        /*0790*/ 	.word	0x0000a410


	//   ....[30]....
        /*0794*/ 	.word	0x0000a430


	//   ....[31]....
        /*0798*/ 	.word	0x0000a460


	//   ....[32]....
        /*079c*/ 	.word	0x0000aae0


	//   ....[33]....
        /*07a0*/ 	.word	0x0000ab10


	//   ....[34]....
        /*07a4*/ 	.word	0x0000abd0


	//   ....[35]....
        /*07a8*/ 	.word	0x0000abf0


	//   ....[36]....
        /*07ac*/ 	.word	0x0000acb0


	//   ....[37]....
        /*07b0*/ 	.word	0x0000acd0


	//   ....[38]....
        /*07b4*/ 	.word	0x0000ada0


	//   ....[39]....
        /*07b8*/ 	.word	0x0000adc0


	//   ....[40]....
        /*07bc*/ 	.word	0x0000b150


	//   ....[41]....
        /*07c0*/ 	.word	0x0000b160


	//   ....[42]....
        /*07c4*/ 	.word	0x0000b5a0


	//   ....[43]....
        /*07c8*/ 	.word	0x0000b5b0


	//   ....[44]....
        /*07cc*/ 	.word	0x0000c1e0


	//   ....[45]....
        /*07d0*/ 	.word	0x0000c1f0


	//   ....[46]....
        /*07d4*/ 	.word	0x0000c2b0


	//   ....[47]....
        /*07d8*/ 	.word	0x0000c2d0


	//   ....[48]....
        /*07dc*/ 	.word	0x0000c390


	//   ....[49]....
        /*07e0*/ 	.word	0x0000c3b0


	//   ....[50]....
        /*07e4*/ 	.word	0x0000c480


	//   ....[51]....
        /*07e8*/ 	.word	0x0000c4a0


	//   ....[52]....
        /*07ec*/ 	.word	0x0000c5e0


	//   ....[53]....
        /*07f0*/ 	.word	0x0000c810


	//   ....[54]....
        /*07f4*/ 	.word	0x0000c840


	//   ....[55]....
        /*07f8*/ 	.word	0x0000c870


	//   ....[56]....
        /*07fc*/ 	.word	0x0000c8a0


	//   ....[57]....
        /*0800*/ 	.word	0x0000c8d0


	//   ....[58]....
        /*0804*/ 	.word	0x0000c900


	//   ....[59]....
        /*0808*/ 	.word	0x0000caa0


	//   ....[60]....
        /*080c*/ 	.word	0x0000cad0


	//   ....[61]....
        /*0810*/ 	.word	0x0000cb00


	//   ....[62]....
        /*0814*/ 	.word	0x0000cb30


	//   ....[63]....
        /*0818*/ 	.word	0x0000cb60


	//   ....[64]....
        /*081c*/ 	.word	0x0000cb90


	//   ....[65]....
        /*0820*/ 	.word	0x0000cc30


	//   ....[66]....
        /*0824*/ 	.word	0x0000cc60


	//   ....[67]....
        /*0828*/ 	.word	0x0000cc70


	//   ....[68]....
        /*082c*/ 	.word	0x0000cca0


	//   ....[69]....
        /*0830*/ 	.word	0x0000e710


	//   ....[70]....
        /*0834*/ 	.word	0x0000f310


	//   ....[71]....
        /*0838*/ 	.word	0x0000f340


	//   ....[72]....
        /*083c*/ 	.word	0x0000f360


	//   ....[73]....
        /*0840*/ 	.word	0x0000f380


	//   ....[74]....
        /*0844*/ 	.word	0x0000f460


	//   ....[75]....
        /*0848*/ 	.word	0x0000f4c0


	//   ....[76]....
        /*084c*/ 	.word	0x0000f560


	//   ....[77]....
        /*0850*/ 	.word	0x0000f570


	//   ....[78]....
        /*0854*/ 	.word	0x0000f610


	//   ....[79]....
        /*0858*/ 	.word	0x0000f620


	//   ....[80]....
        /*085c*/ 	.word	0x0000f6c0


	//   ....[81]....
        /*0860*/ 	.word	0x0000f6d0


	//   ....[82]....
        /*0864*/ 	.word	0x0000f750


	//   ....[83]....
        /*0868*/ 	.word	0x0000f780


	//   ....[84]....
        /*086c*/ 	.word	0x0000f7d0


	//   ....[85]....
        /*0870*/ 	.word	0x0000f810


	//   ....[86]....
        /*0874*/ 	.word	0x00012370


	//   ....[87]....
        /*0878*/ 	.word	0x000123a0


	//   ....[88]....
        /*087c*/ 	.word	0x000123f0


	//   ....[89]....
        /*0880*/ 	.word	0x00012430


	//   ....[90]....
        /*0884*/ 	.word	0x00012460


	//   ....[91]....
        /*0888*/ 	.word	0x00012490


	//   ....[92]....
        /*088c*/ 	.word	0x000124c0


	//   ....[93]....
        /*0890*/ 	.word	0x000124f0


	//   ....[94]....
        /*0894*/ 	.word	0x000126b0


	//   ....[95]....
        /*0898*/ 	.word	0x000126e0


	//   ....[96]....
        /*089c*/ 	.word	0x00012710


	//   ....[97]....
        /*08a0*/ 	.word	0x00012740


	//   ....[98]....
        /*08a4*/ 	.word	0x00012770


	//   ....[99]....
        /*08a8*/ 	.word	0x000127a0


	//   ....[100]....
        /*08ac*/ 	.word	0x00012870


	//   ....[101]....
        /*08b0*/ 	.word	0x00012890


	//   ....[102]....
        /*08b4*/ 	.word	0x000128a0


	//   ....[103]....
        /*08b8*/ 	.word	0x00012920


	//   ....[104]....
        /*08bc*/ 	.word	0x00013460


	//   ....[105]....
        /*08c0*/ 	.word	0x00013a10


	//   ....[106]....
        /*08c4*/ 	.word	0x00013be0


	//   ....[107]....
        /*08c8*/ 	.word	0x00013c30


	//   ....[108]....
        /*08cc*/ 	.word	0x00013c90


	//   ....[109]....
        /*08d0*/ 	.word	0x00013d30


	//   ....[110]....
        /*08d4*/ 	.word	0x00013e00


	//   ....[111]....
        /*08d8*/ 	.word	0x00013f00


	//   ....[112]....
        /*08dc*/ 	.word	0x00013fd0


	//   ....[113]....
        /*08e0*/ 	.word	0x000140e0


	//   ....[114]....
        /*08e4*/ 	.word	0x00014140


	//   ....[115]....
        /*08e8*/ 	.word	0x00014250


	//   ....[116]....
        /*08ec*/ 	.word	0x000142b0


	//   ....[117]....
        /*08f0*/ 	.word	0x000143c0


	//   ....[118]....
        /*08f4*/ 	.word	0x00014420


	//   ....[119]....
        /*08f8*/ 	.word	0x00014510


	//   ....[120]....
        /*08fc*/ 	.word	0x00014590


	//   ....[121]....
        /*0900*/ 	.word	0x00014670


	//   ....[122]....
        /*0904*/ 	.word	0x000149e0


	//   ....[123]....
        /*0908*/ 	.word	0x00014a80


	//   ....[124]....
        /*090c*/ 	.word	0x00014c10


	//   ....[125]....
        /*0910*/ 	.word	0x00014c90


	//   ....[126]....
        /*0914*/ 	.word	0x00014d10


	//   ....[127]....
        /*0918*/ 	.word	0x00014d90


	//   ....[128]....
        /*091c*/ 	.word	0x00014e10


	//   ....[129]....
        /*0920*/ 	.word	0x00014ea0


	//   ....[130]....
        /*0924*/ 	.word	0x00014f40


	//   ....[131]....
        /*0928*/ 	.word	0x00014ff0


	//   ....[132]....
        /*092c*/ 	.word	0x00015070


	//   ....[133]....
        /*0930*/ 	.word	0x000150f0


	//   ....[134]....
        /*0934*/ 	.word	0x00015170


	//   ....[135]....
        /*0938*/ 	.word	0x00015200


	//   ....[136]....
        /*093c*/ 	.word	0x00015280


	//   ....[137]....
        /*0940*/ 	.word	0x00015330


	//   ....[138]....
        /*0944*/ 	.word	0x00015380


	//   ....[139]....
        /*0948*/ 	.word	0x00015440


	//   ....[140]....
        /*094c*/ 	.word	0x00015570


	//----- nvinfo : EIATTR_REG_RECONFIG
	.align		4
.L_297:
        /*0950*/ 	.byte	0x01, 0x54
	.zero		2


	//----- nvinfo : EIATTR_SYSCALL_OFFSETS
	.align		4
        /*0954*/ 	.byte	0x04, 0x46
        /*0956*/ 	.short	(.L_299 - .L_298)


	//   ....[0]....
.L_298:
        /*0958*/ 	.word	0x00001ae0


	//   ....[1]....
        /*095c*/ 	.word	0x0000e330


	//   ....[2]....
        /*0960*/ 	.word	0x0000e480


	//   ....[3]....
        /*0964*/ 	.word	0x0000e580


	//   ....[4]....
        /*0968*/ 	.word	0x0000eeb0


	//----- nvinfo : EIATTR_MBARRIER_INSTR_OFFSETS
	.align		4
.L_299:
        /*096c*/ 	.byte	0x04, 0x39
        /*096e*/ 	.short	(.L_301 - .L_300)


	//   ....[0]....
.L_300:
        /*0970*/ 	.word	0x00000250
        /*0974*/ 	.word	0x000000ff
        /*0978*/ 	.word	0x00034800
        /*097c*/ 	.short	0x0100
        /*097e*/ 	.byte	0x08
	.zero		1


	//   ....[1]....
        /*0980*/ 	.word	0x00000260
        /*0984*/ 	.word	0x000000ff
        /*0988*/ 	.word	0x00034820
        /*098c*/ 	.short	0x0100
        /*098e*/ 	.byte	0x08
	.zero		1


	//   ....[2]....
        /*0990*/ 	.word	0x00000350
        /*0994*/ 	.word	0x000000ff
        /*0998*/ 	.word	0x00034830
        /*099c*/ 	.short	0x0100
        /*099e*/ 	.byte	0x08
	.zero		1


	//   ....[3]....
        /*09a0*/ 	.word	0x00000360
        /*09a4*/ 	.word	0x000000ff
        /*09a8*/ 	.word	0x00034840
        /*09ac*/ 	.short	0x0100
        /*09ae*/ 	.byte	0x08
	.zero		1


	//   ....[4]....
        /*09b0*/ 	.word	0x00000370
        /*09b4*/ 	.word	0x000000ff
        /*09b8*/ 	.word	0x00034838
        /*09bc*/ 	.short	0x0100
        /*09be*/ 	.byte	0x08
	.zero		1


	//   ....[5]....
        /*09c0*/ 	.word	0x00000380
        /*09c4*/ 	.word	0x000000ff
        /*09c8*/ 	.word	0x00034848
        /*09cc*/ 	.short	0x0100
        /*09ce*/ 	.byte	0x08
	.zero		1


	//   ....[6]....
        /*09d0*/ 	.word	0x000004b0
        /*09d4*/ 	.word	0x000000ff
        /*09d8*/ 	.word	0x00034850
        /*09dc*/ 	.short	0x0100
        /*09de*/ 	.byte	0x08
	.zero		1


	//   ....[7]....
        /*09e0*/ 	.word	0x000004c0
        /*09e4*/ 	.word	0x000000ff
        /*09e8*/ 	.word	0x00034860
        /*09ec*/ 	.short	0x0100
        /*09ee*/ 	.byte	0x08
	.zero		1


	//   ....[8]....
        /*09f0*/ 	.word	0x000004d0
        /*09f4*/ 	.word	0x000000ff
        /*09f8*/ 	.word	0x00034858
        /*09fc*/ 	.short	0x0100
        /*09fe*/ 	.byte	0x08
	.zero		1


	//   ....[9]....
        /*0a00*/ 	.word	0x000004e0
        /*0a04*/ 	.word	0x000000ff
        /*0a08*/ 	.word	0x00034868
        /*0a0c*/ 	.short	0x0100
        /*0a0e*/ 	.byte	0x08
	.zero		1


	//   ....[10]....
        /*0a10*/ 	.word	0x000005d0
        /*0a14*/ 	.word	0x000000ff
        /*0a18*/ 	.word	0x00034870
        /*0a1c*/ 	.short	0x0100
        /*0a1e*/ 	.byte	0x06
	.zero		1


	//   ....[11]....
        /*0a20*/ 	.word	0x000005e0
        /*0a24*/ 	.word	0x000000ff
        /*0a28*/ 	.word	0x00034880
        /*0a2c*/ 	.short	0x0100
        /*0a2e*/ 	.byte	0x06
	.zero		1


	//   ....[12]....
        /*0a30*/ 	.word	0x000005f0
        /*0a34*/ 	.word	0x000000ff
        /*0a38*/ 	.word	0x00034878
        /*0a3c*/ 	.short	0x0100
        /*0a3e*/ 	.byte	0x06
	.zero		1


	//   ....[13]....
        /*0a40*/ 	.word	0x00000600
        /*0a44*/ 	.word	0x000000ff
        /*0a48*/ 	.word	0x00034888
        /*0a4c*/ 	.short	0x0100
        /*0a4e*/ 	.byte	0x06
	.zero		1


	//   ....[14]....
        /*0a50*/ 	.word	0x00000730
        /*0a54*/ 	.word	0x000000ff
        /*0a58*/ 	.word	0x00034890
        /*0a5c*/ 	.short	0x0100
        /*0a5e*/ 	.byte	0x08
	.zero		1


	//   ....[15]....
        /*0a60*/ 	.word	0x00000740
        /*0a64*/ 	.word	0x000000ff
        /*0a68*/ 	.word	0x000348a0
        /*0a6c*/ 	.short	0x0100
        /*0a6e*/ 	.byte	0x08
	.zero		1


	//   ....[16]....
        /*0a70*/ 	.word	0x00000750
        /*0a74*/ 	.word	0x000000ff
        /*0a78*/ 	.word	0x00034898
        /*0a7c*/ 	.short	0x0100
        /*0a7e*/ 	.byte	0x08
	.zero		1


	//   ....[17]....
        /*0a80*/ 	.word	0x00000760
        /*0a84*/ 	.word	0x000000ff
        /*0a88*/ 	.word	0x000348a8
        /*0a8c*/ 	.short	0x0100
        /*0a8e*/ 	.byte	0x08
	.zero		1


	//   ....[18]....
        /*0a90*/ 	.word	0x00000890
        /*0a94*/ 	.word	0x000000ff
        /*0a98*/ 	.word	0x000348b0
        /*0a9c*/ 	.short	0x0100
        /*0a9e*/ 	.byte	0x08
	.zero		1


	//   ....[19]....
        /*0aa0*/ 	.word	0x000008a0
        /*0aa4*/ 	.word	0x000000ff
        /*0aa8*/ 	.word	0x000348c0
        /*0aac*/ 	.short	0x0100
        /*0aae*/ 	.byte	0x08
	.zero		1


	//   ....[20]....
        /*0ab0*/ 	.word	0x000008b0
        /*0ab4*/ 	.word	0x000000ff
        /*0ab8*/ 	.word	0x000348b8
        /*0abc*/ 	.short	0x0100
        /*0abe*/ 	.byte	0x08
	.zero		1


	//   ....[21]....
        /*0ac0*/ 	.word	0x000008c0
        /*0ac4*/ 	.word	0x000000ff
        /*0ac8*/ 	.word	0x000348c8
        /*0acc*/ 	.short	0x0100
        /*0ace*/ 	.byte	0x08
	.zero		1


	//   ....[22]....
        /*0ad0*/ 	.word	0x00001b40
        /*0ad4*/ 	.word	0x000000ff
        /*0ad8*/ 	.word	0x00034800
        /*0adc*/ 	.short	0x010a
        /*0ade*/ 	.byte	0x25
	.zero		1


	//   ....[23]....
        /*0ae0*/ 	.word	0x00001bc0
        /*0ae4*/ 	.word	0x00000002
        /*0ae8*/ 	.word	0x00034830
        /*0aec*/ 	.short	0x010a
        /*0aee*/ 	.byte	0x3f
	.zero		1


	//   ....[24]....
        /*0af0*/ 	.word	0x00001c20
        /*0af4*/ 	.word	0x00000002
        /*0af8*/ 	.word	0x00034830
        /*0afc*/ 	.short	0x010a
        /*0afe*/ 	.byte	0x3f
	.zero		1


	//   ....[25]....
        /*0b00*/ 	.word	0x00002440
        /*0b04*/ 	.word	0x00000002
        /*0b08*/ 	.word	0x00000000
        /*0b0c*/ 	.short	0x0101
        /*0b0e*/ 	.byte	0x3f
	.zero		1


	//   ....[26]....
        /*0b10*/ 	.word	0x000041b0
        /*0b14*/ 	.word	0x000000ff
        /*0b18*/ 	.word	0x00034830
        /*0b1c*/ 	.short	0x010a
        /*0b1e*/ 	.byte	0x3a
	.zero		1


	//   ....[27]....
        /*0b20*/ 	.word	0x000041f0
        /*0b24*/ 	.word	0x000000ff
        /*0b28*/ 	.word	0x00034830
        /*0b2c*/ 	.short	0x010a
        /*0b2e*/ 	.byte	0x3a
	.zero		1


	//   ....[28]....
        /*0b30*/ 	.word	0x00004a20
        /*0b34*/ 	.word	0x000000ff
        /*0b38*/ 	.word	0x00034850
        /*0b3c*/ 	.short	0x010a
        /*0b3e*/ 	.byte	0x07
	.zero		1


	//   ....[29]....
        /*0b40*/ 	.word	0x00004a60
        /*0b44*/ 	.word	0x000000ff
        /*0b48*/ 	.word	0x00034850
        /*0b4c*/ 	.short	0x010a
        /*0b4e*/ 	.byte	0x07
	.zero		1


	//   ....[30]....
        /*0b50*/ 	.word	0x00006440
        /*0b54*/ 	.word	0x00000008
        /*0b58*/ 	.word	0x00000000
        /*0b5c*/ 	.short	0x0101
        /*0b5e*/ 	.byte	0x3f
	.zero		1


	//   ....[31]....
        /*0b60*/ 	.word	0x000064a0
        /*0b64*/ 	.word	0x00000008
        /*0b68*/ 	.word	0x00000000
        /*0b6c*/ 	.short	0x0101
        /*0b6e*/ 	.byte	0x3f
	.zero		1


	//   ....[32]....
        /*0b70*/ 	.word	0x00006b80
        /*0b74*/ 	.word	0x000000ff
        /*0b78*/ 	.word	0x00034830
        /*0b7c*/ 	.short	0x010a
        /*0b7e*/ 	.byte	0x06
	.zero		1


	//   ....[33]....
        /*0b80*/ 	.word	0x00006bc0
        /*0b84*/ 	.word	0x000000ff
        /*0b88*/ 	.word	0x00034830
        /*0b8c*/ 	.short	0x010a
        /*0b8e*/ 	.byte	0x06
	.zero		1


	//   ....[34]....
        /*0b90*/ 	.word	0x000073f0
        /*0b94*/ 	.word	0x000000ff
        /*0b98*/ 	.word	0x00034850
        /*0b9c*/ 	.short	0x010a
        /*0b9e*/ 	.byte	0x07
	.zero		1


	//   ....[35]....
        /*0ba0*/ 	.word	0x00007430
        /*0ba4*/ 	.word	0x000000ff
        /*0ba8*/ 	.word	0x00034850
        /*0bac*/ 	.short	0x010a
        /*0bae*/ 	.byte	0x07
	.zero		1


	//   ....[36]....
        /*0bb0*/ 	.word	0x000084d0
        /*0bb4*/ 	.word	0x0000001f
        /*0bb8*/ 	.word	0x00000000
        /*0bbc*/ 	.short	0x0101
        /*0bbe*/ 	.byte	0x3f
	.zero		1


	//   ....[37]....
        /*0bc0*/ 	.word	0x00008560
        /*0bc4*/ 	.word	0x00000023
        /*0bc8*/ 	.word	0x00000000
        /*0bcc*/ 	.short	0x0101
        /*0bce*/ 	.byte	0x3f
	.zero		1


	//   ....[38]....
        /*0bd0*/ 	.word	0x00008f90
        /*0bd4*/ 	.word	0x000000ff
        /*0bd8*/ 	.word	0x00034850
        /*0bdc*/ 	.short	0x010a
        /*0bde*/ 	.byte	0x05
	.zero		1


	//   ....[39]....
        /*0be0*/ 	.word	0x00008fd0
        /*0be4*/ 	.word	0x000000ff
        /*0be8*/ 	.word	0x00034850
        /*0bec*/ 	.short	0x010a
        /*0bee*/ 	.byte	0x05
	.zero		1


	//   ....[40]....
        /*0bf0*/ 	.word	0x000094f0
        /*0bf4*/ 	.word	0x00000008
        /*0bf8*/ 	.word	0x00000000
        /*0bfc*/ 	.short	0x0101
        /*0bfe*/ 	.byte	0x3f
	.zero		1


	//   ....[41]....
        /*0c00*/ 	.word	0x0000aad0
        /*0c04*/ 	.word	0x00000000
        /*0c08*/ 	.word	0x00000000
        /*0c0c*/ 	.short	0x0101
        /*0c0e*/ 	.byte	0x3f
	.zero		1


	//   ....[42]....
        /*0c10*/ 	.word	0x0000b140
        /*0c14*/ 	.word	0x00000006
        /*0c18*/ 	.word	0x00000000
        /*0c1c*/ 	.short	0x0101
        /*0c1e*/ 	.byte	0x3f
	.zero		1


	//   ....[43]....
        /*0c20*/ 	.word	0x0000e960
        /*0c24*/ 	.word	0x00000000
        /*0c28*/ 	.word	0x00034840
        /*0c2c*/ 	.short	0x010a
        /*0c2e*/ 	.byte	0x3f
	.zero		1


	//   ....[44]....
        /*0c30*/ 	.word	0x0000f920
        /*0c34*/ 	.word	0x00000012
        /*0c38*/ 	.word	0x00034800
        /*0c3c*/ 	.short	0x0107
        /*0c3e*/ 	.byte	0x3f
	.zero		1


	//   ....[45]....
        /*0c40*/ 	.word	0x0000fa30
        /*0c44*/ 	.word	0x00000012
        /*0c48*/ 	.word	0x00034800
        /*0c4c*/ 	.short	0x0101
        /*0c4e*/ 	.byte	0x3f
	.zero		1


	//   ....[46]....
        /*0c50*/ 	.word	0x0000fa50
        /*0c54*/ 	.word	0x00000012
        /*0c58*/ 	.word	0x00034820
        /*0c5c*/ 	.short	0x010a
        /*0c5e*/ 	.byte	0x3f
	.zero		1


	//   ....[47]....
        /*0c60*/ 	.word	0x0000fe10
        /*0c64*/ 	.word	0x00000003
        /*0c68*/ 	.word	0x00034840
        /*0c6c*/ 	.short	0x010a
        /*0c6e*/ 	.byte	0x3f
	.zero		1


	//   ....[48]....
        /*0c70*/ 	.word	0x000102a0
        /*0c74*/ 	.word	0x00000003
        /*0c78*/ 	.word	0x00000060
        /*0c7c*/ 	.short	0x010a
        /*0c7e*/ 	.byte	0x3f
	.zero		1


	//   ....[49]....
        /*0c80*/ 	.word	0x00010930
        /*0c84*/ 	.word	0x00000003
        /*0c88*/ 	.word	0x00034840
        /*0c8c*/ 	.short	0x010a
        /*0c8e*/ 	.byte	0x3f
	.zero		1


	//   ....[50]....
        /*0c90*/ 	.word	0x00010dc0
        /*0c94*/ 	.word	0x00000002
        /*0c98*/ 	.word	0x00000060
        /*0c9c*/ 	.short	0x010a
        /*0c9e*/ 	.byte	0x3f
	.zero		1


	//   ....[51]....
        /*0ca0*/ 	.word	0x00011390
        /*0ca4*/ 	.word	0x00000002
        /*0ca8*/ 	.word	0x00034840
        /*0cac*/ 	.short	0x010a
        /*0cae*/ 	.byte	0x3f
	.zero		1


	//   ....[52]....
        /*0cb0*/ 	.word	0x00011820
        /*0cb4*/ 	.word	0x00000002
        /*0cb8*/ 	.word	0x00000060
        /*0cbc*/ 	.short	0x010a
        /*0cbe*/ 	.byte	0x3f
	.zero		1


	//   ....[53]....
        /*0cc0*/ 	.word	0x00011da0
        /*0cc4*/ 	.word	0x00000000
        /*0cc8*/ 	.word	0x00034860
        /*0ccc*/ 	.short	0x010a
        /*0cce*/ 	.byte	0x3f
	.zero		1


	//   ....[54]....
        /*0cd0*/ 	.word	0x000133e0
        /*0cd4*/ 	.word	0x00000000
        /*0cd8*/ 	.word	0x00034820
        /*0cdc*/ 	.short	0x010a
        /*0cde*/ 	.byte	0x3f
	.zero		1


	//   ....[55]....
        /*0ce0*/ 	.word	0x000135d0
        /*0ce4*/ 	.word	0x00000006
        /*0ce8*/ 	.word	0x00000000
        /*0cec*/ 	.short	0x010a
        /*0cee*/ 	.byte	0x3f
	.zero		1


	//   ....[56]....
        /*0cf0*/ 	.word	0x00013600
        /*0cf4*/ 	.word	0x00000007
        /*0cf8*/ 	.word	0x00000000
        /*0cfc*/ 	.short	0x010a
        /*0cfe*/ 	.byte	0x3f
	.zero		1


	//   ....[57]....
        /*0d00*/ 	.word	0x00013660
        /*0d04*/ 	.word	0x00000004
        /*0d08*/ 	.word	0x00000000
        /*0d0c*/ 	.short	0x010a
        /*0d0e*/ 	.byte	0x3f
	.zero		1


	//   ....[58]....
        /*0d10*/ 	.word	0x00013690
        /*0d14*/ 	.word	0x00000003
        /*0d18*/ 	.word	0x00000000
        /*0d1c*/ 	.short	0x010a
        /*0d1e*/ 	.byte	0x3f
	.zero		1


	//   ....[59]....
        /*0d20*/ 	.word	0x00013700
        /*0d24*/ 	.word	0x00000003
        /*0d28*/ 	.word	0x00034800
        /*0d2c*/ 	.short	0x010a
        /*0d2e*/ 	.byte	0x3f
	.zero		1


	//   ....[60]....
        /*0d30*/ 	.word	0x00013750
        /*0d34*/ 	.word	0x00000002
        /*0d38*/ 	.word	0x00034830
        /*0d3c*/ 	.short	0x010a
        /*0d3e*/ 	.byte	0x3f
	.zero		1


	//   ....[61]....
        /*0d40*/ 	.word	0x000137b0
        /*0d44*/ 	.word	0x00000007
        /*0d48*/ 	.word	0x00034830
        /*0d4c*/ 	.short	0x010a
        /*0d4e*/ 	.byte	0x3f
	.zero		1


	//   ....[62]....
        /*0d50*/ 	.word	0x00013810
        /*0d54*/ 	.word	0x00000003
        /*0d58*/ 	.word	0x00034850
        /*0d5c*/ 	.short	0x010a
        /*0d5e*/ 	.byte	0x3f
	.zero		1


	//   ....[63]....
        /*0d60*/ 	.word	0x00013870
        /*0d64*/ 	.word	0x00000007
        /*0d68*/ 	.word	0x00034830
        /*0d6c*/ 	.short	0x010a
        /*0d6e*/ 	.byte	0x3f
	.zero		1


	//   ....[64]....
        /*0d70*/ 	.word	0x000138d0
        /*0d74*/ 	.word	0x00000003
        /*0d78*/ 	.word	0x00034850
        /*0d7c*/ 	.short	0x010a
        /*0d7e*/ 	.byte	0x3f
	.zero		1


	//   ....[65]....
        /*0d80*/ 	.word	0x00013930
        /*0d84*/ 	.word	0x00000003
        /*0d88*/ 	.word	0x00034850
        /*0d8c*/ 	.short	0x010a
        /*0d8e*/ 	.byte	0x3f
	.zero		1


	//   ....[66]....
        /*0d90*/ 	.word	0x00013ad0
        /*0d94*/ 	.word	0x00000000
        /*0d98*/ 	.word	0x00034840
        /*0d9c*/ 	.short	0x010a
        /*0d9e*/ 	.byte	0x3f
	.zero		1


	//   ....[67]....
        /*0da0*/ 	.word	0x000146f0
        /*0da4*/ 	.word	0x00000012
        /*0da8*/ 	.word	0x00034820
        /*0dac*/ 	.short	0x010a
        /*0dae*/ 	.byte	0x3f
	.zero		1


	//   ....[68]....
        /*0db0*/ 	.word	0x00014740
        /*0db4*/ 	.word	0x00000003
        /*0db8*/ 	.word	0x00034840
        /*0dbc*/ 	.short	0x010a
        /*0dbe*/ 	.byte	0x3f
	.zero		1


	//   ....[69]....
        /*0dc0*/ 	.word	0x00014790
        /*0dc4*/ 	.word	0x00000003
        /*0dc8*/ 	.word	0x00000060
        /*0dcc*/ 	.short	0x010a
        /*0dce*/ 	.byte	0x3f
	.zero		1


	//   ....[70]....
        /*0dd0*/ 	.word	0x000147e0
        /*0dd4*/ 	.word	0x00000003
        /*0dd8*/ 	.word	0x00034840
        /*0ddc*/ 	.short	0x010a
        /*0dde*/ 	.byte	0x3f
	.zero		1


	//   ....[71]....
        /*0de0*/ 	.word	0x00014830
        /*0de4*/ 	.word	0x00000002
        /*0de8*/ 	.word	0x00000060
        /*0dec*/ 	.short	0x010a
        /*0dee*/ 	.byte	0x3f
	.zero		1


	//   ....[72]....
        /*0df0*/ 	.word	0x00014880
        /*0df4*/ 	.word	0x00000002
        /*0df8*/ 	.word	0x00034840
        /*0dfc*/ 	.short	0x010a
        /*0dfe*/ 	.byte	0x3f
	.zero		1


	//   ....[73]....
        /*0e00*/ 	.word	0x000148d0
        /*0e04*/ 	.word	0x00000002
        /*0e08*/ 	.word	0x00000060
        /*0e0c*/ 	.short	0x010a
        /*0e0e*/ 	.byte	0x3f
	.zero		1


	//   ....[74]....
        /*0e10*/ 	.word	0x00014920
        /*0e14*/ 	.word	0x00000000
        /*0e18*/ 	.word	0x00034860
        /*0e1c*/ 	.short	0x010a
        /*0e1e*/ 	.byte	0x3f
	.zero		1


	//   ....[75]....
        /*0e20*/ 	.word	0x00015490
        /*0e24*/ 	.word	0x00000000
        /*0e28*/ 	.word	0x00034820
        /*0e2c*/ 	.short	0x010a
        /*0e2e*/ 	.byte	0x3f
	.zero		1


	//   ....[76]....
        /*0e30*/ 	.word	0x00015630
        /*0e34*/ 	.word	0x00000006
        /*0e38*/ 	.word	0x00000000
        /*0e3c*/ 	.short	0x010a
        /*0e3e*/ 	.byte	0x3f
	.zero		1


	//   ....[77]....
        /*0e40*/ 	.word	0x00015680
        /*0e44*/ 	.word	0x00000007
        /*0e48*/ 	.word	0x00000000
        /*0e4c*/ 	.short	0x010a
        /*0e4e*/ 	.byte	0x3f
	.zero		1


	//   ....[78]....
        /*0e50*/ 	.word	0x000156d0
        /*0e54*/ 	.word	0x00000004
        /*0e58*/ 	.word	0x00000000
        /*0e5c*/ 	.short	0x010a
        /*0e5e*/ 	.byte	0x3f
	.zero		1


	//----- nvinfo : EIATTR_NUM_MBARRIERS
	.align		4
.L_301:
        /*0e60*/ 	.byte	0x03, 0x38
        /*0e62*/ 	.short	0x0016


	//----- nvinfo : EIATTR_EXIT_INSTR_OFFSETS
	.align		4
        /*0e64*/ 	.byte	0x04, 0x1c
        /*0e66*/ 	.short	(.L_303 - .L_302)


	//   ....[0]....
.L_302:
        /*0e68*/ 	.word	0x00000a30


	//   ....[1]....
        /*0e6c*/ 	.word	0x0000c590


	//   ....[2]....
        /*0e70*/ 	.word	0x000136e0


	//----- nvinfo : EIATTR_MAX_THREADS
	.align		4
.L_303:
        /*0e74*/ 	.byte	0x04, 0x05
        /*0e76*/ 	.short	(.L_305 - .L_304)
.L_304:
        /*0e78*/ 	.word	0x00000180
        /*0e7c*/ 	.word	0x00000001
        /*0e80*/ 	.word	0x00000001


	//----- nvinfo : EIATTR_CRS_STACK_SIZE
	.align		4
.L_305:
        /*0e84*/ 	.byte	0x04, 0x1e
        /*0e86*/ 	.short	(.L_307 - .L_306)
.L_306:
        /*0e88*/ 	.word	0x00000000


	//----- nvinfo : EIATTR_CBANK_PARAM_SIZE
	.align		4
.L_307:
        /*0e8c*/ 	.byte	0x03, 0x19
        /*0e8e*/ 	.short	0x0af0


	//----- nvinfo : EIATTR_PARAM_CBANK
	.align		4
        /*0e90*/ 	.byte	0x04, 0x0a
        /*0e92*/ 	.short	(.L_309 - .L_308)
	.align		4
.L_308:
        /*0e94*/ 	.word	index@(.nv.constant0._ZN7cutlass13device_kernelIN5flash11enable_sm90INS1_16FlashAttnFwdSm90INS1_25CollectiveMainloopFwdSm90ILi2EN4cute5tupleIJNS5_1CILi1EEES8_S8_EEENS6_IJNS7_ILi128EEESA_NS7_ILi192EEEEEELi128ENS_10bfloat16_tEfNS_4arch4Sm90ELb1ELb0ELb0ELb1ELb0ELb0ELb0ELb1ELb1ELb1ELb1ELb0EEENS1_21CollectiveEpilogueFwdINS6_IJSA_SA_SA_EEES9_SD_SF_Li256ELb1ELb1ELb1ELb0EEENS1_36VarlenDynamicPersistentTileSchedulerILi128ELi128ELi256ELi128ELb1ELb1ELb1ELb1ELb1ELb1EEEEEEEEEvNT_6ParamsE)
        /*0e98*/ 	.short	0x0210
        /*0e9a*/ 	.short	0x0af0


	//----- nvinfo : EIATTR_SW_WAR
	.align		4
.L_309:
        /*0e9c*/ 	.byte	0x04, 0x36
        /*0e9e*/ 	.short	(.L_311 - .L_310)
.L_310:
        /*0ea0*/ 	.word	0x00000008
.L_311:


//--------------------- .nv.info._ZN7cutlass13device_kernelIN5flash11enable_sm90INS1_16FlashAttnFwdSm90INS1_25CollectiveMainloopFwdSm90ILi2EN4cute5tupleIJNS5_1CILi1EEES8_S8_EEENS6_IJNS7_ILi128EEESA_NS7_ILi192EEEEEELi128ENS_10bfloat16_tEfNS_4arch4Sm90ELb1ELb0ELb0ELb1ELb0ELb1ELb0ELb1ELb1ELb1ELb1ELb0EEENS1_21CollectiveEpilogueFwdINS6_IJSA_SA_SA_EEES9_SD_SF_Li256ELb1ELb1ELb1ELb0EEENS1_36VarlenDynamicPersistentTileSchedulerILi128ELi128ELi256ELi128ELb1ELb1ELb1ELb1ELb1ELb1EEEEEEEEEvNT_6ParamsE --------------------------
	.section	.nv.info._ZN7cutlass13device_kernelIN5flash11enable_sm90INS1_16FlashAttnFwdSm90INS1_25CollectiveMainloopFwdSm90ILi2EN4cute5tupleIJNS5_1CILi1EEES8_S8_EEENS6_IJNS7_ILi128EEESA_NS7_ILi192EEEEEELi128ENS_10bfloat16_tEfNS_4arch4Sm90ELb1ELb0ELb0ELb1ELb0ELb1ELb0ELb1ELb1ELb1ELb1ELb0EEENS1_21CollectiveEpilogueFwdINS6_IJSA_SA_SA_EEES9_SD_SF_Li256ELb1ELb1ELb1ELb0EEENS1_36VarlenDynamicPersistentTileSchedulerILi128ELi128ELi256ELi128ELb1ELb1ELb1ELb1ELb1ELb1EEEEEEEEEvNT_6ParamsE,"",@"SHT_CUDA_INFO"
	.sectionflags	@""
	.align	4


	//----- nvinfo : EIATTR_CUDA_API_VERSION
	.align		4
        /*0000*/ 	.byte	0x04, 0x37
        /*0002*/ 	.short	(.L_313 - .L_312)
.L_312:
        /*0004*/ 	.word	0x00000082


	//----- nvinfo : EIATTR_KPARAM_INFO
	.align		4
.L_313:
        /*0008*/ 	.byte	0x04, 0x17
        /*000a*/ 	.short	(.L_315 - .L_314)
.L_314:
        /*000c*/ 	.word	0x00000000
        /*0010*/ 	.short	0x0000
        /*0012*/ 	.short	0x0070
        /*0014*/ 	.byte	0x00, 0xf0, 0x01, 0x2a


	//----- nvinfo : EIATTR_SPARSE_MMA_MASK
	.align		4
.L_315:
        /*0018*/ 	.byte	0x03, 0x50
        /*001a*/ 	.short	0x0000


	//----- nvinfo : EIATTR_MAXREG_COUNT
	.align		4
        /*001c*/ 	.byte	0x03, 0x1b
        /*001e*/ 	.short	0x00a8


	//----- nvinfo : EIATTR_NUM_BARRIERS
	.align		4
        /*0020*/ 	.byte	0x02, 0x4c
        /*0022*/ 	.byte	0x10
	.zero		1


	//----- nvinfo : EIATTR_EXTERNS
	.align		4
        /*0024*/ 	.byte	0x04, 0x0f
        /*0026*/ 	.short	(.L_317 - .L_316)


	//   ....[0]....
	.align		4
.L_316:
        /*0028*/ 	.word	index@(__assertfail)


	//----- nvinfo : EIATTR_ANNOTATIONS
	.align		4
.L_317:
        /*002c*/ 	.byte	0x04, 0x55
        /*002e*/ 	.short	(.L_319 - .L_318)


	//   ....[0]....
.L_318:
        /* <DEDUP_REMOVED lines=124> */


	//----- nvinfo : EIATTR_MERCURY_ISA_VERSION
	.align		4
.L_319:
        /*07e0*/ 	.byte	0x03, 0x5f
        /*07e2*/ 	.short	0x0101


	//----- nvinfo : EIATTR_UNUSED_LOAD_BYTE_OFFSET
	.align		4
        /*07e4*/ 	.byte	0x04, 0x44
        /*07e6*/ 	.short	(.L_321 - .L_320)


	//   ....[0]....
.L_320:
        /*07e8*/ 	.word	0x00000ab0
        /*07ec*/ 	.word	0x0000fff0


	//   ....[1]....
        /*07f0*/ 	.word	0x0001b670
        /*07f4*/ 	.word	0x0000fff0


	//----- nvinfo : EIATTR_INT_WARP_WIDE_INSTR_OFFSETS
	.align		4
.L_321:
        /*07f8*/ 	.byte	0x04, 0x31
        /*07fa*/ 	.short	(.L_323 - .L_322)


	//   ....[0]....
.L_322:
        /*07fc*/ 	.word	0x00000190


	//   ....[1]....
        /*0800*/ 	.word	0x000001d0


	//   ....[2]....
        /*0804*/ 	.word	0x00000240


	//   ....[3]....
        /*0808*/ 	.word	0x00021820


	//   ....[4]....
        /*080c*/ 	.word	0x000218b0


	//   ....[5]....
        /*0810*/ 	.word	0x00025370


	//   ....[6]....
        /*0814*/ 	.word	0x000253d0


	//----- nvinfo : EIATTR_COOP_GROUP_MASK_REGIDS
	.align		4
.L_323:
        /*0818*/ 	.byte	0x04, 0x29
        /*081a*/ 	.short	(.L_325 - .L_324)


	//   ....[0]....
.L_324:
        /*081c*/ 	.word	0xffffffff


	//   ....[1]....
        /*0820*/ 	.word	0xffffffff


	//   ....[2]....
        /*0824*/ 	.word	0xffffffff


	//   ....[3]....
        /*0828*/ 	.word	0xffffffff


	//   ....[4]....
        /*082c*/ 	.word	0xffffffff


	//   ....[5]....
        /*0830*/ 	.word	0xffffffff


	//   ....[6]....
        /*0834*/ 	.word	0xffffffff


	//   ....[7]....
        /*0838*/ 	.word	0xffffffff


	//   ....[8]....
        /*083c*/ 	.word	0xffffffff


	//   ....[9]....
        /*0840*/ 	.word	0xffffffff


	//   ....[10]....
        /*0844*/ 	.word	0xffffffff


	//   ....[11]....
        /*0848*/ 	.word	0xffffffff


	//   ....[12]....
        /*084c*/ 	.word	0xffffffff


	//   ....[13]....
        /*0850*/ 	.word	0xffffffff


	//   ....[14]....
        /*0854*/ 	.word	0xffffffff


	//   ....[15]....
        /*0858*/ 	.word	0xffffffff


	//   ....[16]....
        /*085c*/ 	.word	0xffffffff


	//   ....[17]....
        /*0860*/ 	.word	0xffffffff


	//   ....[18]....
        /*0864*/ 	.word	0xffffffff


	//   ....[19]....
        /*0868*/ 	.word	0xffffffff


	//   ....[20]....
        /*086c*/ 	.word	0xffffffff


	//   ....[21]....
        /*0870*/ 	.word	0xffffffff


	//   ....[22]....
        /*0874*/ 	.word	0xffffffff


	//   ....[23]....
        /*0878*/ 	.word	0xffffffff


	//   ....[24]....
        /*087c*/ 	.word	0xffffffff


	//   ....[25]....
        /*0880*/ 	.word	0xffffffff


	//   ....[26]....
        /*0884*/ 	.word	0xffffffff


	//   ....[27]....
        /*0888*/ 	.word	0xffffffff


	//   ....[28]....
        /*088c*/ 	.word	0xffffffff


	//   ....[29]....
        /*0890*/ 	.word	0xffffffff


	//   ....[30]....
        /*0894*/ 	.word	0xffffffff


	//   ....[31]....
        /*0898*/ 	.word	0xffffffff


	//   ....[32]....
        /*089c*/ 	.word	0xffffffff


	//   ....[33]....
        /*08a0*/ 	.word	0xffffffff


	//   ....[34]....
        /*08a4*/ 	.word	0xffffffff


	//   ....[35]....
        /*08a8*/ 	.word	0xffffffff


	//   ....[36]....
        /*08ac*/ 	.word	0xffffffff


	//   ....[37]....
        /*08b0*/ 	.word	0xffffffff


	//   ....[38]....
        /*08b4*/ 	.word	0xffffffff


	//   ....[39]....
        /*08b8*/ 	.word	0xffffffff


	//   ....[40]....
        /*08bc*/ 	.word	0xffffffff


	//   ....[41]....
        /*08c0*/ 	.word	0xffffffff


	//   ....[42]....
        /*08c4*/ 	.word	0xffffffff


	//   ....[43]....
        /*08c8*/ 	.word	0xffffffff


	//   ....[44]....
        /*08cc*/ 	.word	0xffffffff


	//   ....[45]....
        /*08d0*/ 	.word	0xffffffff


	//   ....[46]....
        /*08d4*/ 	.word	0xffffffff


	//   ....[47]....
        /*08d8*/ 	.word	0xffffffff


	//   ....[48]....
        /*08dc*/ 	.word	0xffffffff


	//   ....[49]....
        /*08e0*/ 	.word	0xffffffff


	//   ....[50]....
        /*08e4*/ 	.word	0xffffffff


	//   ....[51]....
        /*08e8*/ 	.word	0xffffffff


	//   ....[52]....
        /*08ec*/ 	.word	0xffffffff


	//   ....[53]....
        /*08f0*/ 	.word	0xffffffff


	//   ....[54]....
        /*08f4*/ 	.word	0xffffffff


	//   ....[55]....
        /*08f8*/ 	.word	0xffffffff


	//   ....[56]....
        /*08fc*/ 	.word	0xffffffff


	//   ....[57]....
        /*0900*/ 	.word	0xffffffff


	//   ....[58]....
        /*0904*/ 	.word	0xffffffff


	//   ....[59]....
        /*0908*/ 	.word	0xffffffff


	//   ....[60]....
        /*090c*/ 	.word	0xffffffff


	//   ....[61]....
        /*0910*/ 	.word	0xffffffff


	//   ....[62]....
        /*0914*/ 	.word	0xffffffff


	//   ....[63]....
        /*0918*/ 	.word	0xffffffff


	//   ....[64]....
        /*091c*/ 	.word	0xffffffff


	//   ....[65]....
        /*0920*/ 	.word	0xffffffff


	//   ....[66]....
        /*0924*/ 	.word	0xffffffff


	//   ....[67]....
        /*0928*/ 	.word	0xffffffff


	//   ....[68]....
        /*092c*/ 	.word	0xffffffff


	//   ....[69]....
        /*0930*/ 	.word	0xffffffff


	//   ....[70]....
        /*0934*/ 	.word	0xffffffff


	//   ....[71]....
        /*0938*/ 	.word	0xffffffff


	//   ....[72]....
        /*093c*/ 	.word	0xffffffff


	//   ....[73]....
        /*0940*/ 	.word	0xffffffff


	//   ....[74]....
        /*0944*/ 	.word	0xffffffff


	//   ....[75]....
        /*0948*/ 	.word	0xffffffff


	//   ....[76]....
        /*094c*/ 	.word	0xffffffff


	//   ....[77]....
        /*0950*/ 	.word	0xffffffff


	//   ....[78]....
        /*0954*/ 	.word	0xffffffff


	//   ....[79]....
        /*0958*/ 	.word	0xffffffff


	//   ....[80]....
        /*095c*/ 	.word	0xffffffff


	//   ....[81]....
        /*0960*/ 	.word	0xffffffff


	//   ....[82]....
        /*0964*/ 	.word	0xffffffff


	//   ....[83]....
        /*0968*/ 	.word	0xffffffff


	//   ....[84]....
        /*096c*/ 	.word	0xffffffff


	//   ....[85]....
        /*0970*/ 	.word	0xffffffff


	//   ....[86]....
        /*0974*/ 	.word	0xffffffff


	//   ....[87]....
        /*0978*/ 	.word	0xffffffff


	//   ....[88]....
        /*097c*/ 	.word	0xffffffff


	//   ....[89]....
        /*0980*/ 	.word	0xffffffff


	//   ....[90]....
        /*0984*/ 	.word	0xffffffff


	//   ....[91]....
        /*0988*/ 	.word	0xffffffff


	//   ....[92]....
        /*098c*/ 	.word	0xffffffff


	//   ....[93]....
        /*0990*/ 	.word	0xffffffff


	//   ....[94]....
        /*0994*/ 	.word	0xffffffff


	//   ....[95]....
        /*0998*/ 	.word	0xffffffff


	//   ....[96]....
        /*099c*/ 	.word	0xffffffff


	//   ....[97]....
        /*09a0*/ 	.word	0xffffffff


	//   ....[98]....
        /*09a4*/ 	.word	0xffffffff


	//   ....[99]....
        /*09a8*/ 	.word	0xffffffff


	//   ....[100]....
        /*09ac*/ 	.word	0xffffffff


	//   ....[101]....
        /*09b0*/ 	.word	0xffffffff


	//   ....[102]....
        /*09b4*/ 	.word	0xffffffff


	//   ....[103]....
        /*09b8*/ 	.word	0xffffffff


	//   ....[104]....
        /*09bc*/ 	.word	0xffffffff


	//   ....[105]....
        /*09c0*/ 	.word	0xffffffff


	//   ....[106]....
        /*09c4*/ 	.word	0xffffffff


	//   ....[107]....
        /*09c8*/ 	.word	0xffffffff


	//   ....[108]....
        /*09cc*/ 	.word	0xffffffff


	//   ....[109]....
        /*09d0*/ 	.word	0xffffffff


	//   ....[110]....
        /*09d4*/ 	.word	0xffffffff


	//   ....[111]....
        /*09d8*/ 	.word	0xffffffff


	//   ....[112]....
        /*09dc*/ 	.word	0xffffffff


	//   ....[113]....
        /*09e0*/ 	.word	0xffffffff


	//   ....[114]....
        /*09e4*/ 	.word	0xffffffff


	//   ....[115]....
        /*09e8*/ 	.word	0xffffffff


	//   ....[116]....
        /*09ec*/ 	.word	0xffffffff


	//   ....[117]....
        /*09f0*/ 	.word	0xffffffff


	//   ....[118]....
        /*09f4*/ 	.word	0xffffffff


	//   ....[119]....
        /*09f8*/ 	.word	0xffffffff


	//   ....[120]....
        /*09fc*/ 	.word	0xffffffff


	//   ....[121]....
        /*0a00*/ 	.word	0xffffffff


	//   ....[122]....
        /*0a04*/ 	.word	0x0500000f


	//   ....[123]....
        /*0a08*/ 	.word	0x0500000f


	//   ....[124]....
        /*0a0c*/ 	.word	0x0500000f


	//   ....[125]....
        /*0a10*/ 	.word	0x0500000f


	//   ....[126]....
        /*0a14*/ 	.word	0x0500000f


	//   ....[127]....
        /*0a18*/ 	.word	0x0500000f


	//   ....[128]....
        /*0a1c*/ 	.word	0x0500000f


	//   ....[129]....
        /*0a20*/ 	.word	0x0500000f


	//   ....[130]....
        /*0a24*/ 	.word	0x0500000f


	//   ....[131]....
        /*0a28*/ 	.word	0x0500000f


	//   ....[132]....
        /*0a2c*/ 	.word	0x0500000f


	//   ....[133]....
        /*0a30*/ 	.word	0x0500000f


	//   ....[134]....
        /*0a34*/ 	.word	0x0500000f


	//   ....[135]....
        /*0a38*/ 	.word	0x0500000f


	//   ....[136]....
        /*0a3c*/ 	.word	0x0500000f


	//   ....[137]....
        /*0a40*/ 	.word	0x0500000f


	//   ....[138]....
        /*0a44*/ 	.word	0x0500000f


	//   ....[139]....
        /*0a48*/ 	.word	0x0500000f


	//   ....[140]....
        /*0a4c*/ 	.word	0x0500000f


	//   ....[141]....
        /*0a50*/ 	.word	0x0500000f


	//   ....[142]....
        /*0a54*/ 	.word	0x0500000f


	//   ....[143]....
        /*0a58*/ 	.word	0x0500000f


	//   ....[144]....
        /*0a5c*/ 	.word	0x0500000f


	//   ....[145]....
        /*0a60*/ 	.word	0x0500000f


	//   ....[146]....
        /*0a64*/ 	.word	0x0500000f


	//   ....[147]....
        /*0a68*/ 	.word	0x0500000f


	//   ....[148]....
        /*0a6c*/ 	.word	0x0500000f


	//   ....[149]....
        /*0a70*/ 	.word	0x0500000f


	//   ....[150]....
        /*0a74*/ 	.word	0x0500000f


	//   ....[151]....
        /*0a78*/ 	.word	0x0500000f


	//   ....[152]....
        /*0a7c*/ 	.word	0x0500000f


	//   ....[153]....
        /*0a80*/ 	.word	0x0500000f


	//   ....[154]....
        /*0a84*/ 	.word	0x0500000f


	//   ....[155]....
        /*0a88*/ 	.word	0x0500000f


	//   ....[156]....
        /*0a8c*/ 	.word	0x0500000f


	//   ....[157]....
        /*0a90*/ 	.word	0x0500000f


	//   ....[158]....
        /*0a94*/ 	.word	0x0500000f


	//   ....[159]....
        /*0a98*/ 	.word	0x0500000f


	//   ....[160]....
        /*0a9c*/ 	.word	0x0500000f


	//   ....[161]....
        /*0aa0*/ 	.word	0x0500000f


	//   ....[162]....
        /*0aa4*/ 	.word	0x0500000f


	//   ....[163]....
        /*0aa8*/ 	.word	0x0500000f


	//   ....[164]....
        /*0aac*/ 	.word	0x0500000f


	//   ....[165]....
        /*0ab0*/ 	.word	0x0500000f


	//   ....[166]....
        /*0ab4*/ 	.word	0x0500000f


	//   ....[167]....
        /*0ab8*/ 	.word	0x0500000f


	//   ....[168]....
        /*0abc*/ 	.word	0x0500000f


	//   ....[169]....
        /*0ac0*/ 	.word	0x0500000f


	//   ....[170]....
        /*0ac4*/ 	.word	0x0500000f


	//   ....[171]....
        /*0ac8*/ 	.word	0x0500000f


	//   ....[172]....
        /*0acc*/ 	.word	0x0500000f


	//   ....[173]....
        /*0ad0*/ 	.word	0x0500000f


	//   ....[174]....
        /*0ad4*/ 	.word	0x0500000f


	//----- nvinfo : EIATTR_COOP_GROUP_INSTR_OFFSETS
	.align		4
.L_325:
        /*0ad8*/ 	.byte	0x04, 0x28
        /*0ada*/ 	.short	(.L_327 - .L_326)


	//   ....[0]....
.L_326:
        /*0adc*/ 	.word	0x00000060


	//   ....[1]....
        /*0ae0*/ 	.word	0x000001a0


	//   ....[2]....
        /*0ae4*/ 	.word	0x000001f0


	//   ....[3]....
        /*0ae8*/ 	.word	0x00000420


	//   ....[4]....
        /*0aec*/ 	.word	0x00000580


	//   ....[5]....
        /*0af0*/ 	.word	0x000006a0


	//   ....[6]....
        /*0af4*/ 	.word	0x00000800


	//   ....[7]....
        /*0af8*/ 	.word	0x0000b3f0


	//   ....[8]....
        /*0afc*/ 	.word	0x0000bb10


	//   ....[9]....
        /*0b00*/ 	.word	0x0000bb20


	//   ....[10]....
        /*0b04*/ 	.word	0x0000bb30


	//   ....[11]....
        /*0b08*/ 	.word	0x0000bb40


	//   ....[12]....
        /*0b0c*/ 	.word	0x0000c390


	//   ....[13]....
        /*0b10*/ 	.word	0x0000c3a0


	//   ....[14]....
        /*0b14*/ 	.word	0x0000c3b0


	//   ....[15]....
        /*0b18*/ 	.word	0x0000c3c0


	//   ....[16]....
        /*0b1c*/ 	.word	0x0000f4b0


	//   ....[17]....
        /*0b20*/ 	.word	0x0000f4c0


	//   ....[18]....
        /*0b24*/ 	.word	0x0000f4d0


	//   ....[19]....
        /*0b28*/ 	.word	0x0000f4e0


	//   ....[20]....
        /*0b2c*/ 	.word	0x0000fb40


	//   ....[21]....
        /*0b30*/ 	.word	0x0000fb50


	//   ....[22]....
        /*0b34*/ 	.word	0x0000fb60


	//   ....[23]....
        /*0b38*/ 	.word	0x0000fb70


	//   ....[24]....
        /*0b3c*/ 	.word	0x00013120


	//   ....[25]....
        /*0b40*/ 	.word	0x00013840


	//   ....[26]....
        /*0b44*/ 	.word	0x00013e10


	//   ....[27]....
        /*0b48*/ 	.word	0x00013e60


	//   ....[28]....
        /*0b4c*/ 	.word	0x000147d0


	//   ....[29]....
        /*0b50*/ 	.word	0x00014840


	//   ....[30]....
        /*0b54*/ 	.word	0x00016310


	//   ....[31]....
        /*0b58*/ 	.word	0x00016330


	//   ....[32]....
        /*0b5c*/ 	.word	0x00016b60


	//   ....[33]....
        /*0b60*/ 	.word	0x000170b0


	//   ....[34]....
        /*0b64*/ 	.word	0x00017120


	//   ....[35]....
        /*0b68*/ 	.word	0x000171c0


	//   ....[36]....
        /*0b6c*/ 	.word	0x000192d0


	//   ....[37]....
        /*0b70*/ 	.word	0x00019360


	//   ....[38]....
        /*0b74*/ 	.word	0x00019720


	//   ....[39]....
        /*0b78*/ 	.word	0x000198d0


	//   ....[40]....
        /*0b7c*/ 	.word	0x0001afc0


	//   ....[41]....
        /*0b80*/ 	.word	0x0001b040


	//   ....[42]....
        /*0b84*/ 	.word	0x0001b050


	//   ....[43]....
        /*0b88*/ 	.word	0x0001b080


	//   ....[44]....
        /*0b8c*/ 	.word	0x0001c110


	//   ....[45]....
        /*0b90*/ 	.word	0x0001c120


	//   ....[46]....
        /*0b94*/ 	.word	0x0001c130


	//   ....[47]....
        /*0b98*/ 	.word	0x0001c140


	//   ....[48]....
        /*0b9c*/ 	.word	0x0001c800


	//   ....[49]....
        /*0ba0*/ 	.word	0x0001c840


	//   ....[50]....
        /*0ba4*/ 	.word	0x0001c920


	//   ....[51]....
        /*0ba8*/ 	.word	0x0001c940


	//   ....[52]....
        /*0bac*/ 	.word	0x0001ca00


	//   ....[53]....
        /*0bb0*/ 	.word	0x0001ca20


	//   ....[54]....
        /*0bb4*/ 	.word	0x0001caf0


	//   ....[55]....
        /*0bb8*/ 	.word	0x0001cb10


	//   ....[56]....
        /*0bbc*/ 	.word	0x0001cf80


	//   ....[57]....
        /*0bc0*/ 	.word	0x0001cfa0


	//   ....[58]....
        /*0bc4*/ 	.word	0x0001d3e0


	//   ....[59]....
        /*0bc8*/ 	.word	0x0001d3f0


	//   ....[60]....
        /*0bcc*/ 	.word	0x0001e040


	//   ....[61]....
        /*0bd0*/ 	.word	0x0001e060


	//   ....[62]....
        /*0bd4*/ 	.word	0x0001e120


	//   ....[63]....
        /*0bd8*/ 	.word	0x0001e140


	//   ....[64]....
        /*0bdc*/ 	.word	0x0001e200


	//   ....[65]....
        /*0be0*/ 	.word	0x0001e220


	//   ....[66]....
        /*0be4*/ 	.word	0x0001e2f0


	//   ....[67]....
        /*0be8*/ 	.word	0x0001e310


	//   ....[68]....
        /*0bec*/ 	.word	0x0001e460


	//   ....[69]....
        /*0bf0*/ 	.word	0x0001e690


	//   ....[70]....
        /*0bf4*/ 	.word	0x0001e6c0


	//   ....[71]....
        /*0bf8*/ 	.word	0x0001e6f0


	//   ....[72]....
        /*0bfc*/ 	.word	0x0001e720


	//   ....[73]....
        /*0c00*/ 	.word	0x0001e750


	//   ....[74]....
        /*0c04*/ 	.word	0x0001e780


	//   ....[75]....
        /*0c08*/ 	.word	0x0001e920


	//   ....[76]....
        /*0c0c*/ 	.word	0x0001e950


	//   ....[77]....
        /*0c10*/ 	.word	0x0001e980


	//   ....[78]....
        /*0c14*/ 	.word	0x0001e9b0


	//   ....[79]....
        /*0c18*/ 	.word	0x0001e9e0


	//   ....[80]....
        /*0c1c*/ 	.word	0x0001ea10


	//   ....[81]....
        /*0c20*/ 	.word	0x0001eab0


	//   ....[82]....
        /*0c24*/ 	.word	0x0001eae0


	//   ....[83]....
        /*0c28*/ 	.word	0x0001eaf0


	//   ....[84]....
        /*0c2c*/ 	.word	0x0001eb20


	//   ....[85]....
        /*0c30*/ 	.word	0x00020110


	//   ....[86]....
        /*0c34*/ 	.word	0x00021e00


	//   ....[87]....
        /*0c38*/ 	.word	0x00022a60


	//   ....[88]....
        /*0c3c*/ 	.word	0x00022a80


	//   ....[89]....
        /*0c40*/ 	.word	0x00022a90


	//   ....[90]....
        /*0c44*/ 	.word	0x00022ac0


	//   ....[91]....
        /*0c48*/ 	.word	0x00022be0


	//   ....[92]....
        /*0c4c*/ 	.word	0x00022bf0


	//   ....[93]....
        /*0c50*/ 	.word	0x00022c90


	//   ....[94]....
        /*0c54*/ 	.word	0x00022ca0


	//   ....[95]....
        /*0c58*/ 	.word	0x00022d40


	//   ....[96]....
        /*0c5c*/ 	.word	0x00022d50


	//   ....[97]....
        /*0c60*/ 	.word	0x00022df0


	//   ....[98]....
        /*0c64*/ 	.word	0x00022e00


	//   ....[99]....
        /*0c68*/ 	.word	0x00022e80


	//   ....[100]....
        /*0c6c*/ 	.word	0x00022eb0


	//   ....[101]....
        /*0c70*/ 	.word	0x00022f00


	//   ....[102]....
        /*0c74*/ 	.word	0x00022f40


	//   ....[103]....
        /*0c78*/ 	.word	0x00025ab0


	//   ....[104]....
        /*0c7c*/ 	.word	0x00025ae0


	//   ....[105]....
        /*0c80*/ 	.word	0x00025b40


	//   ....[106]....
        /*0c84*/ 	.word	0x00025b70


	//   ....[107]....
        /*0c88*/ 	.word	0x00025ba0


	//   ....[108]....
        /*0c8c*/ 	.word	0x00025bd0


	//   ....[109]....
        /*0c90*/ 	.word	0x00025c00


	//   ....[110]....
        /*0c94*/ 	.word	0x00025c30


	//   ....[111]....
        /*0c98*/ 	.word	0x00025df0


	//   ....[112]....
        /*0c9c*/ 	.word	0x00025e20


	//   ....[113]....
        /*0ca0*/ 	.word	0x00025e50


	//   ....[114]....
        /*0ca4*/ 	.word	0x00025e80


	//   ....[115]....
        /*0ca8*/ 	.word	0x00025eb0


	//   ....[116]....
        /*0cac*/ 	.word	0x00025ee0


	//   ....[117]....
        /*0cb0*/ 	.word	0x00025fb0


	//   ....[118]....
        /*0cb4*/ 	.word	0x00025fd0


	//   ....[119]....
        /*0cb8*/ 	.word	0x00025fe0


	//   ....[120]....
        /*0cbc*/ 	.word	0x00026060


	//   ....[121]....
        /*0cc0*/ 	.word	0x00026ba0


	//   ....[122]....
        /*0cc4*/ 	.word	0x00026fe0


	//   ....[123]....
        /*0cc8*/ 	.word	0x00027070


	//   ....[124]....
        /*0ccc*/ 	.word	0x000270c0


	//   ....[125]....
        /*0cd0*/ 	.word	0x00027110


	//   ....[126]....
        /*0cd4*/ 	.word	0x000271b0


	//   ....[127]....
        /*0cd8*/ 	.word	0x00027240


	//   ....[128]....
        /*0cdc*/ 	.word	0x00027290


	//   ....[129]....
        /*0ce0*/ 	.word	0x000272e0


	//   ....[130]....
        /*0ce4*/ 	.word	0x000273d0


	//   ....[131]....
        /*0ce8*/ 	.word	0x00027460


	//   ....[132]....
        /*0cec*/ 	.word	0x000274c0


	//   ....[133]....
        /*0cf0*/ 	.word	0x00027520


	//   ....[134]....
        /*0cf4*/ 	.word	0x000275b0


	//   ....[135]....
        /*0cf8*/ 	.word	0x00027640


	//   ....[136]....
        /*0cfc*/ 	.word	0x00027690


	//   ....[137]....
        /*0d00*/ 	.word	0x000276e0


	//   ....[138]....
        /*0d04*/ 	.word	0x000279e0


	//   ....[139]....
        /*0d08*/ 	.word	0x00027cc0


	//   ....[140]....
        /*0d0c*/ 	.word	0x00027ea0


	//   ....[141]....
        /*0d10*/ 	.word	0x00027ef0


	//   ....[142]....
        /*0d14*/ 	.word	0x00027f50


	//   ....[143]....
        /*0d18*/ 	.word	0x00027ff0


	//   ....[144]....
        /*0d1c*/ 	.word	0x000280c0


	//   ....[145]....
        /*0d20*/ 	.word	0x000281c0


	//   ....[146]....
        /*0d24*/ 	.word	0x00028290


	//   ....[147]....
        /*0d28*/ 	.word	0x000283a0


	//   ....[148]....
        /*0d2c*/ 	.word	0x00028400


	//   ....[149]....
        /*0d30*/ 	.word	0x00028510


	//   ....[150]....
        /*0d34*/ 	.word	0x00028570


	//   ....[151]....
        /*0d38*/ 	.word	0x00028680


	//   ....[152]....
        /*0d3c*/ 	.word	0x000286e0


	//   ....[153]....
        /*0d40*/ 	.word	0x000287d0


	//   ....[154]....
        /*0d44*/ 	.word	0x00028850


	//   ....[155]....
        /*0d48*/ 	.word	0x00028930


	//   ....[156]....
        /*0d4c*/ 	.word	0x00028ca0


	//   ....[157]....
        /*0d50*/ 	.word	0x00028d40


	//   ....[158]....
        /*0d54*/ 	.word	0x00028ee0


	//   ....[159]....
        /*0d58*/ 	.word	0x00028f60


	//   ....[160]....
        /*0d5c*/ 	.word	0x00028fe0


	//   ....[161]....
        /*0d60*/ 	.word	0x00029060


	//   ....[162]....
        /*0d64*/ 	.word	0x000290e0


	//   ....[163]....
        /*0d68*/ 	.word	0x00029170


	//   ....[164]....
        /*0d6c*/ 	.word	0x00029210


	//   ....[165]....
        /*0d70*/ 	.word	0x000292c0


	//   ....[166]....
        /*0d74*/ 	.word	0x00029340


	//   ....[167]....
        /*0d78*/ 	.word	0x000293c0


	//   ....[168]....
        /*0d7c*/ 	.word	0x00029440


	//   ....[169]....
        /*0d80*/ 	.word	0x000294d0


	//   ....[170]....
        /*0d84*/ 	.word	0x00029550


	//   ....[171]....
        /*0d88*/ 	.word	0x00029600


	//   ....[172]....
        /*0d8c*/ 	.word	0x00029650


	//   ....[173]....
        /*0d90*/ 	.word	0x00029710


	//   ....[174]....
        /*0d94*/ 	.word	0x00029840


	//----- nvinfo : EIATTR_REG_RECONFIG
	.align		4
.L_327:
        /*0d98*/ 	.byte	0x01, 0x54
	.zero		2


	//----- nvinfo : EIATTR_SYSCALL_OFFSETS
	.align		4
        /*0d9c*/ 	.byte	0x04, 0x46
        /*0d9e*/ 	.short	(.L_329 - .L_328)


	//   ....[0]....
.L_328:
        /*0da0*/ 	.word	0x00001fe0


	//   ....[1]....
        /*0da4*/ 	.word	0x00002130


	//   ....[2]....
        /*0da8*/ 	.word	0x0000b5a0


	//   ....[3]....
        /*0dac*/ 	.word	0x0000b890


	//   ....[4]....
        /*0db0*/ 	.word	0x00021a20


	//   ....[5]....
        /*0db4*/ 	.word	0x00021b70


	//   ....[6]....
        /*0db8*/ 	.word	0x00021c60


	//   ....[7]....
        /*0dbc*/ 	.word	0x000225e0


	//----- nvinfo : EIATTR_MBARRIER_INSTR_OFFSETS
	.align		4
.L_329:
        /*0dc0*/ 	.byte	0x04, 0x39
        /*0dc2*/ 	.short	(.L_331 - .L_330)


	//   ....[0]....
.L_330:
        /*0dc4*/ 	.word	0x000002d0
        /*0dc8*/ 	.word	0x000000ff
        /*0dcc*/ 	.word	0x00034800
        /*0dd0*/ 	.short	0x0100
        /*0dd2*/ 	.byte	0x08
	.zero		1


	//   ....[1]....
        /*0dd4*/ 	.word	0x000002e0
        /*0dd8*/ 	.word	0x000000ff
        /*0ddc*/ 	.word	0x00034820
        /*0de0*/ 	.short	0x0100
        /*0de2*/ 	.byte	0x08
	.zero		1


	//   ....[2]....
        /*0de4*/ 	.word	0x000003d0
        /*0de8*/ 	.word	0x000000ff
        /*0dec*/ 	.word	0x00034830
        /*0df0*/ 	.short	0x0100
        /*0df2*/ 	.byte	0x08
	.zero		1


	//   ....[3]....
        /*0df4*/ 	.word	0x000003e0
        /*0df8*/ 	.word	0x000000ff
        /*0dfc*/ 	.word	0x00034840
        /*0e00*/ 	.short	0x0100
        /*0e02*/ 	.byte	0x08
	.zero		1


	//   ....[4]....
        /*0e04*/ 	.word	0x000003f0
        /*0e08*/ 	.word	0x000000ff
        /*0e0c*/ 	.word	0x00034838
        /*0e10*/ 	.short	0x0100
        /*0e12*/ 	.byte	0x08
	.zero		1


	//   ....[5]....
        /*0e14*/ 	.word	0x00000400
        /*0e18*/ 	.word	0x000000ff
        /*0e1c*/ 	.word	0x00034848
        /*0e20*/ 	.short	0x0100
        /*0e22*/ 	.byte	0x08
	.zero		1


	//   ....[6]....
        /*0e24*/ 	.word	0x00000530
        /*0e28*/ 	.word	0x000000ff
        /*0e2c*/ 	.word	0x00034850
        /*0e30*/ 	.short	0x0100
        /*0e32*/ 	.byte	0x08
	.zero		1


	//   ....[7]....
        /*0e34*/ 	.word	0x00000540
        /*0e38*/ 	.word	0x000000ff
        /*0e3c*/ 	.word	0x00034860
        /*0e40*/ 	.short	0x0100
        /*0e42*/ 	.byte	0x08
	.zero		1


	//   ....[8]....
        /*0e44*/ 	.word	0x00000550
        /*0e48*/ 	.word	0x000000ff
        /*0e4c*/ 	.word	0x00034858
        /*0e50*/ 	.short	0x0100
        /*0e52*/ 	.byte	0x08
	.zero		1


	//   ....[9]....
        /*0e54*/ 	.word	0x00000560
        /*0e58*/ 	.word	0x000000ff
        /*0e5c*/ 	.word	0x00034868
        /*0e60*/ 	.short	0x0100
        /*0e62*/ 	.byte	0x08
	.zero		1


	//   ....[10]....
        /*0e64*/ 	.word	0x00000650
        /*0e68*/ 	.word	0x000000ff
        /*0e6c*/ 	.word	0x00034870
        /*0e70*/ 	.short	0x0100
        /*0e72*/ 	.byte	0x06
	.zero		1


	//   ....[11]....
        /*0e74*/ 	.word	0x00000660
        /*0e78*/ 	.word	0x000000ff
        /*0e7c*/ 	.word	0x00034880
        /*0e80*/ 	.short	0x0100
        /*0e82*/ 	.byte	0x06
	.zero		1


	//   ....[12]....
        /*0e84*/ 	.word	0x00000670
        /*0e88*/ 	.word	0x000000ff
        /*0e8c*/ 	.word	0x00034878
        /*0e90*/ 	.short	0x0100
        /*0e92*/ 	.byte	0x06
	.zero		1


	//   ....[13]....
        /*0e94*/ 	.word	0x00000680
        /*0e98*/ 	.word	0x000000ff
        /*0e9c*/ 	.word	0x00034888
        /*0ea0*/ 	.short	0x0100
        /*0ea2*/ 	.byte	0x06
	.zero		1


	//   ....[14]....
        /*0ea4*/ 	.word	0x000007b0
        /*0ea8*/ 	.word	0x000000ff
        /*0eac*/ 	.word	0x00034890
        /*0eb0*/ 	.short	0x0100
        /*0eb2*/ 	.byte	0x08
	.zero		1


	//   ....[15]....
        /*0eb4*/ 	.word	0x000007c0
        /*0eb8*/ 	.word	0x000000ff
        /*0ebc*/ 	.word	0x000348a0
        /*0ec0*/ 	.short	0x0100
        /*0ec2*/ 	.byte	0x08
	.zero		1


	//   ....[16]....
        /*0ec4*/ 	.word	0x000007d0
        /*0ec8*/ 	.word	0x000000ff
        /*0ecc*/ 	.word	0x00034898
        /*0ed0*/ 	.short	0x0100
        /*0ed2*/ 	.byte	0x08
	.zero		1


	//   ....[17]....
        /*0ed4*/ 	.word	0x000007e0
        /*0ed8*/ 	.word	0x000000ff
        /*0edc*/ 	.word	0x000348a8
        /*0ee0*/ 	.short	0x0100
        /*0ee2*/ 	.byte	0x08
	.zero		1


	//   ....[18]....
        /*0ee4*/ 	.word	0x00000910
        /*0ee8*/ 	.word	0x000000ff
        /*0eec*/ 	.word	0x000348b0
        /*0ef0*/ 	.short	0x0100
        /*0ef2*/ 	.byte	0x08
	.zero		1


	//   ....[19]....
        /*0ef4*/ 	.word	0x00000920
        /*0ef8*/ 	.word	0x000000ff
        /*0efc*/ 	.word	0x000348c0
        /*0f00*/ 	.short	0x0100
        /*0f02*/ 	.byte	0x08
	.zero		1


	//   ....[20]....
        /*0f04*/ 	.word	0x00000930
        /*0f08*/ 	.word	0x000000ff
        /*0f0c*/ 	.word	0x000348b8
        /*0f10*/ 	.short	0x0100
        /*0f12*/ 	.byte	0x08
	.zero		1


	//   ....[21]....
        /*0f14*/ 	.word	0x00000940
        /*0f18*/ 	.word	0x000000ff
        /*0f1c*/ 	.word	0x000348c8
        /*0f20*/ 	.short	0x0100
        /*0f22*/ 	.byte	0x08
	.zero		1


	//   ....[22]....
        /*0f24*/ 	.word	0x00003c60
        /*0f28*/ 	.word	0x00000003
        /*0f2c*/ 	.word	0x00034890
        /*0f30*/ 	.short	0x010a
        /*0f32*/ 	.byte	0x3f
	.zero		1


	//   ....[23]....
        /*0f34*/ 	.word	0x00007250
        /*0f38*/ 	.word	0x00000003
        /*0f3c*/ 	.word	0x00034890
        /*0f40*/ 	.short	0x010a
        /*0f42*/ 	.byte	0x3f
	.zero		1


	//   ....[24]....
        /*0f44*/ 	.word	0x0000a520
        /*0f48*/ 	.word	0x00000003
        /*0f4c*/ 	.word	0x00034890
        /*0f50*/ 	.short	0x010a
        /*0f52*/ 	.byte	0x3f
	.zero		1


	//   ....[25]....
        /*0f54*/ 	.word	0x0000a8f0
        /*0f58*/ 	.word	0x00000020
        /*0f5c*/ 	.word	0x00000000
        /*0f60*/ 	.short	0x0101
        /*0f62*/ 	.byte	0x3f
	.zero		1


	//   ....[26]....
        /*0f64*/ 	.word	0x0000a930
        /*0f68*/ 	.word	0x00000003
        /*0f6c*/ 	.word	0x000348b0
        /*0f70*/ 	.short	0x010a
        /*0f72*/ 	.byte	0x3f
	.zero		1


	//   ....[27]....
        /*0f74*/ 	.word	0x0000add0
        /*0f78*/ 	.word	0x00000003
        /*0f7c*/ 	.word	0x00000000
        /*0f80*/ 	.short	0x0101
        /*0f82*/ 	.byte	0x3f
	.zero		1


	//   ....[28]....
        /*0f84*/ 	.word	0x0000b620
        /*0f88*/ 	.word	0x00000002
        /*0f8c*/ 	.word	0x00034800
        /*0f90*/ 	.short	0x010a
        /*0f92*/ 	.byte	0x3f
	.zero		1


	//   ....[29]....
        /*0f94*/ 	.word	0x0000b670
        /*0f98*/ 	.word	0x00000002
        /*0f9c*/ 	.word	0x00034800
        /*0fa0*/ 	.short	0x010a
        /*0fa2*/ 	.byte	0x3f
	.zero		1


	//   ....[30]....
        /*0fa4*/ 	.word	0x0000ca60
        /*0fa8*/ 	.word	0x00000002
        /*0fac*/ 	.word	0x00034800
        /*0fb0*/ 	.short	0x010a
        /*0fb2*/ 	.byte	0x3f
	.zero		1


	//   ....[31]....
        /*0fb4*/ 	.word	0x0000ff80
        /*0fb8*/ 	.word	0x00000002
        /*0fbc*/ 	.word	0x00034800
        /*0fc0*/ 	.short	0x010a
        /*0fc2*/ 	.byte	0x3f
	.zero		1


	//   ....[32]....
        /*0fc4*/ 	.word	0x00012bd0
        /*0fc8*/ 	.word	0x00000006
        /*0fcc*/ 	.word	0x00034830
        /*0fd0*/ 	.short	0x010a
        /*0fd2*/ 	.byte	0x3f
	.zero		1


	//   ....[33]....
        /*0fd4*/ 	.word	0x00012c40
        /*0fd8*/ 	.word	0x00000006
        /*0fdc*/ 	.word	0x00034830
        /*0fe0*/ 	.short	0x010a
        /*0fe2*/ 	.byte	0x3f
	.zero		1


	//   ....[34]....
        /*0fe4*/ 	.word	0x000137f0
        /*0fe8*/ 	.word	0x00000006
        /*0fec*/ 	.word	0x00000000
        /*0ff0*/ 	.short	0x0101
        /*0ff2*/ 	.byte	0x3f
	.zero		1


	//   ....[35]....
        /*0ff4*/ 	.word	0x00015550
        /*0ff8*/ 	.word	0x00000014
        /*0ffc*/ 	.word	0x00034830
        /*1000*/ 	.short	0x010a
        /*1002*/ 	.byte	0x3f
	.zero		1


	//   ....[36]....
        /*1004*/ 	.word	0x000155d0
        /*1008*/ 	.word	0x00000014
        /*100c*/ 	.word	0x00034830
        /*1010*/ 	.short	0x010a
        /*1012*/ 	.byte	0x3f
	.zero		1


	//   ....[37]....
        /*1014*/ 	.word	0x000160f0
        /*1018*/ 	.word	0x00000015
        /*101c*/ 	.word	0x00034850
        /*1020*/ 	.short	0x010a
        /*1022*/ 	.byte	0x3f
	.zero		1


	//   ....[38]....
        /*1024*/ 	.word	0x00016140
        /*1028*/ 	.word	0x00000015
        /*102c*/ 	.word	0x00034850
        /*1030*/ 	.short	0x010a
        /*1032*/ 	.byte	0x3f
	.zero		1


	//   ....[39]....
        /*1034*/ 	.word	0x00017b20
        /*1038*/ 	.word	0x00000014
        /*103c*/ 	.word	0x00000000
        /*1040*/ 	.short	0x0101
        /*1042*/ 	.byte	0x3f
	.zero		1


	//   ....[40]....
        /*1044*/ 	.word	0x00017b50
        /*1048*/ 	.word	0x00000015
        /*104c*/ 	.word	0x00000000
        /*1050*/ 	.short	0x0101
        /*1052*/ 	.byte	0x3f
	.zero		1


	//   ....[41]....
        /*1054*/ 	.word	0x00018370
        /*1058*/ 	.word	0x00000003
        /*105c*/ 	.word	0x00034830
        /*1060*/ 	.short	0x010a
        /*1062*/ 	.byte	0x3f
	.zero		1


	//   ....[42]....
        /*1064*/ 	.word	0x000183f0
        /*1068*/ 	.word	0x00000003
        /*106c*/ 	.word	0x00034830
        /*1070*/ 	.short	0x010a
        /*1072*/ 	.byte	0x3f
	.zero		1


	//   ....[43]....
        /*1074*/ 	.word	0x00018f10
        /*1078*/ 	.word	0x0000000f
        /*107c*/ 	.word	0x00034850
        /*1080*/ 	.short	0x010a
        /*1082*/ 	.byte	0x3f
	.zero		1


	//   ....[44]....
        /*1084*/ 	.word	0x00018f60
        /*1088*/ 	.word	0x0000000f
        /*108c*/ 	.word	0x00034850
        /*1090*/ 	.short	0x010a
        /*1092*/ 	.byte	0x3f
	.zero		1


	//   ....[45]....
        /*1094*/ 	.word	0x0001a0a0
        /*1098*/ 	.word	0x00000019
        /*109c*/ 	.word	0x00000000
        /*10a0*/ 	.short	0x0101
        /*10a2*/ 	.byte	0x3f
	.zero		1


	//   ....[46]....
        /*10a4*/ 	.word	0x0001a0e0
        /*10a8*/ 	.word	0x0000000f
        /*10ac*/ 	.word	0x00000000
        /*10b0*/ 	.short	0x0101
        /*10b2*/ 	.byte	0x3f
	.zero		1


	//   ....[47]....
        /*10b4*/ 	.word	0x0001aba0
        /*10b8*/ 	.word	0x00000007
        /*10bc*/ 	.word	0x00034850
        /*10c0*/ 	.short	0x010a
        /*10c2*/ 	.byte	0x3f
	.zero		1


	//   ....[48]....
        /*10c4*/ 	.word	0x0001ac40
        /*10c8*/ 	.word	0x00000007
        /*10cc*/ 	.word	0x00034850
        /*10d0*/ 	.short	0x010a
        /*10d2*/ 	.byte	0x3f
	.zero		1


	//   ....[49]....
        /*10d4*/ 	.word	0x0001b200
        /*10d8*/ 	.word	0x00000008
        /*10dc*/ 	.word	0x00000000
        /*10e0*/ 	.short	0x0101
        /*10e2*/ 	.byte	0x3f
	.zero		1


	//   ....[50]....
        /*10e4*/ 	.word	0x0001c7f0
        /*10e8*/ 	.word	0x00000000
        /*10ec*/ 	.word	0x00000000
        /*10f0*/ 	.short	0x0101
        /*10f2*/ 	.byte	0x3f
	.zero		1


	//   ....[51]....
        /*10f4*/ 	.word	0x0001cf90
        /*10f8*/ 	.word	0x0000000a
        /*10fc*/ 	.word	0x00000000
        /*1100*/ 	.short	0x0101
        /*1102*/ 	.byte	0x3f
	.zero		1


	//   ....[52]....
        /*1104*/ 	.word	0x000201f0
        /*1108*/ 	.word	0x00000012
        /*110c*/ 	.word	0x00034820
        /*1110*/ 	.short	0x010a
        /*1112*/ 	.byte	0x3f
	.zero		1


	//   ....[53]....
        /*1114*/ 	.word	0x000202c0
        /*1118*/ 	.word	0x00000005
        /*111c*/ 	.word	0x000348a0
        /*1120*/ 	.short	0x010a
        /*1122*/ 	.byte	0x3f
	.zero		1


	//   ....[54]....
        /*1124*/ 	.word	0x000206f0
        /*1128*/ 	.word	0x00000005
        /*112c*/ 	.word	0x000348c0
        /*1130*/ 	.short	0x010a
        /*1132*/ 	.byte	0x3f
	.zero		1


	//   ....[55]....
        /*1134*/ 	.word	0x00020bf0
        /*1138*/ 	.word	0x00000007
        /*113c*/ 	.word	0x000348a0
        /*1140*/ 	.short	0x010a
        /*1142*/ 	.byte	0x3f
	.zero		1


	//   ....[56]....
        /*1144*/ 	.word	0x00021010
        /*1148*/ 	.word	0x00000007
        /*114c*/ 	.word	0x000348c0
        /*1150*/ 	.short	0x010a
        /*1152*/ 	.byte	0x3f
	.zero		1


	//   ....[57]....
        /*1154*/ 	.word	0x00022070
        /*1158*/ 	.word	0x00000000
        /*115c*/ 	.word	0x00034840
        /*1160*/ 	.short	0x010a
        /*1162*/ 	.byte	0x3f
	.zero		1


	//   ....[58]....
        /*1164*/ 	.word	0x00023050
        /*1168*/ 	.word	0x00000012
        /*116c*/ 	.word	0x00034800
        /*1170*/ 	.short	0x0107
        /*1172*/ 	.byte	0x3f
	.zero		1


	//   ....[59]....
        /*1174*/ 	.word	0x00023160
        /*1178*/ 	.word	0x00000012
        /*117c*/ 	.word	0x00034800
        /*1180*/ 	.short	0x0101
        /*1182*/ 	.byte	0x3f
	.zero		1


	//   ....[60]....
        /*1184*/ 	.word	0x00023180
        /*1188*/ 	.word	0x00000012
        /*118c*/ 	.word	0x00034820
        /*1190*/ 	.short	0x010a
        /*1192*/ 	.byte	0x3f
	.zero		1


	//   ....[61]....
        /*1194*/ 	.word	0x00023540
        /*1198*/ 	.word	0x00000003
        /*119c*/ 	.word	0x00034840
        /*11a0*/ 	.short	0x010a
        /*11a2*/ 	.byte	0x3f
	.zero		1


	//   ....[62]....
        /*11a4*/ 	.word	0x000239d0
        /*11a8*/ 	.word	0x00000003
        /*11ac*/ 	.word	0x00000060
        /*11b0*/ 	.short	0x010a
        /*11b2*/ 	.byte	0x3f
	.zero		1


	//   ....[63]....
        /*11b4*/ 	.word	0x00024060
        /*11b8*/ 	.word	0x00000003
        /*11bc*/ 	.word	0x00034840
        /*11c0*/ 	.short	0x010a
        /*11c2*/ 	.byte	0x3f
	.zero		1


	//   ....[64]....
        /*11c4*/ 	.word	0x000244f0
        /*11c8*/ 	.word	0x00000002
        /*11cc*/ 	.word	0x00000060
        /*11d0*/ 	.short	0x010a
        /*11d2*/ 	.byte	0x3f
	.zero		1


	//   ....[65]....
        /*11d4*/ 	.word	0x00024ac0
        /*11d8*/ 	.word	0x00000002
        /*11dc*/ 	.word	0x00034840
        /*11e0*/ 	.short	0x010a
        /*11e2*/ 	.byte	0x3f
	.zero		1


	//   ....[66]....
        /*11e4*/ 	.word	0x00024f50
        /*11e8*/ 	.word	0x00000002
        /*11ec*/ 	.word	0x00000060
        /*11f0*/ 	.short	0x010a
        /*11f2*/ 	.byte	0x3f
	.zero		1


	//   ....[67]....
        /*11f4*/ 	.word	0x000254d0
        /*11f8*/ 	.word	0x00000000
        /*11fc*/ 	.word	0x00034860
        /*1200*/ 	.short	0x010a
        /*1202*/ 	.byte	0x3f
	.zero		1


	//   ....[68]....
        /*1204*/ 	.word	0x00026b20
        /*1208*/ 	.word	0x00000000
        /*120c*/ 	.word	0x00034820
        /*1210*/ 	.short	0x010a
        /*1212*/ 	.byte	0x3f
	.zero		1


	//   ....[69]....
        /*1214*/ 	.word	0x00026d20
        /*1218*/ 	.word	0x00000006
        /*121c*/ 	.word	0x00000000
        /*1220*/ 	.short	0x010a
        /*1222*/ 	.byte	0x3f
	.zero		1


	//   ....[70]....
        /*1224*/ 	.word	0x00026d50
        /*1228*/ 	.word	0x00000007
        /*122c*/ 	.word	0x00000000
        /*1230*/ 	.short	0x010a
        /*1232*/ 	.byte	0x3f
	.zero		1


	//   ....[71]....
        /*1234*/ 	.word	0x00026db0
        /*1238*/ 	.word	0x00000004
        /*123c*/ 	.word	0x00000000
        /*1240*/ 	.short	0x010a
        /*1242*/ 	.byte	0x3f
	.zero		1


	//   ....[72]....
        /*1244*/ 	.word	0x00026de0
        /*1248*/ 	.word	0x00000003
        /*124c*/ 	.word	0x00000000
        /*1250*/ 	.short	0x010a
        /*1252*/ 	.byte	0x3f
	.zero		1


	//   ....[73]....
        /*1254*/ 	.word	0x00026e40
        /*1258*/ 	.word	0x00000003
        /*125c*/ 	.word	0x00034890
        /*1260*/ 	.short	0x010a
        /*1262*/ 	.byte	0x3f
	.zero		1


	//   ....[74]....
        /*1264*/ 	.word	0x00026e90
        /*1268*/ 	.word	0x00000003
        /*126c*/ 	.word	0x00034890
        /*1270*/ 	.short	0x010a
        /*1272*/ 	.byte	0x3f
	.zero		1


	//   ....[75]....
        /*1274*/ 	.word	0x00026ee0
        /*1278*/ 	.word	0x00000003
        /*127c*/ 	.word	0x00034890
        /*1280*/ 	.short	0x010a
        /*1282*/ 	.byte	0x3f
	.zero		1


	//   ....[76]....
        /*1284*/ 	.word	0x00026f30
        /*1288*/ 	.word	0x00000003
        /*128c*/ 	.word	0x000348b0
        /*1290*/ 	.short	0x010a
        /*1292*/ 	.byte	0x3f
	.zero		1


	//   ....[77]....
        /*1294*/ 	.word	0x00027320
        /*1298*/ 	.word	0x00000002
        /*129c*/ 	.word	0x00034800
        /*12a0*/ 	.short	0x010a
        /*12a2*/ 	.byte	0x3f
	.zero		1


	//   ....[78]....
        /*12a4*/ 	.word	0x00027720
        /*12a8*/ 	.word	0x00000002
        /*12ac*/ 	.word	0x00034800
        /*12b0*/ 	.short	0x010a
        /*12b2*/ 	.byte	0x3f
	.zero		1


	//   ....[79]....
        /*12b4*/ 	.word	0x00027770
        /*12b8*/ 	.word	0x00000006
        /*12bc*/ 	.word	0x00034830
        /*12c0*/ 	.short	0x010a
        /*12c2*/ 	.byte	0x3f
	.zero		1


	//   ....[80]....
        /*12c4*/ 	.word	0x000277c0
        /*12c8*/ 	.word	0x00000014
        /*12cc*/ 	.word	0x00034830
        /*12d0*/ 	.short	0x010a
        /*12d2*/ 	.byte	0x3f
	.zero		1


	//   ....[81]....
        /*12d4*/ 	.word	0x00027810
        /*12d8*/ 	.word	0x00000015
        /*12dc*/ 	.word	0x00034850
        /*12e0*/ 	.short	0x010a
        /*12e2*/ 	.byte	0x3f
	.zero		1


	//   ....[82]....
        /*12e4*/ 	.word	0x00027860
        /*12e8*/ 	.word	0x00000003
        /*12ec*/ 	.word	0x00034830
        /*12f0*/ 	.short	0x010a
        /*12f2*/ 	.byte	0x3f
	.zero		1


	//   ....[83]....
        /*12f4*/ 	.word	0x000278b0
        /*12f8*/ 	.word	0x0000000f
        /*12fc*/ 	.word	0x00034850
        /*1300*/ 	.short	0x010a
        /*1302*/ 	.byte	0x3f
	.zero		1


	//   ....[84]....
        /*1304*/ 	.word	0x00027900
        /*1308*/ 	.word	0x00000007
        /*130c*/ 	.word	0x00034850
        /*1310*/ 	.short	0x010a
        /*1312*/ 	.byte	0x3f
	.zero		1


	//   ....[85]....
        /*1314*/ 	.word	0x00027aa0
        /*1318*/ 	.word	0x00000012
        /*131c*/ 	.word	0x00034820
        /*1320*/ 	.short	0x010a
        /*1322*/ 	.byte	0x3f
	.zero		1


	//   ....[86]....
        /*1324*/ 	.word	0x00027af0
        /*1328*/ 	.word	0x00000005
        /*132c*/ 	.word	0x000348a0
        /*1330*/ 	.short	0x010a
        /*1332*/ 	.byte	0x3f
	.zero		1


	//   ....[87]....
        /*1334*/ 	.word	0x00027b40
        /*1338*/ 	.word	0x00000005
        /*133c*/ 	.word	0x000348c0
        /*1340*/ 	.short	0x010a
        /*1342*/ 	.byte	0x3f
	.zero		1


	//   ....[88]....
        /*1344*/ 	.word	0x00027b90
        /*1348*/ 	.word	0x00000007
        /*134c*/ 	.word	0x000348a0
        /*1350*/ 	.short	0x010a
        /*1352*/ 	.byte	0x3f
	.zero		1


	//   ....[89]....
        /*1354*/ 	.word	0x00027be0
        /*1358*/ 	.word	0x00000007
        /*135c*/ 	.word	0x000348c0
        /*1360*/ 	.short	0x010a
        /*1362*/ 	.byte	0x3f
	.zero		1


	//   ....[90]....
        /*1364*/ 	.word	0x00027d80
        /*1368*/ 	.word	0x00000000
        /*136c*/ 	.word	0x00034840
        /*1370*/ 	.short	0x010a
        /*1372*/ 	.byte	0x3f
	.zero		1


	//   ....[91]....
        /*1374*/ 	.word	0x000289b0
        /*1378*/ 	.word	0x00000012
        /*137c*/ 	.word	0x00034820
        /*1380*/ 	.short	0x010a
        /*1382*/ 	.byte	0x3f
	.zero		1


	//   ....[92]....
        /*1384*/ 	.word	0x00028a00
        /*1388*/ 	.word	0x00000003
        /*138c*/ 	.word	0x00034840
        /*1390*/ 	.short	0x010a
        /*1392*/ 	.byte	0x3f
	.zero		1


	//   ....[93]....
        /*1394*/ 	.word	0x00028a50
        /*1398*/ 	.word	0x00000003
        /*139c*/ 	.word	0x00000060
        /*13a0*/ 	.short	0x010a
        /*13a2*/ 	.byte	0x3f
	.zero		1


	//   ....[94]....
        /*13a4*/ 	.word	0x00028aa0
        /*13a8*/ 	.word	0x00000003
        /*13ac*/ 	.word	0x00034840
        /*13b0*/ 	.short	0x010a
        /*13b2*/ 	.byte	0x3f
	.zero		1


	//   ....[95]....
        /*13b4*/ 	.word	0x00028af0
        /*13b8*/ 	.word	0x00000002
        /*13bc*/ 	.word	0x00000060
        /*13c0*/ 	.short	0x010a
        /*13c2*/ 	.byte	0x3f
	.zero		1


	//   ....[96]....
        /*13c4*/ 	.word	0x00028b40
        /*13c8*/ 	.word	0x00000002
        /*13cc*/ 	.word	0x00034840
        /*13d0*/ 	.short	0x010a
        /*13d2*/ 	.byte	0x3f
	.zero		1


	//   ....[97]....
        /*13d4*/ 	.word	0x00028b90
        /*13d8*/ 	.word	0x00000002
        /*13dc*/ 	.word	0x00000060
        /*13e0*/ 	.short	0x010a
        /*13e2*/ 	.byte	0x3f
	.zero		1


	//   ....[98]....
        /*13e4*/ 	.word	0x00028be0
        /*13e8*/ 	.word	0x00000000
        /*13ec*/ 	.word	0x00034860
        /*13f0*/ 	.short	0x010a
        /*13f2*/ 	.byte	0x3f
	.zero		1


	//   ....[99]....
        /*13f4*/ 	.word	0x00029760
        /*13f8*/ 	.word	0x00000000
        /*13fc*/ 	.word	0x00034820
        /*1400*/ 	.short	0x010a
        /*1402*/ 	.byte	0x3f
	.zero		1


	//   ....[100]....
        /*1404*/ 	.word	0x00029900
        /*1408*/ 	.word	0x00000006
        /*140c*/ 	.word	0x00000000
        /*1410*/ 	.short	0x010a
        /*1412*/ 	.byte	0x3f
	.zero		1


	//   ....[101]....
        /*1414*/ 	.word	0x00029950
        /*1418*/ 	.word	0x00000007
        /*141c*/ 	.word	0x00000000
        /*1420*/ 	.short	0x010a
        /*1422*/ 	.byte	0x3f
	.zero		1


	//   ....[102]....
        /*1424*/ 	.word	0x000299a0
        /*1428*/ 	.word	0x00000004
        /*142c*/ 	.word	0x00000000
        /*1430*/ 	.short	0x010a
        /*1432*/ 	.byte	0x3f
	.zero		1


	//----- nvinfo : EIATTR_NUM_MBARRIERS
	.align		4
.L_331:
        /*1434*/ 	.byte	0x03, 0x38
        /*1436*/ 	.short	0x0016


	//----- nvinfo : EIATTR_EXIT_INSTR_OFFSETS
	.align		4
        /*1438*/ 	.byte	0x04, 0x1c
        /*143a*/ 	.short	(.L_333 - .L_332)


	//   ....[0]....
.L_332:
        /*143c*/ 	.word	0x00026e30


	//----- nvinfo : EIATTR_MAX_THREADS
	.align		4
.L_333:
        /*1440*/ 	.byte	0x04, 0x05
        /*1442*/ 	.short	(.L_335 - .L_334)
.L_334:
        /*1444*/ 	.word	0x00000180
        /*1448*/ 	.word	0x00000001
        /*144c*/ 	.word	0x00000001


	//----- nvinfo : EIATTR_CRS_STACK_SIZE
	.align		4
.L_335:
        /*1450*/ 	.byte	0x04, 0x1e
        /*1452*/ 	.short	(.L_337 - .L_336)
.L_336:
        /*1454*/ 	.word	0x00000000


	//----- nvinfo : EIATTR_CBANK_PARAM_SIZE
	.align		4
.L_337:
        /*1458*/ 	.byte	0x03, 0x19
        /*145a*/ 	.short	0x0af0


	//----- nvinfo : EIATTR_PARAM_CBANK
	.align		4
        /*145c*/ 	.byte	0x04, 0x0a
        /*145e*/ 	.short	(.L_339 - .L_338)
	.align		4
.L_338:
        /*1460*/ 	.word	index@(.nv.constant0._ZN7cutlass13device_kernelIN5flash11enable_sm90INS1_16FlashAttnFwdSm90INS1_25CollectiveMainloopFwdSm90ILi2EN4cute5tupleIJNS5_1CILi1EEES8_S8_EEENS6_IJNS7_ILi128EEESA_NS7_ILi192EEEEEELi128ENS_10bfloat16_tEfNS_4arch4Sm90ELb1ELb0ELb0ELb1ELb0ELb1ELb0ELb1ELb1ELb1ELb1ELb0EEENS1_21CollectiveEpilogueFwdINS6_IJSA_SA_SA_EEES9_SD_SF_Li256ELb1ELb1ELb1ELb0EEENS1_36VarlenDynamicPersistentTileSchedulerILi128ELi128ELi256ELi128ELb1ELb1ELb1ELb1ELb1ELb1EEEEEEEEEvNT_6ParamsE)
        /*1464*/ 	.short	0x0210
        /*1466*/ 	.short	0x0af0


	//----- nvinfo : EIATTR_SW_WAR
	.align		4
.L_339:
        /*1468*/ 	.byte	0x04, 0x36
        /*146a*/ 	.short	(.L_341 - .L_340)
.L_340:
        /*146c*/ 	.word	0x00000008
.L_341:


//--------------------- .nv.callgraph             --------------------------
	.section	.nv.callgraph,"",@"SHT_CUDA_CALLGRAPH"
	.align	4
	.sectionentsize	8
	.align		4
        /*0000*/ 	.word	0x00000000
	.align		4
        /*0004*/ 	.word	0xffffffff
	.align		4
        /*0008*/ 	.word	index@(_ZN7cutlass13device_kernelIN5flash11enable_sm90INS1_16FlashAttnFwdSm90INS1_25CollectiveMainloopFwdSm90ILi2EN4cute5tupleIJNS5_1CILi1EEES8_S8_EEENS6_IJNS7_ILi128EEESA_NS7_ILi192EEEEEELi128ENS_10bfloat16_tEfNS_4arch4Sm90ELb0ELb0ELb0ELb0ELb0ELb0ELb0ELb1ELb1ELb1ELb1ELb0EEENS1_21CollectiveEpilogueFwdINS6_IJSA_SA_SA_EEES9_SD_SF_Li256ELb0ELb1ELb1ELb0EEENS1_19SingleTileSchedulerILb0ELb1ELb1ELi128EEEEEEEEEvNT_6ParamsE)
	.align		4
        /*000c*/ 	.word	index@(__assertfail)
	.align		4
        /*0010*/ 	.word	index@(_ZN7cutlass13device_kernelIN5flash11enable_sm90INS1_16FlashAttnFwdSm90INS1_25CollectiveMainloopFwdSm90ILi2EN4cute5tupleIJNS5_1CILi1EEES8_S8_EEENS6_IJNS7_ILi128EEESA_NS7_ILi192EEEEEELi128ENS_10bfloat16_tEfNS_4arch4Sm90ELb0ELb0ELb0ELb1ELb0ELb0ELb0ELb1ELb1ELb1ELb1ELb0EEENS1_21CollectiveEpilogueFwdINS6_IJSA_SA_SA_EEES9_SD_SF_Li256ELb1ELb1ELb1ELb0EEENS1_36VarlenDynamicPersistentTileSchedulerILi128ELi128ELi256ELi128ELb1ELb1ELb1ELb0ELb1ELb1EEEEEEEEEvNT_6ParamsE)
	.align		4
        /*0014*/ 	.word	index@(__assertfail)
	.align		4
        /*0018*/ 	.word	index@(_ZN7cutlass13device_kernelIN5flash11enable_sm90INS1_16FlashAttnFwdSm90INS1_25CollectiveMainloopFwdSm90ILi2EN4cute5tupleIJNS5_1CILi1EEES8_S8_EEENS6_IJNS7_ILi128EEESA_NS7_ILi192EEEEEELi128ENS_10bfloat16_tEfNS_4arch4Sm90ELb0ELb0ELb0ELb1ELb0ELb1ELb0ELb1ELb1ELb1ELb1ELb0EEENS1_21CollectiveEpilogueFwdINS6_IJSA_SA_SA_EEES9_SD_SF_Li256ELb1ELb1ELb1ELb0EEENS1_36VarlenDynamicPersistentTileSchedulerILi128ELi128ELi256ELi128ELb1ELb1ELb1ELb0ELb1ELb1EEEEEEEEEvNT_6ParamsE)
	.align		4
        /*001c*/ 	.word	index@(__assertfail)
	.align		4
        /*0020*/ 	.word	index@(_ZN7cutlass13device_kernelIN5flash11enable_sm90INS1_16FlashAttnFwdSm90INS1_25CollectiveMainloopFwdSm90ILi2EN4cute5tupleIJNS5_1CILi1EEES8_S8_EEENS6_IJNS7_ILi128EEENS7_ILi96EEENS7_ILi192EEEEEELi128ENS_10bfloat16_tEfNS_4arch4Sm90ELb0ELb1ELb0ELb0ELb0ELb0ELb0ELb1ELb1ELb1ELb1ELb0EEENS1_21CollectiveEpilogueFwdINS6_IJSA_SA_SB_EEES9_SE_SG_Li256ELb0ELb1ELb1ELb0EEENS1_19SingleTileSchedulerILb0ELb1ELb1ELi128EEEEEEEEEvNT_6ParamsE)
	.align		4
        /*0024*/ 	.word	index@(__assertfail)
	.align		4
        /*0028*/ 	.word	index@(_ZN7cutlass13device_kernelIN5flash11enable_sm90INS1_16FlashAttnFwdSm90INS1_25CollectiveMainloopFwdSm90ILi2EN4cute5tupleIJNS5_1CILi1EEES8_S8_EEENS6_IJNS7_ILi128EEENS7_ILi96EEENS7_ILi192EEEEEELi128ENS_10bfloat16_tEfNS_4arch4Sm90ELb0ELb1ELb0ELb1ELb0ELb0ELb0ELb1ELb1ELb1ELb1ELb0EEENS1_21CollectiveEpilogueFwdINS6_IJSA_SA_SB_EEES9_SE_SG_Li256ELb1ELb1ELb1ELb0EEENS1_36VarlenDynamicPersistentTileSchedulerILi128ELi96ELi256ELi128ELb1ELb1ELb1ELb1ELb0ELb1EEEEEEEEEvNT_6ParamsE)
	.align		4
        /*002c*/ 	.word	index@(__assertfail)
	.align		4
        /*0030*/ 	.word	index@(_ZN7cutlass13device_kernelIN5flash11enable_sm90INS1_16FlashAttnFwdSm90INS1_25CollectiveMainloopFwdSm90ILi2EN4cute5tupleIJNS5_1CILi1EEES8_S8_EEENS6_IJNS7_ILi128EEENS7_ILi96EEENS7_ILi192EEEEEELi128ENS_10bfloat16_tEfNS_4arch4Sm90ELb0ELb1ELb0ELb1ELb0ELb1ELb0ELb1ELb1ELb1ELb1ELb0EEENS1_21CollectiveEpilogueFwdINS6_IJSA_SA_SB_EEES9_SE_SG_Li256ELb1ELb1ELb1ELb0EEENS1_36VarlenDynamicPersistentTileSchedulerILi128ELi96ELi256ELi128ELb1ELb1ELb1ELb1ELb0ELb1EEEEEEEEEvNT_6ParamsE)
	.align		4
        /*0034*/ 	.word	index@(__assertfail)
	.align		4
        /*0038*/ 	.word	index@(_ZN7cutlass13device_kernelIN5flash11enable_sm90INS1_16FlashAttnFwdSm90INS1_25CollectiveMainloopFwdSm90ILi2EN4cute5tupleIJNS5_1CILi1EEES8_S8_EEENS6_IJNS7_ILi128EEESA_NS7_ILi192EEEEEELi128ENS_10bfloat16_tEfNS_4arch4Sm90ELb1ELb0ELb0ELb0ELb0ELb0ELb0ELb1ELb1ELb1ELb1ELb0EEENS1_21CollectiveEpilogueFwdINS6_IJSA_SA_SA_EEES9_SD_SF_Li256ELb0ELb1ELb1ELb0EEENS1_19SingleTileSchedulerILb0ELb1ELb1ELi128EEEEEEEEEvNT_6ParamsE)
	.align		4
        /*003c*/ 	.word	index@(__assertfail)
	.align		4
        /*0040*/ 	.word	index@(_ZN7cutlass13device_kernelIN5flash11enable_sm90INS1_16FlashAttnFwdSm90INS1_25CollectiveMainloopFwdSm90ILi2EN4cute5tupleIJNS5_1CILi1EEES8_S8_EEENS6_IJNS7_ILi128EEESA_NS7_ILi192EEEEEELi128ENS_10bfloat16_tEfNS_4arch4Sm90ELb1ELb0ELb0ELb1ELb0ELb0ELb0ELb1ELb1ELb1ELb1ELb0EEENS1_21CollectiveEpilogueFwdINS6_IJSA_SA_SA_EEES9_SD_SF_Li256ELb1ELb1ELb1ELb0EEENS1_36VarlenDynamicPersistentTileSchedulerILi128ELi128ELi256ELi128ELb1ELb1ELb1ELb1ELb1ELb1EEEEEEEEEvNT_6ParamsE)
	.align		4
        /*0044*/ 	.word	index@(__assertfail)
	.align		4
        /*0048*/ 	.word	index@(_ZN7cutlass13device_kernelIN5flash11enable_sm90INS1_16FlashAttnFwdSm90INS1_25CollectiveMainloopFwdSm90ILi2EN4cute5tupleIJNS5_1CILi1EEES8_S8_EEENS6_IJNS7_ILi128EEESA_NS7_ILi192EEEEEELi128ENS_10bfloat16_tEfNS_4arch4Sm90ELb1ELb0ELb0ELb1ELb0ELb1ELb0ELb1ELb1ELb1ELb1ELb0EEENS1_21CollectiveEpilogueFwdINS6_IJSA_SA_SA_EEES9_SD_SF_Li256ELb1ELb1ELb1ELb0EEENS1_36VarlenDynamicPersistentTileSchedulerILi128ELi128ELi256ELi128ELb1ELb1ELb1ELb1ELb1ELb1EEEEEEEEEvNT_6ParamsE)
	.align		4
        /*004c*/ 	.word	index@(__assertfail)
	.align		4
        /*0050*/ 	.word	0x00000000
	.align		4
        /*0054*/ 	.word	0xfffffffe
	.align		4
        /*0058*/ 	.word	0x00000000
	.align		4
        /*005c*/ 	.word	0xfffffffd
	.align		4
        /*0060*/ 	.word	0x00000000
	.align		4
        /*0064*/ 	.word	0xfffffffc


//--------------------- .nv.constant4             --------------------------
	.section	.nv.constant4,"a",@progbits
	.align	8
	.align		8
.nv.constant4:
        /*0000*/ 	.dword	__assertfail
	.align		8
        /*0008*/ 	.dword	__unnamed_1
	.align		8
        /*0010*/ 	.dword	__unnamed_2
	.align		8
        /*0018*/ 	.dword	__unnamed_3
	.align		8
        /*0020*/ 	.dword	__unnamed_4
	.align		8
        /*0028*/ 	.dword	__unnamed_5
	.align		8
        /*0030*/ 	.dword	__unnamed_6
	.align		8
        /*0038*/ 	.dword	__unnamed_7
	.align		8
        /*0040*/ 	.dword	__unnamed_8
	.align		8
        /*0048*/ 	.dword	__unnamed_9
	.align		8
        /*0050*/ 	.dword	__unnamed_10
	.align		8
        /*0058*/ 	.dword	__unnamed_11
	.align		8
        /*0060*/ 	.dword	_ZN76_INTERNAL_8c384062_40_flash_fwd_hdim192_128_bf16_split_sm90_cu_a7f3af4d_36254cuda3std3__45__cpo5beginE
	.align		8
        /*0068*/ 	.dword	_ZN76_INTERNAL_8c384062_40_flash_fwd_hdim192_128_bf16_split_sm90_cu_a7f3af4d_36254cuda3std3__45__cpo3endE
	.align		8
        /*0070*/ 	.dword	_ZN76_INTERNAL_8c384062_40_flash_fwd_hdim192_128_bf16_split_sm90_cu_a7f3af4d_36254cuda3std3__45__cpo6cbeginE
	.align		8
        /*0078*/ 	.dword	_ZN76_INTERNAL_8c384062_40_flash_fwd_hdim192_128_bf16_split_sm90_cu_a7f3af4d_36254cuda3std3__45__cpo4cendE
	.align		8
        /*0080*/ 	.dword	_ZN76_INTERNAL_8c384062_40_flash_fwd_hdim192_128_bf16_split_sm90_cu_a7f3af4d_36254cuda3std3__478_GLOBAL__N__8c384062_40_flash_fwd_hdim192_128_bf16_split_sm90_cu_a7f3af4d_36256ignoreE
	.align		8
        /*0088*/ 	.dword	_ZN76_INTERNAL_8c384062_40_flash_fwd_hdim192_128_bf16_split_sm90_cu_a7f3af4d_36254cuda3std3__419piecewise_constructE
	.align		8
        /*0090*/ 	.dword	_ZN76_INTERNAL_8c384062_40_flash_fwd_hdim192_128_bf16_split_sm90_cu_a7f3af4d_36254cuda3std3__48in_placeE
	.align		8
        /*0098*/ 	.dword	_ZN76_INTERNAL_8c384062_40_flash_fwd_hdim192_128_bf16_split_sm90_cu_a7f3af4d_36254cuda3std6ranges3__45__cpo4swapE
	.align		8
        /*00a0*/ 	.dword	_ZN76_INTERNAL_8c384062_40_flash_fwd_hdim192_128_bf16_split_sm90_cu_a7f3af4d_36254cuda3std6ranges3__45__cpo9iter_moveE
	.align		8
        /*00a8*/ 	.dword	_ZN76_INTERNAL_8c384062_40_flash_fwd_hdim192_128_bf16_split_sm90_cu_a7f3af4d_36254cute7productE
	.align		8
        /*00b0*/ 	.dword	_ZN76_INTERNAL_8c384062_40_flash_fwd_hdim192_128_bf16_split_sm90_cu_a7f3af4d_36254cute1_E
	.align		8
        /*00b8*/ 	.dword	$str$20
	.align		8
        /*00c0*/ 	.dword	$str$21


//--------------------- .text._ZN7cutlass13device_kernelIN5flash11enable_sm90INS1_16FlashAttnFwdSm90INS1_25CollectiveMainloopFwdSm90ILi2EN4cute5tupleIJNS5_1CILi1EEES8_S8_EEENS6_IJNS7_ILi128EEESA_NS7_ILi192EEEEEELi128ENS_10bfloat16_tEfNS_4arch4Sm90ELb0ELb0ELb0ELb0ELb0ELb0ELb0ELb1ELb1ELb1ELb1ELb0EEENS1_21CollectiveEpilogueFwdINS6_IJSA_SA_SA_EEES9_SD_SF_Li256ELb0ELb1ELb1ELb0EEENS1_19SingleTileSchedulerILb0ELb1ELb1ELi128EEEEEEEEEvNT_6ParamsE --------------------------
	.section	.text._ZN7cutlass13device_kernelIN5flash11enable_sm90INS1_16FlashAttnFwdSm90INS1_25CollectiveMainloopFwdSm90ILi2EN4cute5tupleIJNS5_1CILi1EEES8_S8_EEENS6_IJNS7_ILi128EEESA_NS7_ILi192EEEEEELi128ENS_10bfloat16_tEfNS_4arch4Sm90ELb0ELb0ELb0ELb0ELb0ELb0ELb0ELb1ELb1ELb1ELb1ELb0EEENS1_21CollectiveEpilogueFwdINS6_IJSA_SA_SA_EEES9_SD_SF_Li256ELb0ELb1ELb1ELb0EEENS1_19SingleTileSchedulerILb0ELb1ELb1ELi128EEEEEEEEEvNT_6ParamsE,"ax",@progbits
	.align	128
.text._ZN7cutlass13device_kernelIN5flash11enable_sm90INS1_16FlashAttnFwdSm90INS1_25CollectiveMainloopFwdSm90ILi2EN4cute5tupleIJNS5_1CILi1EEES8_S8_EEENS6_IJNS7_ILi128EEESA_NS7_ILi192EEEEEELi128ENS_10bfloat16_tEfNS_4arch4Sm90ELb0ELb0ELb0ELb0ELb0ELb0ELb0ELb1ELb1ELb1ELb1ELb0EEENS1_21CollectiveEpilogueFwdINS6_IJSA_SA_SA_EEES9_SD_SF_Li256ELb0ELb1ELb1ELb0EEENS1_19SingleTileSchedulerILb0ELb1ELb1ELi128EEEEEEEEEvNT_6ParamsE:
        .type           _ZN7cutlass13device_kernelIN5flash11enable_sm90INS1_16FlashAttnFwdSm90INS1_25CollectiveMainloopFwdSm90ILi2EN4cute5tupleIJNS5_1CILi1EEES8_S8_EEENS6_IJNS7_ILi128EEESA_NS7_ILi192EEEEEELi128ENS_10bfloat16_tEfNS_4arch4Sm90ELb0ELb0ELb0ELb0ELb0ELb0ELb0ELb1ELb1ELb1ELb1ELb0EEENS1_21CollectiveEpilogueFwdINS6_IJSA_SA_SA_EEES9_SD_SF_Li256ELb0ELb1ELb1ELb0EEENS1_19SingleTileSchedulerILb0ELb1ELb1ELi128EEEEEEEEEvNT_6ParamsE,@function
        .size           _ZN7cutlass13device_kernelIN5flash11enable_sm90INS1_16FlashAttnFwdSm90INS1_25CollectiveMainloopFwdSm90ILi2EN4cute5tupleIJNS5_1CILi1EEES8_S8_EEENS6_IJNS7_ILi128EEESA_NS7_ILi192EEEEEELi128ENS_10bfloat16_tEfNS_4arch4Sm90ELb0ELb0ELb0ELb0ELb0ELb0ELb0ELb1ELb1ELb1ELb1ELb0EEENS1_21CollectiveEpilogueFwdINS6_IJSA_SA_SA_EEES9_SD_SF_Li256ELb0ELb1ELb1ELb0EEENS1_19SingleTileSchedulerILb0ELb1ELb1ELi128EEEEEEEEEvNT_6ParamsE,(.L_x_2981 - _ZN7cutlass13device_kernelIN5flash11enable_sm90INS1_16FlashAttnFwdSm90INS1_25CollectiveMainloopFwdSm90ILi2EN4cute5tupleIJNS5_1CILi1EEES8_S8_EEENS6_IJNS7_ILi128EEESA_NS7_ILi192EEEEEELi128ENS_10bfloat16_tEfNS_4arch4Sm90ELb0ELb0ELb0ELb0ELb0ELb0ELb0ELb1ELb1ELb1ELb1ELb0EEENS1_21CollectiveEpilogueFwdINS6_IJSA_SA_SA_EEES9_SD_SF_Li256ELb0ELb1ELb1ELb0EEENS1_19SingleTileSchedulerILb0ELb1ELb1ELi128EEEEEEEEEvNT_6ParamsE)
        .other          _ZN7cutlass13device_kernelIN5flash11enable_sm90INS1_16FlashAttnFwdSm90INS1_25CollectiveMainloopFwdSm90ILi2EN4cute5tupleIJNS5_1CILi1EEES8_S8_EEENS6_IJNS7_ILi128EEESA_NS7_ILi192EEEEEELi128ENS_10bfloat16_tEfNS_4arch4Sm90ELb0ELb0ELb0ELb0ELb0ELb0ELb0ELb1ELb1ELb1ELb1ELb0EEENS1_21CollectiveEpilogueFwdINS6_IJSA_SA_SA_EEES9_SD_SF_Li256ELb0ELb1ELb1ELb0EEENS1_19SingleTileSchedulerILb0ELb1ELb1ELi128EEEEEEEEEvNT_6ParamsE,@"STO_CUDA_ENTRY STV_DEFAULT"
_ZN7cutlass13device_kernelIN5flash11enable_sm90INS1_16FlashAttnFwdSm90INS1_25CollectiveMainloopFwdSm90ILi2EN4cute5tupleIJNS5_1CILi1EEES8_S8_EEENS6_IJNS7_ILi128EEESA_NS7_ILi192EEEEEELi128ENS_10bfloat16_tEfNS_4arch4Sm90ELb0ELb0ELb0ELb0ELb0ELb0ELb0ELb1ELb1ELb1ELb1ELb0EEENS1_21CollectiveEpilogueFwdINS6_IJSA_SA_SA_EEES9_SD_SF_Li256ELb0ELb1ELb1ELb0EEENS1_19SingleTileSchedulerILb0ELb1ELb1ELi128EEEEEEEEEvNT_6ParamsE:
[----:B------:R-:W0:Y:S02]  /*0000*/  LDC R1, c[0x0][0x28] ;  /* 0x00000a00ff017b82 */ /* 0x000e240000000800 */
[----:B0-----:R-:W-:Y:S01]  /*0010*/  VIADD R1, R1, 0xffffffe8 ;  /* 0xffffffe801017836 */ /* 0x001fe20000000000 */
[----:B------:R-:W0:Y:S01]  /*0020*/  S2R R3, SR_TID.X ;  /* 0x0000000000037919 */ /* 0x000e220000002100 */
[----:B------:R-:W-:Y:S01]  /*0030*/  ELECT P0, URZ, PT ;  /* 0x00000000003f782f */ /* 0x000fe20003800000 */
[----:B------:R-:W-:Y:S01]  /*0040*/  BSSY B0, `(.L_x_0) ;  /* 0x000000d000007945 */ /* 0x000fe20003800000 */
[----:B0-----:R-:W-:-:S05]  /*0050*/  SHF.R.U32.HI R0, RZ, 0x5, R3 ;  /* 0x00000005ff007819 */ /* 0x001fca0000011603 */
[----:B------:R-:W0:Y:S02]  /*0060*/  SHFL.IDX PT, R2, R0, RZ, 0x1f ;  /* 0x00001fff00027589 */ /* 0x000e2400000e0000 */
[----:B0-----:R-:W-:-:S13]  /*0070*/  ISETP.EQ.AND P0, PT, R2, RZ, P0 ;  /* 0x000000ff0200720c */ /* 0x001fda0000702270 */
[----:B------:R-:W-:Y:S05]  /*0080*/  @!P0 BRA `(.L_x_1) ;  /* 0x0000000000208947 */ /* 0x000fea0003800000 */
[----:B------:R-:W-:Y:S02]  /*0090*/  ULDC.64 UR4, c[0x0][0x198] ;  /* 0x0000660000047ab9 */ /* 0x000fe40000000a00 */
[----:B------:R-:W-:Y:S02]  /*00a0*/  UIADD3 UR6, UP0, UR4, 0x370, URZ ;  /* 0x0000037004067890 */ /* 0x000fe4000ff1e03f */
[----:B------:R-:W-:Y:S02]  /*00b0*/  UIADD3 UR4, UP1, UR4, 0x470, URZ ;  /* 0x0000047004047890 */ /* 0x000fe4000ff3e03f */
[----:B------:R-:W-:Y:S02]  /*00c0*/  UIADD3.X UR7, URZ, UR5, URZ, UP0, !UPT ;  /* 0x000000053f077290 */ /* 0x000fe400087fe43f */
[----:B------:R-:W-:-:S07]  /*00d0*/  UIADD3.X UR5, URZ, UR5, URZ, UP1, !UPT ;  /* 0x000000053f057290 */ /* 0x000fce0008ffe43f */
[----:B------:R0:W-:Y:S02]  /*00e0*/  UTMACCTL.PF [UR6] ;  /* 0x00000000060079b9 */ /* 0x0001e40008040000 */
[----:B------:R0:W-:Y:S02]  /*00f0*/  UTMACCTL.PF [UR4] ;  /* 0x00000000040079b9 */ /* 0x0001e40008040000 */
[----:B0-----:R-:W-:Y:S01]  /*0100*/  NOP ;  /* 0x0000000000007918 */ /* 0x001fe20000000000 */
.L_x_1:
[----:B------:R-:W-:Y:S05]  /*0110*/  BSYNC B0 ;  /* 0x0000000000007941 */ /* 0x000fea0003800000 */
.L_x_0:
[----:B------:R-:W-:Y:S01]  /*0120*/  VOTEU.ANY UP0, P0 ;  /* 0x00000000003f7886 */ /* 0x000fe20000000100 */
[----:B------:R-:W0:Y:S01]  /*0130*/  SHFL.IDX PT, R2, R0, RZ, 0x1f ;  /* 0x00001fff00027589 */ /* 0x000e2200000e0000 */
[----:B------:R-:W-:Y:S01]  /*0140*/  UMOV UR4, 0x80 ;  /* 0x0000008000047882 */ /* 0x000fe20000000000 */
[----:B------:R-:W-:Y:S01]  /*0150*/  UMOV UR7, 0x100 ;  /* 0x0000010000077882 */ /* 0x000fe20000000000 */
[----:B------:R-:W-:Y:S01]  /*0160*/  VOTEU.ANY UP1, P0 ;  /* 0x00000000003f7886 */ /* 0x000fe20000020100 */
[----:B------:R-:W1:Y:S01]  /*0170*/  @UP0 S2UR UR8, SR_CgaCtaId ;  /* 0x00000000000809c3 */ /* 0x000e620000008800 */
[----:B------:R-:W-:Y:S01]  /*0180*/  @UP0 UMOV UR6, 0x400 ;  /* 0x0000040000060882 */ /* 0x000fe20000000000 */
[----:B------:R-:W-:-:S04]  /*0190*/  @UP0 UIADD3 UR4, -UR4, 0x100000, URZ ;  /* 0x0010000004040890 */ /* 0x000fc8000fffe13f */
[----:B------:R-:W-:Y:S02]  /*01a0*/  @UP0 USHF.L.U32 UR5, UR4, 0xb, URZ ;  /* 0x0000000b04050899 */ /* 0x000fe4000800063f */
[----:B------:R-:W-:Y:S01]  /*01b0*/  @UP0 USHF.L.U32 UR4, UR4, 0x1, URZ ;  /* 0x0000000104040899 */ /* 0x000fe2000800063f */
[----:B0-----:R-:W-:Y:S02]  /*01c0*/  ISETP.NE.AND P1, PT, R2, RZ, PT ;  /* 0x000000ff0200720c */ /* 0x001fe40003f25270 */
[----:B------:R-:W-:Y:S01]  /*01d0*/  SHF.R.U32.HI R2, RZ, 0x7, R3 ;  /* 0x00000007ff027819 */ /* 0x000fe20000011603 */
[----:B-1----:R-:W-:Y:S02]  /*01e0*/  @UP0 ULEA UR8, UR8, UR6, 0x18 ;  /* 0x0000000608080291 */ /* 0x002fe4000f8ec03f */
[----:B------:R-:W-:-:S04]  /*01f0*/  @UP0 UIADD3 UR6, -UR7, 0x100000, URZ ;  /* 0x0010000007060890 */ /* 0x000fc8000fffe13f */
[----:B------:R-:W-:Y:S02]  /*0200*/  @UP0 USHF.L.U32 UR7, UR6, 0xb, URZ ;  /* 0x0000000b06070899 */ /* 0x000fe4000800063f */
[----:B------:R-:W-:Y:S01]  /*0210*/  @UP0 USHF.L.U32 UR6, UR6, 0x1, URZ ;  /* 0x0000000106060899 */ /* 0x000fe2000800063f */
[----:B------:R-:W-:Y:S01]  /*0220*/  VOTEU.ANY UP0, P0 ;  /* 0x00000000003f7886 */ /* 0x000fe20000000100 */
[----:B------:R-:W0:Y:S04]  /*0230*/  SHFL.IDX PT, R2, R2, RZ, 0x1f ;  /* 0x00001fff02027589 */ /* 0x000e2800000e0000 */
[----:B------:R-:W1:Y:S02]  /*0240*/  FENCE.VIEW.ASYNC.S ;  /* 0x00000000000073c6 */ /* 0x000e640000000000 */
[----:B-1----:R1:W2:Y:S04]  /*0250*/  @UP0 SYNCS.EXCH.64 URZ, [UR8+0x34800], UR4 ;  /* 0x03480004083f05b2 */ /* 0x0022a80008000100 */
[----:B------:R1:W3:Y:S01]  /*0260*/  @UP1 SYNCS.EXCH.64 URZ, [UR8+0x34820], UR6 ;  /* 0x03482006083f15b2 */ /* 0x0002e20008000100 */
[----:B------:R-:W-:Y:S05]  /*0270*/  @P1 BRA `(.L_x_2) ;  /* 0x0000000000481947 */ /* 0x000fea0003800000 */
[----:B-1----:R-:W1:Y:S01]  /*0280*/  S2UR UR5, SR_CgaCtaId ;  /* 0x00000000000579c3 */ /* 0x002e620000008800 */
[----:B------:R-:W-:Y:S01]  /*0290*/  UMOV UR4, 0x400 ;  /* 0x0000040000047882 */ /* 0x000fe20000000000 */
[----:B------:R-:W-:Y:S01]  /*02a0*/  UMOV UR6, 0x1 ;  /* 0x0000000100067882 */ /* 0x000fe20000000000 */
[----:B------:R-:W-:Y:S01]  /*02b0*/  UMOV UR7, 0x2 ;  /* 0x0000000200077882 */ /* 0x000fe20000000000 */
[----:B------:R-:W-:Y:S01]  /*02c0*/  ELECT P0, URZ, PT ;  /* 0x00000000003f782f */ /* 0x000fe20003800000 */
[----:B-1----:R-:W-:Y:S02]  /*02d0*/  ULEA UR8, UR5, UR4, 0x18 ;  /* 0x0000000405087291 */ /* 0x002fe4000f8ec03f */
[----:B------:R-:W-:-:S04]  /*02e0*/  UIADD3 UR4, -UR6, 0x100000, URZ ;  /* 0x0010000006047890 */ /* 0x000fc8000fffe13f */
[----:B------:R-:W-:Y:S02]  /*02f0*/  USHF.L.U32 UR5, UR4, 0xb, URZ ;  /* 0x0000000b04057899 */ /* 0x000fe4000800063f */
[----:B------:R-:W-:Y:S02]  /*0300*/  USHF.L.U32 UR4, UR4, 0x1, URZ ;  /* 0x0000000104047899 */ /* 0x000fe4000800063f */
[----:B------:R-:W-:-:S04]  /*0310*/  UIADD3 UR6, -UR7, 0x100000, URZ ;  /* 0x0010000007067890 */ /* 0x000fc8000fffe13f */
[----:B------:R-:W-:Y:S02]  /*0320*/  USHF.L.U32 UR7, UR6, 0xb, URZ ;  /* 0x0000000b06077899 */ /* 0x000fe4000800063f */
[----:B------:R-:W-:Y:S01]  /*0330*/  USHF.L.U32 UR6, UR6, 0x1, URZ ;  /* 0x0000000106067899 */ /* 0x000fe2000800063f */
[----:B------:R-:W1:Y:S03]  /*0340*/  FENCE.VIEW.ASYNC.S ;  /* 0x00000000000073c6 */ /* 0x000e660000000000 */
[----:B-1----:R4:W1:Y:S08]  /*0350*/  SYNCS.EXCH.64 URZ, [UR8+0x34830], UR4 ;  /* 0x03483004083f75b2 */ /* 0x0028700008000100 */
[----:B------:R4:W0:Y:S01]  /*0360*/  SYNCS.EXCH.64 URZ, [UR8+0x34840], UR6 ;  /* 0x03484006083f75b2 */ /* 0x0008220008000100 */
[----:B------:R4:W0:Y:S01]  /*0370*/  SYNCS.EXCH.64 URZ, [UR8+0x34838], UR4 ;  /* 0x03483804083f75b2 */ /* 0x0008220008000100 */
[----:B------:R4:W0:Y:S02]  /*0380*/  SYNCS.EXCH.64 URZ, [UR8+0x34848], UR6 ;  /* 0x03484806083f75b2 */ /* 0x0008240008000100 */
[----:B----4-:R-:W-:Y:S01]  /*0390*/  NOP ;  /* 0x0000000000007918 */ /* 0x010fe20000000000 */
.L_x_2:
[----:B------:R-:W4:Y:S01]  /*03a0*/  SHFL.IDX PT, R3, R0, RZ, 0x1f ;  /* 0x00001fff00037589 */ /* 0x000f2200000e0000 */
[----:B------:R-:W-:Y:S01]  /*03b0*/  NOP ;  /* 0x0000000000007918 */ /* 0x000fe20000000000 */
[----:B----4-:R-:W-:-:S13]  /*03c0*/  ISETP.NE.AND P0, PT, R3, RZ, PT ;  /* 0x000000ff0300720c */ /* 0x010fda0003f05270 */
        /* <DEDUP_REMOVED lines=19> */
.L_x_3:
[----:B------:R-:W4:Y:S01]  /*0500*/  SHFL.IDX PT, R3, R0, RZ, 0x1f ;  /* 0x00001fff00037589 */ /* 0x000f2200000e0000 */
[----:B------:R-:W-:Y:S01]  /*0510*/  NOP ;  /* 0x0000000000007918 */ /* 0x000fe20000000000 */
[----:B----4-:R-:W-:-:S13]  /*0520*/  ISETP.NE.AND P0, PT, R3, RZ, PT ;  /* 0x000000ff0300720c */ /* 0x010fda0003f05270 */
[----:B------:R-:W-:Y:S05]  /*0530*/  @P0 BRA `(.L_x_4) ;  /* 0x0000000000380947 */ /* 0x000fea0003800000 */
[----:B-1----:R-:W1:Y:S01]  /*0540*/  S2UR UR5, SR_CgaCtaId ;  /* 0x00000000000579c3 */ /* 0x002e620000008800 */
[----:B------:R-:W-:Y:S01]  /*0550*/  UMOV UR4, 0x400 ;  /* 0x0000040000047882 */ /* 0x000fe20000000000 */
[----:B------:R-:W-:Y:S01]  /*0560*/  UMOV UR7, 0x1 ;  /* 0x0000000100077882 */ /* 0x000fe20000000000 */
[----:B------:R-:W-:Y:S01]  /*0570*/  ELECT P0, URZ, PT ;  /* 0x00000000003f782f */ /* 0x000fe20003800000 */
[----:B-1----:R-:W-:Y:S02]  /*0580*/  ULEA UR6, UR5, UR4, 0x18 ;  /* 0x0000000405067291 */ /* 0x002fe4000f8ec03f */
[----:B------:R-:W-:-:S04]  /*0590*/  UIADD3 UR4, -UR7, 0x100000, URZ ;  /* 0x0010000007047890 */ /* 0x000fc8000fffe13f */
[----:B------:R-:W-:Y:S02]  /*05a0*/  USHF.L.U32 UR5, UR4, 0xb, URZ ;  /* 0x0000000b04057899 */ /* 0x000fe4000800063f */
[----:B------:R-:W-:Y:S01]  /*05b0*/  USHF.L.U32 UR4, UR4, 0x1, URZ ;  /* 0x0000000104047899 */ /* 0x000fe2000800063f */
[----:B------:R-:W1:Y:S11]  /*05c0*/  FENCE.VIEW.ASYNC.S ;  /* 0x00000000000073c6 */ /* 0x000e760000000000 */
[----:B-1----:R4:W1:Y:S01]  /*05d0*/  SYNCS.EXCH.64 URZ, [UR6+0x34870], UR4 ;  /* 0x03487004063f75b2 */ /* 0x0028620008000100 */
[----:B------:R4:W0:Y:S01]  /*05e0*/  SYNCS.EXCH.64 URZ, [UR6+0x34880], UR4 ;  /* 0x03488004063f75b2 */ /* 0x0008220008000100 */
[----:B------:R4:W0:Y:S01]  /*05f0*/  SYNCS.EXCH.64 URZ, [UR6+0x34878], UR4 ;  /* 0x03487804063f75b2 */ /* 0x0008220008000100 */
[----:B------:R4:W0:Y:S02]  /*0600*/  SYNCS.EXCH.64 URZ, [UR6+0x34888], UR4 ;  /* 0x03488804063f75b2 */ /* 0x0008240008000100 */
[----:B----4-:R-:W-:Y:S01]  /*0610*/  NOP ;  /* 0x0000000000007918 */ /* 0x010fe20000000000 */
.L_x_4:
        /* <DEDUP_REMOVED lines=22> */
.L_x_5:
        /* <DEDUP_REMOVED lines=22> */
.L_x_6:
[----:B0-----:R-:W-:Y:S01]  /*08e0*/  ISETP.NE.AND P0, PT, R2, RZ, PT ;  /* 0x000000ff0200720c */ /* 0x001fe20003f05270 */
[----:B------:R-:W-:Y:S01]  /*08f0*/  IMAD.MOV.U32 R2, RZ, RZ, 0x1 ;  /* 0x00000001ff027424 */ /* 0x000fe200078e00ff */
[----:B------:R-:W-:Y:S01]  /*0900*/  NOP ;  /* 0x0000000000007918 */ /* 0x000fe20000000000 */
[----:B------:R-:W-:Y:S01]  /*0910*/  ULDC.64 UR42, c[0x0][0x208] ;  /* 0x00008200002a7ab9 */ /* 0x000fe20000000a00 */
[----:B------:R-:W-:Y:S02]  /*0920*/  BSSY B6, `(.L_x_7) ;  /* 0x0000b4b000067945 */ /* 0x000fe40003800000 */
[----:B------:R-:W-:-:S05]  /*0930*/  SEL R2, R2, 0x2, !P0 ;  /* 0x0000000202027807 */ /* 0x000fca0004000000 */
[----:B------:R0:W-:Y:S01]  /*0940*/  STL [R1+0x10], R2 ;  /* 0x0000100201007387 */ /* 0x0001e20000100800 */
[----:B-123--:R-:W-:Y:S06]  /*0950*/  BAR.SYNC.DEFER_BLOCKING 0x0 ;  /* 0x0000000000007b1d */ /* 0x00efec0000010000 */
[----:B------:R-:W-:Y:S05]  /*0960*/  @!P0 BRA `(.L_x_8) ;  /* 0x0000007400c08947 */ /* 0x000fea0003800000 */
.L_x_9:
[----:B------:R-:W-:-:S08]  /*0970*/  NOP ;  /* 0x0000000000007918 */ /* 0x000fd00000000000 */
[----:B------:R-:W1:Y:S02]  /*0980*/  USETMAXREG.TRY_ALLOC.CTAPOOL UP0, 0xf0 ;  /* 0x000000f0000079c8 */ /* 0x000e640008000600 */
[----:B-1----:R-:W-:-:S13]  /*0990*/  PLOP3.LUT P0, PT, PT, PT, UP0, 0x80, 0x0 ;  /* 0x000000000000781c */ /* 0x002fda0003f0f008 */
[----:B------:R-:W-:Y:S05]  /*09a0*/  @!P0 BRA `(.L_x_9) ;  /* 0xfffffffc00f08947 */ /* 0x000fea000383ffff */
[----:B0-----:R-:W0:Y:S08]  /*09b0*/  LDC R2, c[0x0][0xc50] ;  /* 0x00031400ff027b82 */ /* 0x001e300000000800 */
[----:B------:R-:W1:Y:S08]  /*09c0*/  S2UR UR4, SR_CTAID.Y ;  /* 0x00000000000479c3 */ /* 0x000e700000002600 */
[----:B------:R-:W2:Y:S08]  /*09d0*/  S2UR UR5, SR_CTAID.Z ;  /* 0x00000000000579c3 */ /* 0x000eb00000002700 */
[----:B------:R-:W-:Y:S06]  /*09e0*/  BAR.ARV 0x8, 0x180 ;  /* 0x0206000000007b1d */ /* 0x000fec0000002000 */
[----:B0-----:R-:W-:Y:S01]  /*09f0*/  ISETP.NE.AND P0, PT, R2, 0x1, PT ;  /* 0x000000010200780c */ /* 0x001fe20003f05270 */
[----:B-1----:R-:W-:-:S12]  /*0a00*/  IMAD.U32 R16, RZ, RZ, UR4 ;  /* 0x00000004ff107e24 */ /* 0x002fd8000f8e00ff */
[----:B------:R-:W0:Y:S08]  /*0a10*/  @P0 LDC R0, c[0x0][0xc54] ;  /* 0x00031500ff000b82 */ /* 0x000e300000000800 */
[----:B------:R-:W1:Y:S01]  /*0a20*/  @P0 LDC R3, c[0x0][0xc58] ;  /* 0x00031600ff030b82 */ /* 0x000e620000000800 */
[----:B0-----:R-:W-:-:S05]  /*0a30*/  @P0 IMAD.HI.U32 R0, R0, UR4, RZ ;  /* 0x0000000400000c27 */ /* 0x001fca000f8e00ff */
[----:B-1----:R-:W-:Y:S02]  /*0a40*/  @P0 SHF.R.U32.HI R16, RZ, R3, R0 ;  /* 0x00000003ff100219 */ /* 0x002fe40000011600 */
[----:B--2---:R-:W-:-:S03]  /*0a50*/  ISETP.LE.AND P0, PT, RZ, UR5, PT ;  /* 0x00000005ff007c0c */ /* 0x004fc6000bf03270 */
[----:B------:R-:W-:-:S04]  /*0a60*/  IMAD.MOV R3, RZ, RZ, -R16 ;  /* 0x000000ffff037224 */ /* 0x000fc800078e0a10 */
[----:B------:R-:W-:-:S06]  /*0a70*/  IMAD R2, R2, R3, UR4 ;  /* 0x0000000402027e24 */ /* 0x000fcc000f8e0203 */
[----:B------:R-:W-:Y:S05]  /*0a80*/  @!P0 BRA `(.L_x_10) ;  /* 0x000000b000d08947 */ /* 0x000fea0003800000 */
[----:B------:R-:W0:Y:S01]  /*0a90*/  LDC.64 R4, c[0x0][0x418] ;  /* 0x00010600ff047b82 */ /* 0x000e220000000a00 */
[----:B------:R-:W-:-:S07]  /*0aa0*/  LOP3.LUT R7, R2, 0xffff, RZ, 0xc0, !PT ;  /* 0x0000ffff02077812 */ /* 0x000fce00078ec0ff */
[----:B------:R-:W1:Y:S08]  /*0ab0*/  LDC R0, c[0x0][0x424] ;  /* 0x00010900ff007b82 */ /* 0x000e700000000800 */
[----:B------:R-:W2:Y:S01]  /*0ac0*/  LDC R3, c[0x0][0x2f0] ;  /* 0x0000bc00ff037b82 */ /* 0x000ea20000000800 */
[----:B0-----:R-:W-:-:S04]  /*0ad0*/  ISETP.NE.U32.AND P0, PT, R4, RZ, PT ;  /* 0x000000ff0400720c */ /* 0x001fc80003f05070 */
[----:B------:R-:W-:-:S04]  /*0ae0*/  ISETP.NE.AND.EX P0, PT, R5, RZ, PT, P0 ;  /* 0x000000ff0500720c */ /* 0x000fc80003f05300 */
[----:B-1----:R-:W-:-:S05]  /*0af0*/  SEL R0, R0, 0x1, P0 ;  /* 0x0000000100007807 */ /* 0x002fca0000000000 */
[----:B--2---:R-:W-:-:S04]  /*0b00*/  IMAD R18, R0, R3, RZ ;  /* 0x0000000300127224 */ /* 0x004fc800078e02ff */
[C---:B------:R-:W-:Y:S01]  /*0b10*/  VIADD R0, R18.reuse, 0x7f ;  /* 0x0000007f12007836 */ /* 0x040fe20000000000 */
[----:B------:R-:W-:-:S04]  /*0b20*/  ISETP.GE.AND P0, PT, R18, 0x1, PT ;  /* 0x000000011200780c */ /* 0x000fc80003f06270 */
[----:B------:R-:W-:-:S04]  /*0b30*/  SHF.R.S32.HI R3, RZ, 0x1f, R0 ;  /* 0x0000001fff037819 */ /* 0x000fc80000011400 */
[----:B------:R-:W-:Y:S01]  /*0b40*/  LEA.HI R3, R3, R0, RZ, 0x7 ;  /* 0x0000000003037211 */ /* 0x000fe200078f38ff */
[----:B------:R-:W-:-:S03]  /*0b50*/  IMAD.MOV.U32 R0, RZ, RZ, RZ ;  /* 0x000000ffff007224 */ /* 0x000fc600078e00ff */
[----:B------:R-:W-:Y:S01]  /*0b60*/  SHF.R.S32.HI R17, RZ, 0x7, R3 ;  /* 0x00000007ff117819 */ /* 0x000fe20000011403 */
[----:B------:R-:W-:Y:S06]  /*0b70*/  @!P0 BRA `(.L_x_11) ;  /* 0x0000000000788947 */ /* 0x000fec0003800000 */
[----:B------:R-:W-:-:S04]  /*0b80*/  SHF.R.U32.HI R0, RZ, 0x10, R2 ;  /* 0x00000010ff007819 */ /* 0x000fc80000011602 */
[----:B------:R-:W-:-:S13]  /*0b90*/  ISETP.NE.AND P0, PT, R0, RZ, PT ;  /* 0x000000ff0000720c */ /* 0x000fda0003f05270 */
[----:B------:R-:W0:Y:S02]  /*0ba0*/  @!P0 LDC R0, c[0x0][0x9f0] ;  /* 0x00027c00ff008b82 */ /* 0x000e240000000800 */
[-C--:B0-----:R-:W-:Y:S02]  /*0bb0*/  IABS R9, R0.reuse ;  /* 0x0000000000097213 */ /* 0x081fe40000000000 */
[----:B------:R-:W-:Y:S02]  /*0bc0*/  IADD3 R5, R17, -0x1, R0 ;  /* 0xffffffff11057810 */ /* 0x000fe40007ffe000 */
[----:B------:R-:W0:Y:S01]  /*0bd0*/  I2F.RP R4, R9 ;  /* 0x0000000900047306 */ /* 0x000e220000209400 */
[----:B------:R-:W-:-:S05]  /*0be0*/  IABS R8, R0 ;  /* 0x0000000000087213 */ /* 0x000fca0000000000 */
[----:B------:R-:W-:Y:S02]  /*0bf0*/  IMAD.MOV R8, RZ, RZ, -R8 ;  /* 0x000000ffff087224 */ /* 0x000fe400078e0a08 */
[----:B0-----:R-:W0:Y:S02]  /*0c00*/  MUFU.RCP R4, R4 ;  /* 0x0000000400047308 */ /* 0x001e240000001000 */
[----:B0-----:R-:W-:Y:S02]  /*0c10*/  IADD3 R2, R4, 0xffffffe, RZ ;  /* 0x0ffffffe04027810 */ /* 0x001fe40007ffe0ff */
[----:B------:R-:W-:-:S04]  /*0c20*/  IABS R4, R5 ;  /* 0x0000000500047213 */ /* 0x000fc80000000000 */
[----:B------:R0:W1:Y:S01]  /*0c30*/  F2I.FTZ.U32.TRUNC.NTZ R3, R2 ;  /* 0x0000000200037305 */ /* 0x000062000021f000 */
[----:B------:R-:W-:-:S04]  /*0c40*/  LOP3.LUT R5, R5, R0, RZ, 0x3c, !PT ;  /* 0x0000000005057212 */ /* 0x000fc800078e3cff */
[----:B------:R-:W-:Y:S01]  /*0c50*/  ISETP.GE.AND P2, PT, R5, RZ, PT ;  /* 0x000000ff0500720c */ /* 0x000fe20003f46270 */
[----:B0-----:R-:W-:Y:S02]  /*0c60*/  IMAD.MOV.U32 R2, RZ, RZ, RZ ;  /* 0x000000ffff027224 */ /* 0x001fe400078e00ff */
[----:B-1----:R-:W-:-:S04]  /*0c70*/  IMAD.MOV R6, RZ, RZ, -R3 ;  /* 0x000000ffff067224 */ /* 0x002fc800078e0a03 */
[----:B------:R-:W-:-:S04]  /*0c80*/  IMAD R11, R6, R9, RZ ;  /* 0x00000009060b7224 */ /* 0x000fc800078e02ff */
[----:B------:R-:W-:-:S04]  /*0c90*/  IMAD.HI.U32 R3, R3, R11, R2 ;  /* 0x0000000b03037227 */ /* 0x000fc800078e0002 */
[----:B------:R-:W-:Y:S02]  /*0ca0*/  IMAD.MOV.U32 R2, RZ, RZ, R8 ;  /* 0x000000ffff027224 */ /* 0x000fe400078e0008 */
[----:B------:R-:W-:-:S04]  /*0cb0*/  IMAD.HI.U32 R3, R3, R4, RZ ;  /* 0x0000000403037227 */ /* 0x000fc800078e00ff */
[----:B------:R-:W-:-:S05]  /*0cc0*/  IMAD R2, R3, R2, R4 ;  /* 0x0000000203027224 */ /* 0x000fca00078e0204 */
[----:B------:R-:W-:-:S13]  /*0cd0*/  ISETP.GT.U32.AND P1, PT, R9, R2, PT ;  /* 0x000000020900720c */ /* 0x000fda0003f24070 */
[----:B------:R-:W-:Y:S02]  /*0ce0*/  @!P1 IMAD.IADD R2, R2, 0x1, -R9 ;  /* 0x0000000102029824 */ /* 0x000fe400078e0a09 */
[----:B------:R-:W-:Y:S01]  /*0cf0*/  @!P1 VIADD R3, R3, 0x1 ;  /* 0x0000000103039836 */ /* 0x000fe20000000000 */
[----:B------:R-:W-:Y:S02]  /*0d00*/  ISETP.NE.AND P1, PT, R0, RZ, PT ;  /* 0x000000ff0000720c */ /* 0x000fe40003f25270 */
[----:B------:R-:W-:-:S13]  /*0d10*/  ISETP.GE.U32.AND P0, PT, R2, R9, PT ;  /* 0x000000090200720c */ /* 0x000fda0003f06070 */
[----:B------:R-:W-:-:S05]  /*0d20*/  @P0 IADD3 R3, R3, 0x1, RZ ;  /* 0x0000000103030810 */ /* 0x000fca0007ffe0ff */
[----:B------:R-:W-:Y:S01]  /*0d30*/  @!P2 IMAD.MOV R3, RZ, RZ, -R3 ;  /* 0x000000ffff03a224 */ /* 0x000fe200078e0a03 */
[----:B------:R-:W-:-:S05]  /*0d40*/  @!P1 LOP3.LUT R3, RZ, R0, RZ, 0x33, !PT ;  /* 0x00000000ff039212 */ /* 0x000fca00078e33ff */
[----:B------:R-:W-:-:S07]  /*0d50*/  IMAD.MOV.U32 R0, RZ, RZ, R3 ;  /* 0x000000ffff007224 */ /* 0x000fce00078e0003 */
.L_x_11:
[----:B------:R-:W0:Y:S01]  /*0d60*/  S2R R3, SR_TID.X ;  /* 0x0000000000037919 */ /* 0x000e220000002100 */
[-C--:B------:R-:W-:Y:S01]  /*0d70*/  IMAD R2, R7, R0.reuse, RZ ;  /* 0x0000000007027224 */ /* 0x080fe200078e02ff */
[----:B------:R-:W-:Y:S01]  /*0d80*/  PLOP3.LUT P0, PT, PT, PT, PT, 0x80, 0x0 ;  /* 0x000000000000781c */ /* 0x000fe20003f0f070 */
[----:B------:R-:W-:Y:S01]  /*0d90*/  IMAD.MOV.U32 R4, RZ, RZ, RZ ;  /* 0x000000ffff047224 */ /* 0x000fe200078e00ff */
[----:B------:R-:W-:Y:S02]  /*0da0*/  CS2R R86, SRZ ;  /* 0x0000000000567805 */ /* 0x000fe4000001ff00 */
[----:B------:R-:W-:Y:S02]  /*0db0*/  CS2R R84, SRZ ;  /* 0x0000000000547805 */ /* 0x000fe4000001ff00 */
[----:B------:R-:W-:Y:S01]  /*0dc0*/  VIADDMNMX R17, R2, R0, R17, PT ;  /* 0x0000000002117246 */ /* 0x000fe20003800111 */
[----:B------:R-:W-:Y:S01]  /*0dd0*/  IMAD.MOV.U32 R0, RZ, RZ, RZ ;  /* 0x000000ffff007224 */ /* 0x000fe200078e00ff */
[----:B------:R-:W-:-:S02]  /*0de0*/  CS2R R82, SRZ ;  /* 0x0000000000527805 */ /* 0x000fc4000001ff00 */
[----:B------:R-:W-:Y:S02]  /*0df0*/  CS2R R80, SRZ ;  /* 0x0000000000507805 */ /* 0x000fe4000001ff00 */
[----:B------:R-:W-:Y:S02]  /*0e00*/  ISETP.GT.AND P1, PT, R17, R2, PT ;  /* 0x000000021100720c */ /* 0x000fe40003f24270 */
[----:B------:R-:W-:Y:S02]  /*0e10*/  CS2R R78, SRZ ;  /* 0x00000000004e7805 */ /* 0x000fe4000001ff00 */
[----:B------:R-:W-:Y:S02]  /*0e20*/  CS2R R76, SRZ ;  /* 0x00000000004c7805 */ /* 0x000fe4000001ff00 */
[----:B------:R-:W-:Y:S02]  /*0e30*/  CS2R R74, SRZ ;  /* 0x00000000004a7805 */ /* 0x000fe4000001ff00 */
[----:B------:R-:W-:-:S02]  /*0e40*/  CS2R R72, SRZ ;  /* 0x0000000000487805 */ /* 0x000fc4000001ff00 */
[----:B------:R-:W-:Y:S02]  /*0e50*/  CS2R R70, SRZ ;  /* 0x0000000000467805 */ /* 0x000fe4000001ff00 */
[----:B------:R-:W-:Y:S02]  /*0e60*/  CS2R R68, SRZ ;  /* 0x0000000000447805 */ /* 0x000fe4000001ff00 */
        /* <DEDUP_REMOVED lines=14> */
[----:B------:R-:W-:Y:S01]  /*0f50*/  CS2R R38, SRZ ;  /* 0x0000000000267805 */ /* 0x000fe2000001ff00 */
[----:B0-----:R-:W-:Y:S01]  /*0f60*/  VIADD R19, R3, 0xffffff80 ;  /* 0xffffff8003137836 */ /* 0x001fe20000000000 */
[----:B------:R-:W-:-:S02]  /*0f70*/  CS2R R36, SRZ ;  /* 0x0000000000247805 */ /* 0x000fc4000001ff00 */
[----:B------:R-:W-:Y:S02]  /*0f80*/  CS2R R34, SRZ ;  /* 0x0000000000227805 */ /* 0x000fe4000001ff00 */
[----:B------:R-:W-:Y:S02]  /*0f90*/  CS2R R32, SRZ ;  /* 0x0000000000207805 */ /* 0x000fe4000001ff00 */
[----:B------:R-:W-:Y:S02]  /*0fa0*/  CS2R R30, SRZ ;  /* 0x00000000001e7805 */ /* 0x000fe4000001ff00 */
[----:B------:R-:W-:Y:S02]  /*0fb0*/  CS2R R28, SRZ ;  /* 0x00000000001c7805 */ /* 0x000fe4000001ff00 */
[----:B------:R-:W-:Y:S02]  /*0fc0*/  CS2R R26, SRZ ;  /* 0x00000000001a7805 */ /* 0x000fe4000001ff00 */
[----:B------:R-:W-:Y:S01]  /*0fd0*/  CS2R R24, SRZ ;  /* 0x0000000000187805 */ /* 0x000fe2000001ff00 */
[----:B------:R-:W-:Y:S06]  /*0fe0*/  @!P1 BRA `(.L_x_12) ;  /* 0x0000005800049947 */ /* 0x000fec0003800000 */
[----:B------:R-:W-:Y:S01]  /*0ff0*/  SHF.R.S32.HI R0, RZ, 0x1f, R19 ;  /* 0x0000001fff007819 */ /* 0x000fe20000011413 */
[----:B------:R-:W0:Y:S01]  /*1000*/  S2UR UR6, SR_CgaCtaId ;  /* 0x00000000000679c3 */ /* 0x000e220000008800 */
[----:B------:R-:W-:Y:S02]  /*1010*/  UMOV UR36, 0x400 ;  /* 0x0000040000247882 */ /* 0x000fe40000000000 */
[----:B------:R-:W-:-:S04]  /*1020*/  LEA.HI R22, R0, R19, RZ, 0x7 ;  /* 0x0000001300167211 */ /* 0x000fc800078f38ff */
[----:B------:R-:W-:-:S06]  /*1030*/  SHF.R.S32.HI R0, RZ, 0x7, R22 ;  /* 0x00000007ff007819 */ /* 0x000fcc0000011416 */
[----:B------:R-:W1:Y:S01]  /*1040*/  SHFL.IDX PT, R0, R0, RZ, 0x1f ;  /* 0x00001fff00007589 */ /* 0x000e6200000e0000 */
[----:B0-----:R-:W-:-:S04]  /*1050*/  ULEA UR36, UR6, UR36, 0x18 ;  /* 0x0000002406247291 */ /* 0x001fc8000f8ec03f */
[----:B------:R-:W-:-:S04]  /*1060*/  UIADD3 UR6, UR36, 0x10400, URZ ;  /* 0x0001040024067890 */ /* 0x000fc8000fffe03f */
[----:B------:R-:W-:Y:S01]  /*1070*/  ULOP3.LUT UP0, URZ, UR6, 0x3ff, URZ, 0xc0, !UPT ;  /* 0x000003ff063f7892 */ /* 0x000fe2000f80c03f */
[----:B-1----:R-:W-:-:S05]  /*1080*/  R2UR UR4, R0 ;  /* 0x00000000000472ca */ /* 0x002fca00000e0000 */
[----:B------:R-:W-:-:S08]  /*1090*/  PLOP3.LUT P0, PT, PT, PT, UP0, 0x80, 0x0 ;  /* 0x000000000000781c */ /* 0x000fd00003f0f008 */
[----:B------:R-:W-:-:S04]  /*10a0*/  ULEA.HI UR5, UR4, UR4, URZ, 0x1 ;  /* 0x0000000404057291 */ /* 0x000fc8000f8f083f */
[----:B------:R-:W-:-:S04]  /*10b0*/  ULOP3.LUT UR5, UR5, 0x1e, URZ, 0xc0, !UPT ;  /* 0x0000001e05057892 */ /* 0x000fc8000f8ec03f */
[----:B------:R-:W-:-:S04]  /*10c0*/  UIADD3 UR5, UR4, -UR5, URZ ;  /* 0x8000000504057290 */ /* 0x000fc8000fffe03f */
[----:B------:R-:W-:-:S04]  /*10d0*/  ULEA UR5, UR5, UR6, 0xd ;  /* 0x0000000605057291 */ /* 0x000fc8000f8e683f */
[----:B------:R-:W-:-:S04]  /*10e0*/  USHF.R.U32.HI UR5, URZ, 0x4, UR5 ;  /* 0x000000043f057899 */ /* 0x000fc80008011605 */
[----:B------:R-:W-:Y:S01]  /*10f0*/  ULOP3.LUT UR37, UR5, 0x3fff, URZ, 0xc0, !UPT ;  /* 0x00003fff05257892 */ /* 0x000fe2000f8ec03f */
[----:B------:R-:W-:Y:S11]  /*1100*/  @!P0 BRA `(.L_x_13) ;  /* 0x0000000000408947 */ /* 0x000ff60003800000 */
[----:B------:R-:W-:Y:S01]  /*1110*/  MOV R0, 0x0 ;  /* 0x0000000000007802 */ /* 0x000fe20000000f00 */
[----:B------:R-:W-:Y:S01]  /*1120*/  ULDC.64 UR4, c[0x4][0xb8] ;  /* 0x01002e0000047ab9 */ /* 0x000fe20000000a00 */
[----:B------:R-:W-:Y:S01]  /*1130*/  ULDC.64 UR6, c[0x4][0x30] ;  /* 0x01000c0000067ab9 */ /* 0x000fe20000000a00 */
[----:B------:R-:W-:Y:S01]  /*1140*/  IMAD.U32 R4, RZ, RZ, UR4 ;  /* 0x00000004ff047e24 */ /* 0x000fe2000f8e00ff */
[----:B------:R0:W1:Y:S01]  /*1150*/  LDC.64 R14, c[0x4][R0] ;  /* 0x01000000000e7b82 */ /* 0x0000620000000a00 */
[----:B------:R-:W-:Y:S01]  /*1160*/  MOV R5, UR5 ;  /* 0x0000000500057c02 */ /* 0x000fe20008000f00 */
[----:B------:R-:W-:Y:S01]  /*1170*/  ULDC.64 UR4, c[0x4][0xc0] ;  /* 0x0100300000047ab9 */ /* 0x000fe20000000a00 */
[----:B------:R-:W-:Y:S01]  /*1180*/  IMAD.U32 R10, RZ, RZ, UR6 ;  /* 0x00000006ff0a7e24 */ /* 0x000fe2000f8e00ff */
[----:B------:R-:W-:Y:S01]  /*1190*/  MOV R13, RZ ;  /* 0x000000ff000d7202 */ /* 0x000fe20000000f00 */
[----:B------:R-:W-:Y:S02]  /*11a0*/  IMAD.U32 R6, RZ, RZ, UR4 ;  /* 0x00000004ff067e24 */ /* 0x000fe4000f8e00ff */
[----:B------:R-:W-:-:S02]  /*11b0*/  IMAD.U32 R7, RZ, RZ, UR5 ;  /* 0x00000005ff077e24 */ /* 0x000fc4000f8e00ff */
[----:B------:R-:W-:Y:S02]  /*11c0*/  IMAD.U32 R11, RZ, RZ, UR7 ;  /* 0x00000007ff0b7e24 */ /* 0x000fe4000f8e00ff */
[----:B------:R-:W-:Y:S02]  /*11d0*/  IMAD.MOV.U32 R8, RZ, RZ, 0x70 ;  /* 0x00000070ff087424 */ /* 0x000fe400078e00ff */
[----:B0-----:R-:W-:-:S07]  /*11e0*/  IMAD.MOV.U32 R12, RZ, RZ, 0x1 ;  /* 0x00000001ff0c7424 */ /* 0x001fce00078e00ff */
[----:B------:R-:W-:-:S07]  /*11f0*/  LEPC R20, `(.L_x_13) ;  /* 0x000000001014794e */ /* 0x000fce0000000000 */
[----:B-1----:R-:W-:Y:S05]  /*1200*/  CALL.ABS.NOINC R14 ;  /* 0x000000000e007343 */ /* 0x002fea0003c00000 */
.L_x_13:
[----:B------:R-:W2:Y:S01]  /*1210*/  LDL.LU R20, [R1+0x10] ;  /* 0x0000100001147983 */ /* 0x000ea20000300800 */
[----:B------:R-:W-:-:S04]  /*1220*/  SHF.L.U32 R3, RZ, 0x1f, RZ ;  /* 0x0000001fff037819 */ /* 0x000fc800000006ff */
[----:B------:R-:W0:Y:S01]  /*1230*/  SYNCS.PHASECHK.TRANS64.TRYWAIT P1, [UR36+0x34800], R3 ;  /* 0x03480003ff0075a7 */ /* 0x000e220008020164 */
[----:B--2---:R-:W-:-:S04]  /*1240*/  LOP3.LUT R0, R20, 0x1, RZ, 0xfc, !PT ;  /* 0x0000000114007812 */ /* 0x004fc800078efcff */
[----:B------:R-:W-:Y:S01]  /*1250*/  ISETP.NE.AND P0, PT, R0, 0x3, PT ;  /* 0x000000030000780c */ /* 0x000fe20003f05270 */
[----:B0-----:R-:W-:-:S12]  /*1260*/  @!P1 BRA `(.L_x_14) ;  /* 0x000000a800e09947 */ /* 0x001fd80003800000 */
.L_x_121:
[----:B------:R-:W-:Y:S05]  /*1270*/  @!P0 BRA `(.L_x_15) ;  /* 0x0000000000048947 */ /* 0x000fea0003800000 */
[----:B------:R-:W-:Y:S01]  /*1280*/  BPT.TRAP 0x1 ;  /* 0x000000040000795c */ /* 0x000fe20000300000 */
.L_x_15:
[----:B------:R1:W2:Y:S01]  /*1290*/  SYNCS.PHASECHK.TRANS64.TRYWAIT P2, [UR36+0x34830], R3 ;  /* 0x03483003ff0075a7 */ /* 0x0002a20008040164 */
[----:B------:R-:W-:Y:S05]  /*12a0*/  @!P0 BRA `(.L_x_16) ;  /* 0x0000000000048947 */ /* 0x000fea0003800000 */
[----:B------:R-:W-:Y:S01]  /*12b0*/  BPT.TRAP 0x1 ;  /* 0x000000040000795c */ /* 0x000fe20000300000 */
.L_x_16:
[----:B0-----:R-:W0:Y:S01]  /*12c0*/  S2R R0, SR_TID.X ;  /* 0x0000000000007919 */ /* 0x001e220000002100 */
[----:B------:R-:W-:Y:S01]  /*12d0*/  IMAD.U32 R4, RZ, RZ, UR37 ;  /* 0x00000025ff047e24 */ /* 0x000fe2000f8e00ff */
[----:B0-----:R-:W-:-:S04]  /*12e0*/  LOP3.LUT R0, R0, 0x7f, RZ, 0xc0, !PT ;  /* 0x0000007f00007812 */ /* 0x001fc800078ec0ff */
[----:B------:R-:W-:Y:S01]  /*12f0*/  ISETP.NE.AND P1, PT, R0, RZ, PT ;  /* 0x000000ff0000720c */ /* 0x000fe20003f25270 */
[----:B--2---:R-:W-:-:S12]  /*1300*/  @P2 BRA `(.L_x_17) ;  /* 0x0000000000082947 */ /* 0x004fd80003800000 */
[----:B------:R-:W0:Y:S02]  /*1310*/  SYNCS.PHASECHK.TRANS64.TRYWAIT P2, [UR36+0x34830], R3 ;  /* 0x03483003ff0075a7 */ /* 0x000e240008040164 */
[----:B0-----:R-:W-:Y:S05]  /*1320*/  @!P2 BRA `(.L_x_18) ;  /* 0x000000a800c8a947 */ /* 0x001fea0003800000 */
.L_x_17:
[----:B------:R-:W-:Y:S05]  /*1330*/  WARPSYNC.ALL ;  /* 0x0000000000007948 */ /* 0x000fea0003800000 */
[----:B0-----:R-:W-:Y:S01]  /*1340*/  IMAD.MOV.U32 R0, RZ, RZ, RZ ;  /* 0x000000ffff007224 */ /* 0x001fe200078e00ff */
[----:B------:R-:W-:Y:S01]  /*1350*/  LOP3.LUT R4, R4, 0x10000, RZ, 0xfc, !PT ;  /* 0x0001000004047812 */ /* 0x000fe200078efcff */
[----:B------:R-:W-:Y:S02]  /*1360*/  IMAD.MOV.U32 R151, RZ, RZ, RZ ;  /* 0x000000ffff977224 */ /* 0x000fe400078e00ff */
[----:B------:R-:W-:Y:S01]  /*1370*/  IMAD.MOV.U32 R5, RZ, RZ, 0x40000040 ;  /* 0x40000040ff057424 */ /* 0x000fe200078e00ff */
[----:B------:R-:W-:Y:S01]  /*1380*/  UIADD3 UR4, UR36, 0x1c400, URZ ;  /* 0x0001c40024047890 */ /* 0x000fe2000fffe03f */
[----:B------:R-:W-:Y:S01]  /*1390*/  R2UR UR8, R4 ;  /* 0x00000000040872ca */ /* 0x000fe200000e0000 */
[----:B------:R-:W-:-:S02]  /*13a0*/  WARPGROUP.ARRIVE ;  /* 0x00000000000079c5 */ /* 0x000fc40000000000 */
[----:B------:R-:W-:Y:S01]  /*13b0*/  R2UR UR9, R5 ;  /* 0x00000000050972ca */ /* 0x000fe200000e0000 */
[----:B------:R-:W-:Y:S01]  /*13c0*/  USHF.R.U32.HI UR4, URZ, 0x4, UR4 ;  /* 0x000000043f047899 */ /* 0x000fe20008011604 */
[----:B------:R-:W-:Y:S01]  /*13d0*/  R2UR UR6, R4 ;  /* 0x00000000040672ca */ /* 0x000fe200000e0000 */
[----:B------:R-:W-:Y:S01]  /*13e0*/  UMOV UR11, 0x40000040 ;  /* 0x40000040000b7882 */ /* 0x000fe20000000000 */
[----:B------:R-:W-:Y:S01]  /*13f0*/  UMOV UR5, 0x40000040 ;  /* 0x4000004000057882 */ /* 0x000fe20000000000 */
[----:B------:R-:W-:Y:S01]  /*1400*/  ULOP3.LUT UR4, UR4, 0x3fff, URZ, 0xc0, !UPT ;  /* 0x00003fff04047892 */ /* 0x000fe2000f8ec03f */
[----:B------:R-:W-:Y:S01]  /*1410*/  LOP3.LUT R22, R22, 0xffffff80, RZ, 0xc0, !PT ;  /* 0xffffff8016167812 */ /* 0x000fe200078ec0ff */
[----:B------:R-:W-:Y:S01]  /*1420*/  UMOV UR13, 0x40000040 ;  /* 0x40000040000d7882 */ /* 0x000fe20000000000 */
[----:B------:R-:W-:Y:S01]  /*1430*/  UMOV UR15, 0x40000040 ;  /* 0x40000040000f7882 */ /* 0x000fe20000000000 */
[----:B------:R-:W-:Y:S01]  /*1440*/  ULOP3.LUT UR38, UR4, 0x10000, URZ, 0xfc, !UPT ;  /* 0x0001000004267892 */ /* 0x000fe2000f8efc3f */
[----:B------:R-:W-:Y:S01]  /*1450*/  IMAD.MOV.U32 R6, RZ, RZ, -0x2 ;  /* 0xfffffffeff067424 */ /* 0x000fe200078e00ff */
[----:B------:R-:W-:Y:S01]  /*1460*/  UMOV UR17, 0x40000040 ;  /* 0x4000004000117882 */ /* 0x000fe20000000000 */
[----:B------:R-:W-:Y:S01]  /*1470*/  UMOV UR19, 0x40000040 ;  /* 0x4000004000137882 */ /* 0x000fe20000000000 */
[----:B------:R-:W-:Y:S01]  /*1480*/  UIADD3 UR14, UR38, 0x6, URZ ;  /* 0x00000006260e7890 */ /* 0x000fe2000fffe03f */
[----:B------:R-:W-:Y:S01]  /*1490*/  IMAD.IADD R22, R19, 0x1, -R22 ;  /* 0x0000000113167824 */ /* 0x000fe200078e0a16 */
[----:B------:R-:W-:Y:S01]  /*14a0*/  UIADD3 UR4, UR6, 0x2, URZ ;  /* 0x0000000206047890 */ /* 0x000fe2000fffe03f */
[----:B------:R-:W-:Y:S01]  /*14b0*/  P2R R21, PR, RZ, 0x2 ;  /* 0x00000002ff157803 */ /* 0x000fe20000000000 */
[----:B------:R-:W-:Y:S01]  /*14c0*/  UMOV UR10, UR38 ;  /* 0x00000026000a7c82 */ /* 0x000fe20008000000 */
[----:B------:R-:W-:Y:S01]  /*14d0*/  UIADD3 UR12, UR6, 0x6, URZ ;  /* 0x00000006060c7890 */ /* 0x000fe2000fffe03f */
[----:B------:R-:W-:Y:S01]  /*14e0*/  HGMMA.64x128x16.F32.BF16 R24, gdesc[UR8], RZ, !UPT, gsb0 ;  /* 0x01e00000081879f0 */ /* 0x000fe2000c0018ff */
[----:B------:R-:W-:Y:S01]  /*14f0*/  UIADD3 UR10, UR38, 0x2, URZ ;  /* 0x00000002260a7890 */ /* 0x000fe2000fffe03f */
[----:B-1----:R-:W-:Y:S01]  /*1500*/  SHF.R.S32.HI R3, RZ, 0x1f, R22 ;  /* 0x0000001fff037819 */ /* 0x002fe20000011416 */
[----:B------:R-:W-:Y:S01]  /*1510*/  UMOV UR8, UR4 ;  /* 0x0000000400087c82 */ /* 0x000fe20008000000 */
[----:B------:R-:W-:Y:S01]  /*1520*/  UMOV UR9, UR5 ;  /* 0x0000000500097c82 */ /* 0x000fe20008000000 */
[----:B------:R-:W-:Y:S01]  /*1530*/  UMOV UR11, 0x40000040 ;  /* 0x40000040000b7882 */ /* 0x000fe20000000000 */
[----:B------:R-:W-:Y:S01]  /*1540*/  UIADD3 UR16, UR6, 0x400, URZ ;  /* 0x0000040006107890 */ /* 0x000fe2000fffe03f */
[----:B------:R-:W-:Y:S01]  /*1550*/  LEA.HI R3, R3, R22, RZ, 0x2 ;  /* 0x0000001603037211 */ /* 0x000fe200078f10ff */
[----:B------:R-:W-:Y:S01]  /*1560*/  UIADD3 UR18, UR38, 0x400, URZ ;  /* 0x0000040026127890 */ /* 0x000fe2000fffe03f */
[----:B------:R-:W-:Y:S01]  /*1570*/  P2R R23, PR, RZ, 0x1 ;  /* 0x00000001ff177803 */ /* 0x000fe20000000000 */
[----:B------:R-:W-:Y:S01]  /*1580*/  UIADD3 UR20, UR6, 0x402, URZ ;  /* 0x0000040206147890 */ /* 0x000fe2000fffe03f */
[----:B------:R-:W-:Y:S01]  /*1590*/  LOP3.LUT R3, R3, 0x7ffffffc, RZ, 0xc0, !PT ;  /* 0x7ffffffc03037812 */ /* 0x000fe200078ec0ff */
[----:B------:R-:W-:Y:S01]  /*15a0*/  UIADD3 UR22, UR38, 0x402, URZ ;  /* 0x0000040226167890 */ /* 0x000fe2000fffe03f */
[--C-:B------:R-:W-:Y:S01]  /*15b0*/  IMAD.MOV.U32 R150, RZ, RZ, R151.reuse ;  /* 0x000000ffff967224 */ /* 0x100fe200078e0097 */
[----:B------:R-:W-:Y:S01]  /*15c0*/  UMOV UR21, 0x40000040 ;  /* 0x4000004000157882 */ /* 0x000fe20000000000 */
[----:B------:R-:W-:Y:S01]  /*15d0*/  UMOV UR23, 0x40000040 ;  /* 0x4000004000177882 */ /* 0x000fe20000000000 */
[----:B------:R-:W-:Y:S01]  /*15e0*/  UIADD3 UR24, UR6, 0x404, URZ ;  /* 0x0000040406187890 */ /* 0x000fe2000fffe03f */
[----:B------:R-:W-:Y:S01]  /*15f0*/  IADD3 R3, R22, -R3, RZ ;  /* 0x8000000316037210 */ /* 0x000fe20007ffe0ff */
[----:B------:R-:W-:Y:S01]  /*1600*/  UIADD3 UR26, UR38, 0x404, URZ ;  /* 0x00000404261a7890 */ /* 0x000fe2000fffe03f */
[--C-:B------:R-:W-:Y:S01]  /*1610*/  IMAD.MOV.U32 R149, RZ, RZ, R151.reuse ;  /* 0x000000ffff957224 */ /* 0x100fe200078e0097 */
[----:B------:R-:W-:Y:S01]  /*1620*/  UMOV UR25, 0x40000040 ;  /* 0x4000004000197882 */ /* 0x000fe20000000000 */
[----:B------:R-:W-:Y:S01]  /*1630*/  UMOV UR27, 0x40000040 ;  /* 0x40000040001b7882 */ /* 0x000fe20000000000 */
[----:B------:R-:W-:Y:S01]  /*1640*/  UIADD3 UR28, UR6, 0x406, URZ ;  /* 0x00000406061c7890 */ /* 0x000fe2000fffe03f */
[----:B------:R-:W-:Y:S01]  /*1650*/  IMAD R3, R3, R6, 0x80 ;  /* 0x0000008003037424 */ /* 0x000fe200078e0206 */
[----:B------:R-:W-:Y:S01]  /*1660*/  UIADD3 UR30, UR38, 0x406, URZ ;  /* 0x00000406261e7890 */ /* 0x000fe2000fffe03f */
[----:B------:R-:W-:Y:S01]  /*1670*/  IMAD.MOV.U32 R148, RZ, RZ, R151 ;  /* 0x000000ffff947224 */ /* 0x000fe200078e0097 */
[----:B------:R-:W-:Y:S01]  /*1680*/  UMOV UR29, 0x40000040 ;  /* 0x40000040001d7882 */ /* 0x000fe20000000000 */
[----:B------:R-:W-:Y:S01]  /*1690*/  UMOV UR31, 0x40000040 ;  /* 0x40000040001f7882 */ /* 0x000fe20000000000 */
[----:B------:R-:W-:Y:S01]  /*16a0*/  UIADD3 UR32, UR6, 0x800, URZ ;  /* 0x0000080006207890 */ /* 0x000fe2000fffe03f */
[----:B------:R-:W-:Y:S01]  /*16b0*/  IMAD.IADD R18, R18, 0x1, R3 ;  /* 0x0000000112127824 */ /* 0x000fe200078e0203 */
[----:B------:R-:W-:Y:S01]  /*16c0*/  UIADD3 UR34, UR38, 0x800, URZ ;  /* 0x0000080026227890 */ /* 0x000fe2000fffe03f */
[--C-:B------:R-:W-:Y:S01]  /*16d0*/  IMAD.MOV.U32 R147, RZ, RZ, R151.reuse ;  /* 0x000000ffff937224 */ /* 0x100fe200078e0097 */
[----:B------:R-:W-:Y:S01]  /*16e0*/  UMOV UR33, 0x40000040 ;  /* 0x4000004000217882 */ /* 0x000fe20000000000 */
[----:B------:R-:W-:Y:S01]  /*16f0*/  UMOV UR35, 0x40000040 ;  /* 0x4000004000237882 */ /* 0x000fe20000000000 */
[----:B------:R-:W-:Y:S01]  /*1700*/  UIADD3 UR44, UR6, 0x802, URZ ;  /* 0x00000802062c7890 */ /* 0x000fe2000fffe03f */
[----:B------:R-:W-:Y:S01]  /*1710*/  IMAD R6, R17, -0x80, R18 ;  /* 0xffffff8011067824 */ /* 0x000fe200078e0212 */
[----:B------:R-:W-:Y:S01]  /*1720*/  UIADD3 UR46, UR38, 0x802, URZ ;  /* 0x00000802262e7890 */ /* 0x000fe2000fffe03f */
[-C--:B------:R-:W-:Y:S01]  /*1730*/  MOV R145, R151.reuse ;  /* 0x0000009700917202 */ /* 0x080fe20000000f00 */
[----:B------:R-:W-:Y:S01]  /*1740*/  UMOV UR45, 0x40000040 ;  /* 0x40000040002d7882 */ /* 0x000fe20000000000 */
[----:B------:R-:W-:Y:S01]  /*1750*/  UMOV UR47, 0x40000040 ;  /* 0x40000040002f7882 */ /* 0x000fe20000000000 */
[----:B------:R-:W-:Y:S01]  /*1760*/  UIADD3 UR48, UR6, 0x804, URZ ;  /* 0x0000080406307890 */ /* 0x000fe2000fffe03f */
[C---:B------:R-:W-:Y:S01]  /*1770*/  ISETP.GT.AND P4, PT, R6.reuse, RZ, PT ;  /* 0x000000ff0600720c */ /* 0x040fe20003f84270 */
[----:B------:R-:W-:Y:S01]  /*1780*/  UIADD3 UR50, UR38, 0x804, URZ ;  /* 0x0000080426327890 */ /* 0x000fe2000fffe03f */
[C---:B------:R-:W-:Y:S01]  /*1790*/  ISETP.GT.AND P3, PT, R6.reuse, 0x1, PT ;  /* 0x000000010600780c */ /* 0x040fe20003f64270 */
[----:B------:R-:W-:Y:S01]  /*17a0*/  UMOV UR49, 0x40000040 ;  /* 0x4000004000317882 */ /* 0x000fe20000000000 */
[----:B------:R-:W-:Y:S01]  /*17b0*/  UMOV UR51, 0x40000040 ;  /* 0x4000004000337882 */ /* 0x000fe20000000000 */
[----:B------:R-:W-:Y:S01]  /*17c0*/  UIADD3 UR52, UR6, 0x806, URZ ;  /* 0x0000080606347890 */ /* 0x000fe2000fffe03f */
[C---:B------:R-:W-:Y:S01]  /*17d0*/  ISETP.GT.AND P2, PT, R6.reuse, 0x8, PT ;  /* 0x000000080600780c */ /* 0x040fe20003f44270 */
[----:B------:R-:W-:Y:S01]  /*17e0*/  UIADD3 UR54, UR38, 0x806, URZ ;  /* 0x0000080626367890 */ /* 0x000fe2000fffe03f */
[C---:B------:R-:W-:Y:S01]  /*17f0*/  ISETP.GT.AND P6, PT, R6.reuse, 0x9, PT ;  /* 0x000000090600780c */ /* 0x040fe20003fc4270 */
[----:B------:R-:W-:Y:S01]  /*1800*/  UMOV UR53, 0x40000040 ;  /* 0x4000004000357882 */ /* 0x000fe20000000000 */
[----:B------:R-:W-:Y:S01]  /*1810*/  UMOV UR55, 0x40000040 ;  /* 0x4000004000377882 */ /* 0x000fe20000000000 */
[C---:B------:R-:W-:Y:S01]  /*1820*/  ISETP.GT.AND P5, PT, R6.reuse, 0x10, PT ;  /* 0x000000100600780c */ /* 0x040fe20003fa4270 */
[--C-:B------:R-:W-:Y:S01]  /*1830*/  IMAD.MOV.U32 R143, RZ, RZ, R151.reuse ;  /* 0x000000ffff8f7224 */ /* 0x100fe200078e0097 */
[C---:B------:R-:W-:Y:S01]  /*1840*/  ISETP.GT.AND P1, PT, R6.reuse, 0x59, PT ;  /* 0x000000590600780c */ /* 0x040fe20003f24270 */
[--C-:B------:R-:W-:Y:S01]  /*1850*/  IMAD.MOV.U32 R141, RZ, RZ, R151.reuse ;  /* 0x000000ffff8d7224 */ /* 0x100fe200078e0097 */
[----:B------:R-:W-:Y:S01]  /*1860*/  ISETP.GT.AND P0, PT, R6, 0x60, PT ;  /* 0x000000600600780c */ /* 0x000fe20003f04270 */
[--C-:B------:R-:W-:Y:S01]  /*1870*/  IMAD.MOV.U32 R139, RZ, RZ, R151.reuse ;  /* 0x000000ffff8b7224 */ /* 0x100fe200078e0097 */
[-C--:B------:R-:W-:Y:S01]  /*1880*/  MOV R131, R151.reuse ;  /* 0x0000009700837202 */ /* 0x080fe20000000f00 */
[--C-:B------:R-:W-:Y:S01]  /*1890*/  IMAD.MOV.U32 R137, RZ, RZ, R151.reuse ;  /* 0x000000ffff897224 */ /* 0x100fe200078e0097 */
[-C--:B------:R-:W-:Y:S01]  /*18a0*/  MOV R117, R151.reuse ;  /* 0x0000009700757202 */ /* 0x080fe20000000f00 */
[--C-:B------:R-:W-:Y:S01]  /*18b0*/  IMAD.MOV.U32 R135, RZ, RZ, R151.reuse ;  /* 0x000000ffff877224 */ /* 0x100fe200078e0097 */
[-C--:B------:R-:W-:Y:S01]  /*18c0*/  MOV R103, R151.reuse ;  /* 0x0000009700677202 */ /* 0x080fe20000000f00 */
[--C-:B------:R-:W-:Y:S01]  /*18d0*/  IMAD.MOV.U32 R133, RZ, RZ, R151.reuse ;  /* 0x000000ffff857224 */ /* 0x100fe200078e0097 */
[----:B------:R-:W-:Y:S01]  /*18e0*/  MOV R89, R151 ;  /* 0x0000009700597202 */ /* 0x000fe20000000f00 */
[----:B------:R-:W-:-:S02]  /*18f0*/  IMAD.MOV.U32 R129, RZ, RZ, R151 ;  /* 0x000000ffff817224 */ /* 0x000fc400078e0097 */
[--C-:B------:R-:W-:Y:S02]  /*1900*/  IMAD.MOV.U32 R127, RZ, RZ, R151.reuse ;  /* 0x000000ffff7f7224 */ /* 0x100fe400078e0097 */
[--C-:B------:R-:W-:Y:S02]  /*1910*/  IMAD.MOV.U32 R125, RZ, RZ, R151.reuse ;  /* 0x000000ffff7d7224 */ /* 0x100fe400078e0097 */
[--C-:B------:R-:W-:Y:S02]  /*1920*/  IMAD.MOV.U32 R123, RZ, RZ, R151.reuse ;  /* 0x000000ffff7b7224 */ /* 0x100fe400078e0097 */
[--C-:B------:R-:W-:Y:S02]  /*1930*/  IMAD.MOV.U32 R121, RZ, RZ, R151.reuse ;  /* 0x000000ffff797224 */ /* 0x100fe400078e0097 */
[--C-:B------:R-:W-:Y:S02]  /*1940*/  IMAD.MOV.U32 R119, RZ, RZ, R151.reuse ;  /* 0x000000ffff777224 */ /* 0x100fe400078e0097 */
        /* <DEDUP_REMOVED lines=11> */
[----:B------:R-:W-:Y:S01]  /*1a00*/  IMAD.MOV.U32 R91, RZ, RZ, R151 ;  /* 0x000000ffff5b7224 */ /* 0x000fe200078e0097 */
[----:B------:R-:W-:Y:S02]  /*1a10*/  WARPGROUP.DEPBAR.LE gsb0, 0x0 ;  /* 0x00008000000079c5 */ /* 0x000fe40000010000 */
[----:B------:R-:W-:-:S06]  /*1a20*/  WARPGROUP.ARRIVE ;  /* 0x00000000000079c5 */ /* 0x000fcc0000000000 */
[----:B------:R-:W-:Y:S01]  /*1a30*/  HGMMA.64x128x16.F32.BF16 R24, gdesc[UR8], R24, gsb0 ;  /* 0x01e00000081879f0 */ /* 0x000fe20008001818 */
[----:B------:R-:W-:Y:S02]  /*1a40*/  UIADD3 UR8, UR6, 0x4, URZ ;  /* 0x0000000406087890 */ /* 0x000fe4000fffe03f */
[----:B------:R-:W-:Y:S01]  /*1a50*/  UIADD3 UR10, UR38, 0x4, URZ ;  /* 0x00000004260a7890 */ /* 0x000fe2000fffe03f */
[----:B------:R-:W-:Y:S01]  /*1a60*/  UMOV UR9, 0x40000040 ;  /* 0x4000004000097882 */ /* 0x000fe20000000000 */
[----:B------:R-:W-:Y:S01]  /*1a70*/  UMOV UR11, 0x40000040 ;  /* 0x40000040000b7882 */ /* 0x000fe20000000000 */
[----:B------:R-:W-:Y:S01]  /*1a80*/  ULDC UR6, c[0x0][0x988] ;  /* 0x0002620000067ab9 */ /* 0x000fe20000000800 */
[----:B------:R-:W-:Y:S02]  /*1a90*/  WARPGROUP.DEPBAR.LE gsb0, 0x0 ;  /* 0x00008000000079c5 */ /* 0x000fe40000010000 */
[----:B------:R-:W-:-:S06]  /*1aa0*/  WARPGROUP.ARRIVE ;  /* 0x00000000000079c5 */ /* 0x000fcc0000000000 */
[----:B------:R-:W-:Y:S03]  /*1ab0*/  HGMMA.64x128x16.F32.BF16 R24, gdesc[UR8], R24, gsb0 ;  /* 0x01e00000081879f0 */ /* 0x000fe60008001818 */
[----:B------:R-:W-:Y:S02]  /*1ac0*/  WARPGROUP.DEPBAR.LE gsb0, 0x0 ;  /* 0x00008000000079c5 */ /* 0x000fe40000010000 */
[----:B------:R-:W-:-:S07]  /*1ad0*/  WARPGROUP.ARRIVE ;  /* 0x00000000000079c5 */ /* 0x000fce0000000000 */
        /* <DEDUP_REMOVED lines=26> */
[----:B------:R-:W-:Y:S02]  /*1c80*/  FSEL R88, R26, -INF , P4 ;  /* 0xff8000001a587808 */ /* 0x000fe40002000000 */
[----:B------:R-:W-:Y:S02]  /*1c90*/  FSEL R27, R27, -INF , P3 ;  /* 0xff8000001b1b7808 */ /* 0x000fe40001800000 */
[----:B------:R-:W-:Y:S02]  /*1ca0*/  FSEL R90, R30, -INF , P2 ;  /* 0xff8000001e5a7808 */ /* 0x000fe40001000000 */
[----:B------:R-:W-:-:S02]  /*1cb0*/  FMNMX.FTZ R3, R88, R27, !PT ;  /* 0x0000001b58037209 */ /* 0x000fc40007810000 */
[----:B------:R-:W-:Y:S02]  /*1cc0*/  FSEL R92, R31, -INF , P6 ;  /* 0xff8000001f5c7808 */ /* 0x000fe40003000000 */
[----:B------:R-:W-:Y:S02]  /*1cd0*/  FMNMX.FTZ R3, R90, R3, !PT ;  /* 0x000000035a037209 */ /* 0x000fe40007810000 */
[----:B------:R-:W-:Y:S02]  /*1ce0*/  FSEL R24, R24, -INF , P4 ;  /* 0xff80000018187808 */ /* 0x000fe40002000000 */
[----:B------:R-:W-:Y:S02]  /*1cf0*/  ISETP.GT.AND P4, PT, R6, 0x11, PT ;  /* 0x000000110600780c */ /* 0x000fe40003f84270 */
[----:B------:R-:W-:Y:S02]  /*1d00*/  FSEL R94, R34, -INF , P5 ;  /* 0xff800000225e7808 */ /* 0x000fe40002800000 */
[----:B------:R-:W-:-:S02]  /*1d10*/  FMNMX.FTZ R3, R92, R3, !PT ;  /* 0x000000035c037209 */ /* 0x000fc40007810000 */
[----:B------:R-:W-:Y:S02]  /*1d20*/  FSEL R25, R25, -INF , P3 ;  /* 0xff80000019197808 */ /* 0x000fe40001800000 */
[----:B------:R-:W-:Y:S02]  /*1d30*/  ISETP.GT.AND P3, PT, R6, 0x18, PT ;  /* 0x000000180600780c */ /* 0x000fe40003f64270 */
[----:B------:R-:W-:Y:S02]  /*1d40*/  FSEL R96, R35, -INF , P4 ;  /* 0xff80000023607808 */ /* 0x000fe40002000000 */
[----:B------:R-:W-:Y:S02]  /*1d50*/  FMNMX.FTZ R3, R94, R3, !PT ;  /* 0x000000035e037209 */ /* 0x000fe40007810000 */
[----:B------:R-:W-:Y:S02]  /*1d60*/  FSEL R28, R28, -INF , P2 ;  /* 0xff8000001c1c7808 */ /* 0x000fe40001000000 */
[----:B------:R-:W-:-:S02]  /*1d70*/  ISETP.GT.AND P2, PT, R6, 0x19, PT ;  /* 0x000000190600780c */ /* 0x000fc40003f44270 */
        /* <DEDUP_REMOVED lines=63> */
[----:B------:R-:W-:Y:S02]  /*2170*/  FMNMX.FTZ R3, R128, R3, !PT ;  /* 0x0000000380037209 */ /* 0x000fe40007810000 */
[----:B------:R-:W-:Y:S02]  /*2180*/  FSEL R132, R71, -INF , P1 ;  /* 0xff80000047847808 */ /* 0x000fe40000800000 */
[----:B------:R-:W-:-:S02]  /*2190*/  FMNMX.FTZ R3, R130, R3, !PT ;  /* 0x0000000382037209 */ /* 0x000fc40007810000 */
[----:B------:R-:W-:Y:S02]  /*21a0*/  ISETP.GT.AND P1, PT, R6, 0x61, PT ;  /* 0x000000610600780c */ /* 0x000fe40003f24270 */
[----:B------:R-:W-:Y:S02]  /*21b0*/  FSEL R134, R74, -INF , P0 ;  /* 0xff8000004a867808 */ /* 0x000fe40000000000 */
[----:B------:R-:W-:Y:S02]  /*21c0*/  FMNMX.FTZ R3, R132, R3, !PT ;  /* 0x0000000384037209 */ /* 0x000fe40007810000 */
        /* <DEDUP_REMOVED lines=8> */
[----:B------:R-:W-:-:S02]  /*2250*/  FSEL R138, R79, -INF , P2 ;  /* 0xff8000004f8a7808 */ /* 0x000fc40001000000 */
[----:B------:R-:W-:Y:S02]  /*2260*/  FMNMX.FTZ R3, R78, R3, !PT ;  /* 0x000000034e037209 */ /* 0x000fe40007810000 */
[----:B------:R-:W-:Y:S02]  /*2270*/  ISETP.GT.AND P3, PT, R6, 0x70, PT ;  /* 0x000000700600780c */ /* 0x000fe40003f64270 */
[----:B------:R-:W-:Y:S02]  /*2280*/  FSEL R64, R64, -INF , P4 ;  /* 0xff80000040407808 */ /* 0x000fe40002000000 */
[----:B------:R-:W-:Y:S02]  /*2290*/  FSEL R140, R82, -INF , P3 ;  /* 0xff800000528c7808 */ /* 0x000fe40001800000 */
[----:B------:R-:W-:Y:S02]  /*22a0*/  FMNMX.FTZ R3, R138, R3, !PT ;  /* 0x000000038a037209 */ /* 0x000fe40007810000 */
[----:B------:R-:W-:-:S02]  /*22b0*/  ISETP.GT.AND P4, PT, R6, 0x71, PT ;  /* 0x000000710600780c */ /* 0x000fc40003f84270 */
[----:B------:R-:W-:Y:S02]  /*22c0*/  FSEL R34, R61, -INF , P5 ;  /* 0xff8000003d227808 */ /* 0x000fe40002800000 */
[----:B------:R-:W-:Y:S02]  /*22d0*/  FSEL R142, R83, -INF , P4 ;  /* 0xff800000538e7808 */ /* 0x000fe40002000000 */
[----:B------:R-:W-:Y:S02]  /*22e0*/  FMNMX.FTZ R3, R140, R3, !PT ;  /* 0x000000038c037209 */ /* 0x000fe40007810000 */
[----:B------:R-:W-:Y:S02]  /*22f0*/  ISETP.GT.AND P5, PT, R6, 0x78, PT ;  /* 0x000000780600780c */ /* 0x000fe40003fa4270 */
[----:B------:R-:W-:Y:S02]  /*2300*/  FSEL R60, R60, -INF , P6 ;  /* 0xff8000003c3c7808 */ /* 0x000fe40003000000 */
[----:B------:R-:W-:-:S02]  /*2310*/  FSEL R144, R86, -INF , P5 ;  /* 0xff80000056907808 */ /* 0x000fc40002800000 */
[----:B------:R-:W-:Y:S02]  /*2320*/  FMNMX.FTZ R3, R142, R3, !PT ;  /* 0x000000038e037209 */ /* 0x000fe40007810000 */
[----:B------:R-:W-:Y:S02]  /*2330*/  ISETP.GT.AND P6, PT, R6, 0x79, PT ;  /* 0x000000790600780c */ /* 0x000fe40003fc4270 */
[----:B------:R-:W-:Y:S02]  /*2340*/  FMNMX.FTZ R3, R144, R3, !PT ;  /* 0x0000000390037209 */ /* 0x000fe40007810000 */
[----:B------:R-:W-:Y:S02]  /*2350*/  FSEL R146, R87, -INF , P6 ;  /* 0xff80000057927808 */ /* 0x000fe40003000000 */
[----:B------:R-:W-:Y:S02]  /*2360*/  P2R R15, PR, RZ, 0x1 ;  /* 0x00000001ff0f7803 */ /* 0x000fe40000000000 */
[----:B------:R-:W-:Y:S01]  /*2370*/  FMNMX.FTZ R7, R146, R3, !PT ;  /* 0x0000000392077209 */ /* 0x000fe20007810000 */
[----:B------:R-:W-:Y:S01]  /*2380*/  IMAD.U32 R3, RZ, RZ, UR6 ;  /* 0x00000006ff037e24 */ /* 0x000fe2000f8e00ff */
[----:B------:R-:W-:-:S02]  /*2390*/  ISETP.GT.AND P0, PT, R6, 0x59, PT ;  /* 0x000000590600780c */ /* 0x000fc40003f04270 */
[----:B------:R-:W-:Y:S01]  /*23a0*/  P2R R19, PR, RZ, 0x2 ;  /* 0x00000002ff137803 */ /* 0x000fe20000000000 */
[----:B------:R-:W0:Y:S01]  /*23b0*/  SHFL.BFLY PT, R10, R7, 0x2, 0x1f ;  /* 0x0c401f00070a7f89 */ /* 0x000e2200000e0000 */
[----:B------:R-:W-:Y:S02]  /*23c0*/  ISETP.GT.AND P1, PT, R6, 0x60, PT ;  /* 0x000000600600780c */ /* 0x000fe40003f24270 */
[----:B------:R-:W-:Y:S02]  /*23d0*/  FSEL R54, R69, -INF , P0 ;  /* 0xff80000045367808 */ /* 0x000fe40000000000 */
[----:B------:R-:W-:Y:S02]  /*23e0*/  FSEL R72, R72, -INF , P1 ;  /* 0xff80000048487808 */ /* 0x000fe40000800000 */
[----:B------:R-:W-:Y:S02]  /*23f0*/  ISETP.NE.AND P1, PT, R19, RZ, PT ;  /* 0x000000ff1300720c */ /* 0x000fe40003f25270 */
[----:B------:R-:W-:-:S02]  /*2400*/  P2R R13, PR, RZ, 0x4 ;  /* 0x00000004ff0d7803 */ /* 0x000fc40000000000 */
[----:B------:R-:W-:Y:S02]  /*2410*/  ISETP.NE.AND P0, PT, R15, RZ, PT ;  /* 0x000000ff0f00720c */ /* 0x000fe40003f05270 */
[----:B------:R-:W-:Y:S02]  /*2420*/  FSEL R50, R73, -INF , P1 ;  /* 0xff80000049327808 */ /* 0x000fe40000800000 */
[----:B------:R-:W-:Y:S02]  /*2430*/  FSEL R76, R76, -INF , P0 ;  /* 0xff8000004c4c7808 */ /* 0x000fe40000000000 */
[----:B------:R-:W-:Y:S02]  /*2440*/  FSEL R80, R80, -INF , P3 ;  /* 0xff80000050507808 */ /* 0x000fe40001800000 */
[----:B------:R-:W-:Y:S02]  /*2450*/  FSEL R86, R81, -INF , P4 ;  /* 0xff80000051567808 */ /* 0x000fe40002000000 */
[----:B------:R-:W-:-:S02]  /*2460*/  FSEL R84, R84, -INF , P5 ;  /* 0xff80000054547808 */ /* 0x000fc40002800000 */
[----:B------:R-:W-:Y:S02]  /*2470*/  ISETP.NE.AND P1, PT, R21, RZ, PT ;  /* 0x000000ff1500720c */ /* 0x000fe40003f25270 */
[----:B0-----:R-:W-:Y:S02]  /*2480*/  FMNMX.FTZ R9, R7, R10, !PT ;  /* 0x0000000a07097209 */ /* 0x001fe40007810000 */
[----:B------:R-:W-:Y:S02]  /*2490*/  FMNMX.FTZ R7, R24, R25, !PT ;  /* 0x0000001918077209 */ /* 0x000fe40007810000 */
[----:B------:R-:W-:Y:S01]  /*24a0*/  ISETP.NE.AND P0, PT, R23, RZ, PT ;  /* 0x000000ff1700720c */ /* 0x000fe20003f05270 */
[----:B------:R-:W0:Y:S01]  /*24b0*/  SHFL.BFLY PT, R10, R9, 0x1, 0x1f ;  /* 0x0c201f00090a7f89 */ /* 0x000e2200000e0000 */
[----:B------:R-:W-:-:S04]  /*24c0*/  FMNMX.FTZ R7, R28, R7, !PT ;  /* 0x000000071c077209 */ /* 0x000fc80007810000 */
[----:B------:R-:W-:-:S04]  /*24d0*/  FMNMX.FTZ R7, R8, R7, !PT ;  /* 0x0000000708077209 */ /* 0x000fc80007810000 */
[----:B------:R-:W-:-:S04]  /*24e0*/  FMNMX.FTZ R7, R32, R7, !PT ;  /* 0x0000000720077209 */ /* 0x000fc80007810000 */
[----:B------:R-:W-:-:S04]  /*24f0*/  FMNMX.FTZ R7, R12, R7, !PT ;  /* 0x000000070c077209 */ /* 0x000fc80007810000 */
[----:B------:R-:W-:-:S04]  /*2500*/  FMNMX.FTZ R7, R36, R7, !PT ;  /* 0x0000000724077209 */ /* 0x000fc80007810000 */
[----:B------:R-:W-:Y:S02]  /*2510*/  FMNMX.FTZ R7, R14, R7, !PT ;  /* 0x000000070e077209 */ /* 0x000fe40007810000 */
[----:B0-----:R-:W-:Y:S02]  /*2520*/  FMNMX.FTZ R10, R9, R10, !PT ;  /* 0x0000000a090a7209 */ /* 0x001fe40007810000 */
[----:B------:R-:W-:Y:S02]  /*2530*/  FMNMX.FTZ R7, R40, R7, !PT ;  /* 0x0000000728077209 */ /* 0x000fe40007810000 */
[C---:B------:R-:W-:Y:S01]  /*2540*/  FSETP.NEU.FTZ.AND P2, PT, R10.reuse, -INF , PT ;  /* 0xff8000000a00780b */ /* 0x040fe20003f5d000 */
[----:B------:R-:W-:Y:S01]  /*2550*/  FMUL.FTZ R11, R10, R3 ;  /* 0x000000030a0b7220 */ /* 0x000fe20000410000 */
[----:B------:R-:W-:-:S04]  /*2560*/  FMNMX.FTZ R7, R18, R7, !PT ;  /* 0x0000000712077209 */ /* 0x000fc80007810000 */
[----:B------:R-:W-:Y:S02]  /*2570*/  FMNMX.FTZ R7, R44, R7, !PT ;  /* 0x000000072c077209 */ /* 0x000fe40007810000 */
[----:B------:R-:W-:Y:S02]  /*2580*/  FSEL R11, R11, RZ, P2 ;  /* 0x000000ff0b0b7208 */ /* 0x000fe40001000000 */
[----:B------:R-:W-:Y:S02]  /*2590*/  FMNMX.FTZ R7, R20, R7, !PT ;  /* 0x0000000714077209 */ /* 0x000fe40007810000 */
[----:B------:R-:W-:Y:S01]  /*25a0*/  ISETP.NE.AND P2, PT, R13, RZ, PT ;  /* 0x000000ff0d00720c */ /* 0x000fe20003f45270 */
[--C-:B------:R-:W-:Y:S01]  /*25b0*/  FFMA.FTZ R181, R88, R3, -R11.reuse ;  /* 0x0000000358b57223 */ /* 0x100fe2000001080b */
[----:B------:R-:W-:Y:S01]  /*25c0*/  FMNMX.FTZ R7, R48, R7, !PT ;  /* 0x0000000730077209 */ /* 0x000fe20007810000 */
[-CC-:B------:R-:W-:Y:S01]  /*25d0*/  FFMA.FTZ R42, R27, R3.reuse, -R11.reuse ;  /* 0x000000031b2a7223 */ /* 0x180fe2000001080b */
[----:B------:R-:W-:Y:S01]  /*25e0*/  FSEL R82, R77, -INF , P2 ;  /* 0xff8000004d527808 */ /* 0x000fe20001000000 */
[--C-:B------:R-:W-:Y:S01]  /*25f0*/  FFMA.FTZ R183, R90, R3, -R11.reuse ;  /* 0x000000035ab77223 */ /* 0x100fe2000001080b */
[----:B------:R-:W-:Y:S01]  /*2600*/  FMNMX.FTZ R7, R22, R7, !PT ;  /* 0x0000000716077209 */ /* 0x000fe20007810000 */
[----:B------:R-:W-:Y:S01]  /*2610*/  MUFU.EX2 R181, R181 ;  /* 0x000000b500b57308 */ /* 0x000fe20000000800 */
[----:B------:R-:W-:Y:S01]  /*2620*/  FSEL R88, R85, -INF , P6 ;  /* 0xff80000055587808 */ /* 0x000fe20003000000 */
[--C-:B------:R-:W-:Y:S01]  /*2630*/  FFMA.FTZ R46, R92, R3, -R11.reuse ;  /* 0x000000035c2e7223 */ /* 0x100fe2000001080b */
[----:B------:R-:W-:Y:S01]  /*2640*/  FMNMX.FTZ R7, R52, R7, !PT ;  /* 0x0000000734077209 */ /* 0x000fe20007810000 */
[-CC-:B------:R-:W-:Y:S01]  /*2650*/  FFMA.FTZ R177, R94, R3.reuse, -R11.reuse ;  /* 0x000000035eb17223 */ /* 0x180fe2000001080b */
[-CC-:B------:R-:W-:Y:S01]  /*2660*/  FFMA.FTZ R58, R96, R3.reuse, -R11.reuse ;  /* 0x00000003603a7223 */ /* 0x180fe2000001080b */
[--C-:B------:R-:W-:Y:S01]  /*2670*/  FFMA.FTZ R179, R98, R3, -R11.reuse ;  /* 0x0000000362b37223 */ /* 0x100fe2000001080b */
[----:B------:R-:W-:Y:S01]  /*2680*/  FMNMX.FTZ R7, R26, R7, !PT ;  /* 0x000000071a077209 */ /* 0x000fe20007810000 */
[----:B------:R-:W0:Y:S01]  /*2690*/  MUFU.EX2 R42, R42 ;  /* 0x0000002a002a7308 */ /* 0x000e220000000800 */
[-CC-:B------:R-:W-:Y:S01]  /*26a0*/  FFMA.FTZ R62, R100, R3.reuse, -R11.reuse ;  /* 0x00000003643e7223 */ /* 0x180fe2000001080b */
[--C-:B------:R-:W-:Y:S01]  /*26b0*/  FFMA.FTZ R173, R102, R3, -R11.reuse ;  /* 0x0000000366ad7223 */ /* 0x100fe2000001080b */
[----:B------:R-:W-:Y:S01]  /*26c0*/  FMNMX.FTZ R7, R56, R7, !PT ;  /* 0x0000000738077209 */ /* 0x000fe20007810000 */
[-CC-:B------:R-:W-:Y:S01]  /*26d0*/  FFMA.FTZ R66, R104, R3.reuse, -R11.reuse ;  /* 0x0000000368427223 */ /* 0x180fe2000001080b */
[-CC-:B------:R-:W-:Y:S01]  /*26e0*/  FFMA.FTZ R175, R106, R3.reuse, -R11.reuse ;  /* 0x000000036aaf7223 */ /* 0x180fe2000001080b */
[--C-:B------:R-:W-:Y:S01]  /*26f0*/  FFMA.FTZ R70, R108, R3, -R11.reuse ;  /* 0x000000036c467223 */ /* 0x100fe2000001080b */
[----:B------:R-:W-:Y:S01]  /*2700*/  FMNMX.FTZ R7, R30, R7, !PT ;  /* 0x000000071e077209 */ /* 0x000fe20007810000 */
[----:B------:R-:W1:Y:S01]  /*2710*/  MUFU.EX2 R183, R183 ;  /* 0x000000b700b77308 */ /* 0x000e620000000800 */
[-CC-:B------:R-:W-:Y:S01]  /*2720*/  FFMA.FTZ R169, R110, R3.reuse, -R11.reuse ;  /* 0x000000036ea97223 */ /* 0x180fe2000001080b */
[--C-:B------:R-:W-:Y:S01]  /*2730*/  FFMA.FTZ R74, R112, R3, -R11.reuse ;  /* 0x00000003704a7223 */ /* 0x100fe2000001080b */
[----:B------:R-:W-:Y:S01]  /*2740*/  FMNMX.FTZ R7, R60, R7, !PT ;  /* 0x000000073c077209 */ /* 0x000fe20007810000 */
[-CC-:B------:R-:W-:Y:S01]  /*2750*/  FFMA.FTZ R171, R114, R3.reuse, -R11.reuse ;  /* 0x0000000372ab7223 */ /* 0x180fe2000001080b */
[-CC-:B------:R-:W-:Y:S01]  /*2760*/  FFMA.FTZ R116, R116, R3.reuse, -R11.reuse ;  /* 0x0000000374747223 */ /* 0x180fe2000001080b */
[--C-:B------:R-:W-:Y:S01]  /*2770*/  FFMA.FTZ R118, R118, R3, -R11.reuse ;  /* 0x0000000376767223 */ /* 0x100fe2000001080b */
[----:B------:R-:W-:Y:S01]  /*2780*/  FMNMX.FTZ R7, R34, R7, !PT ;  /* 0x0000000722077209 */ /* 0x000fe20007810000 */
[----:B------:R-:W2:Y:S01]  /*2790*/  MUFU.EX2 R46, R46 ;  /* 0x0000002e002e7308 */ /* 0x000ea20000000800 */
[-CC-:B------:R-:W-:Y:S01]  /*27a0*/  FFMA.FTZ R120, R120, R3.reuse, -R11.reuse ;  /* 0x0000000378787223 */ /* 0x180fe2000001080b */
[--C-:B------:R-:W-:Y:S01]  /*27b0*/  FFMA.FTZ R122, R122, R3, -R11.reuse ;  /* 0x000000037a7a7223 */ /* 0x100fe2000001080b */
[----:B------:R-:W-:Y:S01]  /*27c0*/  FMNMX.FTZ R7, R64, R7, !PT ;  /* 0x0000000740077209 */ /* 0x000fe20007810000 */
[-CC-:B------:R-:W-:Y:S01]  /*27d0*/  FFMA.FTZ R124, R124, R3.reuse, -R11.reuse ;  /* 0x000000037c7c7223 */ /* 0x180fe2000001080b */
[-CC-:B------:R-:W-:Y:S01]  /*27e0*/  FFMA.FTZ R126, R126, R3.reuse, -R11.reuse ;  /* 0x000000037e7e7223 */ /* 0x180fe2000001080b */
[--C-:B------:R-:W-:Y:S01]  /*27f0*/  FFMA.FTZ R128, R128, R3, -R11.reuse ;  /* 0x0000000380807223 */ /* 0x100fe2000001080b */
[----:B------:R-:W-:Y:S01]  /*2800*/  FMNMX.FTZ R7, R38, R7, !PT ;  /* 0x0000000726077209 */ /* 0x000fe20007810000 */
[----:B------:R-:W3:Y:S01]  /*2810*/  MUFU.EX2 R177, R177 ;  /* 0x000000b100b17308 */ /* 0x000ee20000000800 */
[-CC-:B------:R-:W-:Y:S01]  /*2820*/  FFMA.FTZ R130, R130, R3.reuse, -R11.reuse ;  /* 0x0000000382827223 */ /* 0x180fe2000001080b */
[--C-:B------:R-:W-:Y:S01]  /*2830*/  FFMA.FTZ R132, R132, R3, -R11.reuse ;  /* 0x0000000384847223 */ /* 0x100fe2000001080b */
[----:B------:R-:W-:Y:S01]  /*2840*/  FMNMX.FTZ R7, R68, R7, !PT ;  /* 0x0000000744077209 */ /* 0x000fe20007810000 */
[-CC-:B------:R-:W-:Y:S01]  /*2850*/  FFMA.FTZ R134, R134, R3.reuse, -R11.reuse ;  /* 0x0000000386867223 */ /* 0x180fe2000001080b */
        /* <DEDUP_REMOVED lines=8> */
[----:B------:R-:W-:Y:S01]  /*28e0*/  FFMA.FTZ R146, R146, R3, -R11 ;  /* 0x0000000392927223 */ /* 0x000fe2000001080b */
[----:B------:R-:W4:Y:S01]  /*28f0*/  MUFU.EX2 R58, R58 ;  /* 0x0000003a003a7308 */ /* 0x000f220000000800 */
[----:B------:R-:W-:Y:S01]  /*2900*/  FMNMX.FTZ R7, R50, R7, !PT ;  /* 0x0000000732077209 */ /* 0x000fe20007810000 */
[--C-:B------:R-:W-:Y:S01]  /*2910*/  IMAD.MOV.U32 R114, RZ, RZ, R151.reuse ;  /* 0x000000ffff727224 */ /* 0x100fe200078e0097 */
[----:B------:R-:W-:Y:S01]  /*2920*/  MOV R110, R151 ;  /* 0x00000097006e7202 */ /* 0x000fe20000000f00 */
[--C-:B------:R-:W-:Y:S01]  /*2930*/  IMAD.MOV.U32 R112, RZ, RZ, R151.reuse ;  /* 0x000000ffff707224 */ /* 0x100fe200078e0097 */
[----:B------:R-:W-:Y:S01]  /*2940*/  FMNMX.FTZ R7, R76, R7, !PT ;  /* 0x000000074c077209 */ /* 0x000fe20007810000 */
[--C-:B------:R-:W-:Y:S01]  /*2950*/  IMAD.MOV.U32 R108, RZ, RZ, R151.reuse ;  /* 0x000000ffff6c7224 */ /* 0x100fe200078e0097 */
[----:B------:R-:W-:Y:S01]  /*2960*/  MOV R96, R151 ;  /* 0x0000009700607202 */ /* 0x000fe20000000f00 */
[----:B------:R-:W5:Y:S01]  /*2970*/  MUFU.EX2 R179, R179 ;  /* 0x000000b300b37308 */ /* 0x000f620000000800 */
[----:B------:R-:W-:Y:S01]  /*2980*/  FMNMX.FTZ R7, R82, R7, !PT ;  /* 0x0000000752077209 */ /* 0x000fe20007810000 */
[----:B------:R-:W-:-:S02]  /*2990*/  IMAD.MOV.U32 R106, RZ, RZ, R151 ;  /* 0x000000ffff6a7224 */ /* 0x000fc400078e0097 */
[--C-:B------:R-:W-:Y:S01]  /*29a0*/  IMAD.MOV.U32 R104, RZ, RZ, R151.reuse ;  /* 0x000000ffff687224 */ /* 0x100fe200078e0097 */
[----:B------:R-:W-:Y:S01]  /*29b0*/  FMNMX.FTZ R7, R80, R7, !PT ;  /* 0x0000000750077209 */ /* 0x000fe20007810000 */
[--C-:B------:R-:W-:Y:S02]  /*29c0*/  IMAD.MOV.U32 R102, RZ, RZ, R151.reuse ;  /* 0x000000ffff667224 */ /* 0x100fe400078e0097 */
[----:B------:R-:W-:Y:S01]  /*29d0*/  MUFU.EX2 R62, R62 ;  /* 0x0000003e003e7308 */ /* 0x000fe20000000800 */
[----:B------:R-:W-:Y:S01]  /*29e0*/  FMNMX.FTZ R7, R86, R7, !PT ;  /* 0x0000000756077209 */ /* 0x000fe20007810000 */
[--C-:B------:R-:W-:Y:S02]  /*29f0*/  IMAD.MOV.U32 R100, RZ, RZ, R151.reuse ;  /* 0x000000ffff647224 */ /* 0x100fe400078e0097 */
[--C-:B------:R-:W-:Y:S01]  /*2a00*/  IMAD.MOV.U32 R98, RZ, RZ, R151.reuse ;  /* 0x000000ffff627224 */ /* 0x100fe200078e0097 */
[----:B------:R-:W-:Y:S01]  /*2a10*/  FMNMX.FTZ R7, R84, R7, !PT ;  /* 0x0000000754077209 */ /* 0x000fe20007810000 */
[----:B------:R-:W-:-:S02]  /*2a20*/  IMAD.MOV.U32 R94, RZ, RZ, R151 ;  /* 0x000000ffff5e7224 */ /* 0x000fc400078e0097 */
[----:B------:R-:W-:Y:S01]  /*2a30*/  MUFU.EX2 R173, R173 ;  /* 0x000000ad00ad7308 */ /* 0x000fe20000000800 */
[----:B------:R-:W-:Y:S01]  /*2a40*/  FMNMX.FTZ R7, R88, R7, !PT ;  /* 0x0000000758077209 */ /* 0x000fe20007810000 */
[--C-:B------:R-:W-:Y:S02]  /*2a50*/  IMAD.MOV.U32 R92, RZ, RZ, R151.reuse ;  /* 0x000000ffff5c7224 */ /* 0x100fe400078e0097 */
[----:B------:R-:W-:Y:S02]  /*2a60*/  IMAD.MOV.U32 R90, RZ, RZ, R151 ;  /* 0x000000ffff5a7224 */ /* 0x000fe400078e0097 */
[----:B------:R-:W0:Y:S02]  /*2a70*/  SHFL.BFLY PT, R6, R7, 0x2, 0x1f ;  /* 0x0c401f0007067f89 */ /* 0x000e2400000e0000 */
[----:B------:R-:W-:Y:S08]  /*2a80*/  MUFU.EX2 R66, R66 ;  /* 0x0000004200427308 */ /* 0x000ff00000000800 */
[----:B------:R-:W-:Y:S08]  /*2a90*/  MUFU.EX2 R175, R175 ;  /* 0x000000af00af7308 */ /* 0x000ff00000000800 */
[----:B------:R-:W-:Y:S01]  /*2aa0*/  MUFU.EX2 R70, R70 ;  /* 0x0000004600467308 */ /* 0x000fe20000000800 */
[----:B0-----:R-:W-:-:S07]  /*2ab0*/  FMNMX.FTZ R9, R7, R6, !PT ;  /* 0x0000000607097209 */ /* 0x001fce0007810000 */
[----:B------:R-:W-:Y:S01]  /*2ac0*/  MUFU.EX2 R169, R169 ;  /* 0x000000a900a97308 */ /* 0x000fe20000000800 */
[----:B------:R-:W0:Y:S07]  /*2ad0*/  SHFL.BFLY PT, R6, R9, 0x1, 0x1f ;  /* 0x0c201f0009067f89 */ /* 0x000e2e00000e0000 */
[----:B------:R-:W-:Y:S08]  /*2ae0*/  MUFU.EX2 R74, R74 ;  /* 0x0000004a004a7308 */ /* 0x000ff00000000800 */
[----:B------:R-:W-:Y:S08]  /*2af0*/  MUFU.EX2 R171, R171 ;  /* 0x000000ab00ab7308 */ /* 0x000ff00000000800 */
[----:B------:R-:W-:Y:S01]  /*2b00*/  MUFU.EX2 R116, R116 ;  /* 0x0000007400747308 */ /* 0x000fe20000000800 */
[----:B0-----:R-:W-:-:S04]  /*2b10*/  FMNMX.FTZ R6, R9, R6, !PT ;  /* 0x0000000609067209 */ /* 0x001fc80007810000 */
[C---:B------:R-:W-:Y:S01]  /*2b20*/  FSETP.NEU.FTZ.AND P2, PT, R6.reuse, -INF , PT ;  /* 0xff8000000600780b */ /* 0x040fe20003f5d000 */
[----:B------:R-:W-:Y:S02]  /*2b30*/  FMUL.FTZ R7, R6, R3 ;  /* 0x0000000306077220 */ /* 0x000fe40000410000 */
[----:B------:R-:W-:Y:S03]  /*2b40*/  MUFU.EX2 R118, R118 ;  /* 0x0000007600767308 */ /* 0x000fe60000000800 */
[----:B------:R-:W-:-:S05]  /*2b50*/  FSEL R9, R7, RZ, P2 ;  /* 0x000000ff07097208 */ /* 0x000fca0001000000 */
[----:B------:R-:W-:Y:S01]  /*2b60*/  MUFU.EX2 R153, R120 ;  /* 0x0000007800997308 */ /* 0x000fe20000000800 */
[-CC-:B------:R-:W-:Y:S01]  /*2b70*/  FFMA.FTZ R8, R8, R3.reuse, -R9.reuse ;  /* 0x0000000308087223 */ /* 0x180fe20000010809 */
[-CC-:B------:R-:W-:Y:S01]  /*2b80*/  FFMA.FTZ R24, R24, R3.reuse, -R9.reuse ;  /* 0x0000000318187223 */ /* 0x180fe20000010809 */
[-CC-:B------:R-:W-:Y:S01]  /*2b90*/  FFMA.FTZ R25, R25, R3.reuse, -R9.reuse ;  /* 0x0000000319197223 */ /* 0x180fe20000010809 */
[-CC-:B------:R-:W-:Y:S01]  /*2ba0*/  FFMA.FTZ R28, R28, R3.reuse, -R9.reuse ;  /* 0x000000031c1c7223 */ /* 0x180fe20000010809 */
[-CC-:B------:R-:W-:Y:S01]  /*2bb0*/  FFMA.FTZ R32, R32, R3.reuse, -R9.reuse ;  /* 0x0000000320207223 */ /* 0x180fe20000010809 */
[-CC-:B------:R-:W-:Y:S01]  /*2bc0*/  FFMA.FTZ R12, R12, R3.reuse, -R9.reuse ;  /* 0x000000030c0c7223 */ /* 0x180fe20000010809 */
[-CC-:B------:R-:W-:Y:S01]  /*2bd0*/  FFMA.FTZ R36, R36, R3.reuse, -R9.reuse ;  /* 0x0000000324247223 */ /* 0x180fe20000010809 */
[----:B------:R0:W-:Y:S01]  /*2be0*/  MUFU.EX2 R11, R8 ;  /* 0x00000008000b7308 */ /* 0x0001e20000000800 */
[-CC-:B------:R-:W-:Y:S01]  /*2bf0*/  FFMA.FTZ R14, R14, R3.reuse, -R9.reuse ;  /* 0x000000030e0e7223 */ /* 0x180fe20000010809 */
[-CC-:B------:R-:W-:Y:S01]  /*2c00*/  FFMA.FTZ R40, R40, R3.reuse, -R9.reuse ;  /* 0x0000000328287223 */ /* 0x180fe20000010809 */
[-CC-:B------:R-:W-:Y:S01]  /*2c10*/  FFMA.FTZ R18, R18, R3.reuse, -R9.reuse ;  /* 0x0000000312127223 */ /* 0x180fe20000010809 */
[-CC-:B------:R-:W-:Y:S01]  /*2c20*/  FFMA.FTZ R44, R44, R3.reuse, -R9.reuse ;  /* 0x000000032c2c7223 */ /* 0x180fe20000010809 */
[-CC-:B------:R-:W-:Y:S01]  /*2c30*/  FFMA.FTZ R20, R20, R3.reuse, -R9.reuse ;  /* 0x0000000314147223 */ /* 0x180fe20000010809 */
[-CC-:B------:R-:W-:Y:S01]  /*2c40*/  FFMA.FTZ R48, R48, R3.reuse, -R9.reuse ;  /* 0x0000000330307223 */ /* 0x180fe20000010809 */
[-CC-:B------:R-:W-:Y:S01]  /*2c50*/  FFMA.FTZ R22, R22, R3.reuse, -R9.reuse ;  /* 0x0000000316167223 */ /* 0x180fe20000010809 */
[----:B------:R-:W-:Y:S01]  /*2c60*/  MUFU.EX2 R24, R24 ;  /* 0x0000001800187308 */ /* 0x000fe20000000800 */
[----:B0-----:R-:W-:Y:S01]  /*2c70*/  FADD.FTZ R8, R181, R42 ;  /* 0x0000002ab5087221 */ /* 0x001fe20000010000 */
[-CC-:B------:R-:W-:Y:S01]  /*2c80*/  FFMA.FTZ R52, R52, R3.reuse, -R9.reuse ;  /* 0x0000000334347223 */ /* 0x180fe20000010809 */
[-CC-:B------:R-:W-:Y:S01]  /*2c90*/  FFMA.FTZ R26, R26, R3.reuse, -R9.reuse ;  /* 0x000000031a1a7223 */ /* 0x180fe20000010809 */
[-CC-:B------:R-:W-:Y:S01]  /*2ca0*/  FFMA.FTZ R56, R56, R3.reuse, -R9.reuse ;  /* 0x0000000338387223 */ /* 0x180fe20000010809 */
[----:B-1----:R-:W-:Y:S01]  /*2cb0*/  FADD.FTZ R7, R183, R8 ;  /* 0x00000008b7077221 */ /* 0x002fe20000010000 */
[-CC-:B------:R-:W-:Y:S01]  /*2cc0*/  FFMA.FTZ R30, R30, R3.reuse, -R9.reuse ;  /* 0x000000031e1e7223 */ /* 0x180fe20000010809 */
[-C--:B------:R-:W-:Y:S01]  /*2cd0*/  FFMA.FTZ R60, R60, R3.reuse, -R9 ;  /* 0x000000033c3c7223 */ /* 0x080fe20000010809 */
[----:B------:R-:W0:Y:S01]  /*2ce0*/  MUFU.EX2 R25, R25 ;  /* 0x0000001900197308 */ /* 0x000e220000000800 */
[----:B--2---:R-:W-:Y:S01]  /*2cf0*/  FADD.FTZ R8, R46, R7 ;  /* 0x000000072e087221 */ /* 0x004fe20000010000 */
[-CC-:B------:R-:W-:Y:S01]  /*2d00*/  FFMA.FTZ R34, R34, R3.reuse, -R9.reuse ;  /* 0x0000000322227223 */ /* 0x180fe20000010809 */
[-CC-:B------:R-:W-:Y:S01]  /*2d10*/  FFMA.FTZ R64, R64, R3.reuse, -R9.reuse ;  /* 0x0000000340407223 */ /* 0x180fe20000010809 */
[-CC-:B------:R-:W-:Y:S01]  /*2d20*/  FFMA.FTZ R38, R38, R3.reuse, -R9.reuse ;  /* 0x0000000326267223 */ /* 0x180fe20000010809 */
[----:B---3--:R-:W-:Y:S01]  /*2d30*/  FADD.FTZ R7, R177, R8 ;  /* 0x00000008b1077221 */ /* 0x008fe20000010000 */
[-CC-:B------:R-:W-:Y:S01]  /*2d40*/  FFMA.FTZ R68, R68, R3.reuse, -R9.reuse ;  /* 0x0000000344447223 */ /* 0x180fe20000010809 */
[-C--:B------:R-:W-:Y:S01]  /*2d50*/  FFMA.FTZ R54, R54, R3.reuse, -R9 ;  /* 0x0000000336367223 */ /* 0x080fe20000010809 */
[----:B------:R-:W1:Y:S01]  /*2d60*/  MUFU.EX2 R28, R28 ;  /* 0x0000001c001c7308 */ /* 0x000e620000000800 */
[----:B----4-:R-:W-:Y:S01]  /*2d70*/  FADD.FTZ R8, R58, R7 ;  /* 0x000000073a087221 */ /* 0x010fe20000010000 */
[-CC-:B------:R-:W-:Y:S01]  /*2d80*/  FFMA.FTZ R72, R72, R3.reuse, -R9.reuse ;  /* 0x0000000348487223 */ /* 0x180fe20000010809 */
[-CC-:B------:R-:W-:Y:S01]  /*2d90*/  FFMA.FTZ R50, R50, R3.reuse, -R9.reuse ;  /* 0x0000000332327223 */ /* 0x180fe20000010809 */
[-CC-:B------:R-:W-:Y:S01]  /*2da0*/  FFMA.FTZ R76, R76, R3.reuse, -R9.reuse ;  /* 0x000000034c4c7223 */ /* 0x180fe20000010809 */
[----:B-----5:R-:W-:Y:S01]  /*2db0*/  FADD.FTZ R31, R179, R8 ;  /* 0x00000008b31f7221 */ /* 0x020fe20000010000 */
[-CC-:B------:R-:W-:Y:S01]  /*2dc0*/  FFMA.FTZ R82, R82, R3.reuse, -R9.reuse ;  /* 0x0000000352527223 */ /* 0x180fe20000010809 */
[-C--:B------:R-:W-:Y:S01]  /*2dd0*/  FFMA.FTZ R80, R80, R3.reuse, -R9 ;  /* 0x0000000350507223 */ /* 0x080fe20000010809 */
[----:B------:R-:W2:Y:S01]  /*2de0*/  MUFU.EX2 R32, R32 ;  /* 0x0000002000207308 */ /* 0x000ea20000000800 */
[----:B0-----:R-:W-:Y:S01]  /*2df0*/  FADD.FTZ R7, R24, R25 ;  /* 0x0000001918077221 */ /* 0x001fe20000010000 */
[-CC-:B------:R-:W-:Y:S01]  /*2e00*/  FFMA.FTZ R86, R86, R3.reuse, -R9.reuse ;  /* 0x0000000356567223 */ /* 0x180fe20000010809 */
[-CC-:B------:R-:W-:Y:S01]  /*2e10*/  FFMA.FTZ R84, R84, R3.reuse, -R9.reuse ;  /* 0x0000000354547223 */ /* 0x180fe20000010809 */
[----:B------:R-:W-:Y:S01]  /*2e20*/  FFMA.FTZ R88, R88, R3, -R9 ;  /* 0x0000000358587223 */ /* 0x000fe20000010809 */
[----:B------:R-:W-:Y:S01]  /*2e30*/  F2FP.BF16.F32.PACK_AB R181, R42, R181 ;  /* 0x000000b52ab5723e */ /* 0x000fe200000010ff */
[----:B------:R-:W-:Y:S01]  /*2e40*/  IMAD.MOV.U32 R120, RZ, RZ, R151 ;  /* 0x000000ffff787224 */ /* 0x000fe200078e0097 */
[----:B------:R-:W-:Y:S01]  /*2e50*/  F2FP.BF16.F32.PACK_AB R183, R46, R183 ;  /* 0x000000b72eb7723e */ /* 0x000fe200000010ff */
[----:B------:R0:W3:Y:S01]  /*2e60*/  MUFU.EX2 R13, R12 ;  /* 0x0000000c000d7308 */ /* 0x0000e20000000800 */
[----:B-1----:R-:W-:Y:S01]  /*2e70*/  FADD.FTZ R8, R28, R7 ;  /* 0x000000071c087221 */ /* 0x002fe20000010000 */
[----:B------:R-:W-:-:S02]  /*2e80*/  F2FP.BF16.F32.PACK_AB R182, R11, R28 ;  /* 0x0000001c0bb6723e */ /* 0x000fc400000010ff */
[----:B------:R-:W-:Y:S01]  /*2e90*/  F2FP.BF16.F32.PACK_AB R177, R58, R177 ;  /* 0x000000b13ab1723e */ /* 0x000fe200000010ff */
[----:B------:R-:W-:Y:S01]  /*2ea0*/  FADD.FTZ R7, R11, R8 ;  /* 0x000000080b077221 */ /* 0x000fe20000010000 */
[C---:B------:R-:W-:Y:S02]  /*2eb0*/  F2FP.BF16.F32.PACK_AB R179, R62.reuse, R179 ;  /* 0x000000b33eb3723e */ /* 0x040fe400000010ff */
[----:B------:R-:W1:Y:S01]  /*2ec0*/  MUFU.EX2 R36, R36 ;  /* 0x0000002400247308 */ /* 0x000e620000000800 */
[----:B0-----:R-:W-:Y:S01]  /*2ed0*/  FADD.FTZ R12, R62, R31 ;  /* 0x0000001f3e0c7221 */ /* 0x001fe20000010000 */
[----:B--2---:R-:W-:Y:S01]  /*2ee0*/  FADD.FTZ R8, R32, R7 ;  /* 0x0000000720087221 */ /* 0x004fe20000010000 */
[----:B------:R-:W-:Y:S02]  /*2ef0*/  F2FP.BF16.F32.PACK_AB R180, R25, R24 ;  /* 0x0000001819b4723e */ /* 0x000fe400000010ff */
[----:B------:R-:W-:Y:S01]  /*2f00*/  FADD.FTZ R33, R173, R12 ;  /* 0x0000000cad217221 */ /* 0x000fe20000010000 */
[----:B------:R-:W-:-:S02]  /*2f10*/  F2FP.BF16.F32.PACK_AB R173, R66, R173 ;  /* 0x000000ad42ad723e */ /* 0x000fc400000010ff */
[----:B------:R0:W2:Y:S01]  /*2f20*/  MUFU.EX2 R15, R14 ;  /* 0x0000000e000f7308 */ /* 0x0000a20000000800 */
[----:B------:R-:W-:Y:S01]  /*2f30*/  FADD.FTZ R12, R66, R33 ;  /* 0x00000021420c7221 */ /* 0x000fe20000010000 */
[C---:B---3--:R-:W-:Y:S01]  /*2f40*/  FADD.FTZ R7, R13.reuse, R8 ;  /* 0x000000080d077221 */ /* 0x048fe20000010000 */
[----:B------:R-:W-:Y:S02]  /*2f50*/  F2FP.BF16.F32.PACK_AB R176, R13, R32 ;  /* 0x000000200db0723e */ /* 0x000fe400000010ff */
[----:B------:R-:W-:Y:S01]  /*2f60*/  FADD.FTZ R33, R175, R12 ;  /* 0x0000000caf217221 */ /* 0x000fe20000010000 */
[C---:B------:R-:W-:Y:S02]  /*2f70*/  F2FP.BF16.F32.PACK_AB R175, R70.reuse, R175 ;  /* 0x000000af46af723e */ /* 0x040fe400000010ff */
[----:B------:R-:W3:Y:S01]  /*2f80*/  MUFU.EX2 R40, R40 ;  /* 0x0000002800287308 */ /* 0x000ee20000000800 */
[----:B0-----:R-:W-:Y:S02]  /*2f90*/  IMAD.U32 R14, RZ, RZ, UR36 ;  /* 0x00000024ff0e7e24 */ /* 0x001fe4000f8e00ff */
[----:B------:R-:W-:Y:S01]  /*2fa0*/  FADD.FTZ R12, R70, R33 ;  /* 0x00000021460c7221 */ /* 0x000fe20000010000 */
[----:B-1----:R-:W-:Y:S01]  /*2fb0*/  FADD.FTZ R8, R36, R7 ;  /* 0x0000000724087221 */ /* 0x002fe20000010000 */
[----:B------:R-:W-:-:S02]  /*2fc0*/  @!P1 VIADD R7, R14, 0x34840 ;  /* 0x000348400e079836 */ /* 0x000fc40000000000 */
[----:B------:R-:W-:Y:S01]  /*2fd0*/  FADD.FTZ R37, R169, R12 ;  /* 0x0000000ca9257221 */ /* 0x000fe20000010000 */
[C---:B------:R-:W-:Y:S01]  /*2fe0*/  F2FP.BF16.F32.PACK_AB R169, R74.reuse, R169 ;  /* 0x000000a94aa9723e */ /* 0x040fe200000010ff */
[----:B------:R-:W0:Y:S01]  /*2ff0*/  MUFU.EX2 R19, R18 ;  /* 0x0000001200137308 */ /* 0x000e220000000800 */
[C---:B--2---:R-:W-:Y:S01]  /*3000*/  FADD.FTZ R35, R15.reuse, R8 ;  /* 0x000000080f237221 */ /* 0x044fe20000010000 */
[----:B------:R-:W-:Y:S01]  /*3010*/  FADD.FTZ R12, R74, R37 ;  /* 0x000000254a0c7221 */ /* 0x000fe20000010000 */
[----:B------:R-:W-:Y:S02]  /*3020*/  @!P1 PRMT R7, RZ, 0x654, R7 ;  /* 0x00000654ff079816 */ /* 0x000fe40000000007 */
[----:B------:R-:W-:Y:S02]  /*3030*/  F2FP.BF16.F32.PACK_AB R178, R15, R36 ;  /* 0x000000240fb2723e */ /* 0x000fe400000010ff */
[----:B------:R0:W-:Y:S01]  /*3040*/  @!P1 SYNCS.ARRIVE.TRANS64.RED.A1T0 RZ, [R7+URZ], RZ ;  /* 0x000000ff07ff99a7 */ /* 0x0001e2000810043f */
[----:B------:R-:W1:Y:S01]  /*3050*/  MUFU.EX2 R44, R44 ;  /* 0x0000002c002c7308 */ /* 0x000e620000000800 */
[----:B---3--:R-:W-:Y:S01]  /*3060*/  FADD.FTZ R8, R40, R35 ;  /* 0x0000002328087221 */ /* 0x008fe20000010000 */
[----:B------:R-:W-:Y:S01]  /*3070*/  FADD.FTZ R35, R171, R12 ;  /* 0x0000000cab237221 */ /* 0x000fe20000010000 */
[----:B------:R-:W-:-:S03]  /*3080*/  F2FP.BF16.F32.PACK_AB R171, R116, R171 ;  /* 0x000000ab74ab723e */ /* 0x000fc600000010ff */
[----:B------:R-:W-:Y:S01]  /*3090*/  FADD.FTZ R35, R116, R35 ;  /* 0x0000002374237221 */ /* 0x000fe20000010000 */
[----:B------:R-:W-:Y:S01]  /*30a0*/  IMAD.MOV.U32 R116, RZ, RZ, R151 ;  /* 0x000000ffff747224 */ /* 0x000fe200078e0097 */
[----:B------:R-:W2:Y:S01]  /*30b0*/  MUFU.EX2 R21, R20 ;  /* 0x0000001400157308 */ /* 0x000ea20000000800 */
[C---:B0-----:R-:W-:Y:S01]  /*30c0*/  FADD.FTZ R7, R19.reuse, R8 ;  /* 0x0000000813077221 */ /* 0x041fe20000010000 */
[----:B------:R-:W-:Y:S01]  /*30d0*/  FADD.FTZ R12, R118, R35 ;  /* 0x00000023760c7221 */ /* 0x000fe20000010000 */
[----:B------:R-:W-:-:S03]  /*30e0*/  F2FP.BF16.F32.PACK_AB R172, R19, R40 ;  /* 0x0000002813ac723e */ /* 0x000fc600000010ff */
[C---:B------:R-:W-:Y:S01]  /*30f0*/  FADD.FTZ R37, R153.reuse, R12 ;  /* 0x0000000c99257221 */ /* 0x040fe20000010000 */
[----:B------:R-:W-:Y:S01]  /*3100*/  F2FP.BF16.F32.PACK_AB R153, R153, R118 ;  /* 0x000000769999723e */ /* 0x000fe200000010ff */
[----:B------:R-:W0:Y:S01]  /*3110*/  MUFU.EX2 R48, R48 ;  /* 0x0000003000307308 */ /* 0x000e220000000800 */
[----:B-1----:R-:W-:Y:S01]  /*3120*/  FADD.FTZ R8, R44, R7 ;  /* 0x000000072c087221 */ /* 0x002fe20000010000 */
[----:B------:R-:W-:-:S06]  /*3130*/  IMAD.MOV.U32 R118, RZ, RZ, R151 ;  /* 0x000000ffff767224 */ /* 0x000fcc00078e0097 */
[----:B------:R-:W1:Y:S01]  /*3140*/  MUFU.EX2 R122, R122 ;  /* 0x0000007a007a7308 */ /* 0x000e620000000800 */
[C---:B--2---:R-:W-:Y:S01]  /*3150*/  FADD.FTZ R7, R21.reuse, R8 ;  /* 0x0000000815077221 */ /* 0x044fe20000010000 */
[----:B------:R-:W-:-:S06]  /*3160*/  F2FP.BF16.F32.PACK_AB R174, R21, R44 ;  /* 0x0000002c15ae723e */ /* 0x000fcc00000010ff */
[----:B------:R-:W2:Y:S01]  /*3170*/  MUFU.EX2 R23, R22 ;  /* 0x0000001600177308 */ /* 0x000ea20000000800 */
[----:B0-----:R-:W-:-:S07]  /*3180*/  FADD.FTZ R8, R48, R7 ;  /* 0x0000000730087221 */ /* 0x001fce0000010000 */
[----:B------:R0:W3:Y:S01]  /*3190*/  MUFU.EX2 R155, R124 ;  /* 0x0000007c009b7308 */ /* 0x0000e20000000800 */
[----:B-1----:R-:W-:-:S07]  /*31a0*/  FADD.FTZ R12, R122, R37 ;  /* 0x000000257a0c7221 */ /* 0x002fce0000010000 */
[----:B------:R-:W1:Y:S01]  /*31b0*/  MUFU.EX2 R52, R52 ;  /* 0x0000003400347308 */ /* 0x000e620000000800 */
[C---:B--2---:R-:W-:Y:S01]  /*31c0*/  FADD.FTZ R7, R23.reuse, R8 ;  /* 0x0000000817077221 */ /* 0x044fe20000010000 */
[----:B------:R-:W-:Y:S02]  /*31d0*/  F2FP.BF16.F32.PACK_AB R168, R23, R48 ;  /* 0x0000003017a8723e */ /* 0x000fe400000010ff */
[----:B0-----:R-:W-:-:S04]  /*31e0*/  MOV R124, R151 ;  /* 0x00000097007c7202 */ /* 0x001fc80000000f00 */
[----:B------:R-:W0:Y:S01]  /*31f0*/  MUFU.EX2 R126, R126 ;  /* 0x0000007e007e7308 */ /* 0x000e220000000800 */
[C---:B---3--:R-:W-:Y:S01]  /*3200*/  FADD.FTZ R37, R155.reuse, R12 ;  /* 0x0000000c9b257221 */ /* 0x048fe20000010000 */
[----:B------:R-:W-:Y:S01]  /*3210*/  F2FP.BF16.F32.PACK_AB R155, R155, R122 ;  /* 0x0000007a9b9b723e */ /* 0x000fe200000010ff */
[----:B------:R-:W-:-:S05]  /*3220*/  IMAD.MOV.U32 R122, RZ, RZ, R151 ;  /* 0x000000ffff7a7224 */ /* 0x000fca00078e0097 */
[----:B------:R-:W2:Y:S01]  /*3230*/  MUFU.EX2 R27, R26 ;  /* 0x0000001a001b7308 */ /* 0x000ea20000000800 */
[----:B-1----:R-:W-:-:S07]  /*3240*/  FADD.FTZ R8, R52, R7 ;  /* 0x0000000734087221 */ /* 0x002fce0000010000 */
[----:B------:R1:W3:Y:S01]  /*3250*/  MUFU.EX2 R157, R128 ;  /* 0x00000080009d7308 */ /* 0x0002e20000000800 */
[----:B0-----:R-:W-:-:S07]  /*3260*/  FADD.FTZ R12, R126, R37 ;  /* 0x000000257e0c7221 */ /* 0x001fce0000010000 */
[----:B------:R-:W0:Y:S01]  /*3270*/  MUFU.EX2 R56, R56 ;  /* 0x0000003800387308 */ /* 0x000e220000000800 */
[C---:B--2---:R-:W-:Y:S01]  /*3280*/  FADD.FTZ R7, R27.reuse, R8 ;  /* 0x000000081b077221 */ /* 0x044fe20000010000 */
[----:B------:R-:W-:Y:S01]  /*3290*/  F2FP.BF16.F32.PACK_AB R170, R27, R52 ;  /* 0x000000341baa723e */ /* 0x000fe200000010ff */
[----:B-1----:R-:W-:-:S05]  /*32a0*/  IMAD.MOV.U32 R128, RZ, RZ, R151 ;  /* 0x000000ffff807224 */ /* 0x002fca00078e0097 */
[----:B------:R-:W1:Y:S01]  /*32b0*/  MUFU.EX2 R130, R130 ;  /* 0x0000008200827308 */ /* 0x000e620000000800 */
[C---:B---3--:R-:W-:Y:S01]  /*32c0*/  FADD.FTZ R37, R157.reuse, R12 ;  /* 0x0000000c9d257221 */ /* 0x048fe20000010000 */
[----:B------:R-:W-:Y:S01]  /*32d0*/  F2FP.BF16.F32.PACK_AB R157, R157, R126 ;  /* 0x0000007e9d9d723e */ /* 0x000fe200000010ff */
[----:B------:R-:W-:-:S05]  /*32e0*/  IMAD.MOV.U32 R126, RZ, RZ, R151 ;  /* 0x000000ffff7e7224 */ /* 0x000fca00078e0097 */
[----:B------:R-:W2:Y:S01]  /*32f0*/  MUFU.EX2 R29, R30 ;  /* 0x0000001e001d7308 */ /* 0x000ea20000000800 */
[----:B0-----:R-:W-:-:S07]  /*3300*/  FADD.FTZ R8, R56, R7 ;  /* 0x0000000738087221 */ /* 0x001fce0000010000 */
[----:B------:R0:W3:Y:S01]  /*3310*/  MUFU.EX2 R159, R132 ;  /* 0x00000084009f7308 */ /* 0x0000e20000000800 */
[----:B-1----:R-:W-:-:S07]  /*3320*/  FADD.FTZ R12, R130, R37 ;  /* 0x00000025820c7221 */ /* 0x002fce0000010000 */
[----:B------:R-:W1:Y:S01]  /*3330*/  MUFU.EX2 R60, R60 ;  /* 0x0000003c003c7308 */ /* 0x000e620000000800 */
[C---:B--2---:R-:W-:Y:S01]  /*3340*/  FADD.FTZ R7, R29.reuse, R8 ;  /* 0x000000081d077221 */ /* 0x044fe20000010000 */
[----:B------:R-:W-:Y:S01]  /*3350*/  F2FP.BF16.F32.PACK_AB R152, R29, R56 ;  /* 0x000000381d98723e */ /* 0x000fe200000010ff */
[----:B0-----:R-:W-:-:S05]  /*3360*/  IMAD.MOV.U32 R132, RZ, RZ, R151 ;  /* 0x000000ffff847224 */ /* 0x001fca00078e0097 */
        /* <DEDUP_REMOVED lines=26> */
[----:B------:R-:W-:-:S06]  /*3510*/  F2FP.BF16.F32.PACK_AB R163, R163, R78 ;  /* 0x0000004ea3a3723e */ /* 0x000fcc00000010ff */
        /* <DEDUP_REMOVED lines=14> */
[----:B------:R-:W0:Y:S01]  /*3600*/  MUFU.EX2 R76, R76 ;  /* 0x0000004c004c7308 */ /* 0x000e220000000800 */
[----:B-1----:R-:W-:-:S07]  /*3610*/  FADD.FTZ R12, R144, R41 ;  /* 0x00000029900c7221 */ /* 0x002fce0000010000 */
[----:B------:R-:W1:Y:S01]  /*3620*/  MUFU.EX2 R37, R82 ;  /* 0x0000005200257308 */ /* 0x000e620000000800 */
[C---:B--2---:R-:W-:Y:S01]  /*3630*/  FADD.FTZ R41, R9.reuse, R8 ;  /* 0x0000000809297221 */ /* 0x044fe20000010000 */
[----:B------:R-:W-:Y:S01]  /*3640*/  F2FP.BF16.F32.PACK_AB R160, R9, R72 ;  /* 0x0000004809a0723e */ /* 0x000fe200000010ff */
[----:B------:R-:W-:-:S05]  /*3650*/  IMAD.MOV.U32 R9, RZ, RZ, RZ ;  /* 0x000000ffff097224 */ /* 0x000fca00078e00ff */
[----:B------:R-:W2:Y:S01]  /*3660*/  MUFU.EX2 R80, R80 ;  /* 0x0000005000507308 */ /* 0x000ea20000000800 */
[----:B0-----:R-:W-:-:S07]  /*3670*/  FADD.FTZ R8, R76, R41 ;  /* 0x000000294c087221 */ /* 0x001fce0000010000 */
[----:B------:R-:W0:Y:S01]  /*3680*/  MUFU.EX2 R39, R86 ;  /* 0x0000005600277308 */ /* 0x000e220000000800 */
[C---:B-1----:R-:W-:Y:S01]  /*3690*/  FADD.FTZ R13, R37.reuse, R8 ;  /* 0x00000008250d7221 */ /* 0x042fe20000010000 */
[----:B------:R-:W-:-:S06]  /*36a0*/  F2FP.BF16.F32.PACK_AB R162, R37, R76 ;  /* 0x0000004c25a2723e */ /* 0x000fcc00000010ff */
[----:B------:R-:W1:Y:S01]  /*36b0*/  MUFU.EX2 R84, R84 ;  /* 0x0000005400547308 */ /* 0x000e620000000800 */
[----:B--2---:R-:W-:-:S07]  /*36c0*/  FADD.FTZ R8, R80, R13 ;  /* 0x0000000d50087221 */ /* 0x004fce0000010000 */
[----:B------:R2:W3:Y:S01]  /*36d0*/  MUFU.EX2 R167, R146 ;  /* 0x0000009200a77308 */ /* 0x0004e20000000800 */
[C---:B0-----:R-:W-:Y:S01]  /*36e0*/  FADD.FTZ R13, R39.reuse, R8 ;  /* 0x00000008270d7221 */ /* 0x041fe20000010000 */
[----:B------:R-:W-:-:S06]  /*36f0*/  F2FP.BF16.F32.PACK_AB R164, R39, R80 ;  /* 0x0000005027a4723e */ /* 0x000fcc00000010ff */
[----:B------:R0:W4:Y:S01]  /*3700*/  MUFU.EX2 R11, R88 ;  /* 0x00000058000b7308 */ /* 0x0001220000000800 */
[----:B-1----:R-:W-:Y:S01]  /*3710*/  FADD.FTZ R8, R84, R13 ;  /* 0x0000000d54087221 */ /* 0x002fe20000010000 */
[----:B------:R-:W-:Y:S02]  /*3720*/  VIADD R13, R17, 0xfffffffe ;  /* 0xfffffffe110d7836 */ /* 0x000fe40000000000 */
[----:B--2---:R-:W-:-:S03]  /*3730*/  IMAD.MOV.U32 R146, RZ, RZ, R151 ;  /* 0x000000ffff927224 */ /* 0x004fc600078e0097 */
[----:B------:R-:W-:Y:S01]  /*3740*/  ISETP.GE.AND P2, PT, R13, R2, PT ;  /* 0x000000020d00720c */ /* 0x000fe20003f46270 */
[C---:B---3--:R-:W-:Y:S01]  /*3750*/  FADD.FTZ R7, R167.reuse, R12 ;  /* 0x0000000ca7077221 */ /* 0x048fe20000010000 */
[----:B------:R-:W-:Y:S01]  /*3760*/  F2FP.BF16.F32.PACK_AB R167, R167, R144 ;  /* 0x00000090a7a7723e */ /* 0x000fe200000010ff */
[----:B------:R-:W-:Y:S02]  /*3770*/  IMAD.MOV.U32 R12, RZ, RZ, 0x3f800000 ;  /* 0x3f800000ff0c7424 */ /* 0x000fe400078e00ff */
[--C-:B------:R-:W-:Y:S02]  /*3780*/  IMAD.MOV.U32 R144, RZ, RZ, R151.reuse ;  /* 0x000000ffff907224 */ /* 0x100fe400078e0097 */
[----:B0-----:R-:W-:Y:S02]  /*3790*/  IMAD.MOV.U32 R88, RZ, RZ, R151 ;  /* 0x000000ffff587224 */ /* 0x001fe400078e0097 */
[C---:B----4-:R-:W-:Y:S01]  /*37a0*/  FADD.FTZ R8, R11.reuse, R8 ;  /* 0x000000080b087221 */ /* 0x050fe20000010000 */
[----:B------:R-:W-:-:S02]  /*37b0*/  F2FP.BF16.F32.PACK_AB R166, R11, R84 ;  /* 0x000000540ba6723e */ /* 0x000fc400000010ff */
[----:B------:R-:W-:Y:S01]  /*37c0*/  MOV R11, 0x3f800000 ;  /* 0x3f800000000b7802 */ /* 0x000fe20000000f00 */
[----:B------:R-:W-:Y:S06]  /*37d0*/  @!P2 BRA `(.L_x_19) ;  /* 0x0000002000b0a947 */ /* 0x000fec0003800000 */
[----:B------:R-:W-:Y:S01]  /*37e0*/  IMAD.MOV.U32 R15, RZ, RZ, R10 ;  /* 0x000000ffff0f7224 */ /* 0x000fe200078e000a */
[----:B------:R-:W-:Y:S01]  /*37f0*/  CS2R R150, SRZ ;  /* 0x0000000000967805 */ /* 0x000fe2000001ff00 */
[----:B------:R-:W-:Y:S01]  /*3800*/  IMAD.MOV.U32 R17, RZ, RZ, R6 ;  /* 0x000000ffff117224 */ /* 0x000fe200078e0006 */
[----:B------:R-:W-:Y:S01]  /*3810*/  CS2R R146, SRZ ;  /* 0x0000000000927805 */ /* 0x000fe2000001ff00 */
[----:B------:R-:W-:Y:S01]  /*3820*/  IMAD.MOV.U32 R14, RZ, RZ, RZ ;  /* 0x000000ffff0e7224 */ /* 0x000fe200078e00ff */
[----:B------:R-:W-:Y:S01]  /*3830*/  CS2R R142, SRZ ;  /* 0x00000000008e7805 */ /* 0x000fe2000001ff00 */
[----:B------:R-:W-:Y:S01]  /*3840*/  IMAD.MOV.U32 R12, RZ, RZ, 0x3f800000 ;  /* 0x3f800000ff0c7424 */ /* 0x000fe200078e00ff */
        /* <DEDUP_REMOVED lines=28> */
[----:B------:R-:W-:Y:S01]  /*3a10*/  CS2R R88, SRZ ;  /* 0x0000000000587805 */ /* 0x000fe2000001ff00 */
[----:B------:R-:W-:-:S06]  /*3a20*/  UMOV UR37, URZ ;  /* 0x0000003f00257c82 */ /* 0x000fcc0008000000 */
.L_x_28:
[----:B------:R-:W-:-:S04]  /*3a30*/  UIADD3 UR6, UR37, 0x1, URZ ;  /* 0x0000000125067890 */ /* 0x000fc8000fffe03f */
[----:B------:R-:W-:-:S04]  /*3a40*/  UISETP.NE.AND UP0, UPT, UR6, 0x2, UPT ;  /* 0x000000020600788c */ /* 0x000fc8000bf05270 */
[----:B------:R-:W-:Y:S02]  /*3a50*/  USEL UR7, URZ, 0x1, UP0 ;  /* 0x000000013f077887 */ /* 0x000fe40008000000 */
[----:B------:R-:W-:-:S04]  /*3a60*/  USEL UR6, UR6, URZ, UP0 ;  /* 0x0000003f06067287 */ /* 0x000fc80008000000 */
[----:B------:R-:W-:Y:S02]  /*3a70*/  LOP3.LUT R9, R14, UR7, RZ, 0x3c, !PT ;  /* 0x000000070e097c12 */ /* 0x000fe4000f8e3cff */
[----:B------:R-:W-:Y:S01]  /*3a80*/  IMAD.U32 R0, RZ, RZ, UR6 ;  /* 0x00000006ff007e24 */ /* 0x000fe2000f8e00ff */
[----:B------:R-:W-:Y:S06]  /*3a90*/  @!P0 BRA `(.L_x_20) ;  /* 0x0000000000048947 */ /* 0x000fec0003800000 */
[----:B------:R-:W-:Y:S01]  /*3aa0*/  BPT.TRAP 0x1 ;  /* 0x000000040000795c */ /* 0x000fe20000300000 */
.L_x_20:
[----:B------:R-:W-:Y:S01]  /*3ab0*/  ULEA UR39, UR6, UR36, 0x3 ;  /* 0x0000002406277291 */ /* 0x000fe2000f8e183f */
[----:B------:R-:W-:-:S08]  /*3ac0*/  SHF.L.U32 R3, R9, 0x1f, RZ ;  /* 0x0000001f09037819 */ /* 0x000fd000000006ff */
[----:B------:R0:W1:Y:S01]  /*3ad0*/  SYNCS.PHASECHK.TRANS64.TRYWAIT P2, [UR39+0x34830], R3 ;  /* 0x03483003ff0075a7 */ /* 0x0000620008040167 */
[----:B------:R-:W-:Y:S05]  /*3ae0*/  @!P0 BRA `(.L_x_21) ;  /* 0x0000000000048947 */ /* 0x000fea0003800000 */
[----:B------:R-:W-:Y:S01]  /*3af0*/  BPT.TRAP 0x1 ;  /* 0x000000040000795c */ /* 0x000fe20000300000 */
.L_x_21:
[----:B-1----:R-:W-:Y:S05]  /*3b00*/  @P2 BRA `(.L_x_22) ;  /* 0x0000000000082947 */ /* 0x002fea0003800000 */
[----:B------:R-:W1:Y:S02]  /*3b10*/  SYNCS.PHASECHK.TRANS64.TRYWAIT P2, [UR39+0x34830], R3 ;  /* 0x03483003ff0075a7 */ /* 0x000e640008040167 */
[----:B-1----:R-:W-:Y:S05]  /*3b20*/  @!P2 BRA `(.L_x_23) ;  /* 0x0000008000e0a947 */ /* 0x002fea0003800000 */
.L_x_22:
[----:B------:R-:W-:Y:S01]  /*3b30*/  R2UR UR58, R0 ;  /* 0x00000000003a72ca */ /* 0x000fe200000e0000 */
[----:B------:R-:W-:Y:S01]  /*3b40*/  WARPGROUP.ARRIVE ;  /* 0x00000000000079c5 */ /* 0x000fe20000000000 */
[----:B------:R-:W-:Y:S01]  /*3b50*/  R2UR UR56, R4 ;  /* 0x00000000043872ca */ /* 0x000fe200000e0000 */
[----:B------:R-:W-:Y:S01]  /*3b60*/  UMOV UR59, 0x40000040 ;  /* 0x40000040003b7882 */ /* 0x000fe20000000000 */
[----:B------:R-:W-:Y:S01]  /*3b70*/  R2UR UR57, R5 ;  /* 0x00000000053972ca */ /* 0x000fe200000e0000 */
[----:B------:R-:W-:Y:S01]  /*3b80*/  UMOV UR7, 0x40000040 ;  /* 0x4000004000077882 */ /* 0x000fe20000000000 */
[----:B------:R-:W-:Y:S01]  /*3b90*/  UMOV UR11, 0x40000040 ;  /* 0x40000040000b7882 */ /* 0x000fe20000000000 */
[----:B------:R-:W-:Y:S01]  /*3ba0*/  UMOV UR15, 0x40000040 ;  /* 0x40000040000f7882 */ /* 0x000fe20000000000 */
[----:B------:R-:W-:Y:S01]  /*3bb0*/  UMOV UR19, 0x40000040 ;  /* 0x4000004000137882 */ /* 0x000fe20000000000 */
[----:B------:R-:W-:Y:S01]  /*3bc0*/  UMOV UR23, 0x40000040 ;  /* 0x4000004000177882 */ /* 0x000fe20000000000 */
[----:B------:R-:W-:Y:S01]  /*3bd0*/  UMOV UR27, 0x40000040 ;  /* 0x40000040001b7882 */ /* 0x000fe20000000000 */
[----:B------:R-:W-:Y:S01]  /*3be0*/  UMOV UR31, 0x40000040 ;  /* 0x40000040001f7882 */ /* 0x000fe20000000000 */
[----:B------:R-:W-:Y:S01]  /*3bf0*/  UMOV UR35, 0x40000040 ;  /* 0x4000004000237882 */ /* 0x000fe20000000000 */
[----:B------:R-:W-:Y:S01]  /*3c00*/  UIMAD UR58, UR58, 0xc00, UR38 ;  /* 0x00000c003a3a78a4 */ /* 0x000fe2000f8e0226 */
[-C--:B------:R-:W-:Y:S01]  /*3c10*/  FMUL.FTZ R88, R88, R11.reuse ;  /* 0x0000000b58587220 */ /* 0x080fe20000410000 */
[----:B------:R-:W-:Y:S01]  /*3c20*/  UMOV UR47, 0x40000040 ;  /* 0x40000040002f7882 */ /* 0x000fe20000000000 */
[----:B------:R-:W-:Y:S01]  /*3c30*/  UMOV UR51, 0x40000040 ;  /* 0x4000004000337882 */ /* 0x000fe20000000000 */
[----:B------:R-:W-:Y:S01]  /*3c40*/  UIADD3 UR6, UR58, 0x2, URZ ;  /* 0x000000023a067890 */ /* 0x000fe2000fffe03f */
[-C--:B------:R-:W-:Y:S01]  /*3c50*/  FMUL.FTZ R89, R89, R11.reuse ;  /* 0x0000000b59597220 */ /* 0x080fe20000410000 */
[----:B------:R-:W-:Y:S01]  /*3c60*/  UIADD3 UR10, UR58, 0x4, URZ ;  /* 0x000000043a0a7890 */ /* 0x000fe2000fffe03f */
[----:B------:R-:W-:Y:S01]  /*3c70*/  FMUL.FTZ R92, R92, R11 ;  /* 0x0000000b5c5c7220 */ /* 0x000fe20000410000 */
[----:B------:R-:W-:-:S02]  /*3c80*/  UIADD3 UR14, UR58, 0x6, URZ ;  /* 0x000000063a0e7890 */ /* 0x000fc4000fffe03f */
[----:B------:R-:W-:Y:S01]  /*3c90*/  HGMMA.64x128x16.F32.BF16 R24, gdesc[UR56], RZ, !UPT, gsb0 ;  /* 0x01e00000381879f0 */ /* 0x000fe2000c0018ff */
[----:B------:R-:W-:Y:S01]  /*3ca0*/  UIADD3 UR18, UR58, 0x400, URZ ;  /* 0x000004003a127890 */ /* 0x000fe2000fffe03f */
[-C--:B------:R-:W-:Y:S01]  /*3cb0*/  FMUL.FTZ R93, R93, R11.reuse ;  /* 0x0000000b5d5d7220 */ /* 0x080fe20000410000 */
        /* <DEDUP_REMOVED lines=14> */
[----:B------:R-:W-:Y:S01]  /*3da0*/  UMOV UR55, 0x40000040 ;  /* 0x4000004000377882 */ /* 0x000fe20000000000 */
[-C--:B------:R-:W-:Y:S01]  /*3db0*/  FMUL.FTZ R109, R109, R11.reuse ;  /* 0x0000000b6d6d7220 */ /* 0x080fe20000410000 */
        /* <DEDUP_REMOVED lines=19> */
[----:B------:R-:W-:Y:S01]  /*3ef0*/  FMUL.FTZ R149, R149, R11 ;  /* 0x0000000b95957220 */ /* 0x000fe20000410000 */
        /* <DEDUP_REMOVED lines=32> */
[----:B------:R-:W-:-:S02]  /*4100*/  WARPGROUP.DEPBAR.LE gsb0, 0x0 ;  /* 0x00008000000079c5 */ /* 0x000fc40000010000 */
        /* <DEDUP_REMOVED lines=33> */
[----:B------:R-:W-:Y:S05]  /*4320*/  @!P0 BRA `(.L_x_24) ;  /* 0x0000000000048947 */ /* 0x000fea0003800000 */
[----:B------:R-:W-:Y:S01]  /*4330*/  BPT.TRAP 0x1 ;  /* 0x000000040000795c */ /* 0x000fe20000300000 */
.L_x_24:
[----:B------:R-:W-:Y:S01]  /*4340*/  ULEA UR7, UR37, UR36, 0x3 ;  /* 0x0000002425077291 */ /* 0x000fe2000f8e183f */
[----:B01----:R-:W-:-:S08]  /*4350*/  SHF.L.U32 R3, R14, 0x1f, RZ ;  /* 0x0000001f0e037819 */ /* 0x003fd000000006ff */
[----:B------:R0:W1:Y:S01]  /*4360*/  SYNCS.PHASECHK.TRANS64.TRYWAIT P2, [UR7+0x34850], R3 ;  /* 0x03485003ff0075a7 */ /* 0x0000620008040147 */
[----:B------:R-:W-:Y:S05]  /*4370*/  @!P0 BRA `(.L_x_25) ;  /* 0x0000000000048947 */ /* 0x000fea0003800000 */
[----:B------:R-:W-:Y:S01]  /*4380*/  BPT.TRAP 0x1 ;  /* 0x000000040000795c */ /* 0x000fe20000300000 */
.L_x_25:
[----:B-1----:R-:W-:Y:S05]  /*4390*/  @P2 BRA `(.L_x_26) ;  /* 0x0000000000082947 */ /* 0x002fea0003800000 */
[----:B------:R-:W1:Y:S02]  /*43a0*/  SYNCS.PHASECHK.TRANS64.TRYWAIT P2, [UR7+0x34850], R3 ;  /* 0x03485003ff0075a7 */ /* 0x000e640008040147 */
[----:B-1----:R-:W-:Y:S05]  /*43b0*/  @!P2 BRA `(.L_x_27) ;  /* 0x0000007800d4a947 */ /* 0x002fea0003800000 */
.L_x_26:
[----:B------:R-:W-:Y:S01]  /*43c0*/  UIADD3 UR6, UR36, 0x400, URZ ;  /* 0x0000040024067890 */ /* 0x000fe2000fffe03f */
[----:B------:R-:W-:Y:S01]  /*43d0*/  WARPGROUP.ARRIVE ;  /* 0x00000000000079c5 */ /* 0x000fe20000000000 */
[----:B------:R-:W-:Y:S01]  /*43e0*/  UMOV UR11, 0x40000040 ;  /* 0x40000040000b7882 */ /* 0x000fe20000000000 */
[----:B-1----:R-:W-:Y:S01]  /*43f0*/  FMNMX.FTZ R6, R24, R17, !PT ;  /* 0x0000001118067209 */ /* 0x002fe20007810000 */
[----:B------:R-:W-:Y:S01]  /*4400*/  USHF.R.U32.HI UR6, URZ, 0x4, UR6 ;  /* 0x000000043f067899 */ /* 0x000fe20008011606 */
[C---:B------:R-:W-:Y:S01]  /*4410*/  ISETP.GT.AND P2, PT, R13.reuse, R2, PT ;  /* 0x000000020d00720c */ /* 0x040fe20003f44270 */
[----:B------:R-:W-:Y:S01]  /*4420*/  VIADD R13, R13, 0xffffffff ;  /* 0xffffffff0d0d7836 */ /* 0x000fe20000000000 */
[----:B0-----:R-:W-:Y:S01]  /*4430*/  FMNMX.FTZ R3, R25, R6, !PT ;  /* 0x0000000619037209 */ /* 0x001fe20007810000 */
[----:B------:R-:W-:-:S03]  /*4440*/  ULOP3.LUT UR6, UR6, 0x3fff, URZ, 0xc0, !UPT ;  /* 0x00003fff06067892 */ /* 0x000fc6000f8ec03f */
[----:B------:R-:W-:Y:S01]  /*4450*/  FMNMX.FTZ R6, R28, R3, !PT ;  /* 0x000000031c067209 */ /* 0x000fe20007810000 */
[----:B------:R-:W-:-:S03]  /*4460*/  ULOP3.LUT UR6, UR6, 0x4000000, URZ, 0xfc, !UPT ;  /* 0x0400000006067892 */ /* 0x000fc6000f8efc3f */
[----:B------:R-:W-:Y:S01]  /*4470*/  FMNMX.FTZ R3, R29, R6, !PT ;  /* 0x000000061d037209 */ /* 0x000fe20007810000 */
[----:B------:R-:W-:Y:S01]  /*4480*/  ULEA UR6, UR37, UR6, 0xb ;  /* 0x0000000625067291 */ /* 0x000fe2000f8e583f */
[----:B------:R-:W-:Y:S02]  /*4490*/  R2UR UR37, R0 ;  /* 0x00000000002572ca */ /* 0x000fe400000e0000 */
[----:B------:R-:W-:-:S04]  /*44a0*/  FMNMX.FTZ R6, R32, R3, !PT ;  /* 0x0000000320067209 */ /* 0x000fc80007810000 */
[----:B------:R-:W-:Y:S01]  /*44b0*/  UMOV UR10, UR6 ;  /* 0x00000006000a7c82 */ /* 0x000fe20008000000 */
[----:B------:R-:W-:Y:S01]  /*44c0*/  FMNMX.FTZ R3, R33, R6, !PT ;  /* 0x0000000621037209 */ /* 0x000fe20007810000 */
[----:B------:R-:W-:Y:S01]  /*44d0*/  HGMMA.64x128x16.F32.BF16 R88, R180, gdesc[UR8].tnspB, R88, gsb0 ;  /* 0x41e00008b4587df0 */ /* 0x000fe20008001858 */
[----:B------:R-:W-:Y:S01]  /*44e0*/  UIADD3 UR10, UR6, 0x80, URZ ;  /* 0x00000080060a7890 */ /* 0x000fe2000fffe03f */
[----:B------:R-:W-:Y:S01]  /*44f0*/  UMOV UR11, 0x40000040 ;  /* 0x40000040000b7882 */ /* 0x000fe20000000000 */
[----:B------:R-:W-:-:S04]  /*4500*/  FMNMX.FTZ R6, R36, R3, !PT ;  /* 0x0000000324067209 */ /* 0x000fc80007810000 */
        /* <DEDUP_REMOVED lines=24> */
[----:B------:R-:W-:-:S05]  /*4690*/  FMNMX.FTZ R10, R85, R6, !PT ;  /* 0x00000006550a7209 */ /* 0x000fca0007810000 */
[----:B------:R-:W0:Y:S02]  /*46a0*/  SHFL.BFLY PT, R3, R10, 0x2, 0x1f ;  /* 0x0c401f000a037f89 */ /* 0x000e2400000e0000 */
[----:B0-----:R-:W-:Y:S02]  /*46b0*/  FMNMX.FTZ R14, R10, R3, !PT ;  /* 0x000000030a0e7209 */ /* 0x001fe40007810000 */
[----:B------:R-:W0:Y:S01]  /*46c0*/  LDC R3, c[0x0][0x988] ;  /* 0x00026200ff037b82 */ /* 0x000e220000000800 */
[----:B------:R-:W-:Y:S02]  /*46d0*/  FMNMX.FTZ R10, R26, R15, !PT ;  /* 0x0000000f1a0a7209 */ /* 0x000fe40007810000 */
[----:B------:R-:W1:Y:S02]  /*46e0*/  SHFL.BFLY PT, R11, R14, 0x1, 0x1f ;  /* 0x0c201f000e0b7f89 */ /* 0x000e6400000e0000 */
[----:B------:R-:W-:Y:S01]  /*46f0*/  FMNMX.FTZ R21, R27, R10, !PT ;  /* 0x0000000a1b157209 */ /* 0x000fe20007810000 */
[----:B------:R-:W-:-:S02]  /*4700*/  WARPGROUP.DEPBAR.LE gsb0, 0x0 ;  /* 0x00008000000079c5 */ /* 0x000fc40000010000 */
[----:B------:R-:W-:Y:S01]  /*4710*/  WARPGROUP.ARRIVE ;  /* 0x00000000000079c5 */ /* 0x000fe20000000000 */
[----:B------:R-:W-:-:S04]  /*4720*/  FMNMX.FTZ R10, R30, R21, !PT ;  /* 0x000000151e0a7209 */ /* 0x000fc80007810000 */
[----:B------:R-:W-:Y:S01]  /*4730*/  FMNMX.FTZ R23, R31, R10, !PT ;  /* 0x0000000a1f177209 */ /* 0x000fe20007810000 */
[----:B------:R-:W-:Y:S01]  /*4740*/  HGMMA.64x128x16.F32.BF16 R88, R176, gdesc[UR8].tnspB, R88, gsb0 ;  /* 0x41e00008b0587df0 */ /* 0x000fe20008001858 */
[----:B------:R-:W-:Y:S01]  /*4750*/  UIADD3 UR10, UR6, 0x100, URZ ;  /* 0x00000100060a7890 */ /* 0x000fe2000fffe03f */
[----:B------:R-:W-:Y:S01]  /*4760*/  UMOV UR11, 0x40000040 ;  /* 0x40000040000b7882 */ /* 0x000fe20000000000 */
[----:B------:R-:W-:-:S04]  /*4770*/  FMNMX.FTZ R10, R34, R23, !PT ;  /* 0x00000017220a7209 */ /* 0x000fc80007810000 */
[----:B------:R-:W-:Y:S02]  /*4780*/  FMNMX.FTZ R23, R35, R10, !PT ;  /* 0x0000000a23177209 */ /* 0x000fe40007810000 */
[----:B-1----:R-:W-:Y:S02]  /*4790*/  FMNMX.FTZ R6, R14, R11, !PT ;  /* 0x0000000b0e067209 */ /* 0x002fe40007810000 */
[----:B------:R-:W-:-:S03]  /*47a0*/  FMNMX.FTZ R10, R38, R23, !PT ;  /* 0x00000017260a7209 */ /* 0x000fc60007810000 */
[----:B------:R-:W-:-:S04]  /*47b0*/  FADD.FTZ R12, -R6, R17 ;  /* 0x00000011060c7221 */ /* 0x000fc80000010100 */
[-C--:B0-----:R-:W-:Y:S01]  /*47c0*/  FMUL.FTZ R11, R12, R3.reuse ;  /* 0x000000030c0b7220 */ /* 0x081fe20000410000 */
[----:B------:R-:W-:-:S04]  /*47d0*/  FMUL.FTZ R12, R6, R3 ;  /* 0x00000003060c7220 */ /* 0x000fc80000410000 */
[-CC-:B------:R-:W-:Y:S01]  /*47e0*/  FFMA.FTZ R17, R25, R3.reuse, -R12.reuse ;  /* 0x0000000319117223 */ /* 0x180fe2000001080c */
[----:B------:R-:W-:Y:S01]  /*47f0*/  FMNMX.FTZ R25, R39, R10, !PT ;  /* 0x0000000a27197209 */ /* 0x000fe20007810000 */
[-CC-:B------:R-:W-:Y:S01]  /*4800*/  FFMA.FTZ R19, R29, R3.reuse, -R12.reuse ;  /* 0x000000031d137223 */ /* 0x180fe2000001080c */
[-CC-:B------:R-:W-:Y:S01]  /*4810*/  FFMA.FTZ R21, R33, R3.reuse, -R12.reuse ;  /* 0x0000000321157223 */ /* 0x180fe2000001080c */
[--C-:B------:R-:W-:Y:S01]  /*4820*/  FFMA.FTZ R23, R37, R3, -R12.reuse ;  /* 0x0000000325177223 */ /* 0x100fe2000001080c */
[----:B------:R-:W-:Y:S01]  /*4830*/  FMNMX.FTZ R10, R42, R25, !PT ;  /* 0x000000192a0a7209 */ /* 0x000fe20007810000 */
[-CC-:B------:R-:W-:Y:S01]  /*4840*/  FFMA.FTZ R180, R24, R3.reuse, -R12.reuse ;  /* 0x0000000318b47223 */ /* 0x180fe2000001080c */
[-CC-:B------:R-:W-:Y:S01]  /*4850*/  FFMA.FTZ R182, R28, R3.reuse, -R12.reuse ;  /* 0x000000031cb67223 */ /* 0x180fe2000001080c */
[-CC-:B------:R-:W-:Y:S01]  /*4860*/  FFMA.FTZ R14, R72, R3.reuse, -R12.reuse ;  /* 0x00000003480e7223 */ /* 0x180fe2000001080c */
[----:B------:R-:W-:Y:S01]  /*4870*/  FMNMX.FTZ R25, R43, R10, !PT ;  /* 0x0000000a2b197209 */ /* 0x000fe20007810000 */
[-CC-:B------:R-:W-:Y:S01]  /*4880*/  FFMA.FTZ R18, R76, R3.reuse, -R12.reuse ;  /* 0x000000034c127223 */ /* 0x180fe2000001080c */
[-CC-:B------:R-:W-:Y:S01]  /*4890*/  FFMA.FTZ R20, R80, R3.reuse, -R12.reuse ;  /* 0x0000000350147223 */ /* 0x180fe2000001080c */
[--C-:B------:R-:W-:Y:S01]  /*48a0*/  FFMA.FTZ R84, R84, R3, -R12.reuse ;  /* 0x0000000354547223 */ /* 0x100fe2000001080c */
[----:B------:R-:W-:Y:S01]  /*48b0*/  FMNMX.FTZ R10, R46, R25, !PT ;  /* 0x000000192e0a7209 */ /* 0x000fe20007810000 */
[-CC-:B------:R-:W-:Y:S01]  /*48c0*/  FFMA.FTZ R25, R41, R3.reuse, -R12.reuse ;  /* 0x0000000329197223 */ /* 0x180fe2000001080c */
[----:B------:R-:W-:Y:S01]  /*48d0*/  FFMA.FTZ R85, R85, R3, -R12 ;  /* 0x0000000355557223 */ /* 0x000fe2000001080c */
[----:B------:R-:W-:Y:S01]  /*48e0*/  MUFU.EX2 R11, R11 ;  /* 0x0000000b000b7308 */ /* 0x000fe20000000800 */
[----:B------:R-:W-:-:S04]  /*48f0*/  FMNMX.FTZ R29, R47, R10, !PT ;  /* 0x0000000a2f1d7209 */ /* 0x000fc80007810000 */
[----:B------:R-:W-:-:S03]  /*4900*/  FMNMX.FTZ R10, R50, R29, !PT ;  /* 0x0000001d320a7209 */ /* 0x000fc60007810000 */
[----:B------:R-:W0:Y:S01]  /*4910*/  MUFU.EX2 R180, R180 ;  /* 0x000000b400b47308 */ /* 0x000e220000000800 */
[----:B------:R-:W-:-:S04]  /*4920*/  FMNMX.FTZ R29, R51, R10, !PT ;  /* 0x0000000a331d7209 */ /* 0x000fc80007810000 */
[----:B------:R-:W-:Y:S01]  /*4930*/  FMNMX.FTZ R10, R54, R29, !PT ;  /* 0x0000001d360a7209 */ /* 0x000fe20007810000 */
[----:B------:R-:W-:Y:S02]  /*4940*/  FFMA.FTZ R29, R45, R3, -R12 ;  /* 0x000000032d1d7223 */ /* 0x000fe4000001080c */
[----:B------:R-:W1:Y:S01]  /*4950*/  MUFU.EX2 R17, R17 ;  /* 0x0000001100117308 */ /* 0x000e620000000800 */
[----:B------:R-:W-:-:S04]  /*4960*/  FMNMX.FTZ R33, R55, R10, !PT ;  /* 0x0000000a37217209 */ /* 0x000fc80007810000 */
[----:B------:R-:W-:-:S03]  /*4970*/  FMNMX.FTZ R10, R58, R33, !PT ;  /* 0x000000213a0a7209 */ /* 0x000fc60007810000 */
[----:B------:R-:W-:Y:S01]  /*4980*/  MUFU.EX2 R182, R182 ;  /* 0x000000b600b67308 */ /* 0x000fe20000000800 */
[----:B------:R-:W-:Y:S01]  /*4990*/  FMNMX.FTZ R33, R59, R10, !PT ;  /* 0x0000000a3b217209 */ /* 0x000fe20007810000 */
[----:B0-----:R-:W-:-:S03]  /*49a0*/  FFMA.FTZ R8, R11, R8, R180 ;  /* 0x000000080b087223 */ /* 0x001fc600000100b4 */
[----:B------:R-:W-:Y:S01]  /*49b0*/  FMNMX.FTZ R10, R62, R33, !PT ;  /* 0x000000213e0a7209 */ /* 0x000fe20007810000 */
[-CC-:B------:R-:W-:Y:S01]  /*49c0*/  FFMA.FTZ R33, R49, R3.reuse, -R12.reuse ;  /* 0x0000000331217223 */ /* 0x180fe2000001080c */
[-CC-:B------:R-:W-:Y:S01]  /*49d0*/  FFMA.FTZ R49, R65, R3.reuse, -R12.reuse ;  /* 0x0000000341317223 */ /* 0x180fe2000001080c */
[----:B------:R-:W-:Y:S01]  /*49e0*/  FFMA.FTZ R65, R81, R3, -R12 ;  /* 0x0000000351417223 */ /* 0x000fe2000001080c */
[----:B------:R-:W-:Y:S01]  /*49f0*/  FMNMX.FTZ R37, R63, R10, !PT ;  /* 0x0000000a3f257209 */ /* 0x000fe20007810000 */
[----:B------:R-:W-:Y:S01]  /*4a00*/  MUFU.EX2 R19, R19 ;  /* 0x0000001300137308 */ /* 0x000fe20000000800 */
[----:B-1----:R-:W-:Y:S02]  /*4a10*/  F2FP.BF16.F32.PACK_AB R180, R17, R180 ;  /* 0x000000b411b4723e */ /* 0x002fe400000010ff */
[----:B------:R-:W-:-:S04]  /*4a20*/  FMNMX.FTZ R10, R66, R37, !PT ;  /* 0x00000025420a7209 */ /* 0x000fc80007810000 */
[----:B------:R-:W-:Y:S01]  /*4a30*/  FMNMX.FTZ R37, R67, R10, !PT ;  /* 0x0000000a43257209 */ /* 0x000fe20007810000 */
[----:B------:R-:W-:Y:S03]  /*4a40*/  MUFU.EX2 R21, R21 ;  /* 0x0000001500157308 */ /* 0x000fe60000000800 */
[----:B------:R-:W-:Y:S01]  /*4a50*/  FMNMX.FTZ R10, R70, R37, !PT ;  /* 0x00000025460a7209 */ /* 0x000fe20007810000 */
[-CC-:B------:R-:W-:Y:S01]  /*4a60*/  FFMA.FTZ R37, R53, R3.reuse, -R12.reuse ;  /* 0x0000000335257223 */ /* 0x180fe2000001080c */
[----:B------:R-:W-:Y:S02]  /*4a70*/  FFMA.FTZ R53, R69, R3, -R12 ;  /* 0x0000000345357223 */ /* 0x000fe4000001080c */
[----:B------:R-:W-:Y:S01]  /*4a80*/  FMNMX.FTZ R41, R71, R10, !PT ;  /* 0x0000000a47297209 */ /* 0x000fe20007810000 */
[----:B------:R-:W-:Y:S03]  /*4a90*/  MUFU.EX2 R23, R23 ;  /* 0x0000001700177308 */ /* 0x000fe60000000800 */
[----:B------:R-:W-:-:S04]  /*4aa0*/  FMNMX.FTZ R10, R74, R41, !PT ;  /* 0x000000294a0a7209 */ /* 0x000fc80007810000 */
[----:B------:R-:W-:Y:S01]  /*4ab0*/  FMNMX.FTZ R41, R75, R10, !PT ;  /* 0x0000000a4b297209 */ /* 0x000fe20007810000 */
[----:B------:R-:W-:Y:S03]  /*4ac0*/  MUFU.EX2 R25, R25 ;  /* 0x0000001900197308 */ /* 0x000fe60000000800 */
[----:B------:R-:W-:Y:S01]  /*4ad0*/  FMNMX.FTZ R10, R78, R41, !PT ;  /* 0x000000294e0a7209 */ /* 0x000fe20007810000 */
[----:B------:R-:W-:-:S03]  /*4ae0*/  FFMA.FTZ R41, R57, R3, -R12 ;  /* 0x0000000339297223 */ /* 0x000fc6000001080c */
[----:B------:R-:W-:Y:S01]  /*4af0*/  FMNMX.FTZ R45, R79, R10, !PT ;  /* 0x0000000a4f2d7209 */ /* 0x000fe20007810000 */
[----:B------:R-:W-:Y:S03]  /*4b00*/  MUFU.EX2 R29, R29 ;  /* 0x0000001d001d7308 */ /* 0x000fe60000000800 */
[----:B------:R-:W-:-:S04]  /*4b10*/  FMNMX.FTZ R10, R82, R45, !PT ;  /* 0x0000002d520a7209 */ /* 0x000fc80007810000 */
[----:B------:R-:W-:Y:S01]  /*4b20*/  FMNMX.FTZ R45, R83, R10, !PT ;  /* 0x0000000a532d7209 */ /* 0x000fe20007810000 */
[----:B------:R-:W-:Y:S03]  /*4b30*/  MUFU.EX2 R33, R33 ;  /* 0x0000002100217308 */ /* 0x000fe60000000800 */
[----:B------:R-:W-:Y:S01]  /*4b40*/  FMNMX.FTZ R10, R86, R45, !PT ;  /* 0x0000002d560a7209 */ /* 0x000fe20007810000 */
[-CC-:B------:R-:W-:Y:S01]  /*4b50*/  FFMA.FTZ R45, R61, R3.reuse, -R12.reuse ;  /* 0x000000033d2d7223 */ /* 0x180fe2000001080c */
[----:B------:R-:W-:Y:S02]  /*4b60*/  FFMA.FTZ R61, R77, R3, -R12 ;  /* 0x000000034d3d7223 */ /* 0x000fe4000001080c */
[----:B------:R-:W-:Y:S01]  /*4b70*/  FMNMX.FTZ R10, R87, R10, !PT ;  /* 0x0000000a570a7209 */ /* 0x000fe20007810000 */
[----:B------:R-:W-:Y:S04]  /*4b80*/  MUFU.EX2 R37, R37 ;  /* 0x0000002500257308 */ /* 0x000fe80000000800 */
[----:B------:R-:W0:Y:S04]  /*4b90*/  SHFL.BFLY PT, R57, R10, 0x2, 0x1f ;  /* 0x0c401f000a397f89 */ /* 0x000e2800000e0000 */
[----:B------:R-:W-:Y:S08]  /*4ba0*/  MUFU.EX2 R41, R41 ;  /* 0x0000002900297308 */ /* 0x000ff00000000800 */
[----:B------:R-:W-:Y:S01]  /*4bb0*/  MUFU.EX2 R45, R45 ;  /* 0x0000002d002d7308 */ /* 0x000fe20000000800 */
[----:B------:R-:W-:-:S02]  /*4bc0*/  WARPGROUP.DEPBAR.LE gsb0, 0x0 ;  /* 0x00008000000079c5 */ /* 0x000fc40000010000 */
[----:B------:R-:W-:Y:S01]  /*4bd0*/  WARPGROUP.ARRIVE ;  /* 0x00000000000079c5 */ /* 0x000fe20000000000 */
[-CC-:B------:R-:W-:Y:S01]  /*4be0*/  FFMA.FTZ R176, R32, R3.reuse, -R12.reuse ;  /* 0x0000000320b07223 */ /* 0x180fe2000001080c */
[----:B------:R-:W-:-:S03]  /*4bf0*/  FFMA.FTZ R178, R36, R3, -R12 ;  /* 0x0000000324b27223 */ /* 0x000fc6000001080c */
[----:B------:R-:W-:Y:S01]  /*4c00*/  MUFU.EX2 R49, R49 ;  /* 0x0000003100317308 */ /* 0x000fe20000000800 */
[----:B------:R-:W-:Y:S01]  /*4c10*/  HGMMA.64x128x16.F32.BF16 R88, R172, gdesc[UR8].tnspB, R88, gsb0 ;  /* 0x41e00008ac587df0 */ /* 0x000fe20008001858 */
[----:B------:R-:W-:Y:S01]  /*4c20*/  UIADD3 UR10, UR6, 0x180, URZ ;  /* 0x00000180060a7890 */ /* 0x000fe2000fffe03f */
[----:B0-----:R-:W-:Y:S01]  /*4c30*/  FMNMX.FTZ R22, R10, R57, !PT ;  /* 0x000000390a167209 */ /* 0x001fe20007810000 */
[----:B------:R-:W-:Y:S01]  /*4c40*/  UMOV UR11, 0x40000040 ;  /* 0x40000040000b7882 */ /* 0x000fe20000000000 */
[----:B------:R-:W-:-:S03]  /*4c50*/  FFMA.FTZ R57, R73, R3, -R12 ;  /* 0x0000000349397223 */ /* 0x000fc6000001080c */
[----:B------:R-:W-:Y:S01]  /*4c60*/  MUFU.EX2 R176, R176 ;  /* 0x000000b000b07308 */ /* 0x000fe20000000800 */
[----:B------:R-:W0:Y:S07]  /*4c70*/  SHFL.BFLY PT, R69, R22, 0x1, 0x1f ;  /* 0x0c201f0016457f89 */ /* 0x000e2e00000e0000 */
[----:B------:R-:W-:Y:S08]  /*4c80*/  MUFU.EX2 R178, R178 ;  /* 0x000000b200b27308 */ /* 0x000ff00000000800 */
[----:B------:R-:W-:Y:S08]  /*4c90*/  MUFU.EX2 R53, R53 ;  /* 0x0000003500357308 */ /* 0x000ff00000000800 */
[----:B------:R-:W-:Y:S01]  /*4ca0*/  MUFU.EX2 R14, R14 ;  /* 0x0000000e000e7308 */ /* 0x000fe20000000800 */
[----:B0-----:R-:W-:-:S05]  /*4cb0*/  FMNMX.FTZ R10, R22, R69, !PT ;  /* 0x00000045160a7209 */ /* 0x001fca0007810000 */
[-C--:B------:R-:W-:Y:S02]  /*4cc0*/  FMUL.FTZ R28, R10, R3.reuse ;  /* 0x000000030a1c7220 */ /* 0x080fe40000410000 */
[----:B------:R-:W-:Y:S02]  /*4cd0*/  MUFU.EX2 R57, R57 ;  /* 0x0000003900397308 */ /* 0x000fe40000000800 */
        /* <DEDUP_REMOVED lines=15> */
[-CC-:B0-----:R-:W-:Y:S01]  /*4dd0*/  FFMA.FTZ R26, R55, R3.reuse, -R28.reuse ;  /* 0x00000003371a7223 */ /* 0x181fe2000001081c */
[-CC-:B------:R-:W-:Y:S01]  /*4de0*/  FFMA.FTZ R62, R62, R3.reuse, -R28.reuse ;  /* 0x000000033e3e7223 */ /* 0x180fe2000001081c */
[-CC-:B------:R-:W-:Y:S01]  /*4df0*/  FFMA.FTZ R63, R63, R3.reuse, -R28.reuse ;  /* 0x000000033f3f7223 */ /* 0x180fe2000001081c */
[-CC-:B------:R-:W-:Y:S01]  /*4e00*/  FFMA.FTZ R66, R66, R3.reuse, -R28.reuse ;  /* 0x0000000342427223 */ /* 0x180fe2000001081c */
[-CC-:B------:R-:W-:Y:S01]  /*4e10*/  FFMA.FTZ R67, R67, R3.reuse, -R28.reuse ;  /* 0x0000000343437223 */ /* 0x180fe2000001081c */
[-CC-:B------:R-:W-:Y:S01]  /*4e20*/  FFMA.FTZ R70, R70, R3.reuse, -R28.reuse ;  /* 0x0000000346467223 */ /* 0x180fe2000001081c */
[-CC-:B------:R-:W-:Y:S01]  /*4e30*/  FFMA.FTZ R71, R71, R3.reuse, -R28.reuse ;  /* 0x0000000347477223 */ /* 0x180fe2000001081c */
[----:B------:R0:W-:Y:S01]  /*4e40*/  MUFU.EX2 R36, R30 ;  /* 0x0000001e00247308 */ /* 0x0001e20000000800 */
[----:B-1----:R-:W-:Y:S01]  /*4e50*/  MOV R27, UR39 ;  /* 0x00000027001b7c02 */ /* 0x002fe20008000f00 */
[-CC-:B------:R-:W-:Y:S01]  /*4e60*/  FFMA.FTZ R74, R74, R3.reuse, -R28.reuse ;  /* 0x000000034a4a7223 */ /* 0x180fe2000001081c */
[-CC-:B------:R-:W-:Y:S01]  /*4e70*/  FFMA.FTZ R75, R75, R3.reuse, -R28.reuse ;  /* 0x000000034b4b7223 */ /* 0x180fe2000001081c */
[-CC-:B------:R-:W-:Y:S01]  /*4e80*/  FFMA.FTZ R78, R78, R3.reuse, -R28.reuse ;  /* 0x000000034e4e7223 */ /* 0x180fe2000001081c */
[----:B------:R-:W-:Y:S01]  /*4e90*/  FFMA.FTZ R79, R79, R3, -R28 ;  /* 0x000000034f4f7223 */ /* 0x000fe2000001081c */
[----:B------:R-:W-:-:S02]  /*4ea0*/  @!P1 VIADD R27, R27, 0x34840 ;  /* 0x000348401b1b9836 */ /* 0x000fc40000000000 */
[-CC-:B------:R-:W-:Y:S01]  /*4eb0*/  FFMA.FTZ R82, R82, R3.reuse, -R28.reuse ;  /* 0x0000000352527223 */ /* 0x180fe2000001081c */
[----:B------:R-:W1:Y:S01]  /*4ec0*/  MUFU.EX2 R31, R31 ;  /* 0x0000001f001f7308 */ /* 0x000e620000000800 */
[----:B0-----:R-:W-:Y:S02]  /*4ed0*/  IMAD.U32 R30, RZ, RZ, UR7 ;  /* 0x00000007ff1e7e24 */ /* 0x001fe4000f8e00ff */
[-CC-:B------:R-:W-:Y:S01]  /*4ee0*/  FFMA.FTZ R83, R83, R3.reuse, -R28.reuse ;  /* 0x0000000353537223 */ /* 0x180fe2000001081c */
[----:B------:R-:W-:Y:S01]  /*4ef0*/  @!P1 PRMT R27, RZ, 0x654, R27 ;  /* 0x00000654ff1b9816 */ /* 0x000fe2000000001b */
[----:B------:R-:W-:Y:S01]  /*4f00*/  FFMA.FTZ R86, R86, R3, -R28 ;  /* 0x0000000356567223 */ /* 0x000fe2000001081c */
[----:B------:R-:W-:Y:S02]  /*4f10*/  @!P1 VIADD R30, R30, 0x34860 ;  /* 0x000348601e1e9836 */ /* 0x000fe40000000000 */
[----:B------:R-:W-:Y:S03]  /*4f20*/  MUFU.EX2 R34, R34 ;  /* 0x0000002200227308 */ /* 0x000fe60000000800 */
[----:B------:R-:W-:-:S05]  /*4f30*/  @!P1 PRMT R30, RZ, 0x654, R30 ;  /* 0x00000654ff1e9816 */ /* 0x000fca000000001e */
[----:B------:R-:W0:Y:S01]  /*4f40*/  MUFU.EX2 R35, R35 ;  /* 0x0000002300237308 */ /* 0x000e220000000800 */
[----:B-1----:R-:W-:-:S07]  /*4f50*/  F2FP.BF16.F32.PACK_AB R183, R31, R36 ;  /* 0x000000241fb7723e */ /* 0x002fce00000010ff */
[----:B------:R-:W-:Y:S08]  /*4f60*/  MUFU.EX2 R38, R38 ;  /* 0x0000002600267308 */ /* 0x000ff00000000800 */
[----:B------:R-:W1:Y:S01]  /*4f70*/  MUFU.EX2 R39, R39 ;  /* 0x0000002700277308 */ /* 0x000e620000000800 */
[----:B0-----:R-:W-:-:S07]  /*4f80*/  F2FP.BF16.F32.PACK_AB R177, R35, R34 ;  /* 0x0000002223b1723e */ /* 0x001fce00000010ff */
[----:B------:R-:W-:Y:S08]  /*4f90*/  MUFU.EX2 R42, R42 ;  /* 0x0000002a002a7308 */ /* 0x000ff00000000800 */
[----:B------:R-:W0:Y:S01]  /*4fa0*/  MUFU.EX2 R43, R43 ;  /* 0x0000002b002b7308 */ /* 0x000e220000000800 */
[----:B-1----:R-:W-:-:S07]  /*4fb0*/  F2FP.BF16.F32.PACK_AB R179, R39, R38 ;  /* 0x0000002627b3723e */ /* 0x002fce00000010ff */
[----:B------:R-:W-:Y:S08]  /*4fc0*/  MUFU.EX2 R47, R47 ;  /* 0x0000002f002f7308 */ /* 0x000ff00000000800 */
[----:B------:R-:W-:Y:S01]  /*4fd0*/  MUFU.EX2 R24, R24 ;  /* 0x0000001800187308 */ /* 0x000fe20000000800 */
[----:B------:R-:W-:Y:S02]  /*4fe0*/  WARPGROUP.DEPBAR.LE gsb0, 0x0 ;  /* 0x00008000000079c5 */ /* 0x000fe40000010000 */
[----:B------:R-:W-:Y:S01]  /*4ff0*/  WARPGROUP.ARRIVE ;  /* 0x00000000000079c5 */ /* 0x000fe20000000000 */
[-CC-:B------:R-:W-:Y:S01]  /*5000*/  FFMA.FTZ R172, R40, R3.reuse, -R12.reuse ;  /* 0x0000000328ac7223 */ /* 0x180fe2000001080c */
[-C--:B------:R-:W-:Y:S01]  /*5010*/  FFMA.FTZ R174, R44, R3.reuse, -R12 ;  /* 0x000000032cae7223 */ /* 0x080fe2000001080c */
[----:B------:R-:W-:-:S02]  /*5020*/  FFMA.FTZ R175, R46, R3, -R28 ;  /* 0x000000032eaf7223 */ /* 0x000fc4000001081c */
[----:B------:R-:W-:Y:S01]  /*5030*/  MUFU.EX2 R26, R26 ;  /* 0x0000001a001a7308 */ /* 0x000fe20000000800 */
[----:B0-----:R-:W-:Y:S01]  /*5040*/  F2FP.BF16.F32.PACK_AB R173, R43, R42 ;  /* 0x0000002a2bad723e */ /* 0x001fe200000010ff */
[----:B------:R-:W-:Y:S01]  /*5050*/  HGMMA.64x128x16.F32.BF16 R88, R168, gdesc[UR8].tnspB, R88, gsb0 ;  /* 0x41e00008a8587df0 */ /* 0x000fe20008001858 */
[----:B------:R-:W-:Y:S01]  /*5060*/  UIADD3 UR10, UR6, 0x200, URZ ;  /* 0x00000200060a7890 */ /* 0x000fe2000fffe03f */
[----:B------:R-:W-:-:S04]  /*5070*/  UMOV UR11, 0x40000040 ;  /* 0x40000040000b7882 */ /* 0x000fc80000000000 */
[----:B------:R-:W-:Y:S08]  /*5080*/  MUFU.EX2 R172, R172 ;  /* 0x000000ac00ac7308 */ /* 0x000ff00000000800 */
        /* <DEDUP_REMOVED lines=14> */
[----:B------:R-:W-:Y:S01]  /*5170*/  MUFU.EX2 R86, R86 ;  /* 0x0000005600567308 */ /* 0x000fe20000000800 */
[----:B------:R-:W-:-:S02]  /*5180*/  WARPGROUP.DEPBAR.LE gsb0, 0x0 ;  /* 0x00008000000079c5 */ /* 0x000fc40000010000 */
[----:B------:R-:W-:Y:S01]  /*5190*/  WARPGROUP.ARRIVE ;  /* 0x00000000000079c5 */ /* 0x000fe20000000000 */
[-CC-:B------:R-:W-:Y:S01]  /*51a0*/  FFMA.FTZ R168, R48, R3.reuse, -R12.reuse ;  /* 0x0000000330a87223 */ /* 0x180fe2000001080c */
[-C--:B------:R-:W-:Y:S01]  /*51b0*/  FFMA.FTZ R170, R52, R3.reuse, -R12 ;  /* 0x0000000334aa7223 */ /* 0x080fe2000001080c */
[-CC-:B------:R-:W-:Y:S01]  /*51c0*/  FFMA.FTZ R169, R50, R3.reuse, -R28.reuse ;  /* 0x0000000332a97223 */ /* 0x180fe2000001081c */
[----:B------:R-:W-:Y:S02]  /*51d0*/  FFMA.FTZ R171, R54, R3, -R28 ;  /* 0x0000000336ab7223 */ /* 0x000fe4000001081c */
[----:B------:R-:W-:Y:S01]  /*51e0*/  HGMMA.64x128x16.F32.BF16 R88, R152, gdesc[UR8].tnspB, R88, gsb0 ;  /* 0x41e0000898587df0 */ /* 0x000fe20008001858 */
[----:B------:R-:W-:Y:S01]  /*51f0*/  UIADD3 UR10, UR6, 0x280, URZ ;  /* 0x00000280060a7890 */ /* 0x000fe2000fffe03f */
[----:B------:R-:W-:Y:S01]  /*5200*/  MUFU.EX2 R168, R168 ;  /* 0x000000a800a87308 */ /* 0x000fe20000000800 */
[----:B------:R-:W-:-:S07]  /*5210*/  UMOV UR11, 0x40000040 ;  /* 0x40000040000b7882 */ /* 0x000fce0000000000 */
[----:B------:R-:W-:Y:S08]  /*5220*/  MUFU.EX2 R169, R169 ;  /* 0x000000a900a97308 */ /* 0x000ff00000000800 */
[----:B------:R-:W-:Y:S08]  /*5230*/  MUFU.EX2 R170, R170 ;  /* 0x000000aa00aa7308 */ /* 0x000ff00000000800 */
[----:B------:R-:W-:Y:S01]  /*5240*/  MUFU.EX2 R171, R171 ;  /* 0x000000ab00ab7308 */ /* 0x000fe20000000800 */
[----:B------:R-:W-:-:S02]  /*5250*/  WARPGROUP.DEPBAR.LE gsb0, 0x0 ;  /* 0x00008000000079c5 */ /* 0x000fc40000010000 */
[----:B------:R-:W-:Y:S01]  /*5260*/  WARPGROUP.ARRIVE ;  /* 0x00000000000079c5 */ /* 0x000fe20000000000 */
[-CC-:B------:R-:W-:Y:S01]  /*5270*/  FFMA.FTZ R152, R56, R3.reuse, -R12.reuse ;  /* 0x0000000338987223 */ /* 0x180fe2000001080c */
[-C--:B------:R-:W-:Y:S01]  /*5280*/  FFMA.FTZ R154, R60, R3.reuse, -R12 ;  /* 0x000000033c9a7223 */ /* 0x080fe2000001080c */
[-CC-:B------:R-:W-:Y:S02]  /*5290*/  FFMA.FTZ R153, R58, R3.reuse, -R28.reuse ;  /* 0x000000033a997223 */ /* 0x180fe4000001081c */
[----:B------:R-:W-:Y:S01]  /*52a0*/  MUFU.EX2 R155, R62 ;  /* 0x0000003e009b7308 */ /* 0x000fe20000000800 */
[----:B------:R-:W-:Y:S01]  /*52b0*/  FFMA.FTZ R28, R87, R3, -R28 ;  /* 0x00000003571c7223 */ /* 0x000fe2000001081c */
[----:B------:R-:W-:Y:S01]  /*52c0*/  HGMMA.64x128x16.F32.BF16 R88, R156, gdesc[UR8].tnspB, R88, gsb0 ;  /* 0x41e000089c587df0 */ /* 0x000fe20008001858 */
[----:B------:R-:W-:Y:S01]  /*52d0*/  UIADD3 UR10, UR6, 0x300, URZ ;  /* 0x00000300060a7890 */ /* 0x000fe2000fffe03f */
[----:B------:R-:W-:Y:S01]  /*52e0*/  UMOV UR11, 0x40000040 ;  /* 0x40000040000b7882 */ /* 0x000fe20000000000 */
[----:B------:R-:W-:-:S03]  /*52f0*/  UIADD3 UR6, UR6, 0x380, URZ ;  /* 0x0000038006067890 */ /* 0x000fc6000fffe03f */
        /* <DEDUP_REMOVED lines=8> */
[----:B------:R-:W-:Y:S02]  /*5380*/  FADD.FTZ R12, -R10, R15 ;  /* 0x0000000f0a0c7221 */ /* 0x000fe40000010100 */
[----:B------:R-:W-:Y:S01]  /*5390*/  MUFU.EX2 R157, R66 ;  /* 0x00000042009d7308 */ /* 0x000fe20000000800 */
[----:B------:R-:W-:Y:S01]  /*53a0*/  HGMMA.64x128x16.F32.BF16 R88, R160, gdesc[UR8].tnspB, R88, gsb0 ;  /* 0x41e00008a0587df0 */ /* 0x000fe20008001858 */
[----:B------:R-:W-:Y:S01]  /*53b0*/  UMOV UR10, UR6 ;  /* 0x00000006000a7c82 */ /* 0x000fe20008000000 */
[----:B------:R-:W-:Y:S01]  /*53c0*/  UMOV UR11, 0x40000040 ;  /* 0x40000040000b7882 */ /* 0x000fe20000000000 */
[----:B------:R-:W-:-:S04]  /*53d0*/  FMUL.FTZ R12, R12, R3 ;  /* 0x000000030c0c7220 */ /* 0x000fc80000410000 */
[----:B------:R-:W-:Y:S08]  /*53e0*/  MUFU.EX2 R156, R156 ;  /* 0x0000009c009c7308 */ /* 0x000ff00000000800 */
[----:B------:R-:W0:Y:S08]  /*53f0*/  MUFU.EX2 R12, R12 ;  /* 0x0000000c000c7308 */ /* 0x000e300000000800 */
[----:B------:R-:W-:Y:S08]  /*5400*/  MUFU.EX2 R158, R158 ;  /* 0x0000009e009e7308 */ /* 0x000ff00000000800 */
[----:B------:R-:W-:Y:S01]  /*5410*/  MUFU.EX2 R159, R70 ;  /* 0x00000046009f7308 */ /* 0x000fe20000000800 */
[----:B0-----:R-:W-:Y:S01]  /*5420*/  FFMA.FTZ R7, R12, R7, R181 ;  /* 0x000000070c077223 */ /* 0x001fe200000100b5 */
[----:B------:R-:W-:-:S03]  /*5430*/  F2FP.BF16.F32.PACK_AB R181, R32, R181 ;  /* 0x000000b520b5723e */ /* 0x000fc600000010ff */
[----:B------:R-:W-:-:S03]  /*5440*/  FADD.FTZ R7, R32, R7 ;  /* 0x0000000720077221 */ /* 0x000fc60000010000 */
[----:B------:R-:W0:Y:S01]  /*5450*/  MUFU.EX2 R15, R85 ;  /* 0x00000055000f7308 */ /* 0x000e220000000800 */
[----:B------:R-:W-:-:S04]  /*5460*/  FADD.FTZ R7, R36, R7 ;  /* 0x0000000724077221 */ /* 0x000fc80000010000 */
[----:B------:R-:W-:-:S04]  /*5470*/  FADD.FTZ R7, R31, R7 ;  /* 0x000000071f077221 */ /* 0x000fc80000010000 */
[----:B------:R-:W-:-:S04]  /*5480*/  FADD.FTZ R7, R34, R7 ;  /* 0x0000000722077221 */ /* 0x000fc80000010000 */
[----:B------:R-:W-:-:S04]  /*5490*/  FADD.FTZ R7, R35, R7 ;  /* 0x0000000723077221 */ /* 0x000fc80000010000 */
[----:B------:R-:W-:-:S04]  /*54a0*/  FADD.FTZ R7, R38, R7 ;  /* 0x0000000726077221 */ /* 0x000fc80000010000 */
[----:B------:R-:W-:-:S04]  /*54b0*/  FADD.FTZ R7, R39, R7 ;  /* 0x0000000727077221 */ /* 0x000fc80000010000 */
[----:B------:R-:W-:Y:S01]  /*54c0*/  FADD.FTZ R7, R42, R7 ;  /* 0x000000072a077221 */ /* 0x000fe20000010000 */
[----:B------:R-:W-:Y:S02]  /*54d0*/  WARPGROUP.DEPBAR.LE gsb0, 0x0 ;  /* 0x00008000000079c5 */ /* 0x000fe40000010000 */
[----:B------:R-:W-:Y:S01]  /*54e0*/  WARPGROUP.ARRIVE ;  /* 0x00000000000079c5 */ /* 0x000fe20000000000 */
[----:B------:R-:W1:Y:S01]  /*54f0*/  MUFU.EX2 R161, R74 ;  /* 0x0000004a00a17308 */ /* 0x000e620000000800 */
[----:B------:R-:W-:Y:S02]  /*5500*/  F2FP.BF16.F32.PACK_AB R160, R57, R14 ;  /* 0x0000000e39a0723e */ /* 0x000fe400000010ff */
[----:B------:R-:W-:Y:S02]  /*5510*/  F2FP.BF16.F32.PACK_AB R162, R61, R18 ;  /* 0x000000123da2723e */ /* 0x000fe400000010ff */
[----:B------:R-:W-:Y:S03]  /*5520*/  HGMMA.64x128x16.F32.BF16 R88, R164, gdesc[UR8].tnspB, R88, gsb0 ;  /* 0x41e00008a4587df0 */ /* 0x000fe60008001858 */
[----:B------:R-:W2:Y:S01]  /*5530*/  MUFU.EX2 R163, R78 ;  /* 0x0000004e00a37308 */ /* 0x000ea20000000800 */
[----:B------:R-:W-:-:S02]  /*5540*/  WARPGROUP.DEPBAR.LE gsb0, 0x0 ;  /* 0x00008000000079c5 */ /* 0x000fc40000010000 */
[----:B------:R3:W-:Y:S05]  /*5550*/  @!P1 SYNCS.ARRIVE.TRANS64.RED.A1T0 RZ, [R27+URZ], RZ ;  /* 0x000000ff1bff99a7 */ /* 0x0007ea000810043f */
[----:B------:R-:W4:Y:S01]  /*5560*/  MUFU.EX2 R165, R82 ;  /* 0x0000005200a57308 */ /* 0x000f220000000800 */
[----:B0-----:R-:W-:Y:S02]  /*5570*/  F2FP.BF16.F32.PACK_AB R166, R15, R22 ;  /* 0x000000160fa6723e */ /* 0x001fe400000010ff */
[----:B------:R-:W-:Y:S02]  /*5580*/  F2FP.BF16.F32.PACK_AB R164, R65, R20 ;  /* 0x0000001441a4723e */ /* 0x000fe400000010ff */
[----:B------:R-:W-:Y:S01]  /*5590*/  F2FP.BF16.F32.PACK_AB R167, R28, R86 ;  /* 0x000000561ca7723e */ /* 0x000fe200000010ff */
[----:B---3--:R-:W-:Y:S01]  /*55a0*/  FADD.FTZ R27, R17, R8 ;  /* 0x00000008111b7221 */ /* 0x008fe20000010000 */
[----:B------:R0:W-:Y:S03]  /*55b0*/  @!P1 SYNCS.ARRIVE.TRANS64.RED.A1T0 RZ, [R30+URZ], RZ ;  /* 0x000000ff1eff99a7 */ /* 0x0001e6000810043f */
[----:B------:R-:W-:Y:S01]  /*55c0*/  FADD.FTZ R8, R182, R27 ;  /* 0x0000001bb6087221 */ /* 0x000fe20000010000 */
[----:B------:R-:W-:-:S03]  /*55d0*/  F2FP.BF16.F32.PACK_AB R182, R19, R182 ;  /* 0x000000b613b6723e */ /* 0x000fc600000010ff */
[----:B------:R-:W-:-:S04]  /*55e0*/  FADD.FTZ R27, R19, R8 ;  /* 0x00000008131b7221 */ /* 0x000fc80000010000 */
        /* <DEDUP_REMOVED lines=8> */
[----:B------:R-:W-:Y:S01]  /*5670*/  FADD.FTZ R27, R25, R8 ;  /* 0x00000008191b7221 */ /* 0x000fe20000010000 */
[----:B------:R-:W-:-:S03]  /*5680*/  FADD.FTZ R8, R43, R7 ;  /* 0x000000072b087221 */ /* 0x000fc60000010000 */
[----:B0-----:R-:W-:Y:S01]  /*5690*/  FADD.FTZ R30, R174, R27 ;  /* 0x0000001bae1e7221 */ /* 0x001fe20000010000 */
[----:B------:R-:W-:Y:S01]  /*56a0*/  FADD.FTZ R8, R175, R8 ;  /* 0x00000008af087221 */ /* 0x000fe20000010000 */
[C---:B------:R-:W-:Y:S02]  /*56b0*/  F2FP.BF16.F32.PACK_AB R174, R29.reuse, R174 ;  /* 0x000000ae1dae723e */ /* 0x040fe400000010ff */
[----:B------:R-:W-:Y:S01]  /*56c0*/  FADD.FTZ R7, R29, R30 ;  /* 0x0000001e1d077221 */ /* 0x000fe20000010000 */
[C---:B------:R-:W-:Y:S01]  /*56d0*/  FADD.FTZ R8, R47.reuse, R8 ;  /* 0x000000082f087221 */ /* 0x040fe20000010000 */
[----:B------:R-:W-:Y:S02]  /*56e0*/  F2FP.BF16.F32.PACK_AB R175, R47, R175 ;  /* 0x000000af2faf723e */ /* 0x000fe400000010ff */
[----:B------:R-:W-:Y:S01]  /*56f0*/  FADD.FTZ R30, R168, R7 ;  /* 0x00000007a81e7221 */ /* 0x000fe20000010000 */
[----:B------:R-:W-:Y:S01]  /*5700*/  FADD.FTZ R7, R169, R8 ;  /* 0x00000008a9077221 */ /* 0x000fe20000010000 */
[----:B------:R-:W-:-:S02]  /*5710*/  F2FP.BF16.F32.PACK_AB R169, R24, R169 ;  /* 0x000000a918a9723e */ /* 0x000fc400000010ff */
[C---:B------:R-:W-:Y:S01]  /*5720*/  FADD.FTZ R17, R33.reuse, R30 ;  /* 0x0000001e21117221 */ /* 0x040fe20000010000 */
[----:B------:R-:W-:Y:S01]  /*5730*/  FADD.FTZ R8, R24, R7 ;  /* 0x0000000718087221 */ /* 0x000fe20000010000 */
[----:B------:R-:W-:Y:S02]  /*5740*/  F2FP.BF16.F32.PACK_AB R168, R33, R168 ;  /* 0x000000a821a8723e */ /* 0x000fe400000010ff */
[----:B------:R-:W-:Y:S01]  /*5750*/  FADD.FTZ R30, R170, R17 ;  /* 0x00000011aa1e7221 */ /* 0x000fe20000010000 */
[----:B------:R-:W-:Y:S01]  /*5760*/  FADD.FTZ R7, R171, R8 ;  /* 0x00000008ab077221 */ /* 0x000fe20000010000 */
[C---:B------:R-:W-:Y:S02]  /*5770*/  F2FP.BF16.F32.PACK_AB R170, R37.reuse, R170 ;  /* 0x000000aa25aa723e */ /* 0x040fe400000010ff */
[----:B------:R-:W-:Y:S01]  /*5780*/  FADD.FTZ R17, R37, R30 ;  /* 0x0000001e25117221 */ /* 0x000fe20000010000 */
[C---:B------:R-:W-:Y:S01]  /*5790*/  FADD.FTZ R8, R26.reuse, R7 ;  /* 0x000000071a087221 */ /* 0x040fe20000010000 */
[----:B------:R-:W-:-:S02]  /*57a0*/  F2FP.BF16.F32.PACK_AB R171, R26, R171 ;  /* 0x000000ab1aab723e */ /* 0x000fc400000010ff */
[----:B------:R-:W-:Y:S01]  /*57b0*/  FADD.FTZ R30, R152, R17 ;  /* 0x00000011981e7221 */ /* 0x000fe20000010000 */
        /* <DEDUP_REMOVED lines=8> */
[----:B------:R-:W-:Y:S01]  /*5840*/  FADD.FTZ R7, R45, R30 ;  /* 0x0000001e2d077221 */ /* 0x000fe20000010000 */
[C---:B------:R-:W-:Y:S01]  /*5850*/  FADD.FTZ R8, R63.reuse, R8 ;  /* 0x000000083f087221 */ /* 0x040fe20000010000 */
        /* <DEDUP_REMOVED lines=14> */
[----:B-1----:R-:W-:Y:S01]  /*5940*/  FADD.FTZ R8, R161, R8 ;  /* 0x00000008a1087221 */ /* 0x002fe20000010000 */
[----:B------:R-:W-:-:S02]  /*5950*/  F2FP.BF16.F32.PACK_AB R161, R75, R161 ;  /* 0x000000a14ba1723e */ /* 0x000fc400000010ff */
[----:B------:R-:W-:Y:S01]  /*5960*/  FADD.FTZ R7, R57, R24 ;  /* 0x0000001839077221 */ /* 0x000fe20000010000 */
[----:B------:R-:W-:Y:S01]  /*5970*/  FADD.FTZ R8, R75, R8 ;  /* 0x000000084b087221 */ /* 0x000fe20000010000 */
[----:B------:R-:W-:Y:S02]  /*5980*/  MOV R17, R6 ;  /* 0x0000000600117202 */ /* 0x000fe40000000f00 */
[----:B------:R-:W-:Y:S01]  /*5990*/  FADD.FTZ R24, R18, R7 ;  /* 0x0000000712187221 */ /* 0x000fe20000010000 */
[----:B--2---:R-:W-:Y:S01]  /*59a0*/  FADD.FTZ R8, R163, R8 ;  /* 0x00000008a3087221 */ /* 0x004fe20000010000 */
[----:B------:R-:W-:Y:S02]  /*59b0*/  F2FP.BF16.F32.PACK_AB R163, R79, R163 ;  /* 0x000000a34fa3723e */ /* 0x000fe400000010ff */
[----:B------:R-:W-:Y:S01]  /*59c0*/  FADD.FTZ R7, R61, R24 ;  /* 0x000000183d077221 */ /* 0x000fe20000010000 */
[----:B------:R-:W-:-:S03]  /*59d0*/  FADD.FTZ R8, R79, R8 ;  /* 0x000000084f087221 */ /* 0x000fc60000010000 */
[----:B------:R-:W-:Y:S01]  /*59e0*/  FADD.FTZ R14, R20, R7 ;  /* 0x00000007140e7221 */ /* 0x000fe20000010000 */
[----:B----4-:R-:W-:Y:S01]  /*59f0*/  FADD.FTZ R8, R165, R8 ;  /* 0x00000008a5087221 */ /* 0x010fe20000010000 */
[----:B------:R-:W-:Y:S02]  /*5a00*/  F2FP.BF16.F32.PACK_AB R165, R83, R165 ;  /* 0x000000a553a5723e */ /* 0x000fe400000010ff */
[----:B------:R-:W-:-:S04]  /*5a10*/  FADD.FTZ R7, R65, R14 ;  /* 0x0000000e41077221 */ /* 0x000fc80000010000 */
[----:B------:R-:W-:Y:S01]  /*5a20*/  FADD.FTZ R14, R22, R7 ;  /* 0x00000007160e7221 */ /* 0x000fe20000010000 */
[----:B------:R-:W-:-:S03]  /*5a30*/  FADD.FTZ R7, R83, R8 ;  /* 0x0000000853077221 */ /* 0x000fc60000010000 */
[----:B------:R-:W-:Y:S01]  /*5a40*/  FADD.FTZ R8, R15, R14 ;  /* 0x0000000e0f087221 */ /* 0x000fe20000010000 */
[----:B------:R-:W-:Y:S01]  /*5a50*/  FADD.FTZ R7, R86, R7 ;  /* 0x0000000756077221 */ /* 0x000fe20000010000 */
[----:B------:R-:W-:Y:S02]  /*5a60*/  IMAD.MOV.U32 R14, RZ, RZ, R9 ;  /* 0x000000ffff0e7224 */ /* 0x000fe400078e0009 */
[----:B------:R-:W-:Y:S02]  /*5a70*/  IMAD.MOV.U32 R15, RZ, RZ, R10 ;  /* 0x000000ffff0f7224 */ /* 0x000fe400078e000a */
[----:B------:R-:W-:Y:S01]  /*5a80*/  FADD.FTZ R7, R28, R7 ;  /* 0x000000071c077221 */ /* 0x000fe20000010000 */
[----:B------:R-:W-:Y:S06]  /*5a90*/  @P2 BRA `(.L_x_28) ;  /* 0xffffffdc00e42947 */ /* 0x000fec000383ffff */
.L_x_19:
[----:B------:R-:W-:Y:S06]  /*5aa0*/  BAR.ARV 0x8, 0x180 ;  /* 0x0206000000007b1d */ /* 0x000fec0000002000 */
        /* <DEDUP_REMOVED lines=64> */
[----:B------:R-:W-:Y:S06]  /*5eb0*/  @!P0 BRA `(.L_x_29) ;  /* 0x0000000000048947 */ /* 0x000fec0003800000 */
[----:B------:R-:W-:Y:S01]  /*5ec0*/  BPT.TRAP 0x1 ;  /* 0x000000040000795c */ /* 0x000fe20000300000 */
.L_x_29:
[----:B------:R-:W-:Y:S02]  /*5ed0*/  SHF.L.U32 R9, R9, 0x1f, RZ ;  /* 0x0000001f09097819 */ /* 0x000fe400000006ff */
[----:B------:R-:W-:-:S04]  /*5ee0*/  LEA R12, R0, UR36, 0x3 ;  /* 0x00000024000c7c11 */ /* 0x000fc8000f8e18ff */
[----:B------:R0:W1:Y:S01]  /*5ef0*/  SYNCS.PHASECHK.TRANS64.TRYWAIT P2, [R12+URZ+0x34850], R9 ;  /* 0x034850090c0075a7 */ /* 0x000062000804017f */
[----:B------:R-:W-:Y:S05]  /*5f00*/  @!P0 BRA `(.L_x_30) ;  /* 0x0000000000048947 */ /* 0x000fea0003800000 */
[----:B------:R-:W-:Y:S01]  /*5f10*/  BPT.TRAP 0x1 ;  /* 0x000000040000795c */ /* 0x000fe20000300000 */
.L_x_30:
[----:B-1----:R-:W-:Y:S05]  /*5f20*/  @P2 BRA `(.L_x_31) ;  /* 0x0000000000082947 */ /* 0x002fea0003800000 */
[----:B------:R-:W1:Y:S02]  /*5f30*/  SYNCS.PHASECHK.TRANS64.TRYWAIT P0, [R12+URZ+0x34850], R9 ;  /* 0x034850090c0075a7 */ /* 0x000e64000800017f */
[----:B-1----:R-:W-:Y:S05]  /*5f40*/  @!P0 BRA `(.L_x_32) ;  /* 0x0000006000088947 */ /* 0x002fea0003800000 */
.L_x_31:
[----:B------:R-:W-:Y:S01]  /*5f50*/  UIADD3 UR36, UR36, 0x400, URZ ;  /* 0x0000040024247890 */ /* 0x000fe2000fffe03f */
[----:B------:R-:W-:Y:S01]  /*5f60*/  R2UR UR5, R0 ;  /* 0x00000000000572ca */ /* 0x000fe200000e0000 */
[----:B------:R-:W-:Y:S01]  /*5f70*/  WARPGROUP.ARRIVE ;  /* 0x00000000000079c5 */ /* 0x000fe20000000000 */
[----:B------:R-:W-:Y:S01]  /*5f80*/  UMOV UR7, 0x40000040 ;  /* 0x4000004000077882 */ /* 0x000fe20000000000 */
[----:B------:R-:W-:Y:S01]  /*5f90*/  USHF.R.U32.HI UR36, URZ, 0x4, UR36 ;  /* 0x000000043f247899 */ /* 0x000fe20008011624 */
[----:B------:R-:W2:Y:S01]  /*5fa0*/  SHFL.BFLY PT, R5, R8, 0x2, 0x1f ;  /* 0x0c401f0008057f89 */ /* 0x000ea200000e0000 */
[----:B01----:R-:W-:Y:S02]  /*5fb0*/  @!P1 VIADD R12, R12, 0x34860 ;  /* 0x000348600c0c9836 */ /* 0x003fe40000000000 */
[----:B------:R-:W-:Y:S01]  /*5fc0*/  ULOP3.LUT UR36, UR36, 0x3fff, URZ, 0xc0, !UPT ;  /* 0x00003fff24247892 */ /* 0x000fe2000f8ec03f */
[----:B------:R-:W0:Y:S01]  /*5fd0*/  SHFL.BFLY PT, R0, R7, 0x2, 0x1f ;  /* 0x0c401f0007007f89 */ /* 0x000e2200000e0000 */
[----:B------:R-:W-:Y:S01]  /*5fe0*/  IMAD.MOV.U32 R4, RZ, RZ, -0x800000 ;  /* 0xff800000ff047424 */ /* 0x000fe200078e00ff */
[----:B------:R-:W-:Y:S01]  /*5ff0*/  @!P1 PRMT R12, RZ, 0x654, R12 ;  /* 0x00000654ff0c9816 */ /* 0x000fe2000000000c */
[----:B------:R-:W-:-:S04]  /*6000*/  ULOP3.LUT UR4, UR36, 0x4000000, URZ, 0xfc, !UPT ;  /* 0x0400000024047892 */ /* 0x000fc8000f8efc3f */
[----:B------:R-:W-:-:S07]  /*6010*/  ULEA UR4, UR5, UR4, 0xb ;  /* 0x0000000405047291 */ /* 0x000fce000f8e583f */
[----:B------:R-:W-:Y:S02]  /*6020*/  UMOV UR6, UR4 ;  /* 0x0000000400067c82 */ /* 0x000fe40008000000 */
[----:B------:R-:W-:Y:S01]  /*6030*/  HGMMA.64x128x16.F32.BF16 R24, R180, gdesc[UR4].tnspB, R24, gsb0 ;  /* 0x41e00004b4187df0 */ /* 0x000fe20008001818 */
[----:B------:R-:W-:Y:S01]  /*6040*/  UIADD3 UR6, UR4, 0x80, URZ ;  /* 0x0000008004067890 */ /* 0x000fe2000fffe03f */
[----:B------:R-:W-:Y:S01]  /*6050*/  UMOV UR7, 0x40000040 ;  /* 0x4000004000077882 */ /* 0x000fe20000000000 */
[----:B--2---:R-:W-:Y:S01]  /*6060*/  FADD.FTZ R5, R5, R8 ;  /* 0x0000000805057221 */ /* 0x004fe20000010000 */
[----:B------:R-:W-:Y:S02]  /*6070*/  IMAD.MOV.U32 R8, RZ, RZ, RZ ;  /* 0x000000ffff087224 */ /* 0x000fe400078e00ff */
[----:B0-----:R-:W-:Y:S01]  /*6080*/  FADD.FTZ R2, R0, R7 ;  /* 0x0000000700027221 */ /* 0x001fe20000010000 */
[----:B------:R-:W-:Y:S01]  /*6090*/  IMAD.MOV.U32 R7, RZ, RZ, RZ ;  /* 0x000000ffff077224 */ /* 0x000fe200078e00ff */
[----:B------:R-:W0:Y:S04]  /*60a0*/  SHFL.BFLY PT, R0, R5, 0x1, 0x1f ;  /* 0x0c201f0005007f89 */ /* 0x000e2800000e0000 */
[----:B------:R-:W1:Y:S01]  /*60b0*/  SHFL.BFLY PT, R9, R2, 0x1, 0x1f ;  /* 0x0c201f0002097f89 */ /* 0x000e6200000e0000 */
[----:B0-----:R-:W-:Y:S01]  /*60c0*/  FADD.FTZ R13, R5, R0 ;  /* 0x00000000050d7221 */ /* 0x001fe20000010000 */
[----:B------:R-:W-:-:S02]  /*60d0*/  IMAD.MOV.U32 R0, RZ, RZ, -0x800000 ;  /* 0xff800000ff007424 */ /* 0x000fc400078e00ff */
[----:B-1----:R-:W-:Y:S02]  /*60e0*/  FADD.FTZ R14, R2, R9 ;  /* 0x00000009020e7221 */ /* 0x002fe40000010000 */
[----:B------:R-:W-:-:S03]  /*60f0*/  FSETP.NE.FTZ.AND P0, PT, R13, RZ, PT ;  /* 0x000000ff0d00720b */ /* 0x000fc60003f15000 */
[----:B------:R-:W-:-:S10]  /*6100*/  FSETP.NE.FTZ.AND P2, PT, R14, RZ, PT ;  /* 0x000000ff0e00720b */ /* 0x000fd40003f55000 */
[----:B------:R-:W0:Y:S01]  /*6110*/  @P0 MUFU.LG2 R9, R13 ;  /* 0x0000000d00090308 */ /* 0x000e220000000c00 */
[C---:B------:R-:W-:Y:S02]  /*6120*/  @P0 FMUL.FTZ R5, R3.reuse, 0.69314718246459960938 ;  /* 0x3f31721803050820 */ /* 0x040fe40000410000 */
[----:B------:R-:W-:-:S05]  /*6130*/  @P2 FMUL.FTZ R18, R3, 0.69314718246459960938 ;  /* 0x3f31721803122820 */ /* 0x000fca0000410000 */
[----:B------:R-:W1:Y:S08]  /*6140*/  @P2 MUFU.LG2 R11, R14 ;  /* 0x0000000e000b2308 */ /* 0x000e700000000c00 */
[----:B------:R-:W2:Y:S01]  /*6150*/  @P0 MUFU.RCP R7, R13 ;  /* 0x0000000d00070308 */ /* 0x000ea20000001000 */
[----:B0-----:R-:W-:-:S04]  /*6160*/  @P0 FMUL.FTZ R2, R9, 0.69314718246459960938 ;  /* 0x3f31721809020820 */ /* 0x001fc80000410000 */
[----:B------:R-:W-:Y:S01]  /*6170*/  @P0 FFMA.FTZ R4, R5, R6, R2 ;  /* 0x0000000605040223 */ /* 0x000fe20000010002 */
[----:B------:R-:W-:Y:S02]  /*6180*/  PLOP3.LUT P0, PT, PT, PT, PT, 0x8, 0x0 ;  /* 0x000000000000781c */ /* 0x000fe40003f0e170 */
[----:B------:R-:W0:Y:S01]  /*6190*/  @P2 MUFU.RCP R8, R14 ;  /* 0x0000000e00082308 */ /* 0x000e220000001000 */
[----:B-1----:R-:W-:-:S04]  /*61a0*/  @P2 FMUL.FTZ R11, R11, 0.69314718246459960938 ;  /* 0x3f3172180b0b2820 */ /* 0x002fc80000410000 */
[----:B------:R-:W-:Y:S01]  /*61b0*/  @P2 FFMA.FTZ R0, R18, R10, R11 ;  /* 0x0000000a12002223 */ /* 0x000fe2000001000b */
[----:B------:R-:W-:Y:S02]  /*61c0*/  WARPGROUP.DEPBAR.LE gsb0, 0x0 ;  /* 0x00008000000079c5 */ /* 0x000fe40000010000 */
[----:B------:R-:W-:-:S06]  /*61d0*/  WARPGROUP.ARRIVE ;  /* 0x00000000000079c5 */ /* 0x000fcc0000000000 */
[----:B------:R-:W-:Y:S01]  /*61e0*/  HGMMA.64x128x16.F32.BF16 R24, R176, gdesc[UR4].tnspB, R24, gsb0 ;  /* 0x41e00004b0187df0 */ /* 0x000fe20008001818 */
[----:B------:R-:W-:Y:S01]  /*61f0*/  UIADD3 UR6, UR4, 0x100, URZ ;  /* 0x0000010004067890 */ /* 0x000fe2000fffe03f */
[----:B------:R-:W-:Y:S01]  /*6200*/  UMOV UR7, 0x40000040 ;  /* 0x4000004000077882 */ /* 0x000fe20000000000 */
[----:B------:R-:W-:Y:S02]  /*6210*/  WARPGROUP.DEPBAR.LE gsb0, 0x0 ;  /* 0x00008000000079c5 */ /* 0x000fe40000010000 */
[----:B------:R-:W-:-:S07]  /*6220*/  WARPGROUP.ARRIVE ;  /* 0x00000000000079c5 */ /* 0x000fce0000000000 */
        /* <DEDUP_REMOVED lines=18> */
[----:B------:R-:W-:Y:S01]  /*6350*/  UIADD3 UR4, UR4, 0x380, URZ ;  /* 0x0000038004047890 */ /* 0x000fe2000fffe03f */
[----:B------:R-:W-:Y:S02]  /*6360*/  WARPGROUP.DEPBAR.LE gsb0, 0x0 ;  /* 0x00008000000079c5 */ /* 0x000fe40000010000 */
[----:B------:R-:W-:-:S06]  /*6370*/  WARPGROUP.ARRIVE ;  /* 0x00000000000079c5 */ /* 0x000fcc0000000000 */
[----:B------:R-:W-:Y:S01]  /*6380*/  HGMMA.64x128x16.F32.BF16 R24, R160, gdesc[UR4].tnspB, R24, gsb0 ;  /* 0x41e00004a0187df0 */ /* 0x000fe20008001818 */
[----:B------:R-:W-:Y:S01]  /*6390*/  UMOV UR6, UR4 ;  /* 0x0000000400067c82 */ /* 0x000fe20008000000 */
[----:B------:R-:W-:Y:S01]  /*63a0*/  UMOV UR7, 0x40000040 ;  /* 0x4000004000077882 */ /* 0x000fe20000000000 */
[----:B------:R-:W-:Y:S02]  /*63b0*/  WARPGROUP.DEPBAR.LE gsb0, 0x0 ;  /* 0x00008000000079c5 */ /* 0x000fe40000010000 */
[----:B------:R-:W-:-:S07]  /*63c0*/  WARPGROUP.ARRIVE ;  /* 0x00000000000079c5 */ /* 0x000fce0000000000 */
[----:B------:R-:W-:Y:S03]  /*63d0*/  HGMMA.64x128x16.F32.BF16 R24, R164, gdesc[UR4].tnspB, R24, gsb0 ;  /* 0x41e00004a4187df0 */ /* 0x000fe60008001818 */
[----:B------:R-:W-:Y:S02]  /*63e0*/  WARPGROUP.DEPBAR.LE gsb0, 0x0 ;  /* 0x00008000000079c5 */ /* 0x000fe40000010000 */
[----:B------:R1:W-:Y:S01]  /*63f0*/  @!P1 SYNCS.ARRIVE.TRANS64.RED.A1T0 RZ, [R12+URZ], RZ ;  /* 0x000000ff0cff99a7 */ /* 0x0003e2000810043f */
[-C--:B--2---:R-:W-:Y:S01]  /*6400*/  FMUL.FTZ R24, R24, R7.reuse ;  /* 0x0000000718187220 */ /* 0x084fe20000410000 */
        /* <DEDUP_REMOVED lines=31> */
[-C--:B0-----:R-:W-:Y:S01]  /*6600*/  FMUL.FTZ R26, R26, R8.reuse ;  /* 0x000000081a1a7220 */ /* 0x081fe20000410000 */
        /* <DEDUP_REMOVED lines=30> */
[----:B-1----:R-:W-:-:S07]  /*67f0*/  FMUL.FTZ R87, R87, R8 ;  /* 0x0000000857577220 */ /* 0x002fce0000410000 */
.L_x_12:
[----:B------:R-:W-:Y:S05]  /*6800*/  @P0 BRA `(.L_x_33) ;  /* 0x0000001400340947 */ /* 0x000fea0003800000 */
[----:B------:R-:W0:Y:S01]  /*6810*/  S2R R2, SR_TID.X ;  /* 0x0000000000027919 */ /* 0x000e220000002100 */
[----:B------:R-:W1:Y:S01]  /*6820*/  LDC R17, c[0x0][0xbe8] ;  /* 0x0002fa00ff117b82 */ /* 0x000e620000000800 */
[----:B------:R-:W-:Y:S01]  /*6830*/  SHF.R.S32.HI R11, RZ, 0x1f, R16 ;  /* 0x0000001fff0b7819 */ /* 0x000fe20000011410 */
[----:B------:R-:W-:Y:S01]  /*6840*/  ULDC.64 UR4, c[0x0][0xbd0] ;  /* 0x0002f40000047ab9 */ /* 0x000fe20000000a00 */
[----:B------:R-:W2:Y:S01]  /*6850*/  S2R R12, SR_CTAID.X ;  /* 0x00000000000c7919 */ /* 0x000ea20000002500 */
[----:B------:R-:W-:Y:S01]  /*6860*/  ULDC.64 UR6, c[0x0][0xb38] ;  /* 0x0002ce0000067ab9 */ /* 0x000fe20000000a00 */
[----:B------:R-:W-:Y:S03]  /*6870*/  BSSY B0, `(.L_x_34) ;  /* 0x00000e2000007945 */ /* 0x000fe60003800000 */
[----:B------:R-:W3:Y:S08]  /*6880*/  S2UR UR9, SR_CTAID.Z ;  /* 0x00000000000979c3 */ /* 0x000ef00000002700 */
[----:B------:R-:W4:Y:S08]  /*6890*/  LDC.64 R18, c[0x0][0xbd8] ;  /* 0x0002f600ff127b82 */ /* 0x000f300000000a00 */
[----:B------:R-:W-:Y:S01]  /*68a0*/  BAR.SYNC.DEFER_BLOCKING 0x1, 0x100 ;  /* 0x0044000000007b1d */ /* 0x000fe20000010000 */
[----:B-1----:R-:W-:-:S07]  /*68b0*/  ISETP.NE.AND P0, PT, R17, 0x1, PT ;  /* 0x000000011100780c */ /* 0x002fce0003f05270 */
[----:B------:R-:W1:Y:S01]  /*68c0*/  S2UR UR8, SR_CTAID.Y ;  /* 0x00000000000879c3 */ /* 0x000e620000002600 */
[----:B0-----:R-:W-:-:S07]  /*68d0*/  VIADD R6, R2, 0xffffff80 ;  /* 0xffffff8002067836 */ /* 0x001fce0000000000 */
[----:B------:R-:W1:Y:S01]  /*68e0*/  LDC R23, c[0x0][0xc50] ;  /* 0x00031400ff177b82 */ /* 0x000e620000000800 */
[----:B------:R-:W-:-:S04]  /*68f0*/  SHF.R.S32.HI R5, RZ, 0x1f, R6 ;  /* 0x0000001fff057819 */ /* 0x000fc80000011406 */
[----:B------:R-:W-:-:S03]  /*6900*/  LEA.HI R7, R5, R6, RZ, 0x7 ;  /* 0x0000000605077211 */ /* 0x000fc600078f38ff */
[----:B------:R-:W0:Y:S01]  /*6910*/  LDC.64 R20, c[0x0][0xb40] ;  /* 0x0002d000ff147b82 */ /* 0x000e220000000a00 */
[----:B------:R-:W-:Y:S02]  /*6920*/  LEA.HI R5, R5, R6, RZ, 0x2 ;  /* 0x0000000605057211 */ /* 0x000fe400078f10ff */
[----:B------:R-:W-:Y:S02]  /*6930*/  LOP3.LUT R3, R7, 0xffffff80, RZ, 0xc0, !PT ;  /* 0xffffff8007037812 */ /* 0x000fe400078ec0ff */
[----:B------:R-:W-:Y:S02]  /*6940*/  LOP3.LUT R5, R5, 0xfffffffc, RZ, 0xc0, !PT ;  /* 0xfffffffc05057812 */ /* 0x000fe400078ec0ff */
[C---:B------:R-:W-:Y:S01]  /*6950*/  IADD3 R88, R6.reuse, -R3, RZ ;  /* 0x8000000306587210 */ /* 0x040fe20007ffe0ff */
[----:B------:R-:W5:Y:S01]  /*6960*/  @P0 LDC R13, c[0x0][0xbec] ;  /* 0x0002fb00ff0d0b82 */ /* 0x000f620000000800 */
[----:B------:R-:W-:Y:S01]  /*6970*/  SHF.R.S32.HI R8, RZ, 0x7, R7 ;  /* 0x00000007ff087819 */ /* 0x000fe20000011407 */
[----:B------:R-:W-:Y:S01]  /*6980*/  IMAD.IADD R5, R6, 0x1, -R5 ;  /* 0x0000000106057824 */ /* 0x000fe200078e0a05 */
[----:B------:R-:W-:-:S04]  /*6990*/  SHF.R.S32.HI R9, RZ, 0x1f, R88 ;  /* 0x0000001fff097819 */ /* 0x000fc80000011458 */
[----:B------:R-:W-:Y:S01]  /*69a0*/  LEA.HI R89, R9, R88, RZ, 0x2 ;  /* 0x0000005809597211 */ /* 0x000fe200078f10ff */
[----:B------:R-:W5:Y:S03]  /*69b0*/  @P0 LDC R91, c[0x0][0xbec] ;  /* 0x0002fb00ff5b0b82 */ /* 0x000f660000000800 */
[--C-:B------:R-:W-:Y:S02]  /*69c0*/  SHF.R.S32.HI R2, RZ, 0x2, R89.reuse ;  /* 0x00000002ff027819 */ /* 0x100fe40000011459 */
[----:B------:R-:W-:Y:S02]  /*69d0*/  SHF.R.S32.HI R3, RZ, 0x1f, R89 ;  /* 0x0000001fff037819 */ /* 0x000fe40000011459 */
[----:B------:R-:W-:Y:S01]  /*69e0*/  LOP3.LUT R89, R89, 0x7ffffffc, RZ, 0xc0, !PT ;  /* 0x7ffffffc59597812 */ /* 0x000fe200078ec0ff */
[----:B------:R-:W5:Y:S01]  /*69f0*/  @P0 LDC R15, c[0x0][0xbf0] ;  /* 0x0002fc00ff0f0b82 */ /* 0x000f620000000800 */
[----:B------:R-:W-:-:S04]  /*6a00*/  LEA.HI R3, R3, R2, RZ, 0x3 ;  /* 0x0000000203037211 */ /* 0x000fc800078f18ff */
[----:B------:R-:W-:-:S03]  /*6a10*/  LOP3.LUT R3, R3, 0xfffffff8, RZ, 0xc0, !PT ;  /* 0xfffffff803037812 */ /* 0x000fc600078ec0ff */
[----:B------:R-:W5:Y:S02]  /*6a20*/  @P0 LDC R22, c[0x0][0xbf0] ;  /* 0x0002fc00ff160b82 */ /* 0x000f640000000800 */
[----:B------:R-:W-:Y:S01]  /*6a30*/  IMAD.IADD R6, R2, 0x1, -R3 ;  /* 0x0000000102067824 */ /* 0x000fe200078e0a03 */
[----:B------:R-:W-:Y:S02]  /*6a40*/  LEA.HI R2, R7, R8, RZ, 0x1 ;  /* 0x0000000807027211 */ /* 0x000fe400078f08ff */
[----:B------:R-:W-:Y:S02]  /*6a50*/  LEA.HI R3, R9, R88, RZ, 0x5 ;  /* 0x0000005809037211 */ /* 0x000fe400078f28ff */
[----:B------:R-:W-:Y:S02]  /*6a60*/  LOP3.LUT R2, R2, 0x3fffffe, RZ, 0xc0, !PT ;  /* 0x03fffffe02027812 */ /* 0x000fe400078ec0ff */
[----:B------:R-:W-:Y:S02]  /*6a70*/  LEA.HI R7, R5, R5, RZ, 0x1 ;  /* 0x0000000505077211 */ /* 0x000fe400078f08ff */
[----:B------:R-:W-:Y:S01]  /*6a80*/  SHF.R.S32.HI R3, RZ, 0x5, R3 ;  /* 0x00000005ff037819 */ /* 0x000fe20000011403 */
[----:B------:R-:W-:Y:S01]  /*6a90*/  IMAD.IADD R2, R8, 0x1, -R2 ;  /* 0x0000000108027824 */ /* 0x000fe200078e0a02 */
[----:B------:R-:W-:Y:S01]  /*6aa0*/  LOP3.LUT R8, R7, 0x1ffffffe, RZ, 0xc0, !PT ;  /* 0x1ffffffe07087812 */ /* 0x000fe200078ec0ff */
[----:B------:R-:W-:-:S02]  /*6ab0*/  IMAD R7, R11, UR4, RZ ;  /* 0x000000040b077c24 */ /* 0x000fc4000f8e02ff */
[----:B------:R-:W-:Y:S02]  /*6ac0*/  IMAD R3, R3, 0x10, R6 ;  /* 0x0000001003037824 */ /* 0x000fe400078e0206 */
[----:B------:R-:W-:Y:S02]  /*6ad0*/  IMAD.IADD R8, R5, 0x1, -R8 ;  /* 0x0000000105087824 */ /* 0x000fe400078e0a08 */
[----:B------:R-:W-:Y:S02]  /*6ae0*/  IMAD R5, R2, 0x40, R3 ;  /* 0x0000004002057824 */ /* 0x000fe400078e0203 */
[----:B------:R-:W-:Y:S01]  /*6af0*/  IMAD.WIDE.U32 R2, R16, UR4, RZ ;  /* 0x0000000410027c25 */ /* 0x000fe2000f8e00ff */
[----:B---3--:R-:W-:-:S03]  /*6b00*/  USHF.R.S32.HI UR4, URZ, 0x1f, UR9 ;  /* 0x0000001f3f047899 */ /* 0x008fc60008011409 */
[C---:B------:R-:W-:Y:S02]  /*6b10*/  IMAD R9, R16.reuse, UR5, R7 ;  /* 0x0000000510097c24 */ /* 0x040fe4000f8e0207 */
[----:B------:R-:W-:Y:S02]  /*6b20*/  IMAD R11, R11, UR6, RZ ;  /* 0x000000060b0b7c24 */ /* 0x000fe4000f8e02ff */
[----:B------:R-:W-:Y:S01]  /*6b30*/  IMAD.WIDE.U32 R6, R16, UR6, RZ ;  /* 0x0000000610067c25 */ /* 0x000fe2000f8e00ff */
[----:B------:R-:W-:-:S03]  /*6b40*/  IADD3 R3, R3, R9, RZ ;  /* 0x0000000903037210 */ /* 0x000fc60007ffe0ff */
[----:B------:R-:W-:Y:S01]  /*6b50*/  IMAD R9, R16, UR7, R11 ;  /* 0x0000000710097c24 */ /* 0x000fe2000f8e020b */
[----:B------:R-:W-:Y:S01]  /*6b60*/  ULDC.64 UR6, c[0x0][0xb48] ;  /* 0x0002d20000067ab9 */ /* 0x000fe20000000a00 */
[----:B------:R-:W-:Y:S02]  /*6b70*/  IMAD R8, R8, 0x8, R5 ;  /* 0x0000000808087824 */ /* 0x000fe400078e0205 */
[----:B------:R-:W-:Y:S02]  /*6b80*/  IMAD.MOV R16, RZ, RZ, -R16 ;  /* 0x000000ffff107224 */ /* 0x000fe400078e0a10 */
[----:B----4-:R-:W-:Y:S02]  /*6b90*/  IMAD R10, R18, UR4, RZ ;  /* 0x00000004120a7c24 */ /* 0x010fe4000f8e02ff */
[----:B--2---:R-:W-:Y:S02]  /*6ba0*/  IMAD R8, R12, 0x80, R8 ;  /* 0x000000800c087824 */ /* 0x004fe400078e0208 */
[----:B0-----:R-:W-:Y:S01]  /*6bb0*/  IMAD R14, R20, UR4, RZ ;  /* 0x00000004140e7c24 */ /* 0x001fe2000f8e02ff */
[----:B------:R-:W-:Y:S01]  /*6bc0*/  ULDC.64 UR4, c[0x0][0xbe0] ;  /* 0x0002f80000047ab9 */ /* 0x000fe20000000a00 */
[----:B-1----:R-:W-:-:S02]  /*6bd0*/  IMAD R23, R23, R16, UR8 ;  /* 0x0000000817177e24 */ /* 0x002fc4000f8e0210 */
[----:B------:R-:W-:Y:S02]  /*6be0*/  IMAD.IADD R7, R7, 0x1, R9 ;  /* 0x0000000107077824 */ /* 0x000fe400078e0209 */
[----:B------:R-:W-:Y:S02]  /*6bf0*/  IMAD R11, R19, UR9, R10 ;  /* 0x00000009130b7c24 */ /* 0x000fe4000f8e020a */
[----:B------:R-:W-:-:S04]  /*6c00*/  IMAD.WIDE.U32 R2, R18, UR9, R2 ;  /* 0x0000000912027c25 */ /* 0x000fc8000f8e0002 */
[----:B-----5:R-:W-:-:S04]  /*6c10*/  @P0 IMAD.HI.U32 R10, R8, R13, RZ ;  /* 0x0000000d080a0227 */ /* 0x020fc800078e00ff */
[----:B------:R-:W-:Y:S01]  /*6c20*/  IMAD R13, R21, UR9, R14 ;  /* 0x00000009150d7c24 */ /* 0x000fe2000f8e020e */
[----:B------:R-:W-:Y:S01]  /*6c30*/  SHF.R.S32.HI R14, RZ, 0x1f, R23 ;  /* 0x0000001fff0e7819 */ /* 0x000fe20000011417 */
[----:B------:R-:W-:Y:S01]  /*6c40*/  IMAD.WIDE.U32 R6, R20, UR9, R6 ;  /* 0x0000000914067c25 */ /* 0x000fe2000f8e0006 */
[----:B------:R-:W-:-:S03]  /*6c50*/  ULDC.64 UR8, c[0x0][0xb28] ;  /* 0x0002ca0000087ab9 */ /* 0x000fc60000000a00 */
[----:B------:R-:W-:Y:S01]  /*6c60*/  IMAD.IADD R3, R3, 0x1, R11 ;  /* 0x0000000103037824 */ /* 0x000fe200078e020b */
[----:B------:R-:W-:Y:S01]  /*6c70*/  MOV R11, R8 ;  /* 0x00000008000b7202 */ /* 0x000fe20000000f00 */
[----:B------:R-:W-:-:S04]  /*6c80*/  @P0 IMAD.HI.U32 R91, R8, R91, RZ ;  /* 0x0000005b085b0227 */ /* 0x000fc800078e00ff */
[----:B------:R-:W-:Y:S01]  /*6c90*/  IMAD.IADD R7, R7, 0x1, R13 ;  /* 0x0000000107077824 */ /* 0x000fe200078e020d */
[----:B------:R-:W-:Y:S01]  /*6ca0*/  @P0 SHF.R.U32.HI R11, RZ, R22, R91 ;  /* 0x00000016ff0b0219 */ /* 0x000fe2000001165b */
[----:B------:R-:W-:Y:S01]  /*6cb0*/  IMAD.MOV.U32 R9, RZ, RZ, R8 ;  /* 0x000000ffff097224 */ /* 0x000fe200078e0008 */
[----:B------:R-:W-:Y:S01]  /*6cc0*/  @P0 SHF.R.U32.HI R9, RZ, R15, R10 ;  /* 0x0000000fff090219 */ /* 0x000fe2000001160a */
[----:B------:R-:W-:Y:S02]  /*6cd0*/  IMAD R13, R14, UR6, RZ ;  /* 0x000000060e0d7c24 */ /* 0x000fe4000f8e02ff */
[----:B------:R-:W-:-:S04]  /*6ce0*/  IMAD.WIDE.U32 R2, R23, UR4, R2 ;  /* 0x0000000417027c25 */ /* 0x000fc8000f8e0002 */
[----:B------:R-:W-:Y:S01]  /*6cf0*/  IMAD R10, R14, UR4, RZ ;  /* 0x000000040e0a7c24 */ /* 0x000fe2000f8e02ff */
[----:B------:R-:W-:Y:S01]  /*6d00*/  IADD3 R2, P0, R9, R2, RZ ;  /* 0x0000000209027210 */ /* 0x000fe20007f1e0ff */
[C---:B------:R-:W-:Y:S01]  /*6d10*/  IMAD R15, R23.reuse, UR7, R13 ;  /* 0x00000007170f7c24 */ /* 0x040fe2000f8e020d */
[--C-:B------:R-:W-:Y:S01]  /*6d20*/  SHF.R.S32.HI R13, RZ, 0x1f, R9.reuse ;  /* 0x0000001fff0d7819 */ /* 0x100fe20000011409 */
[----:B------:R-:W-:Y:S02]  /*6d30*/  IMAD.MOV R9, RZ, RZ, -R9 ;  /* 0x000000ffff097224 */ /* 0x000fe400078e0a09 */
[----:B------:R-:W-:Y:S01]  /*6d40*/  IMAD R14, R23, UR5, R10 ;  /* 0x00000005170e7c24 */ /* 0x000fe2000f8e020a */
[--C-:B------:R-:W-:Y:S01]  /*6d50*/  SHF.R.S32.HI R10, RZ, 0x1f, R11.reuse ;  /* 0x0000001fff0a7819 */ /* 0x100fe2000001140b */
[----:B------:R-:W-:Y:S01]  /*6d60*/  IMAD.MOV R16, RZ, RZ, -R11 ;  /* 0x000000ffff107224 */ /* 0x000fe200078e0a0b */
[----:B------:R-:W-:Y:S01]  /*6d70*/  ULDC.64 UR4, c[0x0][0xb30] ;  /* 0x0002cc0000047ab9 */ /* 0x000fe20000000a00 */
[----:B------:R-:W-:Y:S01]  /*6d80*/  IMAD R9, R17, R9, R8 ;  /* 0x0000000911097224 */ /* 0x000fe200078e0208 */
[----:B------:R-:W-:Y:S01]  /*6d90*/  IADD3.X R3, R13, R3, R14, P0, !PT ;  /* 0x000000030d037210 */ /* 0x000fe200007fe40e */
[----:B------:R-:W-:Y:S01]  /*6da0*/  IMAD.WIDE.U32 R6, R23, UR6, R6 ;  /* 0x0000000617067c25 */ /* 0x000fe2000f8e0006 */
[----:B------:R-:W-:-:S03]  /*6db0*/  ULDC.64 UR6, c[0x0][0xbc8] ;  /* 0x0002f20000067ab9 */ /* 0x000fc60000000a00 */
[----:B------:R-:W-:Y:S02]  /*6dc0*/  IMAD R10, R10, UR4, RZ ;  /* 0x000000040a0a7c24 */ /* 0x000fe4000f8e02ff */
[----:B------:R-:W-:Y:S01]  /*6dd0*/  IMAD R13, R17, R16, R8 ;  /* 0x00000010110d7224 */ /* 0x000fe200078e0208 */
[----:B------:R-:W-:Y:S01]  /*6de0*/  SHF.R.S32.HI R8, RZ, 0x1f, R9 ;  /* 0x0000001fff087819 */ /* 0x000fe20000011409 */
[----:B------:R-:W-:Y:S02]  /*6df0*/  IMAD.IADD R7, R7, 0x1, R15 ;  /* 0x0000000107077824 */ /* 0x000fe400078e020f */
[C---:B------:R-:W-:Y:S01]  /*6e00*/  IMAD R15, R11.reuse, UR5, R10 ;  /* 0x000000050b0f7c24 */ /* 0x040fe2000f8e020a */
[----:B------:R-:W-:Y:S01]  /*6e10*/  SHF.R.S32.HI R10, RZ, 0x1f, R13 ;  /* 0x0000001fff0a7819 */ /* 0x000fe2000001140d */
[----:B------:R-:W-:Y:S01]  /*6e20*/  IMAD.WIDE.U32 R6, R11, UR4, R6 ;  /* 0x000000040b067c25 */ /* 0x000fe2000f8e0006 */
[----:B------:R-:W0:Y:S01]  /*6e30*/  S2UR UR5, SR_CgaCtaId ;  /* 0x00000000000579c3 */ /* 0x000e220000008800 */
[----:B------:R-:W-:-:S02]  /*6e40*/  UMOV UR4, 0x400 ;  /* 0x0000040000047882 */ /* 0x000fc40000000000 */
[----:B------:R-:W-:Y:S02]  /*6e50*/  IMAD R8, R8, UR6, RZ ;  /* 0x0000000608087c24 */ /* 0x000fe4000f8e02ff */
[----:B------:R-:W-:Y:S02]  /*6e60*/  IMAD.IADD R7, R7, 0x1, R15 ;  /* 0x0000000107077824 */ /* 0x000fe400078e020f */
[----:B------:R-:W-:Y:S02]  /*6e70*/  IMAD R10, R10, UR8, RZ ;  /* 0x000000080a0a7c24 */ /* 0x000fe4000f8e02ff */
[C---:B------:R-:W-:Y:S02]  /*6e80*/  IMAD R11, R9.reuse, UR7, R8 ;  /* 0x00000007090b7c24 */ /* 0x040fe4000f8e0208 */
[----:B------:R-:W-:Y:S01]  /*6e90*/  IMAD.WIDE.U32 R2, R9, UR6, R2 ;  /* 0x0000000609027c25 */ /* 0x000fe2000f8e0002 */
[----:B------:R-:W-:-:S03]  /*6ea0*/  ULDC.64 UR6, c[0x0][0xba8] ;  /* 0x0002ea0000067ab9 */ /* 0x000fc60000000a00 */
[C---:B------:R-:W-:Y:S01]  /*6eb0*/  IMAD R15, R13.reuse, UR9, R10 ;  /* 0x000000090d0f7c24 */ /* 0x040fe2000f8e020a */
[----:B------:R-:W-:Y:S01]  /*6ec0*/  LEA R8, P0, R2, UR6, 0x2 ;  /* 0x0000000602087c11 */ /* 0x000fe2000f8010ff */
[----:B------:R-:W-:Y:S01]  /*6ed0*/  IMAD.WIDE.U32 R6, R13, UR8, R6 ;  /* 0x000000080d067c25 */ /* 0x000fe2000f8e0006 */
[----:B------:R-:W-:Y:S01]  /*6ee0*/  ULDC.64 UR8, c[0x0][0xb00] ;  /* 0x0002c00000087ab9 */ /* 0x000fe20000000a00 */
[----:B------:R-:W-:Y:S02]  /*6ef0*/  ULDC UR6, c[0x0][0xa88] ;  /* 0x0002a20000067ab9 */ /* 0x000fe40000000800 */
[----:B------:R-:W-:Y:S01]  /*6f00*/  IMAD.IADD R9, R3, 0x1, R11 ;  /* 0x0000000103097824 */ /* 0x000fe200078e020b */
[----:B------:R-:W-:Y:S01]  /*6f10*/  IADD3 R3, R7, R15, RZ ;  /* 0x0000000f07037210 */ /* 0x000fe20007ffe0ff */
[----:B------:R-:W-:Y:S01]  /*6f20*/  IMAD R5, R12, 0x80, R5 ;  /* 0x000000800c057824 */ /* 0x000fe200078e0205 */
[----:B------:R-:W-:Y:S01]  /*6f30*/  LEA R20, P1, R6, UR8, 0x2 ;  /* 0x0000000806147c11 */ /* 0x000fe2000f8210ff */
[----:B0-----:R-:W-:Y:S01]  /*6f40*/  ULEA UR4, UR5, UR4, 0x18 ;  /* 0x0000000405047291 */ /* 0x001fe2000f8ec03f */
[----:B------:R-:W-:Y:S01]  /*6f50*/  LEA.HI.X R9, R2, UR7, R9, 0x2, P0 ;  /* 0x0000000702097c11 */ /* 0x000fe200080f1409 */
[----:B------:R-:W-:Y:S01]  /*6f60*/  IMAD R16, R17, UR6, RZ ;  /* 0x0000000611107c24 */ /* 0x000fe2000f8e02ff */
[----:B------:R-:W-:Y:S01]  /*6f70*/  LEA.HI.X R22, R6, UR9, R3, 0x2, P1 ;  /* 0x0000000906167c11 */ /* 0x000fe200088f1403 */
[----:B------:R-:W-:Y:S01]  /*6f80*/  SHFL.IDX PT, R2, R8, RZ, 0x1c1f ;  /* 0x001c1fff08027589 */ /* 0x000fe200000e0000 */
[C---:B------:R-:W-:Y:S01]  /*6f90*/  LOP3.LUT P0, RZ, R88.reuse, 0x3, RZ, 0xc0, !PT ;  /* 0x0000000358ff7812 */ /* 0x040fe2000780c0ff */
[C---:B------:R-:W-:Y:S01]  /*6fa0*/  VIADD R17, R5.reuse, 0x8 ;  /* 0x0000000805117836 */ /* 0x040fe20000000000 */
[----:B------:R-:W-:Y:S01]  /*6fb0*/  UIADD3 UR4, UR4, 0x34820, URZ ;  /* 0x0003482004047890 */ /* 0x000fe2000fffe03f */
[----:B------:R-:W0:Y:S01]  /*6fc0*/  SHFL.IDX PT, R3, R9, RZ, 0x1c1f ;  /* 0x001c1fff09037589 */ /* 0x000e2200000e0000 */
[-C--:B------:R-:W-:Y:S01]  /*6fd0*/  ISETP.GE.OR P1, PT, R5, R16.reuse, P0 ;  /* 0x000000100500720c */ /* 0x080fe20000726670 */
[----:B------:R-:W-:Y:S01]  /*6fe0*/  IMAD.IADD R19, R88, 0x1, -R89 ;  /* 0x0000000158137824 */ /* 0x000fe200078e0a59 */
[-C--:B------:R-:W-:Y:S01]  /*6ff0*/  ISETP.GE.OR P0, PT, R17, R16.reuse, P0 ;  /* 0x000000101100720c */ /* 0x080fe20000706670 */
[----:B------:R-:W-:Y:S01]  /*7000*/  SHFL.IDX PT, R6, R8, 0x1, 0x1c1f ;  /* 0x003c1f0008067f89 */ /* 0x000fe200000e0000 */
[----:B------:R-:W-:Y:S01]  /*7010*/  UPRMT UR4, URZ, 0x654, UR4 ;  /* 0x000006543f047896 */ /* 0x000fe20008000004 */
[----:B------:R-:W-:Y:S01]  /*7020*/  ISETP.GE.AND P2, PT, R5, R16, PT ;  /* 0x000000100500720c */ /* 0x000fe20003f46270 */
[----:B------:R-:W-:Y:S01]  /*7030*/  IMAD.SHL.U32 R19, R19, 0x2, RZ ;  /* 0x0000000213137824 */ /* 0x000fe200078e00ff */
[----:B------:R-:W1:Y:S04]  /*7040*/  SHFL.IDX PT, R7, R9, 0x1, 0x1c1f ;  /* 0x003c1f0009077f89 */ /* 0x000e6800000e0000 */
[----:B------:R2:W3:Y:S02]  /*7050*/  SHFL.IDX PT, R14, R20, RZ, 0x1c1f ;  /* 0x001c1fff140e7589 */ /* 0x0004e400000e0000 */
[----:B------:R-:W-:Y:S02]  /*7060*/  SYNCS.ARRIVE.TRANS64.RED.A1T0 RZ, [UR4], RZ ;  /* 0x000000ffffff79a7 */ /* 0x000fe40008100404 */
[----:B------:R2:W4:Y:S04]  /*7070*/  SHFL.IDX PT, R15, R22, RZ, 0x1c1f ;  /* 0x001c1fff160f7589 */ /* 0x00052800000e0000 */
[----:B0-----:R2:W-:Y:S04]  /*7080*/  @!P1 ST.E desc[UR42][R2.64], R4 ;  /* 0x0000000402009985 */ /* 0x0015e8000c10192a */
[----:B-1----:R2:W-:Y:S01]  /*7090*/  @!P0 ST.E desc[UR42][R6.64], R0 ;  /* 0x0000000006008985 */ /* 0x0025e2000c10192a */
[----:B------:R-:W-:Y:S05]  /*70a0*/  @P2 BRA `(.L_x_35) ;  /* 0x0000000400782947 */ /* 0x000fea0003800000 */
[C---:B--2---:R-:W-:Y:S01]  /*70b0*/  VIADD R0, R19.reuse, 0x8 ;  /* 0x0000000813007836 */ /* 0x044fe20000000000 */
[----:B------:R-:W-:Y:S01]  /*70c0*/  ULDC UR4, c[0x0][0xac8] ;  /* 0x0002b20000047ab9 */ /* 0x000fe20000000800 */
[C---:B------:R-:W-:Y:S01]  /*70d0*/  VIADD R6, R19.reuse, 0x10 ;  /* 0x0000001013067836 */ /* 0x040fe20000000000 */
[C---:B------:R-:W-:Y:S01]  /*70e0*/  ISETP.GE.AND P2, PT, R19.reuse, UR4, PT ;  /* 0x0000000413007c0c */ /* 0x040fe2000bf46270 */
[C---:B------:R-:W-:Y:S01]  /*70f0*/  VIADD R8, R19.reuse, 0x28 ;  /* 0x0000002813087836 */ /* 0x040fe20000000000 */
[----:B------:R-:W-:Y:S01]  /*7100*/  ISETP.GE.AND P3, PT, R0, UR4, PT ;  /* 0x0000000400007c0c */ /* 0x000fe2000bf66270 */
[C---:B------:R-:W-:Y:S01]  /*7110*/  VIADD R9, R19.reuse, 0x30 ;  /* 0x0000003013097836 */ /* 0x040fe20000000000 */
[C---:B------:R-:W-:Y:S01]  /*7120*/  IADD3 R7, R19.reuse, 0x18, RZ ;  /* 0x0000001813077810 */ /* 0x040fe20007ffe0ff */
[C---:B------:R-:W-:Y:S01]  /*7130*/  VIADD R10, R19.reuse, 0x38 ;  /* 0x00000038130a7836 */ /* 0x040fe20000000000 */
[----:B------:R-:W-:Y:S01]  /*7140*/  ISETP.GE.AND P0, PT, R6, UR4, PT ;  /* 0x0000000406007c0c */ /* 0x000fe2000bf06270 */
[----:B------:R-:W-:Y:S01]  /*7150*/  VIADD R11, R19, 0x40 ;  /* 0x00000040130b7836 */ /* 0x000fe20000000000 */
[----:B------:R-:W-:Y:S01]  /*7160*/  ISETP.GE.AND P1, PT, R7, UR4, PT ;  /* 0x0000000407007c0c */ /* 0x000fe2000bf26270 */
[----:B------:R-:W-:Y:S01]  /*7170*/  VIADD R18, R19, 0x60 ;  /* 0x0000006013127836 */ /* 0x000fe20000000000 */
[----:B------:R-:W-:-:S02]  /*7180*/  ISETP.GE.AND P4, PT, R9, UR4, PT ;  /* 0x0000000409007c0c */ /* 0x000fc4000bf86270 */
[----:B------:R-:W-:Y:S01]  /*7190*/  ISETP.GE.AND P5, PT, R10, UR4, PT ;  /* 0x000000040a007c0c */ /* 0x000fe2000bfa6270 */
[----:B---34-:R-:W-:Y:S01]  /*71a0*/  @!P2 IMAD.WIDE R2, R19, 0x4, R14 ;  /* 0x000000041302a825 */ /* 0x018fe200078e020e */
[----:B------:R-:W-:Y:S02]  /*71b0*/  ISETP.GE.AND P6, PT, R11, UR4, PT ;  /* 0x000000040b007c0c */ /* 0x000fe4000bfc6270 */
[----:B------:R-:W-:Y:S02]  /*71c0*/  @!P3 LEA.HI R0, R0, R0, RZ, 0x1 ;  /* 0x000000000000b211 */ /* 0x000fe400078f08ff */
[----:B------:R0:W-:Y:S01]  /*71d0*/  @!P2 ST.E.64 desc[UR42][R2.64], R24 ;  /* 0x000000180200a985 */ /* 0x0001e2000c101b2a */
[----:B------:R-:W-:Y:S02]  /*71e0*/  @!P0 LEA.HI R6, R6, R6, RZ, 0x1 ;  /* 0x0000000606068211 */ /* 0x000fe400078f08ff */
[----:B------:R-:W-:Y:S01]  /*71f0*/  @!P3 LOP3.LUT R5, R0, 0xfffffffe, RZ, 0xc0, !PT ;  /* 0xfffffffe0005b812 */ /* 0x000fe200078ec0ff */
[----:B------:R-:W-:Y:S01]  /*7200*/  VIADD R0, R19, 0x20 ;  /* 0x0000002013007836 */ /* 0x000fe20000000000 */
[----:B------:R-:W-:-:S02]  /*7210*/  @!P1 LEA.HI R7, R7, R7, RZ, 0x1 ;  /* 0x0000000707079211 */ /* 0x000fc400078f08ff */
[----:B------:R-:W-:Y:S01]  /*7220*/  @!P5 LEA.HI R10, R10, R10, RZ, 0x1 ;  /* 0x0000000a0a0ad211 */ /* 0x000fe200078f08ff */
[----:B------:R-:W-:Y:S01]  /*7230*/  @!P3 IMAD.WIDE R4, R5, 0x4, R14 ;  /* 0x000000040504b825 */ /* 0x000fe200078e020e */
[----:B------:R-:W-:Y:S02]  /*7240*/  ISETP.GE.AND P2, PT, R0, UR4, PT ;  /* 0x0000000400007c0c */ /* 0x000fe4000bf46270 */
[----:B------:R-:W-:Y:S02]  /*7250*/  @!P5 LOP3.LUT R13, R10, 0xfffffffe, RZ, 0xc0, !PT ;  /* 0xfffffffe0a0dd812 */ /* 0x000fe400078ec0ff */
[----:B------:R1:W-:Y:S01]  /*7260*/  @!P3 ST.E.64 desc[UR42][R4.64], R28 ;  /* 0x0000001c0400b985 */ /* 0x0003e2000c101b2a */
[----:B------:R-:W-:Y:S02]  /*7270*/  ISETP.GE.AND P3, PT, R8, UR4, PT ;  /* 0x0000000408007c0c */ /* 0x000fe4000bf66270 */
[----:B0-----:R-:W-:Y:S02]  /*7280*/  @!P0 LOP3.LUT R3, R6, 0xfffffffe, RZ, 0xc0, !PT ;  /* 0xfffffffe06038812 */ /* 0x001fe400078ec0ff */
[----:B------:R-:W-:-:S02]  /*7290*/  @!P4 LEA.HI R6, R9, R9, RZ, 0x1 ;  /* 0x000000090906c211 */ /* 0x000fc400078f08ff */
[----:B------:R-:W-:Y:S01]  /*72a0*/  IADD3 R12, R19, 0x50, RZ ;  /* 0x00000050130c7810 */ /* 0x000fe20007ffe0ff */
[----:B------:R-:W-:Y:S01]  /*72b0*/  @!P0 IMAD.WIDE R2, R3, 0x4, R14 ;  /* 0x0000000403028825 */ /* 0x000fe200078e020e */
[----:B------:R-:W-:-:S04]  /*72c0*/  @!P2 LEA.HI R0, R0, R0, RZ, 0x1 ;  /* 0x000000000000a211 */ /* 0x000fc800078f08ff */
[----:B------:R0:W-:Y:S01]  /*72d0*/  @!P0 ST.E.64 desc[UR42][R2.64], R32 ;  /* 0x0000002002008985 */ /* 0x0001e2000c101b2a */
[----:B------:R-:W-:Y:S02]  /*72e0*/  @!P3 LEA.HI R8, R8, R8, RZ, 0x1 ;  /* 0x000000080808b211 */ /* 0x000fe400078f08ff */
[----:B-1----:R-:W-:Y:S02]  /*72f0*/  @!P1 LOP3.LUT R5, R7, 0xfffffffe, RZ, 0xc0, !PT ;  /* 0xfffffffe07059812 */ /* 0x002fe400078ec0ff */
[----:B------:R-:W-:Y:S02]  /*7300*/  @!P2 LOP3.LUT R7, R0, 0xfffffffe, RZ, 0xc0, !PT ;  /* 0xfffffffe0007a812 */ /* 0x000fe400078ec0ff */
[----:B------:R-:W-:Y:S01]  /*7310*/  @!P3 LOP3.LUT R9, R8, 0xfffffffe, RZ, 0xc0, !PT ;  /* 0xfffffffe0809b812 */ /* 0x000fe200078ec0ff */
[--C-:B------:R-:W-:Y:S01]  /*7320*/  @!P1 IMAD.WIDE R4, R5, 0x4, R14.reuse ;  /* 0x0000000405049825 */ /* 0x100fe200078e020e */
[----:B------:R-:W-:Y:S02]  /*7330*/  @!P6 LEA.HI R0, R11, R11, RZ, 0x1 ;  /* 0x0000000b0b00e211 */ /* 0x000fe400078f08ff */
[----:B------:R-:W-:Y:S01]  /*7340*/  @!P4 LOP3.LUT R11, R6, 0xfffffffe, RZ, 0xc0, !PT ;  /* 0xfffffffe060bc812 */ /* 0x000fe200078ec0ff */
[--C-:B------:R-:W-:Y:S01]  /*7350*/  @!P2 IMAD.WIDE R6, R7, 0x4, R14.reuse ;  /* 0x000000040706a825 */ /* 0x100fe200078e020e */
[----:B------:R-:W-:Y:S01]  /*7360*/  @!P6 LOP3.LUT R21, R0, 0xfffffffe, RZ, 0xc0, !PT ;  /* 0xfffffffe0015e812 */ /* 0x000fe200078ec0ff */
[----:B------:R1:W-:Y:S01]  /*7370*/  @!P1 ST.E.64 desc[UR42][R4.64], R36 ;  /* 0x0000002404009985 */ /* 0x0003e2000c101b2a */
[----:B------:R-:W-:Y:S01]  /*7380*/  ISETP.GE.AND P1, PT, R12, UR4, PT ;  /* 0x000000040c007c0c */ /* 0x000fe2000bf26270 */
[----:B0-----:R-:W-:-:S02]  /*7390*/  @!P3 IMAD.WIDE R2, R9, 0x4, R14 ;  /* 0x000000040902b825 */ /* 0x001fc400078e020e */
[----:B------:R0:W-:Y:S02]  /*73a0*/  @!P2 ST.E.64 desc[UR42][R6.64], R40 ;  /* 0x000000280600a985 */ /* 0x0001e4000c101b2a */
[----:B------:R-:W-:Y:S02]  /*73b0*/  VIADD R0, R19, 0x48 ;  /* 0x0000004813007836 */ /* 0x000fe40000000000 */
[--C-:B------:R-:W-:Y:S01]  /*73c0*/  @!P5 IMAD.WIDE R8, R13, 0x4, R14.reuse ;  /* 0x000000040d08d825 */ /* 0x100fe200078e020e */
[----:B------:R2:W-:Y:S01]  /*73d0*/  @!P3 ST.E.64 desc[UR42][R2.64], R44 ;  /* 0x0000002c0200b985 */ /* 0x0005e2000c101b2a */
[----:B------:R-:W-:Y:S02]  /*73e0*/  ISETP.GE.AND P3, PT, R18, UR4, PT ;  /* 0x0000000412007c0c */ /* 0x000fe4000bf66270 */
[----:B------:R-:W-:Y:S01]  /*73f0*/  VIADD R13, R19, 0x58 ;  /* 0x00000058130d7836 */ /* 0x000fe20000000000 */
[----:B------:R-:W-:Y:S01]  /*7400*/  ISETP.GE.AND P0, PT, R0, UR4, PT ;  /* 0x0000000400007c0c */ /* 0x000fe2000bf06270 */
[----:B-1----:R-:W-:Y:S01]  /*7410*/  @!P4 IMAD.WIDE R4, R11, 0x4, R14 ;  /* 0x000000040b04c825 */ /* 0x002fe200078e020e */
[----:B------:R-:W-:-:S02]  /*7420*/  @!P1 LEA.HI R12, R12, R12, RZ, 0x1 ;  /* 0x0000000c0c0c9211 */ /* 0x000fc400078f08ff */
[----:B------:R-:W-:Y:S01]  /*7430*/  ISETP.GE.AND P2, PT, R13, UR4, PT ;  /* 0x000000040d007c0c */ /* 0x000fe2000bf46270 */
[----:B------:R-:W-:Y:S01]  /*7440*/  @!P6 IMAD.WIDE R10, R21, 0x4, R14 ;  /* 0x00000004150ae825 */ /* 0x000fe200078e020e */
[----:B------:R1:W-:Y:S03]  /*7450*/  @!P4 ST.E.64 desc[UR42][R4.64], R48 ;  /* 0x000000300400c985 */ /* 0x0003e6000c101b2a */
[C---:B0-----:R-:W-:Y:S01]  /*7460*/  VIADD R6, R19.reuse, 0x68 ;  /* 0x0000006813067836 */ /* 0x041fe20000000000 */
[----:B------:R0:W-:Y:S01]  /*7470*/  @!P5 ST.E.64 desc[UR42][R8.64], R52 ;  /* 0x000000340800d985 */ /* 0x0001e2000c101b2a */
[C---:B--2---:R-:W-:Y:S01]  /*7480*/  VIADD R3, R19.reuse, 0x78 ;  /* 0x0000007813037836 */ /* 0x044fe20000000000 */
[----:B------:R-:W-:Y:S01]  /*7490*/  @!P3 LEA.HI R18, R18, R18, RZ, 0x1 ;  /* 0x000000121212b211 */ /* 0x000fe200078f08ff */
[----:B------:R-:W-:Y:S01]  /*74a0*/  VIADD R7, R19, 0x70 ;  /* 0x0000007013077836 */ /* 0x000fe20000000000 */
[----:B------:R2:W-:Y:S01]  /*74b0*/  @!P6 ST.E.64 desc[UR42][R10.64], R56 ;  /* 0x000000380a00e985 */ /* 0x0005e2000c101b2a */
[----:B------:R-:W-:-:S02]  /*74c0*/  ISETP.GE.AND P4, PT, R6, UR4, PT ;  /* 0x0000000406007c0c */ /* 0x000fc4000bf86270 */
[----:B------:R-:W-:Y:S02]  /*74d0*/  ISETP.GE.AND P6, PT, R3, UR4, PT ;  /* 0x0000000403007c0c */ /* 0x000fe4000bfc6270 */
[----:B------:R-:W-:Y:S02]  /*74e0*/  ISETP.GE.AND P5, PT, R7, UR4, PT ;  /* 0x0000000407007c0c */ /* 0x000fe4000bfa6270 */
[----:B------:R-:W-:Y:S02]  /*74f0*/  @!P0 LEA.HI R0, R0, R0, RZ, 0x1 ;  /* 0x0000000000008211 */ /* 0x000fe400078f08ff */
[----:B------:R-:W-:Y:S02]  /*7500*/  @!P2 LEA.HI R13, R13, R13, RZ, 0x1 ;  /* 0x0000000d0d0da211 */ /* 0x000fe400078f08ff */
[----:B-1----:R-:W-:Y:S02]  /*7510*/  @!P1 LOP3.LUT R5, R12, 0xfffffffe, RZ, 0xc0, !PT ;  /* 0xfffffffe0c059812 */ /* 0x002fe400078ec0ff */
[----:B0-----:R-:W-:-:S02]  /*7520*/  @!P3 LOP3.LUT R9, R18, 0xfffffffe, RZ, 0xc0, !PT ;  /* 0xfffffffe1209b812 */ /* 0x001fc400078ec0ff */
[----:B------:R-:W-:Y:S02]  /*7530*/  @!P4 LEA.HI R6, R6, R6, RZ, 0x1 ;  /* 0x000000060606c211 */ /* 0x000fe400078f08ff */
[----:B------:R-:W-:Y:S01]  /*7540*/  @!P6 LEA.HI R4, R3, R3, RZ, 0x1 ;  /* 0x000000030304e211 */ /* 0x000fe200078f08ff */
[----:B------:R-:W-:Y:S01]  /*7550*/  @!P3 IMAD.WIDE R8, R9, 0x4, R14 ;  /* 0x000000040908b825 */ /* 0x000fe200078e020e */
[----:B------:R-:W-:Y:S02]  /*7560*/  @!P5 LEA.HI R2, R7, R7, RZ, 0x1 ;  /* 0x000000070702d211 */ /* 0x000fe400078f08ff */
[----:B------:R-:W-:Y:S02]  /*7570*/  @!P0 LOP3.LUT R3, R0, 0xfffffffe, RZ, 0xc0, !PT ;  /* 0xfffffffe00038812 */ /* 0x000fe400078ec0ff */
[----:B------:R-:W-:Y:S02]  /*7580*/  @!P2 LOP3.LUT R7, R13, 0xfffffffe, RZ, 0xc0, !PT ;  /* 0xfffffffe0d07a812 */ /* 0x000fe400078ec0ff */
[----:B--2---:R-:W-:-:S02]  /*7590*/  @!P4 LOP3.LUT R11, R6, 0xfffffffe, RZ, 0xc0, !PT ;  /* 0xfffffffe060bc812 */ /* 0x004fc400078ec0ff */
[----:B------:R-:W-:Y:S01]  /*75a0*/  @!P5 LOP3.LUT R13, R2, 0xfffffffe, RZ, 0xc0, !PT ;  /* 0xfffffffe020dd812 */ /* 0x000fe200078ec0ff */
[----:B------:R-:W-:Y:S01]  /*75b0*/  @!P0 IMAD.WIDE R2, R3, 0x4, R14 ;  /* 0x0000000403028825 */ /* 0x000fe200078e020e */
[----:B------:R-:W-:-:S03]  /*75c0*/  @!P6 LOP3.LUT R21, R4, 0xfffffffe, RZ, 0xc0, !PT ;  /* 0xfffffffe0415e812 */ /* 0x000fc600078ec0ff */
[--C-:B------:R-:W-:Y:S01]  /*75d0*/  @!P1 IMAD.WIDE R4, R5, 0x4, R14.reuse ;  /* 0x0000000405049825 */ /* 0x100fe200078e020e */
[----:B------:R0:W-:Y:S03]  /*75e0*/  @!P0 ST.E.64 desc[UR42][R2.64], R60 ;  /* 0x0000003c02008985 */ /* 0x0001e6000c101b2a */
[--C-:B------:R-:W-:Y:S01]  /*75f0*/  @!P2 IMAD.WIDE R6, R7, 0x4, R14.reuse ;  /* 0x000000040706a825 */ /* 0x100fe200078e020e */
[----:B------:R0:W-:Y:S03]  /*7600*/  @!P1 ST.E.64 desc[UR42][R4.64], R64 ;  /* 0x0000004004009985 */ /* 0x0001e6000c101b2a */
[--C-:B------:R-:W-:Y:S01]  /*7610*/  @!P4 IMAD.WIDE R10, R11, 0x4, R14.reuse ;  /* 0x000000040b0ac825 */ /* 0x100fe200078e020e */
[----:B------:R0:W-:Y:S03]  /*7620*/  @!P2 ST.E.64 desc[UR42][R6.64], R68 ;  /* 0x000000440600a985 */ /* 0x0001e6000c101b2a */
[--C-:B------:R-:W-:Y:S01]  /*7630*/  @!P5 IMAD.WIDE R12, R13, 0x4, R14.reuse ;  /* 0x000000040d0cd825 */ /* 0x100fe200078e020e */
[----:B------:R0:W-:Y:S03]  /*7640*/  @!P3 ST.E.64 desc[UR42][R8.64], R72 ;  /* 0x000000480800b985 */ /* 0x0001e6000c101b2a */
[----:B------:R-:W-:Y:S01]  /*7650*/  @!P6 IMAD.WIDE R14, R21, 0x4, R14 ;  /* 0x00000004150ee825 */ /* 0x000fe200078e020e */
[----:B------:R0:W-:Y:S04]  /*7660*/  @!P4 ST.E.64 desc[UR42][R10.64], R76 ;  /* 0x0000004c0a00c985 */ /* 0x0001e8000c101b2a */
[----:B------:R0:W-:Y:S04]  /*7670*/  @!P5 ST.E.64 desc[UR42][R12.64], R80 ;  /* 0x000000500c00d985 */ /* 0x0001e8000c101b2a */
[----:B------:R0:W-:Y:S02]  /*7680*/  @!P6 ST.E.64 desc[UR42][R14.64], R84 ;  /* 0x000000540e00e985 */ /* 0x0001e4000c101b2a */
.L_x_35:
[----:B------:R-:W-:Y:S05]  /*7690*/  BSYNC B0 ;  /* 0x0000000000007941 */ /* 0x000fea0003800000 */
.L_x_34:
[----:B------:R-:W-:Y:S01]  /*76a0*/  ISETP.GE.AND P0, PT, R17, R16, PT ;  /* 0x000000101100720c */ /* 0x000fe20003f06270 */
[----:B0-----:R0:W1:Y:S04]  /*76b0*/  SHFL.IDX PT, R13, R22, 0x1, 0x1c1f ;  /* 0x003c1f00160d7f89 */ /* 0x00106800000e0000 */
[----:B------:R0:W0:Y:S08]  /*76c0*/  SHFL.IDX PT, R12, R20, 0x1, 0x1c1f ;  /* 0x003c1f00140c7f89 */ /* 0x00003000000e0000 */
[----:B------:R-:W-:Y:S05]  /*76d0*/  @P0 BRA `(.L_x_10) ;  /* 0x0000004400bc0947 */ /* 0x000fea0003800000 */
[----:B------:R-:W-:Y:S01]  /*76e0*/  ULDC UR4, c[0x0][0xac8] ;  /* 0x0002b20000047ab9 */ /* 0x000fe20000000800 */
[C---:B--2---:R-:W-:Y:S01]  /*76f0*/  VIADD R0, R19.reuse, 0x8 ;  /* 0x0000000813007836 */ /* 0x044fe20000000000 */
[C---:B------:R-:W-:Y:S01]  /*7700*/  ISETP.GE.AND P0, PT, R19.reuse, UR4, PT ;  /* 0x0000000413007c0c */ /* 0x040fe2000bf06270 */
[C---:B------:R-:W-:Y:S01]  /*7710*/  VIADD R6, R19.reuse, 0x18 ;  /* 0x0000001813067836 */ /* 0x040fe20000000000 */
[C---:B------:R-:W-:Y:S01]  /*7720*/  IADD3 R4, R19.reuse, 0x10, RZ ;  /* 0x0000001013047810 */ /* 0x040fe20007ffe0ff */
[C---:B------:R-:W-:Y:S01]  /*7730*/  VIADD R8, R19.reuse, 0x20 ;  /* 0x0000002013087836 */ /* 0x040fe20000000000 */
[----:B------:R-:W-:Y:S01]  /*7740*/  ISETP.GE.AND P5, PT, R0, UR4, PT ;  /* 0x0000000400007c0c */ /* 0x000fe2000bfa6270 */
[C---:B------:R-:W-:Y:S01]  /*7750*/  VIADD R9, R19.reuse, 0x28 ;  /* 0x0000002813097836 */ /* 0x040fe20000000000 */
[----:B------:R-:W-:Y:S01]  /*7760*/  ISETP.GE.AND P6, PT, R4, UR4, PT ;  /* 0x0000000404007c0c */ /* 0x000fe2000bfc6270 */
[C---:B------:R-:W-:Y:S01]  /*7770*/  VIADD R10, R19.reuse, 0x30 ;  /* 0x00000030130a7836 */ /* 0x040fe20000000000 */
[----:B------:R-:W-:Y:S01]  /*7780*/  ISETP.GE.AND P4, PT, R8, UR4, PT ;  /* 0x0000000408007c0c */ /* 0x000fe2000bf86270 */
[----:B------:R-:W-:Y:S01]  /*7790*/  VIADD R11, R19, 0x38 ;  /* 0x00000038130b7836 */ /* 0x000fe20000000000 */
[----:B------:R-:W-:Y:S01]  /*77a0*/  ISETP.GE.AND P3, PT, R9, UR4, PT ;  /* 0x0000000409007c0c */ /* 0x000fe2000bf66270 */
[C---:B------:R-:W-:Y:S01]  /*77b0*/  VIADD R16, R19.reuse, 0x40 ;  /* 0x0000004013107836 */ /* 0x040fe20000000000 */
[----:B------:R-:W-:Y:S01]  /*77c0*/  ISETP.GE.AND P2, PT, R10, UR4, PT ;  /* 0x000000040a007c0c */ /* 0x000fe2000bf46270 */
[----:B01----:R-:W-:Y:S01]  /*77d0*/  @!P0 IMAD.WIDE R2, R19, 0x4, R12 ;  /* 0x0000000413028825 */ /* 0x003fe200078e020c */
[----:B------:R-:W-:-:S02]  /*77e0*/  ISETP.GE.AND P1, PT, R11, UR4, PT ;  /* 0x000000040b007c0c */ /* 0x000fc4000bf26270 */
[C---:B------:R-:W-:Y:S01]  /*77f0*/  IADD3 R18, R19.reuse, 0x48, RZ ;  /* 0x0000004813127810 */ /* 0x040fe20007ffe0ff */
[----:B------:R-:W-:Y:S01]  /*7800*/  VIADD R20, R19, 0x70 ;  /* 0x0000007013147836 */ /* 0x000fe20000000000 */
[----:B------:R0:W-:Y:S01]  /*7810*/  @!P0 ST.E.64 desc[UR42][R2.64], R26 ;  /* 0x0000001a02008985 */ /* 0x0001e2000c101b2a */
[----:B------:R-:W-:Y:S02]  /*7820*/  ISETP.GE.AND P0, PT, R6, UR4, PT ;  /* 0x0000000406007c0c */ /* 0x000fe4000bf06270 */
[----:B------:R-:W-:Y:S02]  /*7830*/  @!P5 LEA.HI R0, R0, R0, RZ, 0x1 ;  /* 0x000000000000d211 */ /* 0x000fe400078f08ff */
[----:B------:R-:W-:Y:S02]  /*7840*/  @!P6 LEA.HI R4, R4, R4, RZ, 0x1 ;  /* 0x000000040404e211 */ /* 0x000fe400078f08ff */
[----:B------:R-:W-:Y:S02]  /*7850*/  @!P5 LOP3.LUT R5, R0, 0xfffffffe, RZ, 0xc0, !PT ;  /* 0xfffffffe0005d812 */ /* 0x000fe400078ec0ff */
[----:B------:R-:W-:-:S02]  /*7860*/  @!P6 LOP3.LUT R7, R4, 0xfffffffe, RZ, 0xc0, !PT ;  /* 0xfffffffe0407e812 */ /* 0x000fc400078ec0ff */
[----:B------:R-:W-:Y:S02]  /*7870*/  @!P4 LEA.HI R8, R8, R8, RZ, 0x1 ;  /* 0x000000080808c211 */ /* 0x000fe400078f08ff */
[----:B------:R-:W-:Y:S01]  /*7880*/  @!P3 LEA.HI R0, R9, R9, RZ, 0x1 ;  /* 0x000000090900b211 */ /* 0x000fe200078f08ff */
[--C-:B0-----:R-:W-:Y:S01]  /*7890*/  @!P5 IMAD.WIDE R2, R5, 0x4, R12.reuse ;  /* 0x000000040502d825 */ /* 0x101fe200078e020c */
[----:B------:R-:W-:Y:S02]  /*78a0*/  @!P0 LEA.HI R6, R6, R6, RZ, 0x1 ;  /* 0x0000000606068211 */ /* 0x000fe400078f08ff */
[----:B------:R-:W-:Y:S01]  /*78b0*/  @!P2 LEA.HI R10, R10, R10, RZ, 0x1 ;  /* 0x0000000a0a0aa211 */ /* 0x000fe200078f08ff */
[----:B------:R-:W-:Y:S01]  /*78c0*/  @!P6 IMAD.WIDE R4, R7, 0x4, R12 ;  /* 0x000000040704e825 */ /* 0x000fe200078e020c */
[----:B---3--:R-:W-:Y:S01]  /*78d0*/  @!P1 LEA.HI R14, R11, R11, RZ, 0x1 ;  /* 0x0000000b0b0e9211 */ /* 0x008fe200078f08ff */
[----:B------:R0:W-:Y:S01]  /*78e0*/  @!P5 ST.E.64 desc[UR42][R2.64], R30 ;  /* 0x0000001e0200d985 */ /* 0x0001e2000c101b2a */
[----:B------:R-:W-:-:S02]  /*78f0*/  @!P0 LOP3.LUT R7, R6, 0xfffffffe, RZ, 0xc0, !PT ;  /* 0xfffffffe06078812 */ /* 0x000fc400078ec0ff */
[----:B------:R-:W-:Y:S01]  /*7900*/  @!P4 LOP3.LUT R9, R8, 0xfffffffe, RZ, 0xc0, !PT ;  /* 0xfffffffe0809c812 */ /* 0x000fe200078ec0ff */
[----:B------:R1:W-:Y:S01]  /*7910*/  @!P6 ST.E.64 desc[UR42][R4.64], R34 ;  /* 0x000000220400e985 */ /* 0x0003e2000c101b2a */
[----:B------:R-:W-:Y:S01]  /*7920*/  @!P3 LOP3.LUT R11, R0, 0xfffffffe, RZ, 0xc0, !PT ;  /* 0xfffffffe000bb812 */ /* 0x000fe200078ec0ff */
[C---:B------:R-:W-:Y:S01]  /*7930*/  VIADD R0, R19.reuse, 0x50 ;  /* 0x0000005013007836 */ /* 0x040fe20000000000 */
[----:B----4-:R-:W-:Y:S02]  /*7940*/  @!P2 LOP3.LUT R15, R10, 0xfffffffe, RZ, 0xc0, !PT ;  /* 0xfffffffe0a0fa812 */ /* 0x010fe400078ec0ff */
[----:B------:R-:W-:Y:S01]  /*7950*/  @!P1 LOP3.LUT R17, R14, 0xfffffffe, RZ, 0xc0, !PT ;  /* 0xfffffffe0e119812 */ /* 0x000fe200078ec0ff */
[----:B------:R-:W-:Y:S01]  /*7960*/  VIADD R14, R19, 0x58 ;  /* 0x00000058130e7836 */ /* 0x000fe20000000000 */
[----:B------:R-:W-:Y:S02]  /*7970*/  ISETP.GE.AND P5, PT, R16, UR4, PT ;  /* 0x0000000410007c0c */ /* 0x000fe4000bfa6270 */
[----:B------:R-:W-:Y:S01]  /*7980*/  ISETP.GE.AND P6, PT, R18, UR4, PT ;  /* 0x0000000412007c0c */ /* 0x000fe2000bfc6270 */
[----:B0-----:R-:W-:-:S04]  /*7990*/  @!P0 IMAD.WIDE R2, R7, 0x4, R12 ;  /* 0x0000000407028825 */ /* 0x001fc800078e020c */
[--C-:B-1----:R-:W-:Y:S01]  /*79a0*/  @!P4 IMAD.WIDE R4, R9, 0x4, R12.reuse ;  /* 0x000000040904c825 */ /* 0x102fe200078e020c */
[----:B------:R0:W-:Y:S01]  /*79b0*/  @!P0 ST.E.64 desc[UR42][R2.64], R38 ;  /* 0x0000002602008985 */ /* 0x0001e2000c101b2a */
[----:B------:R-:W-:Y:S02]  /*79c0*/  ISETP.GE.AND P0, PT, R0, UR4, PT ;  /* 0x0000000400007c0c */ /* 0x000fe4000bf06270 */
[--C-:B------:R-:W-:Y:S01]  /*79d0*/  @!P3 IMAD.WIDE R6, R11, 0x4, R12.reuse ;  /* 0x000000040b06b825 */ /* 0x100fe200078e020c */
[----:B------:R1:W-:Y:S01]  /*79e0*/  @!P4 ST.E.64 desc[UR42][R4.64], R42 ;  /* 0x0000002a0400c985 */ /* 0x0003e2000c101b2a */
[----:B------:R-:W-:Y:S02]  /*79f0*/  ISETP.GE.AND P4, PT, R20, UR4, PT ;  /* 0x0000000414007c0c */ /* 0x000fe4000bf86270 */
[----:B------:R-:W-:Y:S01]  /*7a00*/  @!P2 IMAD.WIDE R8, R15, 0x4, R12 ;  /* 0x000000040f08a825 */ /* 0x000fe200078e020c */
[----:B------:R2:W-:Y:S01]  /*7a10*/  @!P3 ST.E.64 desc[UR42][R6.64], R46 ;  /* 0x0000002e0600b985 */ /* 0x0005e2000c101b2a */
[----:B------:R-:W-:-:S02]  /*7a20*/  @!P5 LEA.HI R16, R16, R16, RZ, 0x1 ;  /* 0x000000101010d211 */ /* 0x000fc400078f08ff */
[----:B------:R-:W-:Y:S01]  /*7a30*/  @!P1 IMAD.WIDE R10, R17, 0x4, R12 ;  /* 0x00000004110a9825 */ /* 0x000fe200078e020c */
[----:B------:R3:W-:Y:S01]  /*7a40*/  @!P2 ST.E.64 desc[UR42][R8.64], R50 ;  /* 0x000000320800a985 */ /* 0x0007e2000c101b2a */
[----:B------:R-:W-:Y:S02]  /*7a50*/  @!P6 LEA.HI R18, R18, R18, RZ, 0x1 ;  /* 0x000000121212e211 */ /* 0x000fe400078f08ff */
[C---:B------:R-:W-:Y:S01]  /*7a60*/  VIADD R15, R19.reuse, 0x60 ;  /* 0x00000060130f7836 */ /* 0x040fe20000000000 */
[----:B------:R4:W-:Y:S01]  /*7a70*/  @!P1 ST.E.64 desc[UR42][R10.64], R54 ;  /* 0x000000360a009985 */ /* 0x0009e2000c101b2a */
[C---:B------:R-:W-:Y:S01]  /*7a80*/  VIADD R17, R19.reuse, 0x68 ;  /* 0x0000006813117836 */ /* 0x040fe20000000000 */
[----:B------:R-:W-:Y:S01]  /*7a90*/  ISETP.GE.AND P1, PT, R14, UR4, PT ;  /* 0x000000040e007c0c */ /* 0x000fe2000bf26270 */
[----:B------:R-:W-:Y:S01]  /*7aa0*/  VIADD R19, R19, 0x78 ;  /* 0x0000007813137836 */ /* 0x000fe20000000000 */
[----:B------:R-:W-:Y:S02]  /*7ab0*/  ISETP.GE.AND P2, PT, R15, UR4, PT ;  /* 0x000000040f007c0c */ /* 0x000fe4000bf46270 */
[----:B------:R-:W-:-:S02]  /*7ac0*/  ISETP.GE.AND P3, PT, R17, UR4, PT ;  /* 0x0000000411007c0c */ /* 0x000fc4000bf66270 */
[----:B0-----:R-:W-:Y:S02]  /*7ad0*/  @!P5 LOP3.LUT R3, R16, 0xfffffffe, RZ, 0xc0, !PT ;  /* 0xfffffffe1003d812 */ /* 0x001fe400078ec0ff */
[----:B-1----:R-:W-:Y:S02]  /*7ae0*/  @!P6 LOP3.LUT R5, R18, 0xfffffffe, RZ, 0xc0, !PT ;  /* 0xfffffffe1205e812 */ /* 0x002fe400078ec0ff */
[----:B------:R-:W-:Y:S01]  /*7af0*/  @!P0 LEA.HI R0, R0, R0, RZ, 0x1 ;  /* 0x0000000000008211 */ /* 0x000fe200078f08ff */
[--C-:B------:R-:W-:Y:S01]  /*7b00*/  @!P5 IMAD.WIDE R2, R3, 0x4, R12.reuse ;  /* 0x000000040302d825 */ /* 0x100fe200078e020c */
[----:B------:R-:W-:Y:S02]  /*7b10*/  @!P4 LEA.HI R20, R20, R20, RZ, 0x1 ;  /* 0x000000141414c211 */ /* 0x000fe400078f08ff */
[----:B------:R-:W-:Y:S01]  /*7b20*/  @!P1 LEA.HI R14, R14, R14, RZ, 0x1 ;  /* 0x0000000e0e0e9211 */ /* 0x000fe200078f08ff */
[----:B------:R-:W-:Y:S01]  /*7b30*/  @!P6 IMAD.WIDE R4, R5, 0x4, R12 ;  /* 0x000000040504e825 */ /* 0x000fe200078e020c */
[----:B------:R-:W-:Y:S01]  /*7b40*/  @!P2 LEA.HI R15, R15, R15, RZ, 0x1 ;  /* 0x0000000f0f0fa211 */ /* 0x000fe200078f08ff */
[----:B------:R0:W-:Y:S01]  /*7b50*/  @!P5 ST.E.64 desc[UR42][R2.64], R58 ;  /* 0x0000003a0200d985 */ /* 0x0001e2000c101b2a */
[----:B------:R-:W-:-:S02]  /*7b60*/  @!P3 LEA.HI R17, R17, R17, RZ, 0x1 ;  /* 0x000000111111b211 */ /* 0x000fc400078f08ff */
[----:B--2---:R-:W-:Y:S01]  /*7b70*/  @!P0 LOP3.LUT R7, R0, 0xfffffffe, RZ, 0xc0, !PT ;  /* 0xfffffffe00078812 */ /* 0x004fe200078ec0ff */
[----:B------:R1:W-:Y:S01]  /*7b80*/  @!P6 ST.E.64 desc[UR42][R4.64], R62 ;  /* 0x0000003e0400e985 */ /* 0x0003e2000c101b2a */
[----:B---3--:R-:W-:Y:S02]  /*7b90*/  @!P1 LOP3.LUT R9, R14, 0xfffffffe, RZ, 0xc0, !PT ;  /* 0xfffffffe0e099812 */ /* 0x008fe400078ec0ff */
[----:B------:R-:W-:Y:S02]  /*7ba0*/  @!P2 LOP3.LUT R15, R15, 0xfffffffe, RZ, 0xc0, !PT ;  /* 0xfffffffe0f0fa812 */ /* 0x000fe400078ec0ff */
[----:B------:R-:W-:Y:S02]  /*7bb0*/  @!P3 LOP3.LUT R17, R17, 0xfffffffe, RZ, 0xc0, !PT ;  /* 0xfffffffe1111b812 */ /* 0x000fe400078ec0ff */
[----:B----4-:R-:W-:Y:S01]  /*7bc0*/  @!P4 LOP3.LUT R11, R20, 0xfffffffe, RZ, 0xc0, !PT ;  /* 0xfffffffe140bc812 */ /* 0x010fe200078ec0ff */
[----:B0-----:R-:W-:-:S04]  /*7bd0*/  @!P0 IMAD.WIDE R2, R7, 0x4, R12 ;  /* 0x0000000407028825 */ /* 0x001fc800078e020c */
[--C-:B-1----:R-:W-:Y:S01]  /*7be0*/  @!P1 IMAD.WIDE R4, R9, 0x4, R12.reuse ;  /* 0x0000000409049825 */ /* 0x102fe200078e020c */
[----:B------:R0:W-:Y:S01]  /*7bf0*/  @!P0 ST.E.64 desc[UR42][R2.64], R66 ;  /* 0x0000004202008985 */ /* 0x0001e2000c101b2a */
[----:B------:R-:W-:Y:S02]  /*7c00*/  ISETP.GE.AND P0, PT, R19, UR4, PT ;  /* 0x0000000413007c0c */ /* 0x000fe4000bf06270 */
[--C-:B------:R-:W-:Y:S01]  /*7c10*/  @!P2 IMAD.WIDE R6, R15, 0x4, R12.reuse ;  /* 0x000000040f06a825 */ /* 0x100fe200078e020c */
[----:B------:R0:W-:Y:S03]  /*7c20*/  @!P1 ST.E.64 desc[UR42][R4.64], R70 ;  /* 0x0000004604009985 */ /* 0x0001e6000c101b2a */
[--C-:B------:R-:W-:Y:S01]  /*7c30*/  @!P3 IMAD.WIDE R8, R17, 0x4, R12.reuse ;  /* 0x000000041108b825 */ /* 0x100fe200078e020c */
[----:B------:R0:W-:Y:S03]  /*7c40*/  @!P2 ST.E.64 desc[UR42][R6.64], R74 ;  /* 0x0000004a0600a985 */ /* 0x0001e6000c101b2a */
[----:B------:R-:W-:Y:S01]  /*7c50*/  @!P4 IMAD.WIDE R10, R11, 0x4, R12 ;  /* 0x000000040b0ac825 */ /* 0x000fe200078e020c */
[----:B------:R0:W-:Y:S04]  /*7c60*/  @!P3 ST.E.64 desc[UR42][R8.64], R78 ;  /* 0x0000004e0800b985 */ /* 0x0001e8000c101b2a */
[----:B------:R0:W-:Y:S01]  /*7c70*/  @!P4 ST.E.64 desc[UR42][R10.64], R82 ;  /* 0x000000520a00c985 */ /* 0x0001e2000c101b2a */
[----:B------:R-:W-:Y:S05]  /*7c80*/  @P0 BRA `(.L_x_10) ;  /* 0x0000004000500947 */ /* 0x000fea0003800000 */
[----:B------:R-:W-:-:S04]  /*7c90*/  LEA.HI R19, R19, R19, RZ, 0x1 ;  /* 0x0000001313137211 */ /* 0x000fc800078f08ff */
[----:B0-----:R-:W-:-:S05]  /*7ca0*/  LOP3.LUT R3, R19, 0xfffffffe, RZ, 0xc0, !PT ;  /* 0xfffffffe13037812 */ /* 0x001fca00078ec0ff */
[----:B------:R-:W-:-:S05]  /*7cb0*/  IMAD.WIDE R2, R3, 0x4, R12 ;  /* 0x0000000403027825 */ /* 0x000fca00078e020c */
[----:B------:R0:W-:Y:S01]  /*7cc0*/  ST.E.64 desc[UR42][R2.64], R86 ;  /* 0x0000005602007985 */ /* 0x0001e2000c101b2a */
[----:B------:R-:W-:Y:S05]  /*7cd0*/  BRA `(.L_x_10) ;  /* 0x00000040003c7947 */ /* 0x000fea0003800000 */
.L_x_33:
[----:B------:R-:W0:Y:S02]  /*7ce0*/  S2R R0, SR_TID.X ;  /* 0x0000000000007919 */ /* 0x000e240000002100 */
[----:B0-----:R-:W-:-:S04]  /*7cf0*/  IADD3 R2, R0, -0x80, RZ ;  /* 0xffffff8000027810 */ /* 0x001fc80007ffe0ff */
[----:B------:R-:W-:-:S13]  /*7d00*/  ISETP.GT.AND P0, PT, R2, 0x7f, PT ;  /* 0x0000007f0200780c */ /* 0x000fda0003f04270 */
[----:B------:R-:W-:Y:S05]  /*7d10*/  @P0 BRA `(.L_x_10) ;  /* 0x00000040002c0947 */ /* 0x000fea0003800000 */
[----:B------:R-:W0:Y:S01]  /*7d20*/  S2R R3, SR_CTAID.X ;  /* 0x0000000000037919 */ /* 0x000e220000002500 */
[----:B------:R-:W1:Y:S01]  /*7d30*/  LDC R6, c[0x0][0xbe8] ;  /* 0x0002fa00ff067b82 */ /* 0x000e620000000800 */
[----:B------:R-:W-:Y:S01]  /*7d40*/  ULDC UR4, c[0x0][0xa88] ;  /* 0x0002a20000047ab9 */ /* 0x000fe20000000800 */
[----:B0-----:R-:W-:Y:S02]  /*7d50*/  IMAD R0, R3, 0x80, R0 ;  /* 0x0000008003007824 */ /* 0x001fe400078e0200 */
[----:B-1----:R-:W-:Y:S02]  /*7d60*/  IMAD R3, R6, UR4, RZ ;  /* 0x0000000406037c24 */ /* 0x002fe4000f8e02ff */
[----:B------:R-:W-:-:S05]  /*7d70*/  VIADD R0, R0, 0xffffff80 ;  /* 0xffffff8000007836 */ /* 0x000fca0000000000 */
[----:B------:R-:W-:-:S13]  /*7d80*/  ISETP.GE.AND P0, PT, R0, R3, PT ;  /* 0x000000030000720c */ /* 0x000fda0003f06270 */
[----:B------:R-:W-:Y:S05]  /*7d90*/  @P0 BRA `(.L_x_10) ;  /* 0x00000040000c0947 */ /* 0x000fea0003800000 */
[----:B------:R-:W-:Y:S01]  /*7da0*/  ISETP.NE.AND P0, PT, R6, 0x1, PT ;  /* 0x000000010600780c */ /* 0x000fe20003f05270 */
[----:B------:R-:W0:Y:S01]  /*7db0*/  S2UR UR4, SR_CTAID.Z ;  /* 0x00000000000479c3 */ /* 0x000e220000002700 */
[----:B------:R-:W-:Y:S01]  /*7dc0*/  SHF.R.S32.HI R5, RZ, 0x1f, R16 ;  /* 0x0000001fff057819 */ /* 0x000fe20000011410 */
[----:B------:R-:W-:Y:S02]  /*7dd0*/  ULDC.64 UR6, c[0x0][0xbd0] ;  /* 0x0002f40000067ab9 */ /* 0x000fe40000000a00 */
[----:B------:R-:W-:-:S04]  /*7de0*/  IMAD.WIDE.U32 R2, R16, UR6, RZ ;  /* 0x0000000610027c25 */ /* 0x000fc8000f8e00ff */
[----:B------:R-:W1:Y:S01]  /*7df0*/  LDC.64 R12, c[0x0][0xbd8] ;  /* 0x0002f600ff0c7b82 */ /* 0x000e620000000a00 */
[----:B------:R-:W-:-:S04]  /*7e00*/  IMAD R5, R5, UR6, RZ ;  /* 0x0000000605057c24 */ /* 0x000fc8000f8e02ff */
[----:B------:R-:W-:Y:S02]  /*7e10*/  IMAD R5, R16, UR7, R5 ;  /* 0x0000000710057c24 */ /* 0x000fe4000f8e0205 */
[----:B------:R-:W-:Y:S01]  /*7e20*/  IMAD.MOV R16, RZ, RZ, -R16 ;  /* 0x000000ffff107224 */ /* 0x000fe200078e0a10 */
[----:B------:R-:W2:Y:S01]  /*7e30*/  @P0 LDC R9, c[0x0][0xbec] ;  /* 0x0002fb00ff090b82 */ /* 0x000ea20000000800 */
[----:B------:R-:W-:Y:S02]  /*7e40*/  IMAD.IADD R3, R3, 0x1, R5 ;  /* 0x0000000103037824 */ /* 0x000fe400078e0205 */
[----:B------:R-:W-:-:S05]  /*7e50*/  IMAD.MOV.U32 R5, RZ, RZ, R0 ;  /* 0x000000ffff057224 */ /* 0x000fca00078e0000 */
[----:B------:R-:W3:Y:S01]  /*7e60*/  S2UR UR8, SR_CTAID.Y ;  /* 0x00000000000879c3 */ /* 0x000ee20000002600 */
[----:B0-----:R-:W-:-:S07]  /*7e70*/  USHF.R.S32.HI UR5, URZ, 0x1f, UR4 ;  /* 0x0000001f3f057899 */ /* 0x001fce0008011404 */
[----:B------:R-:W3:Y:S01]  /*7e80*/  LDC R7, c[0x0][0xc50] ;  /* 0x00031400ff077b82 */ /* 0x000ee20000000800 */
[C---:B-1----:R-:W-:Y:S02]  /*7e90*/  IMAD R8, R12.reuse, UR5, RZ ;  /* 0x000000050c087c24 */ /* 0x042fe4000f8e02ff */
[----:B------:R-:W-:-:S04]  /*7ea0*/  IMAD.WIDE.U32 R2, R12, UR4, R2 ;  /* 0x000000040c027c25 */ /* 0x000fc8000f8e0002 */
[----:B------:R-:W-:Y:S01]  /*7eb0*/  IMAD R13, R13, UR4, R8 ;  /* 0x000000040d0d7c24 */ /* 0x000fe2000f8e0208 */
[----:B------:R-:W0:Y:S01]  /*7ec0*/  @P0 LDC R11, c[0x0][0xbf0] ;  /* 0x0002fc00ff0b0b82 */ /* 0x000e220000000800 */
[----:B--2---:R-:W-:Y:S01]  /*7ed0*/  @P0 IMAD.HI.U32 R4, R0, R9, RZ ;  /* 0x0000000900040227 */ /* 0x004fe200078e00ff */
[----:B------:R-:W-:Y:S02]  /*7ee0*/  ULDC.64 UR4, c[0x0][0xbe0] ;  /* 0x0002f80000047ab9 */ /* 0x000fe40000000a00 */
[----:B------:R-:W-:Y:S01]  /*7ef0*/  IADD3 R3, R13, R3, RZ ;  /* 0x000000030d037210 */ /* 0x000fe20007ffe0ff */
[----:B---3--:R-:W-:-:S04]  /*7f00*/  IMAD R9, R7, R16, UR8 ;  /* 0x0000000807097e24 */ /* 0x008fc8000f8e0210 */
[----:B------:R-:W-:Y:S01]  /*7f10*/  IMAD.WIDE.U32 R2, R9, UR4, R2 ;  /* 0x0000000409027c25 */ /* 0x000fe2000f8e0002 */
[----:B0-----:R-:W-:Y:S02]  /*7f20*/  @P0 SHF.R.U32.HI R5, RZ, R11, R4 ;  /* 0x0000000bff050219 */ /* 0x001fe40000011604 */
[----:B------:R-:W-:Y:S02]  /*7f30*/  SHF.R.S32.HI R4, RZ, 0x1f, R9 ;  /* 0x0000001fff047819 */ /* 0x000fe40000011409 */
[----:B------:R-:W-:Y:S01]  /*7f40*/  IADD3 R2, P0, R5, R2, RZ ;  /* 0x0000000205027210 */ /* 0x000fe20007f1e0ff */
[----:B------:R-:W-:Y:S02]  /*7f50*/  IMAD.MOV R7, RZ, RZ, -R5 ;  /* 0x000000ffff077224 */ /* 0x000fe400078e0a05 */
[----:B------:R-:W-:Y:S02]  /*7f60*/  IMAD R4, R4, UR4, RZ ;  /* 0x0000000404047c24 */ /* 0x000fe4000f8e02ff */
[----:B------:R-:W-:-:S02]  /*7f70*/  IMAD R7, R6, R7, R0 ;  /* 0x0000000706077224 */ /* 0x000fc400078e0200 */
[----:B------:R-:W-:Y:S01]  /*7f80*/  IMAD R4, R9, UR5, R4 ;  /* 0x0000000509047c24 */ /* 0x000fe2000f8e0204 */
[----:B------:R-:W-:Y:S01]  /*7f90*/  SHF.R.S32.HI R9, RZ, 0x1f, R5 ;  /* 0x0000001fff097819 */ /* 0x000fe20000011405 */
[----:B------:R-:W-:Y:S01]  /*7fa0*/  ULDC.64 UR4, c[0x0][0xbc8] ;  /* 0x0002f20000047ab9 */ /* 0x000fe20000000a00 */
[----:B------:R-:W-:Y:S02]  /*7fb0*/  SHF.R.S32.HI R0, RZ, 0x1f, R7 ;  /* 0x0000001fff007819 */ /* 0x000fe40000011407 */
[----:B------:R-:W-:-:S03]  /*7fc0*/  IADD3.X R3, R9, R3, R4, P0, !PT ;  /* 0x0000000309037210 */ /* 0x000fc600007fe404 */
[----:B------:R-:W-:Y:S02]  /*7fd0*/  IMAD R0, R0, UR4, RZ ;  /* 0x0000000400007c24 */ /* 0x000fe4000f8e02ff */
[----:B------:R-:W-:-:S04]  /*7fe0*/  IMAD.WIDE.U32 R2, R7, UR4, R2 ;  /* 0x0000000407027c25 */ /* 0x000fc8000f8e0002 */
[----:B------:R-:W-:Y:S01]  /*7ff0*/  IMAD R5, R7, UR5, R0 ;  /* 0x0000000507057c24 */ /* 0x000fe2000f8e0200 */
[----:B------:R-:W-:Y:S02]  /*8000*/  ULDC.64 UR4, c[0x0][0xba8] ;  /* 0x0002ea0000047ab9 */ /* 0x000fe40000000a00 */
[----:B------:R-:W-:Y:S01]  /*8010*/  LEA R4, P0, R2, UR4, 0x2 ;  /* 0x0000000402047c11 */ /* 0x000fe2000f8010ff */
[----:B------:R-:W-:-:S05]  /*8020*/  IMAD.IADD R3, R3, 0x1, R5 ;  /* 0x0000000103037824 */ /* 0x000fca00078e0205 */
[----:B------:R-:W-:Y:S01]  /*8030*/  LEA.HI.X R5, R2, UR5, R3, 0x2, P0 ;  /* 0x0000000502057c11 */ /* 0x000fe200080f1403 */
[----:B------:R-:W-:-:S05]  /*8040*/  IMAD.MOV.U32 R3, RZ, RZ, -0x800000 ;  /* 0xff800000ff037424 */ /* 0x000fca00078e00ff */
[----:B------:R3:W-:Y:S01]  /*8050*/  STG.E desc[UR42][R4.64], R3 ;  /* 0x0000000304007986 */ /* 0x0007e2000c10192a */
[----:B------:R-:W-:Y:S05]  /*8060*/  BRA `(.L_x_10) ;  /* 0x0000003c00587947 */ /* 0x000fea0003800000 */
.L_x_8:
[----:B------:R-:W-:-:S08]  /*8070*/  NOP ;  /* 0x0000000000007918 */ /* 0x000fd00000000000 */
[----:B0-----:R-:W0:-:S00]  /*8080*/  USETMAXREG.DEALLOC.CTAPOOL 0x18 ;  /* 0x00000018000079c8 */ /* 0x001e0000080e0500 */
[----:B0-----:R-:W-:Y:S01]  /*8090*/  LOP3.LUT R0, R0, 0x3, RZ, 0xc0, !PT ;  /* 0x0000000300007812 */ /* 0x001fe200078ec0ff */
[----:B------:R-:W0:Y:S05]  /*80a0*/  S2R R19, SR_CTAID.Z ;  /* 0x0000000000137919 */ /* 0x000e2a0000002700 */
[----:B------:R-:W1:Y:S01]  /*80b0*/  S2UR UR6, SR_CTAID.Y ;  /* 0x00000000000679c3 */ /* 0x000e620000002600 */
[----:B------:R-:W2:Y:S02]  /*80c0*/  SHFL.IDX PT, R0, R0, RZ, 0x1f ;  /* 0x00001fff00007589 */ /* 0x000ea400000e0000 */
[----:B--2---:R-:W-:-:S13]  /*80d0*/  ISETP.NE.AND P0, PT, R0, RZ, PT ;  /* 0x000000ff0000720c */ /* 0x004fda0003f05270 */
[----:B01----:R-:W-:Y:S05]  /*80e0*/  @!P0 BRA `(.L_x_36) ;  /* 0x0000000000288947 */ /* 0x003fea0003800000 */
[----:B------:R-:W-:Y:S01]  /*80f0*/  ULDC UR7, c[0x0][0xc50] ;  /* 0x0003140000077ab9 */ /* 0x000fe20000000800 */
[----:B------:R-:W-:Y:S01]  /*8100*/  UMOV UR36, UR6 ;  /* 0x0000000600247c82 */ /* 0x000fe20008000000 */
[----:B------:R-:W-:-:S06]  /*8110*/  UISETP.NE.AND UP0, UPT, UR7, 0x1, UPT ;  /* 0x000000010700788c */ /* 0x000fcc000bf05270 */
[----:B------:R-:W-:-:S13]  /*8120*/  PLOP3.LUT P0, PT, PT, PT, UP0, 0x80, 0x0 ;  /* 0x000000000000781c */ /* 0x000fda0003f0f008 */
[----:B------:R-:W-:Y:S05]  /*8130*/  @!P0 BRA `(.L_x_37) ;  /* 0x0000000000308947 */ /* 0x000fea0003800000 */
[----:B------:R-:W-:Y:S01]  /*8140*/  ULDC UR4, c[0x0][0xc54] ;  /* 0x0003150000047ab9 */ /* 0x000fe20000000800 */
[----:B------:R-:W-:Y:S01]  /*8150*/  ULDC UR36, c[0x0][0xc58] ;  /* 0x0003160000247ab9 */ /* 0x000fe20000000800 */
[----:B------:R-:W-:-:S04]  /*8160*/  UIMAD.WIDE.U32 UR4, UR6, UR4, URZ ;  /* 0x00000004060472a5 */ /* 0x000fc8000f8e003f */
[----:B------:R-:W-:Y:S01]  /*8170*/  USHF.R.U32.HI UR36, URZ, UR36, UR5 ;  /* 0x000000243f247299 */ /* 0x000fe20008011605 */
[----:B------:R-:W-:Y:S11]  /*8180*/  BRA `(.L_x_37) ;  /* 0x00000000001c7947 */ /* 0x000ff60003800000 */
.L_x_36:
[----:B------:R-:W-:Y:S01]  /*8190*/  ULDC UR7, c[0x0][0xc50] ;  /* 0x0003140000077ab9 */ /* 0x000fe20000000800 */
[----:B------:R-:W-:Y:S01]  /*81a0*/  UMOV UR36, UR6 ;  /* 0x0000000600247c82 */ /* 0x000fe20008000000 */
[----:B------:R-:W-:-:S11]  /*81b0*/  UISETP.NE.AND UP0, UPT, UR7, 0x1, UPT ;  /* 0x000000010700788c */ /* 0x000fd6000bf05270 */
[----:B------:R-:W-:Y:S01]  /*81c0*/  @UP0 ULDC UR4, c[0x0][0xc54] ;  /* 0x0003150000040ab9 */ /* 0x000fe20000000800 */
[----:B------:R-:W-:Y:S01]  /*81d0*/  @UP0 ULDC UR8, c[0x0][0xc58] ;  /* 0x0003160000080ab9 */ /* 0x000fe20000000800 */
[----:B------:R-:W-:-:S04]  /*81e0*/  UIMAD.WIDE.U32 UR4, UR6, UR4, URZ ;  /* 0x00000004060472a5 */ /* 0x000fc8000f8e003f */
[----:B------:R-:W-:-:S12]  /*81f0*/  @UP0 USHF.R.U32.HI UR36, URZ, UR8, UR5 ;  /* 0x000000083f240299 */ /* 0x000fd80008011605 */
.L_x_37:
[----:B------:R-:W-:Y:S01]  /*8200*/  ISETP.GE.AND P0, PT, R19, RZ, PT ;  /* 0x000000ff1300720c */ /* 0x000fe20003f06270 */
[----:B------:R-:W-:Y:S01]  /*8210*/  UIADD3 UR4, -UR36, URZ, URZ ;  /* 0x0000003f24047290 */ /* 0x000fe2000fffe13f */
[----:B------:R-:W-:Y:S02]  /*8220*/  IMAD.MOV.U32 R10, RZ, RZ, 0x1 ;  /* 0x00000001ff0a7424 */ /* 0x000fe400078e00ff */
[----:B------:R-:W-:Y:S01]  /*8230*/  IMAD.MOV.U32 R0, RZ, RZ, RZ ;  /* 0x000000ffff007224 */ /* 0x000fe200078e00ff */
[----:B------:R-:W-:Y:S01]  /*8240*/  UIMAD UR4, UR7, UR4, UR6 ;  /* 0x00000004070472a4 */ /* 0x000fe2000f8e0206 */
[----:B------:R-:W-:-:S07]  /*8250*/  IMAD.MOV.U32 R3, RZ, RZ, 0x1 ;  /* 0x00000001ff037424 */ /* 0x000fce00078e00ff */
[----:B------:R-:W-:Y:S05]  /*8260*/  @!P0 BRA `(.L_x_38) ;  /* 0x0000003800188947 */ /* 0x000fea0003800000 */
[----:B------:R-:W-:Y:S01]  /*8270*/  ULDC.64 UR6, c[0x0][0x418] ;  /* 0x0001060000067ab9 */ /* 0x000fe20000000a00 */
[----:B------:R-:W-:Y:S01]  /*8280*/  ULDC UR5, c[0x0][0x424] ;  /* 0x0001090000057ab9 */ /* 0x000fe20000000800 */
[----:B------:R-:W-:Y:S01]  /*8290*/  UISETP.NE.U32.AND UP0, UPT, UR6, URZ, UPT ;  /* 0x0000003f0600728c */ /* 0x000fe2000bf05070 */
[----:B------:R0:W-:Y:S01]  /*82a0*/  STL [R1+0x8], RZ ;  /* 0x000008ff01007387 */ /* 0x0001e20000100800 */
[----:B------:R-:W-:Y:S02]  /*82b0*/  ULOP3.LUT UR40, UR4, 0xffff, URZ, 0xc0, !UPT ;  /* 0x0000ffff04287892 */ /* 0x000fe4000f8ec03f */
[----:B------:R-:W-:Y:S01]  /*82c0*/  UISETP.NE.AND.EX UP0, UPT, UR7, URZ, UPT, UP0 ;  /* 0x0000003f0700728c */ /* 0x000fe2000bf05300 */
[----:B------:R-:W-:-:S03]  /*82d0*/  ULDC UR6, c[0x0][0x2f0] ;  /* 0x0000bc0000067ab9 */ /* 0x000fc60000000800 */
[----:B------:R-:W-:-:S04]  /*82e0*/  USEL UR5, UR5, 0x1, UP0 ;  /* 0x0000000105057887 */ /* 0x000fc80008000000 */
[----:B------:R-:W-:-:S04]  /*82f0*/  UIMAD UR5, UR5, UR6, URZ ;  /* 0x00000006050572a4 */ /* 0x000fc8000f8e023f */
[----:B------:R-:W-:Y:S02]  /*8300*/  UISETP.GE.AND UP0, UPT, UR5, 0x1, UPT ;  /* 0x000000010500788c */ /* 0x000fe4000bf06270 */
[----:B------:R-:W-:-:S04]  /*8310*/  UIADD3 UR5, UR5, 0x7f, URZ ;  /* 0x0000007f05057890 */ /* 0x000fc8000fffe03f */
[----:B------:R-:W-:Y:S01]  /*8320*/  PLOP3.LUT P0, PT, PT, PT, UP0, 0x80, 0x0 ;  /* 0x000000000000781c */ /* 0x000fe20003f0f008 */
[----:B------:R-:W-:-:S04]  /*8330*/  USHF.R.S32.HI UR6, URZ, 0x1f, UR5 ;  /* 0x0000001f3f067899 */ /* 0x000fc80008011405 */
[----:B------:R-:W-:-:S04]  /*8340*/  ULEA.HI UR6, UR6, UR5, URZ, 0x7 ;  /* 0x0000000506067291 */ /* 0x000fc8000f8f383f */
[----:B------:R-:W-:-:S04]  /*8350*/  USHF.R.S32.HI UR39, URZ, 0x7, UR6 ;  /* 0x000000073f277899 */ /* 0x000fc80008011406 */
[----:B0-----:R-:W-:Y:S08]  /*8360*/  @!P0 BRA `(.L_x_39) ;  /* 0x00000000007c8947 */ /* 0x001ff00003800000 */
[----:B------:R-:W-:-:S04]  /*8370*/  USHF.R.U32.HI UR4, URZ, 0x10, UR4 ;  /* 0x000000103f047899 */ /* 0x000fc80008011604 */
[----:B------:R-:W-:-:S11]  /*8380*/  UISETP.NE.AND UP0, UPT, UR4, URZ, UPT ;  /* 0x0000003f0400728c */ /* 0x000fd6000bf05270 */
[----:B------:R-:W-:Y:S02]  /*8390*/  @!UP0 ULDC UR4, c[0x0][0x9f0] ;  /* 0x00027c0000048ab9 */ /* 0x000fe40000000800 */
[----:B------:R-:W-:Y:S01]  /*83a0*/  IMAD.U32 R6, RZ, RZ, UR4 ;  /* 0x00000004ff067e24 */ /* 0x000fe2000f8e00ff */
[----:B------:R-:W-:-:S04]  /*83b0*/  UIADD3 UR5, UR39, -0x1, UR4 ;  /* 0xffffffff27057890 */ /* 0x000fc8000fffe004 */
[-C--:B------:R-:W-:Y:S02]  /*83c0*/  IABS R0, R6.reuse ;  /* 0x0000000600007213 */ /* 0x080fe40000000000 */
[----:B------:R-:W-:Y:S02]  /*83d0*/  IABS R6, R6 ;  /* 0x0000000600067213 */ /* 0x000fe40000000000 */
[----:B------:R-:W0:Y:S08]  /*83e0*/  I2F.RP R4, R0 ;  /* 0x0000000000047306 */ /* 0x000e300000209400 */
[----:B0-----:R-:W0:Y:S02]  /*83f0*/  MUFU.RCP R4, R4 ;  /* 0x0000000400047308 */ /* 0x001e240000001000 */
[----:B0-----:R-:W-:-:S06]  /*8400*/  IADD3 R2, R4, 0xffffffe, RZ ;  /* 0x0ffffffe04027810 */ /* 0x001fcc0007ffe0ff */
[----:B------:R0:W1:Y:S02]  /*8410*/  F2I.FTZ.U32.TRUNC.NTZ R3, R2 ;  /* 0x0000000200037305 */ /* 0x000064000021f000 */
[----:B0-----:R-:W-:Y:S02]  /*8420*/  IMAD.MOV.U32 R2, RZ, RZ, RZ ;  /* 0x000000ffff027224 */ /* 0x001fe400078e00ff */
[----:B-1----:R-:W-:-:S04]  /*8430*/  IMAD.MOV R5, RZ, RZ, -R3 ;  /* 0x000000ffff057224 */ /* 0x002fc800078e0a03 */
[----:B------:R-:W-:-:S04]  /*8440*/  IMAD R5, R5, R0, RZ ;  /* 0x0000000005057224 */ /* 0x000fc800078e02ff */
[----:B------:R-:W-:-:S04]  /*8450*/  IMAD.HI.U32 R3, R3, R5, R2 ;  /* 0x0000000503037227 */ /* 0x000fc800078e0002 */
[----:B------:R-:W-:Y:S01]  /*8460*/  IMAD.U32 R5, RZ, RZ, UR5 ;  /* 0x00000005ff057e24 */ /* 0x000fe2000f8e00ff */
[----:B------:R-:W-:-:S04]  /*8470*/  ULOP3.LUT UR5, UR5, UR4, URZ, 0x3c, !UPT ;  /* 0x0000000405057292 */ /* 0x000fc8000f8e3c3f */
[----:B------:R-:W-:Y:S01]  /*8480*/  IABS R2, R5 ;  /* 0x0000000500027213 */ /* 0x000fe20000000000 */
[----:B------:R-:W-:Y:S01]  /*8490*/  IMAD.MOV R5, RZ, RZ, -R6 ;  /* 0x000000ffff057224 */ /* 0x000fe200078e0a06 */
[----:B------:R-:W-:-:S03]  /*84a0*/  ISETP.LE.AND P2, PT, RZ, UR5, PT ;  /* 0x00000005ff007c0c */ /* 0x000fc6000bf43270 */
[----:B------:R-:W-:-:S04]  /*84b0*/  IMAD.HI.U32 R3, R3, R2, RZ ;  /* 0x0000000203037227 */ /* 0x000fc800078e00ff */
[----:B------:R-:W-:-:S05]  /*84c0*/  IMAD R5, R3, R5, R2 ;  /* 0x0000000503057224 */ /* 0x000fca00078e0202 */
[----:B------:R-:W-:-:S13]  /*84d0*/  ISETP.GT.U32.AND P1, PT, R0, R5, PT ;  /* 0x000000050000720c */ /* 0x000fda0003f24070 */
[----:B------:R-:W-:Y:S01]  /*84e0*/  @!P1 IMAD.IADD R5, R5, 0x1, -R0 ;  /* 0x0000000105059824 */ /* 0x000fe200078e0a00 */
[----:B------:R-:W-:Y:S02]  /*84f0*/  @!P1 IADD3 R3, R3, 0x1, RZ ;  /* 0x0000000103039810 */ /* 0x000fe40007ffe0ff */
[----:B------:R-:W-:Y:S02]  /*8500*/  ISETP.NE.AND P1, PT, RZ, UR4, PT ;  /* 0x00000004ff007c0c */ /* 0x000fe4000bf25270 */
[----:B------:R-:W-:-:S13]  /*8510*/  ISETP.GE.U32.AND P0, PT, R5, R0, PT ;  /* 0x000000000500720c */ /* 0x000fda0003f06070 */
[----:B------:R-:W-:-:S04]  /*8520*/  @P0 VIADD R3, R3, 0x1 ;  /* 0x0000000103030836 */ /* 0x000fc80000000000 */
[----:B------:R-:W-:Y:S01]  /*8530*/  @!P2 IMAD.MOV R3, RZ, RZ, -R3 ;  /* 0x000000ffff03a224 */ /* 0x000fe200078e0a03 */
[----:B------:R-:W-:-:S05]  /*8540*/  @!P1 LOP3.LUT R3, RZ, UR4, RZ, 0x33, !PT ;  /* 0x00000004ff039c12 */ /* 0x000fca000f8e33ff */
[----:B------:R0:W-:Y:S02]  /*8550*/  STL [R1+0x8], R3 ;  /* 0x0000080301007387 */ /* 0x0001e40000100800 */
.L_x_39:
[----:B------:R-:W2:Y:S01]  /*8560*/  LDL R2, [R1+0x8] ;  /* 0x0000080001027983 */ /* 0x000ea20000100800 */
[----:B0-----:R-:W-:Y:S02]  /*8570*/  IMAD.MOV.U32 R3, RZ, RZ, 0x1 ;  /* 0x00000001ff037424 */ /* 0x001fe400078e00ff */
[----:B--2---:R-:W-:-:S05]  /*8580*/  IMAD R0, R2, UR40, RZ ;  /* 0x0000002802007c24 */ /* 0x004fca000f8e02ff */
[----:B------:R-:W-:Y:S01]  /*8590*/  VIADDMNMX R18, R0, R2, UR39, PT ;  /* 0x0000002700127e46 */ /* 0x000fe2000b800102 */
[----:B------:R0:W-:Y:S03]  /*85a0*/  STL [R1+0x4], R0 ;  /* 0x0000040001007387 */ /* 0x0001e60000100800 */
[----:B------:R-:W-:Y:S01]  /*85b0*/  ISETP.GT.AND P0, PT, R18, R0, PT ;  /* 0x000000001200720c */ /* 0x000fe20003f04270 */
[----:B------:R1:W-:Y:S01]  /*85c0*/  STL [R1+0xc], R18 ;  /* 0x00000c1201007387 */ /* 0x0003e20000100800 */
[----:B0-----:R-:W-:-:S11]  /*85d0*/  IMAD.MOV.U32 R0, RZ, RZ, RZ ;  /* 0x000000ffff007224 */ /* 0x001fd600078e00ff */
[----:B-1----:R-:W-:Y:S05]  /*85e0*/  @!P0 BRA `(.L_x_38) ;  /* 0x0000003400388947 */ /* 0x002fea0003800000 */
[----:B------:R-:W0:Y:S01]  /*85f0*/  S2UR UR4, SR_CgaCtaId ;  /* 0x00000000000479c3 */ /* 0x000e220000008800 */
[----:B------:R-:W-:Y:S02]  /*8600*/  UMOV UR38, 0x400 ;  /* 0x0000040000267882 */ /* 0x000fe40000000000 */
[----:B0-----:R-:W-:-:S04]  /*8610*/  ULEA UR38, UR4, UR38, 0x18 ;  /* 0x0000002604267291 */ /* 0x001fc8000f8ec03f */
[----:B------:R-:W-:-:S04]  /*8620*/  UIADD3 UR4, UR38, 0x1c400, URZ ;  /* 0x0001c40026047890 */ /* 0x000fc8000fffe03f */
[----:B------:R-:W-:-:S06]  /*8630*/  ULOP3.LUT UP0, URZ, UR4, 0x3ff, URZ, 0xc0, !UPT ;  /* 0x000003ff043f7892 */ /* 0x000fcc000f80c03f */
[----:B------:R-:W-:-:S13]  /*8640*/  PLOP3.LUT P0, PT, PT, PT, UP0, 0x80, 0x0 ;  /* 0x000000000000781c */ /* 0x000fda0003f0f008 */
[----:B------:R-:W-:Y:S05]  /*8650*/  @!P0 BRA `(.L_x_40) ;  /* 0x0000000000408947 */ /* 0x000fea0003800000 */
[----:B------:R-:W-:Y:S01]  /*8660*/  MOV R2, 0x0 ;  /* 0x0000000000027802 */ /* 0x000fe20000000f00 */
[----:B------:R-:W-:Y:S01]  /*8670*/  ULDC.64 UR6, c[0x4][0xb8] ;  /* 0x01002e0000067ab9 */ /* 0x000fe20000000a00 */
[----:B------:R-:W-:Y:S01]  /*8680*/  ULDC.64 UR8, c[0x4][0xc0] ;  /* 0x0100300000087ab9 */ /* 0x000fe20000000a00 */
[----:B------:R-:W-:Y:S01]  /*8690*/  ULDC.64 UR4, c[0x4][0x8] ;  /* 0x0100020000047ab9 */ /* 0x000fe20000000a00 */
[----:B------:R-:W-:Y:S01]  /*86a0*/  IMAD.U32 R4, RZ, RZ, UR6 ;  /* 0x00000006ff047e24 */ /* 0x000fe2000f8e00ff */
[----:B------:R-:W-:Y:S01]  /*86b0*/  MOV R5, UR7 ;  /* 0x0000000700057c02 */ /* 0x000fe20008000f00 */
[----:B------:R-:W0:Y:S01]  /*86c0*/  LDC.64 R2, c[0x4][R2] ;  /* 0x0100000002027b82 */ /* 0x000e220000000a00 */
[----:B------:R-:W-:Y:S01]  /*86d0*/  IMAD.U32 R6, RZ, RZ, UR8 ;  /* 0x00000008ff067e24 */ /* 0x000fe2000f8e00ff */
[----:B------:R-:W-:Y:S01]  /*86e0*/  MOV R12, 0x1 ;  /* 0x00000001000c7802 */ /* 0x000fe20000000f00 */
[----:B------:R-:W-:Y:S02]  /*86f0*/  IMAD.U32 R7, RZ, RZ, UR9 ;  /* 0x00000009ff077e24 */ /* 0x000fe4000f8e00ff */
[----:B------:R-:W-:-:S02]  /*8700*/  IMAD.U32 R10, RZ, RZ, UR4 ;  /* 0x00000004ff0a7e24 */ /* 0x000fc4000f8e00ff */
[----:B------:R-:W-:Y:S02]  /*8710*/  IMAD.U32 R11, RZ, RZ, UR5 ;  /* 0x00000005ff0b7e24 */ /* 0x000fe4000f8e00ff */
[----:B------:R-:W-:Y:S02]  /*8720*/  IMAD.MOV.U32 R8, RZ, RZ, 0x70 ;  /* 0x00000070ff087424 */ /* 0x000fe400078e00ff */
[----:B------:R-:W-:-:S07]  /*8730*/  IMAD.MOV.U32 R13, RZ, RZ, RZ ;  /* 0x000000ffff0d7224 */ /* 0x000fce00078e00ff */
[----:B------:R-:W-:-:S07]  /*8740*/  LEPC R20, `(.L_x_40) ;  /* 0x000000001014794e */ /* 0x000fce0000000000 */
[----:B0-----:R-:W-:Y:S05]  /*8750*/  CALL.ABS.NOINC R2 ;  /* 0x0000000002007343 */ /* 0x001fea0003c00000 */
.L_x_40:
        /* <DEDUP_REMOVED lines=8> */
[----:B------:R0:W1:Y:S01]  /*87e0*/  LDC.64 R2, c[0x4][R16] ;  /* 0x0100000010027b82 */ /* 0x0000620000000a00 */
[----:B------:R-:W-:Y:S01]  /*87f0*/  IMAD.U32 R4, RZ, RZ, UR6 ;  /* 0x00000006ff047e24 */ /* 0x000fe2000f8e00ff */
[----:B------:R-:W-:Y:S01]  /*8800*/  MOV R10, UR4 ;  /* 0x00000004000a7c02 */ /* 0x000fe20008000f00 */
[----:B------:R-:W-:Y:S02]  /*8810*/  IMAD.U32 R5, RZ, RZ, UR7 ;  /* 0x00000007ff057e24 */ /* 0x000fe4000f8e00ff */
[----:B------:R-:W-:Y:S02]  /*8820*/  IMAD.U32 R6, RZ, RZ, UR8 ;  /* 0x00000008ff067e24 */ /* 0x000fe4000f8e00ff */
[----:B------:R-:W-:-:S02]  /*8830*/  IMAD.U32 R7, RZ, RZ, UR9 ;  /* 0x00000009ff077e24 */ /* 0x000fc4000f8e00ff */
[----:B------:R-:W-:Y:S02]  /*8840*/  IMAD.U32 R11, RZ, RZ, UR5 ;  /* 0x00000005ff0b7e24 */ /* 0x000fe4000f8e00ff */
[----:B------:R-:W-:Y:S02]  /*8850*/  IMAD.MOV.U32 R8, RZ, RZ, 0x70 ;  /* 0x00000070ff087424 */ /* 0x000fe400078e00ff */
[----:B------:R-:W-:Y:S02]  /*8860*/  IMAD.MOV.U32 R12, RZ, RZ, 0x1 ;  /* 0x00000001ff0c7424 */ /* 0x000fe400078e00ff */
[----:B0-----:R-:W-:-:S07]  /*8870*/  IMAD.MOV.U32 R13, RZ, RZ, RZ ;  /* 0x000000ffff0d7224 */ /* 0x001fce00078e00ff */
[----:B------:R-:W-:-:S07]  /*8880*/  LEPC R20, `(.L_x_42) ;  /* 0x000000001014794e */ /* 0x000fce0000000000 */
[----:B-1----:R-:W-:Y:S05]  /*8890*/  CALL.ABS.NOINC R2 ;  /* 0x0000000002007343 */ /* 0x002fea0003c00000 */
.L_x_42:
[----:B------:R0:W1:Y:S01]  /*88a0*/  LDC.64 R2, c[0x4][R16] ;  /* 0x0100000010027b82 */ /* 0x0000620000000a00 */
[----:B------:R-:W-:Y:S01]  /*88b0*/  ULDC.64 UR6, c[0x4][0xb8] ;  /* 0x01002e0000067ab9 */ /* 0x000fe20000000a00 */
[----:B------:R-:W-:Y:S01]  /*88c0*/  ULDC.64 UR8, c[0x4][0xc0] ;  /* 0x0100300000087ab9 */ /* 0x000fe20000000a00 */
[----:B------:R-:W-:Y:S01]  /*88d0*/  ULDC.64 UR4, c[0x4][0x18] ;  /* 0x0100060000047ab9 */ /* 0x000fe20000000a00 */
[----:B------:R-:W-:Y:S01]  /*88e0*/  IMAD.U32 R4, RZ, RZ, UR6 ;  /* 0x00000006ff047e24 */ /* 0x000fe2000f8e00ff */
[----:B------:R-:W-:Y:S01]  /*88f0*/  MOV R5, UR7 ;  /* 0x0000000700057c02 */ /* 0x000fe20008000f00 */
[----:B------:R-:W-:Y:S01]  /*8900*/  IMAD.U32 R6, RZ, RZ, UR8 ;  /* 0x00000008ff067e24 */ /* 0x000fe2000f8e00ff */
[----:B------:R-:W-:Y:S01]  /*8910*/  MOV R12, 0x1 ;  /* 0x00000001000c7802 */ /* 0x000fe20000000f00 */
[----:B------:R-:W-:Y:S02]  /*8920*/  IMAD.U32 R7, RZ, RZ, UR9 ;  /* 0x00000009ff077e24 */ /* 0x000fe4000f8e00ff */
[----:B------:R-:W-:-:S02]  /*8930*/  IMAD.U32 R10, RZ, RZ, UR4 ;  /* 0x00000004ff0a7e24 */ /* 0x000fc4000f8e00ff */
[----:B------:R-:W-:Y:S02]  /*8940*/  IMAD.U32 R11, RZ, RZ, UR5 ;  /* 0x00000005ff0b7e24 */ /* 0x000fe4000f8e00ff */
[----:B------:R-:W-:Y:S02]  /*8950*/  IMAD.MOV.U32 R8, RZ, RZ, 0x70 ;  /* 0x00000070ff087424 */ /* 0x000fe400078e00ff */
[----:B0-----:R-:W-:-:S07]  /*8960*/  IMAD.MOV.U32 R13, RZ, RZ, RZ ;  /* 0x000000ffff0d7224 */ /* 0x001fce00078e00ff */
[----:B------:R-:W-:-:S07]  /*8970*/  LEPC R20, `(.L_x_41) ;  /* 0x000000001014794e */ /* 0x000fce0000000000 */
[----:B-1----:R-:W-:Y:S05]  /*8980*/  CALL.ABS.NOINC R2 ;  /* 0x0000000002007343 */ /* 0x002fea0003c00000 */
.L_x_41:
[----:B------:R-:W0:Y:S02]  /*8990*/  LDC.64 R2, c[0x0][0x9f8] ;  /* 0x00027e00ff027b82 */ /* 0x000e240000000a00 */
[----:B0-----:R-:W-:-:S04]  /*89a0*/  ISETP.NE.U32.AND P0, PT, R2, RZ, PT ;  /* 0x000000ff0200720c */ /* 0x001fc80003f05070 */
[----:B------:R-:W-:-:S13]  /*89b0*/  ISETP.NE.AND.EX P0, PT, R3, RZ, PT, P0 ;  /* 0x000000ff0300720c */ /* 0x000fda0003f05300 */
[----:B------:R-:W0:Y:S02]  /*89c0*/  @P0 LDC.64 R2, c[0x0][0x9f8] ;  /* 0x00027e00ff020b82 */ /* 0x000e240000000a00 */
[----:B0-----:R-:W-:-:S05]  /*89d0*/  @P0 IMAD.WIDE R2, R19, 0x4, R2 ;  /* 0x0000000413020825 */ /* 0x001fca00078e0202 */
[----:B------:R0:W2:Y:S01]  /*89e0*/  @P0 LDG.E R19, desc[UR42][R2.64] ;  /* 0x0000002a02130981 */ /* 0x0000a2000c1e1900 */
[----:B------:R-:W-:Y:S01]  /*89f0*/  UMOV UR4, 0xffffffff ;  /* 0xffffffff00047882 */ /* 0x000fe20000000000 */
[----:B------:R-:W-:Y:S01]  /*8a00*/  LOP3.LUT R17, R17, 0xfffffffe, RZ, 0xc0, !PT ;  /* 0xfffffffe11117812 */ /* 0x000fe200078ec0ff */
[----:B------:R-:W-:Y:S01]  /*8a10*/  VIADD R18, R18, 0xffffffff ;  /* 0xffffffff12127836 */ /* 0x000fe20000000000 */
[----:B------:R-:W1:Y:S01]  /*8a20*/  S2R R0, SR_TID.X ;  /* 0x0000000000007919 */ /* 0x000e620000002100 */
[----:B0-----:R-:W0:Y:S02]  /*8a30*/  LDC.64 R2, c[0x0][0x418] ;  /* 0x00010600ff027b82 */ /* 0x001e240000000a00 */
[----:B0-----:R-:W-:Y:S02]  /*8a40*/  ISETP.NE.U32.AND P0, PT, R2, RZ, PT ;  /* 0x000000ff0200720c */ /* 0x001fe40003f05070 */
[----:B-1----:R-:W-:Y:S02]  /*8a50*/  SHF.R.U32.HI R0, RZ, 0x5, R0 ;  /* 0x00000005ff007819 */ /* 0x002fe40000011600 */
[----:B------:R-:W-:-:S02]  /*8a60*/  ISETP.NE.AND.EX P1, PT, R3, RZ, PT, P0 ;  /* 0x000000ff0300720c */ /* 0x000fc40003f25300 */
[----:B------:R-:W-:-:S11]  /*8a70*/  LOP3.LUT R0, R0, 0x3, RZ, 0xc0, !PT ;  /* 0x0000000300007812 */ /* 0x000fd600078ec0ff */
[----:B------:R-:W-:Y:S02]  /*8a80*/  @P1 LOP3.LUT R17, R17, 0x1, RZ, 0xfc, !PT ;  /* 0x0000000111111812 */ /* 0x000fe400078efcff */
[----:B--2---:R-:W-:Y:S02]  /*8a90*/  SHF.R.S32.HI R6, RZ, 0x1f, R19 ;  /* 0x0000001fff067819 */ /* 0x004fe40000011413 */
[----:B------:R-:W-:-:S03]  /*8aa0*/  SEL R16, R19, RZ, !P1 ;  /* 0x000000ff13107207 */ /* 0x000fc60004800000 */
[----:B------:R0:W-:Y:S01]  /*8ab0*/  STL [R1], R6 ;  /* 0x0000000601007387 */ /* 0x0001e20000100800 */
[----:B------:R-:W-:Y:S05]  /*8ac0*/  BRA.DIV UR4, `(.L_x_43) ;  /* 0x00000036043c7947 */ /* 0x000fea000b800000 */
[----:B------:R1:W2:Y:S02]  /*8ad0*/  SHFL.IDX PT, R14, R0, RZ, 0x1f ;  /* 0x00001fff000e7589 */ /* 0x0002a400000e0000 */
.L_x_123:
[----:B--2---:R-:W-:Y:S02]  /*8ae0*/  ISETP.NE.AND P0, PT, R14, RZ, PT ;  /* 0x000000ff0e00720c */ /* 0x004fe40003f05270 */
[----:B------:R-:W-:Y:S02]  /*8af0*/  PLOP3.LUT P2, PT, PT, PT, PT, 0x8, 0x0 ;  /* 0x000000000000781c */ /* 0x000fe40003f4e170 */
[----:B------:R-:W-:-:S11]  /*8b00*/  LOP3.LUT R17, R17, 0xfffffffd, RZ, 0xc0, !PT ;  /* 0xfffffffd11117812 */ /* 0x000fd600078ec0ff */
[----:B------:R-:W-:Y:S01]  /*8b10*/  @P2 LOP3.LUT R17, R17, 0x2, RZ, 0xfc, !PT ;  /* 0x0000000211112812 */ /* 0x000fe200078efcff */
[----:B------:R-:W-:Y:S06]  /*8b20*/  @P0 BRA `(.L_x_44) ;  /* 0x00000004000c0947 */ /* 0x000fec0003800000 */
[----:B------:R-:W-:-:S03]  /*8b30*/  UMOV UR4, 0xffffffff ;  /* 0xffffffff00047882 */ /* 0x000fc60000000000 */
[----:B------:R-:W-:Y:S05]  /*8b40*/  BRA.DIV UR4, `(.L_x_45) ;  /* 0x00000036043c7947 */ /* 0x000fea000b800000 */
[----:B------:R-:W-:-:S13]  /*8b50*/  ELECT P6, URZ, PT ;  /* 0x00000000003f782f */ /* 0x000fda00038c0000 */
.L_x_126:
[----:B------:R-:W-:Y:S05]  /*8b60*/  @!P6 BRA `(.L_x_44) ;  /* 0x0000000000fce947 */ /* 0x000fea0003800000 */
[----:B------:R-:W-:Y:S01]  /*8b70*/  IMAD.MOV.U32 R16, RZ, RZ, R19 ;  /* 0x000000ffff107224 */ /* 0x000fe200078e0013 */
[----:B------:R-:W-:Y:S06]  /*8b80*/  @!P1 BRA `(.L_x_46) ;  /* 0x0000000000449947 */ /* 0x000fec0003800000 */
[----:B------:R-:W2:Y:S01]  /*8b90*/  LDC R7, c[0x0][0x43c] ;  /* 0x00010f00ff077b82 */ /* 0x000ea20000000800 */
[----:B------:R-:W-:Y:S01]  /*8ba0*/  ULDC.64 UR4, c[0x0][0x428] ;  /* 0x00010a0000047ab9 */ /* 0x000fe20000000a00 */
[----:B--2---:R-:W-:-:S13]  /*8bb0*/  ISETP.NE.AND P0, PT, R7, 0x1, PT ;  /* 0x000000010700780c */ /* 0x004fda0003f05270 */
[----:B------:R-:W1:Y:S02]  /*8bc0*/  @P0 LDC.64 R4, c[0x0][0x440] ;  /* 0x00011000ff040b82 */ /* 0x000e640000000a00 */
[----:B-1----:R-:W-:-:S04]  /*8bd0*/  @P0 IMAD.HI.U32 R0, R18, R4, RZ ;  /* 0x0000000412000227 */ /* 0x002fc800078e00ff */
[----:B------:R-:W-:Y:S01]  /*8be0*/  IMAD.MOV.U32 R4, RZ, RZ, R18 ;  /* 0x000000ffff047224 */ /* 0x000fe200078e0012 */
[----:B------:R-:W-:-:S04]  /*8bf0*/  @P0 SHF.R.U32.HI R4, RZ, R5, R0 ;  /* 0x00000005ff040219 */ /* 0x000fc80000011600 */
[--C-:B------:R-:W-:Y:S01]  /*8c00*/  SHF.R.S32.HI R5, RZ, 0x1f, R4.reuse ;  /* 0x0000001fff057819 */ /* 0x100fe20000011404 */
[----:B------:R-:W-:-:S04]  /*8c10*/  IMAD.MOV R0, RZ, RZ, -R4 ;  /* 0x000000ffff007224 */ /* 0x000fc800078e0a04 */
[----:B------:R-:W-:Y:S02]  /*8c20*/  IMAD R18, R7, R0, R18 ;  /* 0x0000000007127224 */ /* 0x000fe400078e0212 */
[----:B------:R-:W-:Y:S02]  /*8c30*/  IMAD R0, R6, UR4, RZ ;  /* 0x0000000406007c24 */ /* 0x000fe4000f8e02ff */
[----:B------:R-:W-:-:S04]  /*8c40*/  IMAD.WIDE.U32 R4, R19, UR4, R4 ;  /* 0x0000000413047c25 */ /* 0x000fc8000f8e0004 */
[----:B------:R-:W-:Y:S01]  /*8c50*/  IMAD R7, R19, UR5, R0 ;  /* 0x0000000513077c24 */ /* 0x000fe2000f8e0200 */
[----:B------:R-:W-:-:S04]  /*8c60*/  LEA R2, P0, R4, R2, 0x2 ;  /* 0x0000000204027211 */ /* 0x000fc800078010ff */
[----:B------:R-:W-:-:S04]  /*8c70*/  IADD3 R0, R5, R7, RZ ;  /* 0x0000000705007210 */ /* 0x000fc80007ffe0ff */
[----:B------:R-:W-:-:S05]  /*8c80*/  LEA.HI.X R3, R4, R3, R0, 0x2, P0 ;  /* 0x0000000304037211 */ /* 0x000fca00000f1400 */
[----:B------:R2:W5:Y:S02]  /*8c90*/  LDG.E R16, desc[UR42][R2.64] ;  /* 0x0000002a02107981 */ /* 0x000564000c1e1900 */
.L_x_46:
[----:B-1----:R-:W-:Y:S01]  /*8ca0*/  IMAD.MOV.U32 R0, RZ, RZ, 0x1 ;  /* 0x00000001ff007424 */ /* 0x002fe200078e00ff */
[----:B0-----:R-:W2:Y:S04]  /*8cb0*/  S2R R6, SR_TID.X ;  /* 0x0000000000067919 */ /* 0x001ea80000002100 */
[----:B------:R-:W-:-:S04]  /*8cc0*/  SHF.L.U32 R0, R0, 0x1f, RZ ;  /* 0x0000001f00007819 */ /* 0x000fc800000006ff */
[----:B------:R-:W0:Y:S01]  /*8cd0*/  SYNCS.PHASECHK.TRANS64.TRYWAIT P0, [UR38+0x34840], R0 ;  /* 0x03484000ff0075a7 */ /* 0x000e220008000166 */
[----:B--2---:R-:W-:-:S04]  /*8ce0*/  LOP3.LUT R2, R6, 0x7f, RZ, 0xc0, !PT ;  /* 0x0000007f06027812 */ /* 0x004fc800078ec0ff */
[----:B------:R-:W-:Y:S01]  /*8cf0*/  ISETP.NE.AND P1, PT, R2, RZ, PT ;  /* 0x000000ff0200720c */ /* 0x000fe20003f25270 */
[----:B0-----:R-:W-:-:S12]  /*8d00*/  @!P0 BRA `(.L_x_47) ;  /* 0x0000003000ec8947 */ /* 0x001fd80003800000 */
.L_x_127:
[----:B------:R-:W-:Y:S05]  /*8d10*/  @P1 BRA `(.L_x_48) ;  /* 0x0000000000181947 */ /* 0x000fea0003800000 */
[----:B------:R-:W1:Y:S01]  /*8d20*/  S2R R2, SR_TID.X ;  /* 0x0000000000027919 */ /* 0x000e620000002100 */
[----:B0-----:R-:W-:-:S04]  /*8d30*/  IMAD.MOV.U32 R0, RZ, RZ, 0xc000 ;  /* 0x0000c000ff007424 */ /* 0x001fc800078e00ff */
[----:B------:R2:W-:Y:S01]  /*8d40*/  SYNCS.ARRIVE.TRANS64 RZ, [UR38+0x34830], R0 ;  /* 0x03483000ffff79a7 */ /* 0x0005e20008000026 */
[----:B-1----:R-:W-:-:S13]  /*8d50*/  LOP3.LUT P0, RZ, R2, 0x1f, RZ, 0xc0, !PT ;  /* 0x0000001f02ff7812 */ /* 0x002fda000780c0ff */
[----:B--2---:R-:W-:Y:S05]  /*8d60*/  @!P0 BRA `(.L_x_48) ;  /* 0x0000000000048947 */ /* 0x004fea0003800000 */
[----:B------:R-:W-:Y:S01]  /*8d70*/  BPT.TRAP 0x1 ;  /* 0x000000040000795c */ /* 0x000fe20000300000 */
.L_x_48:
[----:B------:R-:W-:Y:S01]  /*8d80*/  R2UR UR11, R18 ;  /* 0x00000000120b72ca */ /* 0x000fe200000e0000 */
[----:B------:R-:W-:Y:S01]  /*8d90*/  ULDC.64 UR4, c[0x0][0x198] ;  /* 0x0000660000047ab9 */ /* 0x000fe20000000a00 */
[----:B-----5:R-:W-:Y:S01]  /*8da0*/  R2UR UR13, R16 ;  /* 0x00000000100d72ca */ /* 0x020fe200000e0000 */
[----:B------:R-:W-:Y:S01]  /*8db0*/  UIADD3 UR4, UP0, UR4, 0x370, URZ ;  /* 0x0000037004047890 */ /* 0x000fe2000ff1e03f */
[----:B------:R-:W-:Y:S01]  /*8dc0*/  PLOP3.LUT P0, PT, PT, PT, PT, 0x80, 0x0 ;  /* 0x000000000000781c */ /* 0x000fe20003f0f070 */
[----:B------:R-:W-:Y:S01]  /*8dd0*/  UIADD3 UR8, UR38, 0x1c400, URZ ;  /* 0x0001c40026087890 */ /* 0x000fe2000fffe03f */
[----:B------:R-:W-:Y:S01]  /*8de0*/  LOP3.LUT R17, R17, 0xfffffffd, RZ, 0xc0, !PT ;  /* 0xfffffffd11117812 */ /* 0x000fe200078ec0ff */
[----:B------:R-:W-:Y:S02]  /*8df0*/  UIADD3 UR9, UR38, 0x34830, URZ ;  /* 0x0003483026097890 */ /* 0x000fe4000fffe03f */
[----:B------:R-:W-:Y:S02]  /*8e00*/  UIADD3.X UR5, URZ, UR5, URZ, UP0, !UPT ;  /* 0x000000053f057290 */ /* 0x000fe400087fe43f */
[----:B------:R-:W-:-:S02]  /*8e10*/  UIADD3 UR16, UR38, 0x20400, URZ ;  /* 0x0002040026107890 */ /* 0x000fc4000fffe03f */
[----:B------:R-:W-:Y:S02]  /*8e20*/  USHF.L.U32 UR11, UR11, 0x7, URZ ;  /* 0x000000070b0b7899 */ /* 0x000fe4000800063f */
[----:B------:R-:W-:Y:S01]  /*8e30*/  UIADD3 UR32, UR38, 0x24400, URZ ;  /* 0x0002440026207890 */ /* 0x000fe2000fffe03f */
[----:B------:R-:W-:Y:S01]  /*8e40*/  UMOV UR6, 0x0 ;  /* 0x0000000000067882 */ /* 0x000fe20000000000 */
[----:B------:R-:W-:Y:S01]  /*8e50*/  UMOV UR7, 0x14f00000 ;  /* 0x14f0000000077882 */ /* 0x000fe20000000000 */
[----:B------:R-:W-:Y:S01]  /*8e60*/  UMOV UR10, URZ ;  /* 0x0000003f000a7c82 */ /* 0x000fe20008000000 */
[----:B------:R-:W-:Y:S01]  /*8e70*/  UMOV UR12, UR36 ;  /* 0x00000024000c7c82 */ /* 0x000fe20008000000 */
[----:B------:R-:W-:Y:S01]  /*8e80*/  UMOV UR18, 0x40 ;  /* 0x0000004000127882 */ /* 0x000fe20000000000 */
[----:B------:R-:W-:Y:S01]  /*8e90*/  UMOV UR20, UR36 ;  /* 0x0000002400147c82 */ /* 0x000fe20008000000 */
[----:B------:R-:W-:Y:S01]  /*8ea0*/  UMOV UR17, UR9 ;  /* 0x0000000900117c82 */ /* 0x000fe20008000000 */
[----:B------:R-:W-:Y:S01]  /*8eb0*/  UMOV UR21, UR13 ;  /* 0x0000000d00157c82 */ /* 0x000fe20008000000 */
[----:B------:R-:W-:Y:S01]  /*8ec0*/  UMOV UR19, UR11 ;  /* 0x0000000b00137c82 */ /* 0x000fe20008000000 */
[----:B------:R-:W-:Y:S01]  /*8ed0*/  UMOV UR34, 0x80 ;  /* 0x0000008000227882 */ /* 0x000fe20000000000 */
[----:B------:R-:W-:Y:S01]  /*8ee0*/  UMOV UR33, UR9 ;  /* 0x0000000900217c82 */ /* 0x000fe20008000000 */
[----:B------:R-:W-:Y:S01]  /*8ef0*/  UMOV UR37, UR13 ;  /* 0x0000000d00257c82 */ /* 0x000fe20008000000 */
[----:B------:R2:W-:Y:S01]  /*8f00*/  UTMALDG.4D [UR8], [UR4], desc[UR6] ;  /* 0x00000608040075b4 */ /* 0x0005e20008019000 */
[----:B------:R-:W-:Y:S01]  /*8f10*/  UMOV UR35, UR11 ;  /* 0x0000000b00237c82 */ /* 0x000fe20008000000 */
[----:B------:R-:W-:Y:S01]  /*8f20*/  @P0 LOP3.LUT R17, R17, 0x2, RZ, 0xfc, !PT ;  /* 0x0000000211110812 */ /* 0x000fe200078efcff */
[----:B------:R2:W-:Y:S01]  /*8f30*/  UTMALDG.4D [UR16], [UR4], desc[UR6] ;  /* 0x00000610040075b4 */ /* 0x0005e20008019000 */
[----:B------:R2:W-:Y:S02]  /*8f40*/  UTMALDG.4D [UR32], [UR4], desc[UR6] ;  /* 0x00000620040075b4 */ /* 0x0005e40008019000 */
[----:B--2---:R-:W-:-:S03]  /*8f50*/  NOP ;  /* 0x0000000000007918 */ /* 0x004fc60000000000 */
.L_x_44:
[----:B------:R-:W-:Y:S05]  /*8f60*/  WARPSYNC.ALL ;  /* 0x0000000000007948 */ /* 0x000fea0003800000 */
[----:B------:R-:W-:Y:S01]  /*8f70*/  UIADD3 UR4, UR38, 0x10400, URZ ;  /* 0x0001040026047890 */ /* 0x000fe2000fffe03f */
[----:B------:R-:W-:Y:S03]  /*8f80*/  BAR.SYNC.DEFER_BLOCKING 0x8, 0x180 ;  /* 0x0206000000007b1d */ /* 0x000fe60000010000 */
        /* <DEDUP_REMOVED lines=9> */
[----:B0-----:R-:W0:Y:S01]  /*9020*/  LDC.64 R2, c[0x4][R2] ;  /* 0x0100000002027b82 */ /* 0x001e220000000a00 */
[----:B------:R-:W-:Y:S02]  /*9030*/  IMAD.U32 R5, RZ, RZ, UR7 ;  /* 0x00000007ff057e24 */ /* 0x000fe4000f8e00ff */
[----:B------:R-:W-:Y:S02]  /*9040*/  IMAD.U32 R6, RZ, RZ, UR8 ;  /* 0x00000008ff067e24 */ /* 0x000fe4000f8e00ff */
[----:B------:R-:W-:-:S02]  /*9050*/  IMAD.U32 R10, RZ, RZ, UR4 ;  /* 0x00000004ff0a7e24 */ /* 0x000fc4000f8e00ff */
[----:B------:R-:W-:Y:S02]  /*9060*/  IMAD.U32 R11, RZ, RZ, UR5 ;  /* 0x00000005ff0b7e24 */ /* 0x000fe4000f8e00ff */
[----:B------:R-:W-:Y:S02]  /*9070*/  IMAD.MOV.U32 R8, RZ, RZ, 0x70 ;  /* 0x00000070ff087424 */ /* 0x000fe400078e00ff */
[----:B------:R-:W-:Y:S02]  /*9080*/  IMAD.MOV.U32 R12, RZ, RZ, 0x1 ;  /* 0x00000001ff0c7424 */ /* 0x000fe400078e00ff */
[----:B------:R-:W-:-:S07]  /*9090*/  IMAD.MOV.U32 R13, RZ, RZ, RZ ;  /* 0x000000ffff0d7224 */ /* 0x000fce00078e00ff */
[----:B------:R-:W-:-:S07]  /*90a0*/  LEPC R20, `(.L_x_49) ;  /* 0x000000001014794e */ /* 0x000fce0000000000 */
[----:B01----:R-:W-:Y:S05]  /*90b0*/  CALL.ABS.NOINC R2 ;  /* 0x0000000002007343 */ /* 0x003fea0003c00000 */
.L_x_49:
[----:B------:R-:W2:Y:S01]  /*90c0*/  S2R R4, SR_CTAID.Z ;  /* 0x0000000000047919 */ /* 0x000ea20000002700 */
[----:B0-----:R-:W0:Y:S01]  /*90d0*/  LDC R6, c[0x0][0x448] ;  /* 0x00011200ff067b82 */ /* 0x001e220000000800 */
[----:B------:R-:W-:Y:S01]  /*90e0*/  USHF.R.S32.HI UR4, URZ, 0x1f, UR36 ;  /* 0x0000001f3f047899 */ /* 0x000fe20008011424 */
[----:B------:R-:W3:Y:S01]  /*90f0*/  S2R R12, SR_TID.X ;  /* 0x00000000000c7919 */ /* 0x000ee20000002100 */
[----:B------:R-:W-:Y:S02]  /*9100*/  ULDC.64 UR8, c[0x0][0x2d8] ;  /* 0x0000b60000087ab9 */ /* 0x000fe40000000a00 */
[----:B------:R-:W-:Y:S01]  /*9110*/  UIMAD UR6, UR4, UR8, URZ ;  /* 0x00000008040672a4 */ /* 0x000fe2000f8e023f */
[----:B------:R-:W4:Y:S02]  /*9120*/  S2R R11, SR_CTAID.X ;  /* 0x00000000000b7919 */ /* 0x000f240000002500 */
[----:B------:R-:W1:Y:S01]  /*9130*/  LDC.64 R2, c[0x0][0x2e0] ;  /* 0x0000b800ff027b82 */ /* 0x000e620000000a00 */
[----:B------:R-:W-:-:S02]  /*9140*/  UIMAD.WIDE.U32 UR4, UR36, UR8, URZ ;  /* 0x00000008240472a5 */ /* 0x000fc4000f8e003f */
[----:B------:R-:W-:-:S04]  /*9150*/  UIMAD UR6, UR36, UR9, UR6 ;  /* 0x00000009240672a4 */ /* 0x000fc8000f8e0206 */
[----:B------:R-:W-:Y:S01]  /*9160*/  UIADD3 UR5, UR5, UR6, URZ ;  /* 0x0000000605057290 */ /* 0x000fe2000fffe03f */
[----:B0-----:R-:W-:Y:S02]  /*9170*/  ISETP.NE.AND P0, PT, R6, 0x1, PT ;  /* 0x000000010600780c */ /* 0x001fe40003f05270 */
[----:B--2---:R-:W-:Y:S02]  /*9180*/  SHF.R.S32.HI R5, RZ, 0x1f, R4 ;  /* 0x0000001fff057819 */ /* 0x004fe40000011404 */
[----:B---3--:R-:W-:-:S03]  /*9190*/  LOP3.LUT R9, R12, 0x7f, RZ, 0xc0, !PT ;  /* 0x0000007f0c097812 */ /* 0x008fc600078ec0ff */
[----:B-1----:R-:W-:Y:S01]  /*91a0*/  IMAD R0, R5, R2, RZ ;  /* 0x0000000205007224 */ /* 0x002fe200078e02ff */
[----:B------:R-:W-:-:S03]  /*91b0*/  SHF.R.U32.HI R8, RZ, 0x3, R9 ;  /* 0x00000003ff087819 */ /* 0x000fc60000011609 */
[C---:B------:R-:W-:Y:S02]  /*91c0*/  IMAD R5, R4.reuse, R3, R0 ;  /* 0x0000000304057224 */ /* 0x040fe400078e0200 */
[----:B------:R-:W-:Y:S01]  /*91d0*/  IMAD.WIDE.U32 R2, R4, R2, UR4 ;  /* 0x0000000404027e25 */ /* 0x000fe2000f8e0002 */
[----:B------:R-:W0:Y:S01]  /*91e0*/  @P0 LDC R0, c[0x0][0x450] ;  /* 0x00011400ff000b82 */ /* 0x000e220000000800 */
[----:B------:R-:W-:Y:S02]  /*91f0*/  ULDC.64 UR4, c[0x0][0x2d0] ;  /* 0x0000b40000047ab9 */ /* 0x000fe40000000a00 */
[----:B------:R-:W-:Y:S01]  /*9200*/  IMAD.SHL.U32 R9, R9, 0x8, RZ ;  /* 0x0000000809097824 */ /* 0x000fe200078e00ff */
[----:B------:R-:W-:Y:S01]  /*9210*/  IADD3 R3, R3, R5, RZ ;  /* 0x0000000503037210 */ /* 0x000fe20007ffe0ff */
[----:B------:R-:W-:-:S03]  /*9220*/  IMAD.SHL.U32 R5, R12, 0x10, RZ ;  /* 0x000000100c057824 */ /* 0x000fc600078e00ff */
[----:B------:R-:W1:Y:S02]  /*9230*/  @P0 LDC R4, c[0x0][0x44c] ;  /* 0x00011300ff040b82 */ /* 0x000e640000000800 */
[----:B------:R-:W-:-:S05]  /*9240*/  LOP3.LUT R5, R8, 0x70, R5, 0xf8, !PT ;  /* 0x0000007008057812 */ /* 0x000fca00078ef805 */
[----:B----4-:R-:W-:-:S04]  /*9250*/  IMAD R5, R11, 0x80, R5 ;  /* 0x000000800b057824 */ /* 0x010fc800078e0205 */
[----:B-1----:R-:W-:-:S04]  /*9260*/  @P0 IMAD.HI.U32 R7, R5, R4, RZ ;  /* 0x0000000405070227 */ /* 0x002fc800078e00ff */
[----:B------:R-:W-:Y:S01]  /*9270*/  IMAD.MOV.U32 R4, RZ, RZ, R5 ;  /* 0x000000ffff047224 */ /* 0x000fe200078e0005 */
[----:B0-----:R-:W-:-:S05]  /*9280*/  @P0 SHF.R.U32.HI R4, RZ, R0, R7 ;  /* 0x00000000ff040219 */ /* 0x001fca0000011607 */
[----:B------:R-:W-:Y:S02]  /*9290*/  IMAD.MOV R0, RZ, RZ, -R4 ;  /* 0x000000ffff007224 */ /* 0x000fe400078e0a04 */
[----:B------:R-:W-:-:S04]  /*92a0*/  IMAD.WIDE.U32 R2, R4, UR4, R2 ;  /* 0x0000000404027c25 */ /* 0x000fc8000f8e0002 */
[----:B------:R-:W-:Y:S01]  /*92b0*/  IMAD R0, R6, R0, R5 ;  /* 0x0000000006007224 */ /* 0x000fe200078e0205 */
[----:B------:R-:W-:-:S05]  /*92c0*/  SHF.R.S32.HI R5, RZ, 0x1f, R4 ;  /* 0x0000001fff057819 */ /* 0x000fca0000011404 */
[----:B------:R-:W-:-:S04]  /*92d0*/  IMAD R5, R5, UR4, RZ ;  /* 0x0000000405057c24 */ /* 0x000fc8000f8e02ff */
[----:B------:R-:W-:Y:S01]  /*92e0*/  IMAD R5, R4, UR5, R5 ;  /* 0x0000000504057c24 */ /* 0x000fe2000f8e0205 */
[----:B------:R-:W-:Y:S01]  /*92f0*/  SHF.R.S32.HI R4, RZ, 0x1f, R0 ;  /* 0x0000001fff047819 */ /* 0x000fe20000011400 */
[----:B------:R-:W-:Y:S02]  /*9300*/  ULDC.64 UR4, c[0x0][0x2c8] ;  /* 0x0000b20000047ab9 */ /* 0x000fe40000000a00 */
[----:B------:R-:W-:Y:S02]  /*9310*/  IMAD.IADD R3, R3, 0x1, R5 ;  /* 0x0000000103037824 */ /* 0x000fe400078e0205 */
[----:B------:R-:W-:Y:S02]  /*9320*/  IMAD R5, R4, UR4, RZ ;  /* 0x0000000404057c24 */ /* 0x000fe4000f8e02ff */
[----:B------:R-:W-:-:S04]  /*9330*/  IMAD.WIDE.U32 R2, R0, UR4, R2 ;  /* 0x0000000400027c25 */ /* 0x000fc8000f8e0002 */
[----:B------:R-:W-:Y:S01]  /*9340*/  IMAD R5, R0, UR5, R5 ;  /* 0x0000000500057c24 */ /* 0x000fe2000f8e0205 */
[----:B------:R-:W-:Y:S02]  /*9350*/  ULDC.64 UR4, c[0x0][0x280] ;  /* 0x0000a00000047ab9 */ /* 0x000fe40000000a00 */
[----:B------:R-:W-:Y:S01]  /*9360*/  LEA R0, P0, R2, UR4, 0x1 ;  /* 0x0000000402007c11 */ /* 0x000fe2000f8008ff */
[----:B------:R-:W-:Y:S01]  /*9370*/  ULDC UR4, c[0x0][0x2b8] ;  /* 0x0000ae0000047ab9 */ /* 0x000fe20000000800 */
[----:B------:R-:W-:-:S04]  /*9380*/  IADD3 R7, R3, R5, RZ ;  /* 0x0000000503077210 */ /* 0x000fc80007ffe0ff */
[----:B------:R-:W-:Y:S01]  /*9390*/  LEA.HI.X R7, R2, UR5, R7, 0x1, P0 ;  /* 0x0000000502077c11 */ /* 0x000fe200080f0c07 */
[----:B------:R-:W-:-:S05]  /*93a0*/  IMAD.SHL.U32 R2, R12, 0x8, RZ ;  /* 0x000000080c027824 */ /* 0x000fca00078e00ff */
[----:B------:R-:W-:-:S04]  /*93b0*/  LOP3.LUT R10, R2, 0x38, RZ, 0xc0, !PT ;  /* 0x00000038020a7812 */ /* 0x000fc800078ec0ff */
[C---:B------:R-:W-:Y:S02]  /*93c0*/  LOP3.LUT R3, R10.reuse, 0x40, RZ, 0xfc, !PT ;  /* 0x000000400a037812 */ /* 0x040fe400078efcff */
[C---:B------:R-:W-:Y:S02]  /*93d0*/  ISETP.GE.AND P2, PT, R10.reuse, UR4, PT ;  /* 0x000000040a007c0c */ /* 0x040fe4000bf46270 */
[----:B------:R-:W-:Y:S02]  /*93e0*/  ISETP.GE.AND P0, PT, R3, UR4, PT ;  /* 0x0000000403007c0c */ /* 0x000fe4000bf06270 */
[----:B------:R-:W-:-:S04]  /*93f0*/  LOP3.LUT R3, R10, 0x80, RZ, 0xfc, !PT ;  /* 0x000000800a037812 */ /* 0x000fc800078efcff */
[----:B------:R-:W-:Y:S01]  /*9400*/  ISETP.GE.AND P1, PT, R3, UR4, PT ;  /* 0x0000000403007c0c */ /* 0x000fe2000bf26270 */
[----:B------:R-:W-:Y:S01]  /*9410*/  UMOV UR4, 0xffffffff ;  /* 0xffffffff00047882 */ /* 0x000fe20000000000 */
[----:B------:R-:W-:-:S04]  /*9420*/  LOP3.LUT R3, R2, 0x1c0, RZ, 0xc0, !PT ;  /* 0x000001c002037812 */ /* 0x000fc800078ec0ff */
[----:B------:R-:W-:-:S04]  /*9430*/  LOP3.LUT R3, R3, 0x38, R2, 0xf8, !PT ;  /* 0x0000003803037812 */ /* 0x000fc800078ef802 */
[----:B------:R-:W-:-:S04]  /*9440*/  LOP3.LUT R2, R3, 0x38, R12, 0x78, !PT ;  /* 0x0000003803027812 */ /* 0x000fc800078e780c */
[----:B------:R-:W-:Y:S01]  /*9450*/  LOP3.LUT R9, R2, 0x200, R9, 0xf8, !PT ;  /* 0x0000020002097812 */ /* 0x000fe200078ef809 */
[----:B------:R-:W-:Y:S06]  /*9460*/  BRA.DIV UR4, `(.L_x_50) ;  /* 0x0000002e042c7947 */ /* 0x000fec000b800000 */
[----:B------:R-:W0:Y:S01]  /*9470*/  S2R R2, SR_CTAID.X ;  /* 0x0000000000027919 */ /* 0x000e220000002500 */
[----:B------:R-:W-:Y:S02]  /*9480*/  ULDC UR4, c[0x0][0x288] ;  /* 0x0000a20000047ab9 */ /* 0x000fe40000000800 */
[----:B------:R-:W-:Y:S01]  /*9490*/  IMAD R6, R6, UR4, RZ ;  /* 0x0000000406067c24 */ /* 0x000fe2000f8e02ff */
[----:B------:R-:W-:Y:S04]  /*94a0*/  SHFL.IDX PT, R14, R0, RZ, 0x181f ;  /* 0x00181fff000e7589 */ /* 0x000fe800000e0000 */
[----:B------:R-:W-:Y:S01]  /*94b0*/  SHFL.IDX PT, R4, R7, 0x1, 0x181f ;  /* 0x00381f0007047f89 */ /* 0x000fe200000e0000 */
[----:B0-----:R-:W-:-:S03]  /*94c0*/  IMAD R8, R2, 0x80, R8 ;  /* 0x0000008002087824 */ /* 0x001fc600078e0208 */
[----:B------:R-:W0:Y:S02]  /*94d0*/  SHFL.IDX PT, R2, R7, RZ, 0x181f ;  /* 0x00181fff07027589 */ /* 0x000e2400000e0000 */
[C---:B------:R-:W-:Y:S02]  /*94e0*/  ISETP.GE.AND P3, PT, R8.reuse, R6, PT ;  /* 0x000000060800720c */ /* 0x040fe40003f66270 */
[----:B------:R-:W-:-:S11]  /*94f0*/  IADD3 R5, R8, 0x10, RZ ;  /* 0x0000001008057810 */ /* 0x000fd60007ffe0ff */
[----:B------:R-:W-:Y:S01]  /*9500*/  @!P3 LEA R21, R9, UR38, 0x1 ;  /* 0x000000260915bc11 */ /* 0x000fe2000f8e08ff */
[----:B0-----:R-:W-:Y:S02]  /*9510*/  IMAD.MOV.U32 R3, RZ, RZ, R2 ;  /* 0x000000ffff037224 */ /* 0x001fe400078e0002 */
[----:B------:R-:W-:Y:S02]  /*9520*/  IMAD.MOV.U32 R2, RZ, RZ, R14 ;  /* 0x000000ffff027224 */ /* 0x000fe400078e000e */
[----:B------:R-:W0:Y:S02]  /*9530*/  SHFL.IDX PT, R14, R0, 0x1, 0x181f ;  /* 0x00381f00000e7f89 */ /* 0x000e2400000e0000 */
[----:B------:R-:W-:-:S05]  /*9540*/  @!P3 IMAD.WIDE.U32 R2, R10, 0x2, R2 ;  /* 0x000000020a02b825 */ /* 0x000fca00078e0002 */
[----:B------:R-:W-:Y:S04]  /*9550*/  @!P3 LDGSTS.E.BYPASS.LTC128B.128 [R21+0x10400], desc[UR42][R2.64], !P2 ;  /* 0x104000000215bfae */ /* 0x000fe8000d101d6a */
[----:B------:R-:W-:Y:S04]  /*9560*/  @!P3 LDGSTS.E.BYPASS.LTC128B.128 [R21+0x14400], desc[UR42][R2.64+0x80], !P0 ;  /* 0x144000800215bfae */ /* 0x000fe8000c101d6a */
[----:B------:R1:W-:Y:S01]  /*9570*/  @!P3 LDGSTS.E.BYPASS.LTC128B.128 [R21+0x18400], desc[UR42][R2.64+0x100], !P1 ;  /* 0x184001000215bfae */ /* 0x0003e2000c901d6a */
[----:B------:R-:W-:Y:S01]  /*9580*/  ISETP.GE.AND P3, PT, R5, R6, PT ;  /* 0x000000060500720c */ /* 0x000fe20003f66270 */
[----:B------:R-:W-:-:S02]  /*9590*/  IMAD.MOV.U32 R5, RZ, RZ, R4 ;  /* 0x000000ffff057224 */ /* 0x000fc400078e0004 */
[----:B0-----:R-:W-:Y:S02]  /*95a0*/  IMAD.MOV.U32 R4, RZ, RZ, R14 ;  /* 0x000000ffff047224 */ /* 0x001fe400078e000e */
[----:B------:R-:W-:Y:S01]  /*95b0*/  SHFL.IDX PT, R14, R0, 0x2, 0x181f ;  /* 0x00581f00000e7f89 */ /* 0x000fe200000e0000 */
[----:B-1----:R-:W-:-:S07]  /*95c0*/  VIADD R3, R8, 0x20 ;  /* 0x0000002008037836 */ /* 0x002fce0000000000 */
[----:B------:R-:W-:Y:S01]  /*95d0*/  @!P3 IMAD.WIDE.U32 R4, R10, 0x2, R4 ;  /* 0x000000020a04b825 */ /* 0x000fe200078e0004 */
[----:B------:R-:W0:Y:S01]  /*95e0*/  SHFL.IDX PT, R2, R7, 0x2, 0x181f ;  /* 0x00581f0007027f89 */ /* 0x000e2200000e0000 */
[----:B------:R-:W-:-:S05]  /*95f0*/  @!P3 LEA R20, R9, UR38, 0x1 ;  /* 0x000000260914bc11 */ /* 0x000fca000f8e08ff */
[----:B------:R-:W-:Y:S04]  /*9600*/  @!P3 LDGSTS.E.BYPASS.LTC128B.128 [R20+0x10c00], desc[UR42][R4.64], !P2 ;  /* 0x10c000000414bfae */ /* 0x000fe8000d101d6a */
[----:B------:R-:W-:Y:S04]  /*9610*/  @!P3 LDGSTS.E.BYPASS.LTC128B.128 [R20+0x14c00], desc[UR42][R4.64+0x80], !P0 ;  /* 0x14c000800414bfae */ /* 0x000fe8000c101d6a */
[----:B------:R1:W-:Y:S01]  /*9620*/  @!P3 LDGSTS.E.BYPASS.LTC128B.128 [R20+0x18c00], desc[UR42][R4.64+0x100], !P1 ;  /* 0x18c001000414bfae */ /* 0x0003e2000c901d6a */
[----:B------:R-:W-:Y:S01]  /*9630*/  ISETP.GE.AND P3, PT, R3, R6, PT ;  /* 0x000000060300720c */ /* 0x000fe20003f66270 */
[----:B0-----:R-:W-:-:S02]  /*9640*/  IMAD.MOV.U32 R3, RZ, RZ, R2 ;  /* 0x000000ffff037224 */ /* 0x001fc400078e0002 */
[----:B------:R-:W-:Y:S01]  /*9650*/  IMAD.MOV.U32 R2, RZ, RZ, R14 ;  /* 0x000000ffff027224 */ /* 0x000fe200078e000e */
[----:B-1----:R-:W0:Y:S09]  /*9660*/  SHFL.IDX PT, R4, R7, 0x3, 0x181f ;  /* 0x00781f0007047f89 */ /* 0x002e3200000e0000 */
[----:B------:R-:W-:Y:S01]  /*9670*/  @!P3 LEA R21, R9, UR38, 0x1 ;  /* 0x000000260915bc11 */ /* 0x000fe2000f8e08ff */
[----:B------:R-:W-:Y:S01]  /*9680*/  @!P3 IMAD.WIDE.U32 R2, R10, 0x2, R2 ;  /* 0x000000020a02b825 */ /* 0x000fe200078e0002 */
[----:B------:R-:W1:Y:S01]  /*9690*/  SHFL.IDX PT, R14, R0, 0x3, 0x181f ;  /* 0x00781f00000e7f89 */ /* 0x000e6200000e0000 */
[----:B------:R-:W-:-:S03]  /*96a0*/  IADD3 R5, R8, 0x30, RZ ;  /* 0x0000003008057810 */ /* 0x000fc60007ffe0ff */
[----:B------:R-:W-:Y:S04]  /*96b0*/  @!P3 LDGSTS.E.BYPASS.LTC128B.128 [R21+0x11400], desc[UR42][R2.64], !P2 ;  /* 0x114000000215bfae */ /* 0x000fe8000d101d6a */
[----:B------:R-:W-:Y:S04]  /*96c0*/  @!P3 LDGSTS.E.BYPASS.LTC128B.128 [R21+0x15400], desc[UR42][R2.64+0x80], !P0 ;  /* 0x154000800215bfae */ /* 0x000fe8000c101d6a */
[----:B------:R2:W-:Y:S01]  /*96d0*/  @!P3 LDGSTS.E.BYPASS.LTC128B.128 [R21+0x19400], desc[UR42][R2.64+0x100], !P1 ;  /* 0x194001000215bfae */ /* 0x0005e2000c901d6a */
[----:B------:R-:W-:Y:S01]  /*96e0*/  ISETP.GE.AND P3, PT, R5, R6, PT ;  /* 0x000000060500720c */ /* 0x000fe20003f66270 */
[----:B0-----:R-:W-:-:S02]  /*96f0*/  IMAD.MOV.U32 R5, RZ, RZ, R4 ;  /* 0x000000ffff057224 */ /* 0x001fc400078e0004 */
[----:B-1----:R-:W-:Y:S01]  /*9700*/  IMAD.MOV.U32 R4, RZ, RZ, R14 ;  /* 0x000000ffff047224 */ /* 0x002fe200078e000e */
[----:B--2---:R-:W0:Y:S09]  /*9710*/  SHFL.IDX PT, R2, R7, 0x4, 0x181f ;  /* 0x00981f0007027f89 */ /* 0x004e3200000e0000 */
[----:B------:R-:W-:Y:S01]  /*9720*/  @!P3 LEA R20, R9, UR38, 0x1 ;  /* 0x000000260914bc11 */ /* 0x000fe2000f8e08ff */
[----:B------:R-:W-:Y:S01]  /*9730*/  VIADD R3, R8, 0x40 ;  /* 0x0000004008037836 */ /* 0x000fe20000000000 */
[----:B------:R-:W1:Y:S01]  /*9740*/  SHFL.IDX PT, R14, R0, 0x4, 0x181f ;  /* 0x00981f00000e7f89 */ /* 0x000e6200000e0000 */
[----:B------:R-:W-:-:S05]  /*9750*/  @!P3 IMAD.WIDE.U32 R4, R10, 0x2, R4 ;  /* 0x000000020a04b825 */ /* 0x000fca00078e0004 */
[----:B------:R-:W-:Y:S04]  /*9760*/  @!P3 LDGSTS.E.BYPASS.LTC128B.128 [R20+0x11c00], desc[UR42][R4.64], !P2 ;  /* 0x11c000000414bfae */ /* 0x000fe8000d101d6a */
[----:B------:R-:W-:Y:S04]  /*9770*/  @!P3 LDGSTS.E.BYPASS.LTC128B.128 [R20+0x15c00], desc[UR42][R4.64+0x80], !P0 ;  /* 0x15c000800414bfae */ /* 0x000fe8000c101d6a */
[----:B------:R2:W-:Y:S01]  /*9780*/  @!P3 LDGSTS.E.BYPASS.LTC128B.128 [R20+0x19c00], desc[UR42][R4.64+0x100], !P1 ;  /* 0x19c001000414bfae */ /* 0x0005e2000c901d6a */
[----:B------:R-:W-:Y:S01]  /*9790*/  ISETP.GE.AND P3, PT, R3, R6, PT ;  /* 0x000000060300720c */ /* 0x000fe20003f66270 */
[----:B0-----:R-:W-:-:S02]  /*97a0*/  IMAD.MOV.U32 R3, RZ, RZ, R2 ;  /* 0x000000ffff037224 */ /* 0x001fc400078e0002 */
[----:B-1----:R-:W-:Y:S01]  /*97b0*/  IMAD.MOV.U32 R2, RZ, RZ, R14 ;  /* 0x000000ffff027224 */ /* 0x002fe200078e000e */
[----:B--2---:R-:W0:Y:S01]  /*97c0*/  SHFL.IDX PT, R4, R7, 0x5, 0x181f ;  /* 0x00b81f0007047f89 */ /* 0x004e2200000e0000 */
[----:B------:R-:W-:-:S08]  /*97d0*/  IADD3 R5, R8, 0x50, RZ ;  /* 0x0000005008057810 */ /* 0x000fd00007ffe0ff */
[----:B------:R-:W-:Y:S01]  /*97e0*/  @!P3 IMAD.WIDE.U32 R2, R10, 0x2, R2 ;  /* 0x000000020a02b825 */ /* 0x000fe200078e0002 */
[----:B------:R-:W-:Y:S01]  /*97f0*/  @!P3 LEA R21, R9, UR38, 0x1 ;  /* 0x000000260915bc11 */ /* 0x000fe2000f8e08ff */
[----:B------:R-:W1:Y:S04]  /*9800*/  SHFL.IDX PT, R14, R0, 0x5, 0x181f ;  /* 0x00b81f00000e7f89 */ /* 0x000e6800000e0000 */
        /* <DEDUP_REMOVED lines=17> */
[----:B--2---:R0:W1:Y:S09]  /*9920*/  SHFL.IDX PT, R4, R7, 0x7, 0x181f ;  /* 0x00f81f0007047f89 */ /* 0x00407200000e0000 */
[----:B------:R-:W-:Y:S01]  /*9930*/  @!P3 IMAD.WIDE.U32 R2, R10, 0x2, R2 ;  /* 0x000000020a02b825 */ /* 0x000fe200078e0002 */
[----:B------:R-:W-:Y:S01]  /*9940*/  @!P3 LEA R21, R9, UR38, 0x1 ;  /* 0x000000260915bc11 */ /* 0x000fe2000f8e08ff */
[----:B------:R0:W2:Y:S04]  /*9950*/  SHFL.IDX PT, R14, R0, 0x7, 0x181f ;  /* 0x00f81f00000e7f89 */ /* 0x0000a800000e0000 */
[----:B------:R0:W-:Y:S04]  /*9960*/  @!P3 LDGSTS.E.BYPASS.LTC128B.128 [R21+0x13400], desc[UR42][R2.64], !P2 ;  /* 0x134000000215bfae */ /* 0x0001e8000d101d6a */
[----:B------:R0:W-:Y:S04]  /*9970*/  @!P3 LDGSTS.E.BYPASS.LTC128B.128 [R21+0x17400], desc[UR42][R2.64+0x80], !P0 ;  /* 0x174000800215bfae */ /* 0x0001e8000c101d6a */
[----:B------:R0:W-:Y:S02]  /*9980*/  @!P3 LDGSTS.E.BYPASS.LTC128B.128 [R21+0x1b400], desc[UR42][R2.64+0x100], !P1 ;  /* 0x1b4001000215bfae */ /* 0x0001e4000c901d6a */
.L_x_144:
[----:B0-----:R-:W-:Y:S01]  /*9990*/  IADD3 R3, R8, 0x70, RZ ;  /* 0x0000007008037810 */ /* 0x001fe20007ffe0ff */
[----:B------:R-:W-:Y:S01]  /*99a0*/  BSSY B0, `(.L_x_51) ;  /* 0x000000d000007945 */ /* 0x000fe20003800000 */
[----:B--2---:R-:W-:Y:S02]  /*99b0*/  IMAD.MOV.U32 R2, RZ, RZ, R14 ;  /* 0x000000ffff027224 */ /* 0x004fe400078e000e */
[----:B------:R-:W-:Y:S01]  /*99c0*/  ISETP.GE.AND P3, PT, R3, R6, PT ;  /* 0x000000060300720c */ /* 0x000fe20003f66270 */
[----:B-1----:R-:W-:-:S12]  /*99d0*/  IMAD.MOV.U32 R3, RZ, RZ, R4 ;  /* 0x000000ffff037224 */ /* 0x002fd800078e0004 */
[----:B------:R-:W-:Y:S05]  /*99e0*/  @P3 BRA `(.L_x_52) ;  /* 0x0000000000203947 */ /* 0x000fea0003800000 */
[----:B------:R-:W-:Y:S01]  /*99f0*/  IMAD.WIDE.U32 R10, R10, 0x2, R2 ;  /* 0x000000020a0a7825 */ /* 0x000fe200078e0002 */
[----:B------:R-:W-:-:S05]  /*9a00*/  LEA R9, R9, UR38, 0x1 ;  /* 0x0000002609097c11 */ /* 0x000fca000f8e08ff */
[----:B------:R-:W-:Y:S01]  /*9a10*/  @!PT LDS RZ, [RZ] ;  /* 0x00000000fffff984 */ /* 0x000fe20000000800 */
[----:B------:R-:W-:Y:S01]  /*9a20*/  @!PT LDS RZ, [RZ] ;  /* 0x00000000fffff984 */ /* 0x000fe20000000800 */
[----:B------:R-:W-:Y:S01]  /*9a30*/  @!PT LDS RZ, [RZ] ;  /* 0x00000000fffff984 */ /* 0x000fe20000000800 */
[----:B------:R0:W-:Y:S04]  /*9a40*/  LDGSTS.E.BYPASS.LTC128B.128 [R9+0x13c00], desc[UR42][R10.64], !P2 ;  /* 0x13c000000a097fae */ /* 0x0001e8000d101d6a */
[----:B------:R0:W-:Y:S04]  /*9a50*/  LDGSTS.E.BYPASS.LTC128B.128 [R9+0x17c00], desc[UR42][R10.64+0x80], !P0 ;  /* 0x17c000800a097fae */ /* 0x0001e8000c101d6a */
[----:B------:R0:W-:Y:S02]  /*9a60*/  LDGSTS.E.BYPASS.LTC128B.128 [R9+0x1bc00], desc[UR42][R10.64+0x100], !P1 ;  /* 0x1bc001000a097fae */ /* 0x0001e4000c901d6a */
.L_x_52:
[----:B------:R-:W-:Y:S05]  /*9a70*/  BSYNC B0 ;  /* 0x0000000000007941 */ /* 0x000fea0003800000 */
.L_x_51:
[----:B------:R-:W-:Y:S01]  /*9a80*/  NOP ;  /* 0x0000000000007918 */ /* 0x000fe20000000000 */
[----:B------:R-:W-:Y:S01]  /*9a90*/  SYNCS.ARRIVE.TRANS64.RED.A0T1 RZ, [UR38+0x34800], RZ ;  /* 0x034800ffffff79a7 */ /* 0x000fe20008200426 */
[----:B------:R-:W-:Y:S01]  /*9aa0*/  IMAD.MOV.U32 R0, RZ, RZ, 0x1 ;  /* 0x00000001ff007424 */ /* 0x000fe200078e00ff */
[----:B------:R-:W-:Y:S04]  /*9ab0*/  ARRIVES.LDGSTSBAR.64.TRANSCNT [UR38+0x34800] ;  /* 0x03480000ff0079b0 */ /* 0x000fe80008000aa6 */
[----:B------:R-:W-:Y:S01]  /*9ac0*/  SHF.L.U32 R0, R0, 0x1f, RZ ;  /* 0x0000001f00007819 */ /* 0x000fe200000006ff */
[----:B------:R-:W-:Y:S01]  /*9ad0*/  NOP ;  /* 0x0000000000007918 */ /* 0x000fe20000000000 */
[----:B------:R-:W2:Y:S01]  /*9ae0*/  LDL.LU R4, [R1+0xc] ;  /* 0x00000c0001047983 */ /* 0x000ea20000300800 */
[----:B------:R-:W-:Y:S03]  /*9af0*/  SYNCS.ARRIVE.TRANS64.A1T0 RZ, [UR38+0x34800], RZ ;  /* 0x034800ffffff79a7 */ /* 0x000fe60008100026 */
[----:B------:R-:W3:Y:S01]  /*9b00*/  LDL R3, [R1+0x4] ;  /* 0x0000040001037983 */ /* 0x000ee20000100800 */
[----:B------:R-:W1:Y:S01]  /*9b10*/  SYNCS.PHASECHK.TRANS64.TRYWAIT P0, [UR38+0x34820], R0 ;  /* 0x03482000ff0075a7 */ /* 0x000e620008000166 */
[----:B--2---:R-:W-:-:S05]  /*9b20*/  VIADD R6, R4, 0xfffffffe ;  /* 0xfffffffe04067836 */ /* 0x004fca0000000000 */
[----:B---3--:R-:W-:Y:S01]  /*9b30*/  ISETP.GE.AND P1, PT, R6, R3, PT ;  /* 0x000000030600720c */ /* 0x008fe20003f26270 */
[----:B-1----:R-:W-:-:S12]  /*9b40*/  @!P0 BRA `(.L_x_53) ;  /* 0x0000003000188947 */ /* 0x002fd80003800000 */
.L_x_145:
[----:B0-----:R-:W-:Y:S01]  /*9b50*/  IMAD.MOV.U32 R10, RZ, RZ, 0x1 ;  /* 0x00000001ff0a7424 */ /* 0x001fe200078e00ff */
[----:B-1----:R-:W-:Y:S01]  /*9b60*/  MOV R0, RZ ;  /* 0x000000ff00007202 */ /* 0x002fe20000000f00 */
[----:B------:R-:W-:Y:S06]  /*9b70*/  @!P1 BRA `(.L_x_54) ;  /* 0x0000001800dc9947 */ /* 0x000fec0003800000 */
[----:B------:R-:W2:Y:S04]  /*9b80*/  LDL.LU R2, [R1+0x8] ;  /* 0x0000080001027983 */ /* 0x000ea80000300800 */
[----:B------:R-:W3:Y:S01]  /*9b90*/  LDL.LU R3, [R1+0x4] ;  /* 0x0000040001037983 */ /* 0x000ee20000300800 */
[----:B------:R-:W-:Y:S01]  /*9ba0*/  UIADD3 UR4, UR40, 0x1, URZ ;  /* 0x0000000128047890 */ /* 0x000fe2000fffe03f */
[----:B------:R-:W-:Y:S01]  /*9bb0*/  IMAD.MOV.U32 R10, RZ, RZ, 0x1 ;  /* 0x00000001ff0a7424 */ /* 0x000fe200078e00ff */
[----:B------:R-:W0:Y:S02]  /*9bc0*/  S2R R7, SR_TID.X ;  /* 0x0000000000077919 */ /* 0x000e240000002100 */
[----:B0-----:R-:W-:Y:S02]  /*9bd0*/  LOP3.LUT R9, R7, 0x1f, RZ, 0xc0, !PT ;  /* 0x0000001f07097812 */ /* 0x001fe400078ec0ff */
[----:B--2---:R-:W-:Y:S01]  /*9be0*/  IMAD R2, R2, UR4, RZ ;  /* 0x0000000402027c24 */ /* 0x004fe2000f8e02ff */
[----:B---3--:R-:W-:-:S04]  /*9bf0*/  LOP3.LUT R3, RZ, R3, RZ, 0x33, !PT ;  /* 0x00000003ff037212 */ /* 0x008fc800078e33ff */
[----:B------:R-:W-:-:S05]  /*9c00*/  VIMNMX R2, R2, UR39, PT ;  /* 0x0000002702027c48 */ /* 0x000fca000bfe0100 */
[----:B------:R-:W-:-:S05]  /*9c10*/  IMAD.MOV R4, RZ, RZ, -R2 ;  /* 0x000000ffff047224 */ /* 0x000fca00078e0a02 */
[----:B------:R-:W-:Y:S02]  /*9c20*/  VIADDMNMX R5, R4, 0x1, R3, !PT ;  /* 0x0000000104057846 */ /* 0x000fe40007800103 */
[----:B------:R-:W-:-:S03]  /*9c30*/  LOP3.LUT R3, RZ, R2, RZ, 0x33, !PT ;  /* 0x00000002ff037212 */ /* 0x000fc600078e33ff */
[----:B------:R-:W-:Y:S02]  /*9c40*/  VIADD R4, R5, 0xfffffffe ;  /* 0xfffffffe05047836 */ /* 0x000fe40000000000 */
[----:B------:R-:W-:-:S03]  /*9c50*/  IMAD.IADD R2, R2, 0x1, R5 ;  /* 0x0000000102027824 */ /* 0x000fc600078e0205 */
[----:B------:R-:W-:Y:S01]  /*9c60*/  ISETP.NE.AND P0, PT, R4, R3, PT ;  /* 0x000000030400720c */ /* 0x000fe20003f05270 */
[----:B------:R-:W-:Y:S01]  /*9c70*/  IMAD.MOV.U32 R4, RZ, RZ, R16 ;  /* 0x000000ffff047224 */ /* 0x000fe200078e0010 */
[----:B------:R-:W-:-:S11]  /*9c80*/  LOP3.LUT R11, R2, 0x1, RZ, 0xc0, !PT ;  /* 0x00000001020b7812 */ /* 0x000fd600078ec0ff */
[----:B------:R-:W-:Y:S05]  /*9c90*/  @!P0 BRA `(.L_x_55) ;  /* 0x00000010006c8947 */ /* 0x000fea0003800000 */
[----:B------:R-:W-:Y:S01]  /*9ca0*/  BSSY B0, `(.L_x_55) ;  /* 0x000011a000007945 */ /* 0x000fe20003800000 */
[----:B------:R-:W-:Y:S01]  /*9cb0*/  IADD3 R7, R2, -R11, RZ ;  /* 0x8000000b02077210 */ /* 0x000fe20007ffe0ff */
[----:B------:R-:W-:Y:S02]  /*9cc0*/  IMAD.MOV.U32 R8, RZ, RZ, 0x1 ;  /* 0x00000001ff087424 */ /* 0x000fe400078e00ff */
[----:B------:R-:W-:-:S07]  /*9cd0*/  IMAD.MOV.U32 R4, RZ, RZ, R16 ;  /* 0x000000ffff047224 */ /* 0x000fce00078e0010 */
.L_x_88:
[----:B------:R-:W-:Y:S01]  /*9ce0*/  LOP3.LUT P0, RZ, R17, 0x2, RZ, 0xc0, !PT ;  /* 0x0000000211ff7812 */ /* 0x000fe2000780c0ff */
[----:B------:R-:W-:Y:S01]  /*9cf0*/  VIADD R7, R7, 0xfffffffe ;  /* 0xfffffffe07077836 */ /* 0x000fe20000000000 */
[----:B------:R-:W-:Y:S04]  /*9d00*/  BSSY B1, `(.L_x_56) ;  /* 0x0000087000017945 */ /* 0x000fe80003800000 */
[----:B------:R-:W-:-:S07]  /*9d10*/  ISETP.NE.AND P1, PT, R7, RZ, PT ;  /* 0x000000ff0700720c */ /* 0x000fce0003f25270 */
[----:B------:R-:W-:Y:S06]  /*9d20*/  @!P0 BRA `(.L_x_57) ;  /* 0x0000000800108947 */ /* 0x000fec0003800000 */
[----:B------:R-:W-:Y:S01]  /*9d30*/  LOP3.LUT P0, RZ, R17, 0x1, RZ, 0xc0, !PT ;  /* 0x0000000111ff7812 */ /* 0x000fe2000780c0ff */
[----:B------:R-:W-:-:S12]  /*9d40*/  IMAD.MOV.U32 R10, RZ, RZ, R6 ;  /* 0x000000ffff0a7224 */ /* 0x000fd800078e0006 */
[----:B------:R-:W-:Y:S05]  /*9d50*/  @!P0 BRA `(.L_x_58) ;  /* 0x00000000004c8947 */ /* 0x000fea0003800000 */
[----:B------:R-:W2:Y:S01]  /*9d60*/  LDL R5, [R1] ;  /* 0x0000000001057983 */ /* 0x000ea20000100800 */
[----:B------:R-:W0:Y:S01]  /*9d70*/  LDC R10, c[0x0][0x43c] ;  /* 0x00010f00ff0a7b82 */ /* 0x000e220000000800 */
[----:B------:R-:W-:Y:S01]  /*9d80*/  ULDC.64 UR4, c[0x0][0x428] ;  /* 0x00010a0000047ab9 */ /* 0x000fe20000000a00 */
[----:B0-----:R-:W-:-:S13]  /*9d90*/  ISETP.NE.AND P0, PT, R10, 0x1, PT ;  /* 0x000000010a00780c */ /* 0x001fda0003f05270 */
[----:B------:R-:W0:Y:S02]  /*9da0*/  @P0 LDC.64 R2, c[0x0][0x440] ;  /* 0x00011000ff020b82 */ /* 0x000e240000000a00 */
[----:B0-----:R-:W-:-:S04]  /*9db0*/  @P0 IMAD.HI.U32 R4, R6, R2, RZ ;  /* 0x0000000206040227 */ /* 0x001fc800078e00ff */
[----:B------:R-:W-:Y:S01]  /*9dc0*/  IMAD.MOV.U32 R2, RZ, RZ, R6 ;  /* 0x000000ffff027224 */ /* 0x000fe200078e0006 */
[----:B------:R-:W-:-:S04]  /*9dd0*/  @P0 SHF.R.U32.HI R2, RZ, R3, R4 ;  /* 0x00000003ff020219 */ /* 0x000fc80000011604 */
[----:B------:R-:W-:-:S05]  /*9de0*/  IADD3 R3, -R2, RZ, RZ ;  /* 0x000000ff02037210 */ /* 0x000fca0007ffe1ff */
[----:B------:R-:W-:Y:S01]  /*9df0*/  IMAD R10, R10, R3, R6 ;  /* 0x000000030a0a7224 */ /* 0x000fe200078e0206 */
[----:B------:R-:W-:-:S03]  /*9e00*/  SHF.R.S32.HI R3, RZ, 0x1f, R2 ;  /* 0x0000001fff037819 */ /* 0x000fc60000011402 */
[----:B------:R-:W-:-:S04]  /*9e10*/  IMAD.WIDE.U32 R2, R19, UR4, R2 ;  /* 0x0000000413027c25 */ /* 0x000fc8000f8e0002 */
[----:B--2---:R-:W-:-:S04]  /*9e20*/  IMAD R4, R5, UR4, RZ ;  /* 0x0000000405047c24 */ /* 0x004fc8000f8e02ff */
[----:B------:R-:W-:Y:S01]  /*9e30*/  IMAD R5, R19, UR5, R4 ;  /* 0x0000000513057c24 */ /* 0x000fe2000f8e0204 */
[----:B------:R-:W-:Y:S02]  /*9e40*/  ULDC.64 UR4, c[0x0][0x418] ;  /* 0x0001060000047ab9 */ /* 0x000fe40000000a00 */
[----:B------:R-:W-:Y:S01]  /*9e50*/  LEA R4, P0, R2, UR4, 0x2 ;  /* 0x0000000402047c11 */ /* 0x000fe2000f8010ff */
[----:B------:R-:W-:-:S05]  /*9e60*/  IMAD.IADD R5, R5, 0x1, R3 ;  /* 0x0000000105057824 */ /* 0x000fca00078e0203 */
[----:B------:R-:W-:-:S05]  /*9e70*/  LEA.HI.X R5, R2, UR5, R5, 0x2, P0 ;  /* 0x0000000502057c11 */ /* 0x000fca00080f1405 */
[----:B------:R0:W5:Y:S02]  /*9e80*/  LDG.E R4, desc[UR42][R4.64] ;  /* 0x0000002a04047981 */ /* 0x000164000c1e1900 */
.L_x_58:
[----:B------:R-:W1:Y:S01]  /*9e90*/  S2R R2, SR_TID.X ;  /* 0x0000000000027919 */ /* 0x000e620000002100 */
[----:B------:R-:W-:Y:S01]  /*9ea0*/  BSSY B2, `(.L_x_59) ;  /* 0x0000006000027945 */ /* 0x000fe20003800000 */
[----:B-1----:R-:W-:Y:S02]  /*9eb0*/  LOP3.LUT R3, R2, 0x7f, RZ, 0xc0, !PT ;  /* 0x0000007f02037812 */ /* 0x002fe400078ec0ff */
[----:B------:R-:W-:Y:S02]  /*9ec0*/  SHF.L.U32 R2, R8, 0x1f, RZ ;  /* 0x0000001f08027819 */ /* 0x000fe400000006ff */
[----:B------:R-:W-:Y:S02]  /*9ed0*/  ISETP.NE.AND P2, PT, R3, RZ, PT ;  /* 0x000000ff0300720c */ /* 0x000fe40003f45270 */
[----:B------:R-:W1:Y:S02]  /*9ee0*/  SYNCS.PHASECHK.TRANS64.TRYWAIT P0, [UR38+0x34848], R2 ;  /* 0x03484802ff0075a7 */ /* 0x000e640008000166 */
[----:B-1----:R-:W-:Y:S09]  /*9ef0*/  @!P0 BRA `(.L_x_60) ;  /* 0x0000002c00448947 */ /* 0x002ff20003800000 */
.L_x_146:
[----:B------:R-:W-:Y:S05]  /*9f00*/  BSYNC B2 ;  /* 0x0000000000027941 */ /* 0x000fea0003800000 */
.L_x_59:
[----:B------:R-:W-:Y:S04]  /*9f10*/  BSSY B2, `(.L_x_61) ;  /* 0x0000007000027945 */ /* 0x000fe80003800000 */
[----:B------:R-:W-:Y:S05]  /*9f20*/  @P2 BRA `(.L_x_62) ;  /* 0x0000000000142947 */ /* 0x000fea0003800000 */
[----:B------:R-:W-:Y:S01]  /*9f30*/  ISETP.NE.AND P0, PT, R9, RZ, PT ;  /* 0x000000ff0900720c */ /* 0x000fe20003f05270 */
[----:B-1----:R-:W-:-:S04]  /*9f40*/  IMAD.MOV.U32 R3, RZ, RZ, 0xc000 ;  /* 0x0000c000ff037424 */ /* 0x002fc800078e00ff */
[----:B------:R2:W-:Y:S08]  /*9f50*/  SYNCS.ARRIVE.TRANS64 RZ, [UR38+0x34838], R3 ;  /* 0x03483803ffff79a7 */ /* 0x0005f00008000026 */
[----:B--2---:R-:W-:Y:S05]  /*9f60*/  @!P0 BRA `(.L_x_62) ;  /* 0x0000000000048947 */ /* 0x004fea0003800000 */
[----:B------:R-:W-:Y:S01]  /*9f70*/  BPT.TRAP 0x1 ;  /* 0x000000040000795c */ /* 0x000fe20000300000 */
.L_x_62:
[----:B------:R-:W-:Y:S05]  /*9f80*/  BSYNC B2 ;  /* 0x0000000000027941 */ /* 0x000fea0003800000 */
.L_x_61:
[----:B0-----:R-:W-:Y:S01]  /*9f90*/  IMAD.MOV.U32 R5, RZ, RZ, RZ ;  /* 0x000000ffff057224 */ /* 0x001fe200078e00ff */
[----:B------:R-:W-:Y:S01]  /*9fa0*/  ULDC.64 UR4, c[0x0][0x198] ;  /* 0x0000660000047ab9 */ /* 0x000fe20000000a00 */
[----:B------:R-:W-:Y:S01]  /*9fb0*/  PLOP3.LUT P0, PT, PT, PT, PT, 0x80, 0x0 ;  /* 0x000000000000781c */ /* 0x000fe20003f0f070 */
[----:B------:R-:W-:Y:S01]  /*9fc0*/  UIADD3 UR4, UP0, UR4, 0x370, URZ ;  /* 0x0000037004047890 */ /* 0x000fe2000ff1e03f */
[----:B-1----:R-:W-:Y:S01]  /*9fd0*/  IMAD.SHL.U32 R3, R10, 0x80, RZ ;  /* 0x000000800a037824 */ /* 0x002fe200078e00ff */
[----:B------:R-:W-:Y:S01]  /*9fe0*/  R2UR UR34, R5 ;  /* 0x00000000052272ca */ /* 0x000fe200000e0000 */
[----:B------:R-:W-:Y:S02]  /*9ff0*/  UIADD3 UR32, UR38, 0x28400, URZ ;  /* 0x0002840026207890 */ /* 0x000fe4000fffe03f */
[----:B------:R-:W-:Y:S02]  /*a000*/  UIADD3 UR33, UR38, 0x34838, URZ ;  /* 0x0003483826217890 */ /* 0x000fe4000fffe03f */
[----:B------:R-:W-:Y:S01]  /*a010*/  UIADD3.X UR5, URZ, UR5, URZ, UP0, !UPT ;  /* 0x000000053f057290 */ /* 0x000fe200087fe43f */
[----:B------:R-:W-:Y:S01]  /*a020*/  UMOV UR6, 0x0 ;  /* 0x0000000000067882 */ /* 0x000fe20000000000 */
[----:B------:R-:W-:-:S10]  /*a030*/  UMOV UR7, 0x14f00000 ;  /* 0x14f0000000077882 */ /* 0x000fd40000000000 */
.L_x_63:
[----:B------:R-:W-:-:S13]  /*a040*/  @P0 ELECT P3, URZ, PT ;  /* 0x00000000003f082f */ /* 0x000fda0003860000 */
[----:B-----5:R-:W-:Y:S02]  /*a050*/  @P3 R2UR UR37, R4 ;  /* 0x00000000042532ca */ /* 0x020fe400000e0000 */
[----:B------:R-:W-:Y:S02]  /*a060*/  @P3 R2UR UR35, R3 ;  /* 0x00000000032332ca */ /* 0x000fe400000e0000 */
[----:B------:R-:W-:Y:S02]  /*a070*/  @P3 PLOP3.LUT P0, PT, P3, PT, PT, 0x8, 0x0 ;  /* 0x000000000000381c */ /* 0x000fe40001f0e170 */
[----:B------:R-:W-:-:S09]  /*a080*/  PLOP3.LUT P3, PT, PT, PT, PT, 0x8, 0x0 ;  /* 0x000000000000781c */ /* 0x000fd20003f6e170 */
[----:B------:R0:W-:Y:S02]  /*a090*/  UTMALDG.4D [UR32], [UR4], desc[UR6] ;  /* 0x00000620040075b4 */ /* 0x0001e40008019000 */
[----:B0-----:R-:W-:Y:S05]  /*a0a0*/  @P0 BRA.U.ANY `(.L_x_63) ;  /* 0xfffffffd00e40947 */ /* 0x001fea000393ffff */
[----:B------:R-:W-:Y:S01]  /*a0b0*/  IMAD.MOV.U32 R12, RZ, RZ, 0x40 ;  /* 0x00000040ff0c7424 */ /* 0x000fe200078e00ff */
[----:B------:R-:W-:Y:S01]  /*a0c0*/  PLOP3.LUT P0, PT, PT, PT, PT, 0x80, 0x0 ;  /* 0x000000000000781c */ /* 0x000fe20003f0f070 */
[----:B------:R-:W-:Y:S01]  /*a0d0*/  UIADD3 UR8, UR38, 0x2c400, URZ ;  /* 0x0002c40026087890 */ /* 0x000fe2000fffe03f */
[----:B------:R-:W-:Y:S02]  /*a0e0*/  UMOV UR6, 0x0 ;  /* 0x0000000000067882 */ /* 0x000fe40000000000 */
[----:B------:R-:W-:Y:S01]  /*a0f0*/  R2UR UR10, R12 ;  /* 0x000000000c0a72ca */ /* 0x000fe200000e0000 */
[----:B------:R-:W-:-:S14]  /*a100*/  UMOV UR7, 0x14f00000 ;  /* 0x14f0000000077882 */ /* 0x000fdc0000000000 */
.L_x_64:
[----:B------:R-:W-:-:S13]  /*a110*/  @P0 ELECT P3, URZ, PT ;  /* 0x00000000003f082f */ /* 0x000fda0003860000 */
[----:B------:R-:W-:Y:S01]  /*a120*/  @P3 R2UR UR13, R4 ;  /* 0x00000000040d32ca */ /* 0x000fe200000e0000 */
[----:B------:R-:W-:Y:S01]  /*a130*/  UMOV UR9, UR33 ;  /* 0x0000002100097c82 */ /* 0x000fe20008000000 */
[----:B------:R-:W-:Y:S01]  /*a140*/  @P3 R2UR UR11, R3 ;  /* 0x00000000030b32ca */ /* 0x000fe200000e0000 */
[----:B------:R-:W-:Y:S01]  /*a150*/  UMOV UR12, UR36 ;  /* 0x00000024000c7c82 */ /* 0x000fe20008000000 */
[----:B------:R-:W-:Y:S02]  /*a160*/  @P3 PLOP3.LUT P0, PT, P3, PT, PT, 0x8, 0x0 ;  /* 0x000000000000381c */ /* 0x000fe40001f0e170 */
[----:B------:R-:W-:-:S09]  /*a170*/  PLOP3.LUT P3, PT, PT, PT, PT, 0x8, 0x0 ;  /* 0x000000000000781c */ /* 0x000fd20003f6e170 */
[----:B------:R0:W-:Y:S02]  /*a180*/  UTMALDG.4D [UR8], [UR4], desc[UR6] ;  /* 0x00000608040075b4 */ /* 0x0001e40008019000 */
[----:B0-----:R-:W-:Y:S05]  /*a190*/  @P0 BRA.U.ANY `(.L_x_64) ;  /* 0xfffffffd00dc0947 */ /* 0x001fea000393ffff */
[----:B------:R-:W-:Y:S01]  /*a1a0*/  PLOP3.LUT P0, PT, PT, PT, PT, 0x80, 0x0 ;  /* 0x000000000000781c */ /* 0x000fe20003f0f070 */
[----:B------:R-:W-:Y:S01]  /*a1b0*/  UIADD3 UR8, UR38, 0x30400, URZ ;  /* 0x0003040026087890 */ /* 0x000fe2000fffe03f */
[----:B------:R-:W-:Y:S01]  /*a1c0*/  UMOV UR6, 0x0 ;  /* 0x0000000000067882 */ /* 0x000fe20000000000 */
[----:B------:R-:W-:Y:S01]  /*a1d0*/  UMOV UR7, 0x14f00000 ;  /* 0x14f0000000077882 */ /* 0x000fe20000000000 */
[----:B------:R-:W-:-:S09]  /*a1e0*/  UMOV UR10, 0x80 ;  /* 0x00000080000a7882 */ /* 0x000fd20000000000 */
.L_x_65:
        /* <DEDUP_REMOVED lines=9> */
[----:B------:R-:W0:Y:S01]  /*a280*/  SYNCS.PHASECHK.TRANS64.TRYWAIT P0, [UR38+0x34860], R2 ;  /* 0x03486002ff0075a7 */ /* 0x000e220008000166 */
[----:B------:R-:W-:Y:S04]  /*a290*/  BSSY B2, `(.L_x_66) ;  /* 0x0000002000027945 */ /* 0x000fe80003800000 */
[----:B0-----:R-:W-:Y:S05]  /*a2a0*/  @!P0 BRA `(.L_x_67) ;  /* 0x0000002800708947 */ /* 0x001fea0003800000 */
.L_x_147:
[----:B------:R-:W-:Y:S05]  /*a2b0*/  BSYNC B2 ;  /* 0x0000000000027941 */ /* 0x000fea0003800000 */
.L_x_66:
[----:B------:R-:W-:Y:S01]  /*a2c0*/  BSSY B2, `(.L_x_68) ;  /* 0x0000009000027945 */ /* 0x000fe20003800000 */
[----:B0-----:R-:W-:Y:S01]  /*a2d0*/  MOV R2, 0x0 ;  /* 0x0000000000027802 */ /* 0x001fe20000000f00 */
[----:B------:R-:W-:Y:S02]  /*a2e0*/  IMAD.MOV.U32 R3, RZ, RZ, 0x14f00000 ;  /* 0x14f00000ff037424 */ /* 0x000fe400078e00ff */
[----:B------:R-:W-:Y:S05]  /*a2f0*/  @P2 BRA `(.L_x_69) ;  /* 0x0000000000142947 */ /* 0x000fea0003800000 */
[----:B------:R-:W-:Y:S01]  /*a300*/  ISETP.NE.AND P0, PT, R9, RZ, PT ;  /* 0x000000ff0900720c */ /* 0x000fe20003f05270 */
[----:B------:R-:W-:-:S04]  /*a310*/  IMAD.MOV.U32 R13, RZ, RZ, 0x8000 ;  /* 0x00008000ff0d7424 */ /* 0x000fc800078e00ff */
[----:B------:R0:W-:Y:S08]  /*a320*/  SYNCS.ARRIVE.TRANS64 RZ, [UR38+0x34850], R13 ;  /* 0x0348500dffff79a7 */ /* 0x0001f00008000026 */
[----:B0-----:R-:W-:Y:S05]  /*a330*/  @!P0 BRA `(.L_x_69) ;  /* 0x0000000000048947 */ /* 0x001fea0003800000 */
[----:B------:R-:W-:Y:S01]  /*a340*/  BPT.TRAP 0x1 ;  /* 0x000000040000795c */ /* 0x000fe20000300000 */
.L_x_69:
[----:B------:R-:W-:Y:S05]  /*a350*/  BSYNC B2 ;  /* 0x0000000000027941 */ /* 0x000fea0003800000 */
.L_x_68:
[----:B------:R-:W-:Y:S01]  /*a360*/  R2UR UR6, R2 ;  /* 0x00000000020672ca */ /* 0x000fe200000e0000 */
[----:B------:R-:W-:Y:S01]  /*a370*/  ULDC.64 UR4, c[0x0][0x198] ;  /* 0x0000660000047ab9 */ /* 0x000fe20000000a00 */
[----:B------:R-:W-:Y:S01]  /*a380*/  R2UR UR7, R3 ;  /* 0x00000000030772ca */ /* 0x000fe200000e0000 */
[----:B------:R-:W-:Y:S01]  /*a390*/  UIADD3 UR4, UP0, UR4, 0x470, URZ ;  /* 0x0000047004047890 */ /* 0x000fe2000ff1e03f */
[----:B------:R-:W-:Y:S01]  /*a3a0*/  R2UR UR10, R5 ;  /* 0x00000000050a72ca */ /* 0x000fe200000e0000 */
[----:B------:R-:W-:Y:S01]  /*a3b0*/  IMAD.SHL.U32 R5, R18, 0x80, RZ ;  /* 0x0000008012057824 */ /* 0x000fe200078e00ff */
[----:B------:R-:W-:Y:S01]  /*a3c0*/  PLOP3.LUT P0, PT, PT, PT, PT, 0x80, 0x0 ;  /* 0x000000000000781c */ /* 0x000fe20003f0f070 */
[----:B------:R-:W-:Y:S02]  /*a3d0*/  UIADD3 UR8, UR38, 0x400, URZ ;  /* 0x0000040026087890 */ /* 0x000fe4000fffe03f */
[----:B------:R-:W-:Y:S02]  /*a3e0*/  UIADD3 UR9, UR38, 0x34850, URZ ;  /* 0x0003485026097890 */ /* 0x000fe4000fffe03f */
[----:B------:R-:W-:-:S12]  /*a3f0*/  UIADD3.X UR5, URZ, UR5, URZ, UP0, !UPT ;  /* 0x000000053f057290 */ /* 0x000fd800087fe43f */
.L_x_70:
[----:B------:R-:W-:-:S13]  /*a400*/  @P0 ELECT P2, URZ, PT ;  /* 0x00000000003f082f */ /* 0x000fda0003840000 */
[----:B------:R-:W-:Y:S01]  /*a410*/  @P2 R2UR UR13, R16 ;  /* 0x00000000100d22ca */ /* 0x000fe200000e0000 */
[----:B------:R-:W-:Y:S01]  /*a420*/  UMOV UR12, UR36 ;  /* 0x00000024000c7c82 */ /* 0x000fe20008000000 */
[----:B------:R-:W-:Y:S02]  /*a430*/  @P2 R2UR UR11, R5 ;  /* 0x00000000050b22ca */ /* 0x000fe400000e0000 */
[----:B------:R-:W-:Y:S02]  /*a440*/  @P2 PLOP3.LUT P0, PT, P2, PT, PT, 0x8, 0x0 ;  /* 0x000000000000281c */ /* 0x000fe4000170e170 */
[----:B------:R-:W-:-:S09]  /*a450*/  PLOP3.LUT P2, PT, PT, PT, PT, 0x8, 0x0 ;  /* 0x000000000000781c */ /* 0x000fd20003f4e170 */
[----:B------:R0:W-:Y:S02]  /*a460*/  UTMALDG.4D [UR8], [UR4], desc[UR6] ;  /* 0x00000608040075b4 */ /* 0x0001e40008019000 */
[----:B0-----:R-:W-:Y:S05]  /*a470*/  @P0 BRA.U.ANY `(.L_x_70) ;  /* 0xfffffffd00e00947 */ /* 0x001fea000393ffff */
[----:B------:R-:W-:Y:S01]  /*a480*/  R2UR UR6, R2 ;  /* 0x00000000020672ca */ /* 0x000fe200000e0000 */
[----:B------:R-:W-:Y:S01]  /*a490*/  UIADD3 UR8, UR38, 0x4400, URZ ;  /* 0x0000440026087890 */ /* 0x000fe2000fffe03f */
[----:B------:R-:W-:Y:S02]  /*a4a0*/  R2UR UR7, R3 ;  /* 0x00000000030772ca */ /* 0x000fe400000e0000 */
[----:B------:R-:W-:Y:S02]  /*a4b0*/  R2UR UR10, R12 ;  /* 0x000000000c0a72ca */ /* 0x000fe400000e0000 */
[----:B------:R-:W-:-:S13]  /*a4c0*/  PLOP3.LUT P0, PT, PT, PT, PT, 0x80, 0x0 ;  /* 0x000000000000781c */ /* 0x000fda0003f0f070 */
.L_x_71:
        /* <DEDUP_REMOVED lines=8> */
[----:B------:R-:W-:Y:S02]  /*a550*/  IMAD.MOV.U32 R18, RZ, RZ, R10 ;  /* 0x000000ffff127224 */ /* 0x000fe400078e000a */
[----:B------:R-:W-:-:S07]  /*a560*/  IMAD.MOV.U32 R16, RZ, RZ, R4 ;  /* 0x000000ffff107224 */ /* 0x000fce00078e0004 */
.L_x_57:
[----:B------:R-:W-:Y:S05]  /*a570*/  BSYNC B1 ;  /* 0x0000000000017941 */ /* 0x000fea0003800000 */
.L_x_56:
[----:B------:R-:W-:Y:S01]  /*a580*/  LOP3.LUT P0, RZ, R17, 0x2, RZ, 0xc0, !PT ;  /* 0x0000000211ff7812 */ /* 0x000fe2000780c0ff */
[----:B------:R-:W-:Y:S01]  /*a590*/  BSSY B1, `(.L_x_72) ;  /* 0x0000087000017945 */ /* 0x000fe20003800000 */
[----:B------:R-:W-:-:S11]  /*a5a0*/  LOP3.LUT R10, R8, 0x1, RZ, 0x3c, !PT ;  /* 0x00000001080a7812 */ /* 0x000fd600078e3cff */
[----:B------:R-:W-:Y:S05]  /*a5b0*/  @!P0 BRA `(.L_x_73) ;  /* 0x0000000800108947 */ /* 0x000fea0003800000 */
[----:B------:R-:W-:Y:S02]  /*a5c0*/  LOP3.LUT P0, RZ, R17, 0x1, RZ, 0xc0, !PT ;  /* 0x0000000111ff7812 */ /* 0x000fe4000780c0ff */
[----:B------:R-:W-:-:S11]  /*a5d0*/  IADD3 R12, R6, -0x1, RZ ;  /* 0xffffffff060c7810 */ /* 0x000fd60007ffe0ff */
        /* <DEDUP_REMOVED lines=8> */
[----:B------:R-:W-:-:S05]  /*a660*/  @P0 SHF.R.U32.HI R2, RZ, R3, R4 ;  /* 0x00000003ff020219 */ /* 0x000fca0000011604 */
[----:B------:R-:W-:-:S04]  /*a670*/  IMAD.MOV R3, RZ, RZ, -R2 ;  /* 0x000000ffff037224 */ /* 0x000fc800078e0a02 */
[----:B------:R-:W-:Y:S01]  /*a680*/  IMAD R12, R5, R3, R12 ;  /* 0x00000003050c7224 */ /* 0x000fe200078e020c */
[----:B------:R-:W-:-:S03]  /*a690*/  SHF.R.S32.HI R3, RZ, 0x1f, R2 ;  /* 0x0000001fff037819 */ /* 0x000fc60000011402 */
[----:B------:R-:W-:-:S04]  /*a6a0*/  IMAD.WIDE.U32 R2, R19, UR4, R2 ;  /* 0x0000000413027c25 */ /* 0x000fc8000f8e0002 */
[----:B--2---:R-:W-:-:S04]  /*a6b0*/  IMAD R4, R13, UR4, RZ ;  /* 0x000000040d047c24 */ /* 0x004fc8000f8e02ff */
[----:B------:R-:W-:Y:S01]  /*a6c0*/  IMAD R4, R19, UR5, R4 ;  /* 0x0000000513047c24 */ /* 0x000fe2000f8e0204 */
[----:B------:R-:W-:-:S03]  /*a6d0*/  ULDC.64 UR4, c[0x0][0x418] ;  /* 0x0001060000047ab9 */ /* 0x000fc60000000a00 */
[----:B------:R-:W-:Y:S01]  /*a6e0*/  IMAD.IADD R3, R4, 0x1, R3 ;  /* 0x0000000104037824 */ /* 0x000fe200078e0203 */
[----:B------:R-:W-:-:S04]  /*a6f0*/  LEA R4, P0, R2, UR4, 0x2 ;  /* 0x0000000402047c11 */ /* 0x000fc8000f8010ff */
[----:B------:R-:W-:-:S05]  /*a700*/  LEA.HI.X R5, R2, UR5, R3, 0x2, P0 ;  /* 0x0000000502057c11 */ /* 0x000fca00080f1403 */
[----:B------:R0:W5:Y:S04]  /*a710*/  LDG.E R4, desc[UR42][R4.64] ;  /* 0x0000002a04047981 */ /* 0x000168000c1e1900 */
.L_x_74:
[----:B------:R-:W1:Y:S01]  /*a720*/  S2R R2, SR_TID.X ;  /* 0x0000000000027919 */ /* 0x000e620000002100 */
[----:B------:R-:W-:Y:S01]  /*a730*/  BSSY B2, `(.L_x_75) ;  /* 0x0000006000027945 */ /* 0x000fe20003800000 */
[----:B-1----:R-:W-:Y:S02]  /*a740*/  LOP3.LUT R3, R2, 0x7f, RZ, 0xc0, !PT ;  /* 0x0000007f02037812 */ /* 0x002fe400078ec0ff */
[----:B------:R-:W-:Y:S02]  /*a750*/  SHF.L.U32 R2, R10, 0x1f, RZ ;  /* 0x0000001f0a027819 */ /* 0x000fe400000006ff */
[----:B------:R-:W-:Y:S02]  /*a760*/  ISETP.NE.AND P2, PT, R3, RZ, PT ;  /* 0x000000ff0300720c */ /* 0x000fe40003f45270 */
[----:B------:R-:W1:Y:S02]  /*a770*/  SYNCS.PHASECHK.TRANS64.TRYWAIT P0, [UR38+0x34840], R2 ;  /* 0x03484002ff0075a7 */ /* 0x000e640008000166 */
[----:B-1----:R-:W-:Y:S09]  /*a780*/  @!P0 BRA `(.L_x_76) ;  /* 0x0000002400508947 */ /* 0x002ff20003800000 */
.L_x_148:
[----:B------:R-:W-:Y:S05]  /*a790*/  BSYNC B2 ;  /* 0x0000000000027941 */ /* 0x000fea0003800000 */
.L_x_75:
[----:B------:R-:W-:Y:S04]  /*a7a0*/  BSSY B2, `(.L_x_77) ;  /* 0x0000007000027945 */ /* 0x000fe80003800000 */
[----:B------:R-:W-:Y:S05]  /*a7b0*/  @P2 BRA `(.L_x_78) ;  /* 0x0000000000142947 */ /* 0x000fea0003800000 */
[----:B------:R-:W-:Y:S01]  /*a7c0*/  ISETP.NE.AND P0, PT, R9, RZ, PT ;  /* 0x000000ff0900720c */ /* 0x000fe20003f05270 */
[----:B-1----:R-:W-:-:S04]  /*a7d0*/  IMAD.MOV.U32 R2, RZ, RZ, 0xc000 ;  /* 0x0000c000ff027424 */ /* 0x002fc800078e00ff */
[----:B------:R2:W-:Y:S08]  /*a7e0*/  SYNCS.ARRIVE.TRANS64 RZ, [UR38+0x34830], R2 ;  /* 0x03483002ffff79a7 */ /* 0x0005f00008000026 */
[----:B--2---:R-:W-:Y:S05]  /*a7f0*/  @!P0 BRA `(.L_x_78) ;  /* 0x0000000000048947 */ /* 0x004fea0003800000 */
[----:B------:R-:W-:Y:S01]  /*a800*/  BPT.TRAP 0x1 ;  /* 0x000000040000795c */ /* 0x000fe20000300000 */
.L_x_78:
[----:B------:R-:W-:Y:S05]  /*a810*/  BSYNC B2 ;  /* 0x0000000000027941 */ /* 0x000fea0003800000 */
.L_x_77:
[----:B0-----:R-:W-:Y:S01]  /*a820*/  IMAD.MOV.U32 R5, RZ, RZ, RZ ;  /* 0x000000ffff057224 */ /* 0x001fe200078e00ff */
[----:B------:R-:W-:Y:S01]  /*a830*/  ULDC.64 UR4, c[0x0][0x198] ;  /* 0x0000660000047ab9 */ /* 0x000fe20000000a00 */
[----:B------:R-:W-:Y:S01]  /*a840*/  PLOP3.LUT P0, PT, PT, PT, PT, 0x80, 0x0 ;  /* 0x000000000000781c */ /* 0x000fe20003f0f070 */
[----:B------:R-:W-:Y:S01]  /*a850*/  UIADD3 UR4, UP0, UR4, 0x370, URZ ;  /* 0x0000037004047890 */ /* 0x000fe2000ff1e03f */
[----:B-1----:R-:W-:Y:S01]  /*a860*/  SHF.L.U32 R2, R12, 0x7, RZ ;  /* 0x000000070c027819 */ /* 0x002fe200000006ff */
[----:B------:R-:W-:Y:S01]  /*a870*/  UIADD3 UR8, UR38, 0x1c400, URZ ;  /* 0x0001c40026087890 */ /* 0x000fe2000fffe03f */
[----:B------:R-:W-:Y:S01]  /*a880*/  R2UR UR10, R5 ;  /* 0x00000000050a72ca */ /* 0x000fe200000e0000 */
[----:B------:R-:W-:Y:S02]  /*a890*/  UIADD3 UR9, UR38, 0x34830, URZ ;  /* 0x0003483026097890 */ /* 0x000fe4000fffe03f */
[----:B------:R-:W-:Y:S01]  /*a8a0*/  UIADD3.X UR5, URZ, UR5, URZ, UP0, !UPT ;  /* 0x000000053f057290 */ /* 0x000fe200087fe43f */
[----:B------:R-:W-:Y:S01]  /*a8b0*/  UMOV UR6, 0x0 ;  /* 0x0000000000067882 */ /* 0x000fe20000000000 */
[----:B------:R-:W-:-:S10]  /*a8c0*/  UMOV UR7, 0x14f00000 ;  /* 0x14f0000000077882 */ /* 0x000fd40000000000 */
.L_x_79:
[----:B------:R-:W-:-:S13]  /*a8d0*/  @P0 ELECT P3, URZ, PT ;  /* 0x00000000003f082f */ /* 0x000fda0003860000 */
[----:B-----5:R-:W-:Y:S01]  /*a8e0*/  @P3 R2UR UR13, R4 ;  /* 0x00000000040d32ca */ /* 0x020fe200000e0000 */
[----:B------:R-:W-:Y:S01]  /*a8f0*/  UMOV UR12, UR36 ;  /* 0x00000024000c7c82 */ /* 0x000fe20008000000 */
        /* <DEDUP_REMOVED lines=11> */
.L_x_80:
        /* <DEDUP_REMOVED lines=13> */
.L_x_81:
        /* <DEDUP_REMOVED lines=8> */
[----:B------:R-:W-:Y:S01]  /*ab00*/  SHF.L.U32 R2, R8, 0x1f, RZ ;  /* 0x0000001f08027819 */ /* 0x000fe200000006ff */
[----:B------:R-:W-:Y:S03]  /*ab10*/  BSSY B2, `(.L_x_82) ;  /* 0x0000003000027945 */ /* 0x000fe60003800000 */
[----:B------:R-:W0:Y:S02]  /*ab20*/  SYNCS.PHASECHK.TRANS64.TRYWAIT P0, [UR38+0x34868], R2 ;  /* 0x03486802ff0075a7 */ /* 0x000e240008000166 */
[----:B0-----:R-:W-:Y:S05]  /*ab30*/  @!P0 BRA `(.L_x_83) ;  /* 0x00000020007c8947 */ /* 0x001fea0003800000 */
.L_x_149:
[----:B------:R-:W-:Y:S05]  /*ab40*/  BSYNC B2 ;  /* 0x0000000000027941 */ /* 0x000fea0003800000 */
.L_x_82:
[----:B------:R-:W-:Y:S01]  /*ab50*/  BSSY B2, `(.L_x_84) ;  /* 0x0000009000027945 */ /* 0x000fe20003800000 */
[----:B0-----:R-:W-:Y:S02]  /*ab60*/  IMAD.MOV.U32 R2, RZ, RZ, 0x0 ;  /* 0x00000000ff027424 */ /* 0x001fe400078e00ff */
[----:B------:R-:W-:Y:S01]  /*ab70*/  IMAD.MOV.U32 R3, RZ, RZ, 0x14f00000 ;  /* 0x14f00000ff037424 */ /* 0x000fe200078e00ff */
[----:B------:R-:W-:Y:S06]  /*ab80*/  @P2 BRA `(.L_x_85) ;  /* 0x0000000000142947 */ /* 0x000fec0003800000 */
[----:B------:R-:W-:Y:S01]  /*ab90*/  ISETP.NE.AND P0, PT, R9, RZ, PT ;  /* 0x000000ff0900720c */ /* 0x000fe20003f05270 */
[----:B------:R-:W-:-:S04]  /*aba0*/  IMAD.MOV.U32 R8, RZ, RZ, 0x8000 ;  /* 0x00008000ff087424 */ /* 0x000fc800078e00ff */
[----:B------:R0:W-:Y:S08]  /*abb0*/  SYNCS.ARRIVE.TRANS64 RZ, [UR38+0x34858], R8 ;  /* 0x03485808ffff79a7 */ /* 0x0001f00008000026 */
[----:B0-----:R-:W-:Y:S05]  /*abc0*/  @!P0 BRA `(.L_x_85) ;  /* 0x0000000000048947 */ /* 0x001fea0003800000 */
[----:B------:R-:W-:Y:S01]  /*abd0*/  BPT.TRAP 0x1 ;  /* 0x000000040000795c */ /* 0x000fe20000300000 */
.L_x_85:
[----:B------:R-:W-:Y:S05]  /*abe0*/  BSYNC B2 ;  /* 0x0000000000027941 */ /* 0x000fea0003800000 */
.L_x_84:
        /* <DEDUP_REMOVED lines=10> */
.L_x_86:
        /* <DEDUP_REMOVED lines=13> */
.L_x_87:
        /* <DEDUP_REMOVED lines=8> */
[----:B------:R-:W-:Y:S01]  /*ade0*/  MOV R18, R12 ;  /* 0x0000000c00127202 */ /* 0x000fe20000000f00 */
[----:B------:R-:W-:-:S07]  /*adf0*/  IMAD.MOV.U32 R16, RZ, RZ, R4 ;  /* 0x000000ffff107224 */ /* 0x000fce00078e0004 */
.L_x_73:
[----:B------:R-:W-:Y:S05]  /*ae00*/  BSYNC B1 ;  /* 0x0000000000017941 */ /* 0x000fea0003800000 */
.L_x_72:
[----:B------:R-:W-:Y:S02]  /*ae10*/  VIADD R6, R6, 0xfffffffe ;  /* 0xfffffffe06067836 */ /* 0x000fe40000000000 */
[----:B------:R-:W-:Y:S01]  /*ae20*/  IMAD.MOV.U32 R8, RZ, RZ, R10 ;  /* 0x000000ffff087224 */ /* 0x000fe200078e000a */
[----:B------:R-:W-:Y:S06]  /*ae30*/  @P1 BRA `(.L_x_88) ;  /* 0xffffffec00a81947 */ /* 0x000fec000383ffff */
[----:B------:R-:W-:Y:S05]  /*ae40*/  BSYNC B0 ;  /* 0x0000000000007941 */ /* 0x000fea0003800000 */
.L_x_55:
[----:B------:R-:W-:Y:S01]  /*ae50*/  ISETP.NE.AND P0, PT, R11, RZ, PT ;  /* 0x000000ff0b00720c */ /* 0x000fe20003f05270 */
[----:B------:R-:W-:-:S12]  /*ae60*/  BSSY B0, `(.L_x_54) ;  /* 0x0000088000007945 */ /* 0x000fd80003800000 */
[----:B------:R-:W-:Y:S05]  /*ae70*/  @!P0 BRA `(.L_x_89) ;  /* 0x0000000800188947 */ /* 0x000fea0003800000 */
[----:B------:R-:W-:Y:S01]  /*ae80*/  LOP3.LUT P1, RZ, R17, 0x2, RZ, 0xc0, !PT ;  /* 0x0000000211ff7812 */ /* 0x000fe2000782c0ff */
[----:B------:R-:W-:-:S12]  /*ae90*/  IMAD.MOV.U32 R0, RZ, RZ, 0x1 ;  /* 0x00000001ff007424 */ /* 0x000fd800078e00ff */
[----:B------:R-:W-:Y:S05]  /*aea0*/  @!P1 BRA `(.L_x_89) ;  /* 0x00000008000c9947 */ /* 0x000fea0003800000 */
[----:B------:R-:W-:-:S13]  /*aeb0*/  LOP3.LUT P1, RZ, R17, 0x1, RZ, 0xc0, !PT ;  /* 0x0000000111ff7812 */ /* 0x000fda000782c0ff */
[----:B------:R-:W-:Y:S05]  /*aec0*/  @!P1 BRA `(.L_x_90) ;  /* 0x0000000000509947 */ /* 0x000fea0003800000 */
[----:B------:R-:W2:Y:S01]  /*aed0*/  LDL.LU R5, [R1] ;  /* 0x0000000001057983 */ /* 0x000ea20000300800 */
[----:B------:R-:W0:Y:S01]  /*aee0*/  LDC R8, c[0x0][0x43c] ;  /* 0x00010f00ff087b82 */ /* 0x000e220000000800 */
[----:B------:R-:W-:Y:S01]  /*aef0*/  IMAD.MOV.U32 R7, RZ, RZ, R6 ;  /* 0x000000ffff077224 */ /* 0x000fe200078e0006 */
[----:B------:R-:W-:Y:S01]  /*af00*/  ULDC.64 UR4, c[0x0][0x428] ;  /* 0x00010a0000047ab9 */ /* 0x000fe20000000a00 */
[----:B0-----:R-:W-:-:S13]  /*af10*/  ISETP.NE.AND P0, PT, R8, 0x1, PT ;  /* 0x000000010800780c */ /* 0x001fda0003f05270 */
[----:B------:R-:W0:Y:S02]  /*af20*/  @P0 LDC.64 R2, c[0x0][0x440] ;  /* 0x00011000ff020b82 */ /* 0x000e240000000a00 */
[----:B0-----:R-:W-:-:S05]  /*af30*/  @P0 IMAD.HI.U32 R2, R6, R2, RZ ;  /* 0x0000000206020227 */ /* 0x001fca00078e00ff */
[----:B------:R-:W-:-:S04]  /*af40*/  @P0 SHF.R.U32.HI R7, RZ, R3, R2 ;  /* 0x00000003ff070219 */ /* 0x000fc80000011602 */
[----:B------:R-:W-:Y:S01]  /*af50*/  SHF.R.S32.HI R3, RZ, 0x1f, R7 ;  /* 0x0000001fff037819 */ /* 0x000fe20000011407 */
[----:B--2---:R-:W-:-:S04]  /*af60*/  IMAD R2, R5, UR4, RZ ;  /* 0x0000000405027c24 */ /* 0x004fc8000f8e02ff */
[----:B------:R-:W-:Y:S01]  /*af70*/  IMAD R5, R19, UR5, R2 ;  /* 0x0000000513057c24 */ /* 0x000fe2000f8e0202 */
[----:B------:R-:W-:-:S05]  /*af80*/  MOV R2, R7 ;  /* 0x0000000700027202 */ /* 0x000fca0000000f00 */
[----:B------:R-:W-:Y:S01]  /*af90*/  IMAD.WIDE.U32 R2, R19, UR4, R2 ;  /* 0x0000000413027c25 */ /* 0x000fe2000f8e0002 */
[----:B------:R-:W-:-:S03]  /*afa0*/  ULDC.64 UR4, c[0x0][0x418] ;  /* 0x0001060000047ab9 */ /* 0x000fc60000000a00 */
[----:B------:R-:W-:Y:S01]  /*afb0*/  IMAD.IADD R3, R5, 0x1, R3 ;  /* 0x0000000105037824 */ /* 0x000fe200078e0203 */
[----:B------:R-:W-:-:S04]  /*afc0*/  LEA R4, P0, R2, UR4, 0x2 ;  /* 0x0000000402047c11 */ /* 0x000fc8000f8010ff */
[----:B------:R-:W-:-:S05]  /*afd0*/  LEA.HI.X R5, R2, UR5, R3, 0x2, P0 ;  /* 0x0000000502057c11 */ /* 0x000fca00080f1403 */
[----:B------:R0:W5:Y:S01]  /*afe0*/  LDG.E R4, desc[UR42][R4.64] ;  /* 0x0000002a04047981 */ /* 0x000162000c1e1900 */
[----:B------:R-:W-:-:S04]  /*aff0*/  IMAD.MOV R3, RZ, RZ, -R7 ;  /* 0x000000ffff037224 */ /* 0x000fc800078e0a07 */
[----:B------:R-:W-:-:S07]  /*b000*/  IMAD R6, R8, R3, R6 ;  /* 0x0000000308067224 */ /* 0x000fce00078e0206 */
.L_x_90:
[----:B------:R-:W1:Y:S01]  /*b010*/  S2R R2, SR_TID.X ;  /* 0x0000000000027919 */ /* 0x000e620000002100 */
[----:B------:R-:W-:Y:S01]  /*b020*/  BSSY B1, `(.L_x_91) ;  /* 0x0000006000017945 */ /* 0x000fe20003800000 */
[----:B-1----:R-:W-:Y:S02]  /*b030*/  LOP3.LUT R3, R2, 0x7f, RZ, 0xc0, !PT ;  /* 0x0000007f02037812 */ /* 0x002fe400078ec0ff */
[----:B------:R-:W-:Y:S02]  /*b040*/  SHF.L.U32 R2, R10, 0x1f, RZ ;  /* 0x0000001f0a027819 */ /* 0x000fe400000006ff */
[----:B------:R-:W-:Y:S02]  /*b050*/  ISETP.NE.AND P1, PT, R3, RZ, PT ;  /* 0x000000ff0300720c */ /* 0x000fe40003f25270 */
[----:B------:R-:W1:Y:S02]  /*b060*/  SYNCS.PHASECHK.TRANS64.TRYWAIT P0, [UR38+0x34848], R2 ;  /* 0x03484802ff0075a7 */ /* 0x000e640008000166 */
[----:B-1----:R-:W-:Y:S09]  /*b070*/  @!P0 BRA `(.L_x_92) ;  /* 0x0000001c00448947 */ /* 0x002ff20003800000 */
.L_x_150:
[----:B------:R-:W-:Y:S05]  /*b080*/  BSYNC B1 ;  /* 0x0000000000017941 */ /* 0x000fea0003800000 */
.L_x_91:
[----:B------:R-:W-:Y:S04]  /*b090*/  BSSY B1, `(.L_x_93) ;  /* 0x0000007000017945 */ /* 0x000fe80003800000 */
[----:B------:R-:W-:Y:S05]  /*b0a0*/  @P1 BRA `(.L_x_94) ;  /* 0x0000000000141947 */ /* 0x000fea0003800000 */
[----:B------:R-:W-:Y:S01]  /*b0b0*/  ISETP.NE.AND P0, PT, R9, RZ, PT ;  /* 0x000000ff0900720c */ /* 0x000fe20003f05270 */
[----:B-1----:R-:W-:-:S04]  /*b0c0*/  IMAD.MOV.U32 R3, RZ, RZ, 0xc000 ;  /* 0x0000c000ff037424 */ /* 0x002fc800078e00ff */
[----:B------:R2:W-:Y:S08]  /*b0d0*/  SYNCS.ARRIVE.TRANS64 RZ, [UR38+0x34838], R3 ;  /* 0x03483803ffff79a7 */ /* 0x0005f00008000026 */
[----:B--2---:R-:W-:Y:S05]  /*b0e0*/  @!P0 BRA `(.L_x_94) ;  /* 0x0000000000048947 */ /* 0x004fea0003800000 */
[----:B------:R-:W-:Y:S01]  /*b0f0*/  BPT.TRAP 0x1 ;  /* 0x000000040000795c */ /* 0x000fe20000300000 */
.L_x_94:
[----:B------:R-:W-:Y:S05]  /*b100*/  BSYNC B1 ;  /* 0x0000000000017941 */ /* 0x000fea0003800000 */
.L_x_93:
        /* <DEDUP_REMOVED lines=11> */
.L_x_95:
        /* <DEDUP_REMOVED lines=8> */
[----:B------:R-:W-:Y:S01]  /*b240*/  MOV R7, 0x40 ;  /* 0x0000004000077802 */ /* 0x000fe20000000f00 */
[----:B------:R-:W-:Y:S01]  /*b250*/  UIADD3 UR8, UR38, 0x2c400, URZ ;  /* 0x0002c40026087890 */ /* 0x000fe2000fffe03f */
[----:B------:R-:W-:Y:S01]  /*b260*/  PLOP3.LUT P0, PT, PT, PT, PT, 0x80, 0x0 ;  /* 0x000000000000781c */ /* 0x000fe20003f0f070 */
[----:B------:R-:W-:Y:S01]  /*b270*/  UMOV UR6, 0x0 ;  /* 0x0000000000067882 */ /* 0x000fe20000000000 */
[----:B------:R-:W-:Y:S01]  /*b280*/  R2UR UR10, R7 ;  /* 0x00000000070a72ca */ /* 0x000fe200000e0000 */
[----:B------:R-:W-:-:S14]  /*b290*/  UMOV UR7, 0x14f00000 ;  /* 0x14f0000000077882 */ /* 0x000fdc0000000000 */
.L_x_96:
        /* <DEDUP_REMOVED lines=13> */
.L_x_97:
        /* <DEDUP_REMOVED lines=8> */
[----:B------:R-:W0:Y:S01]  /*b3f0*/  SYNCS.PHASECHK.TRANS64.TRYWAIT P0, [UR38+0x34860], R2 ;  /* 0x03486002ff0075a7 */ /* 0x000e220008000166 */
[----:B------:R-:W-:Y:S04]  /*b400*/  BSSY B1, `(.L_x_98) ;  /* 0x0000002000017945 */ /* 0x000fe80003800000 */
[----:B0-----:R-:W-:Y:S05]  /*b410*/  @!P0 BRA `(.L_x_99) ;  /* 0x0000001800748947 */ /* 0x001fea0003800000 */
.L_x_151:
[----:B------:R-:W-:Y:S05]  /*b420*/  BSYNC B1 ;  /* 0x0000000000017941 */ /* 0x000fea0003800000 */
.L_x_98:
        /* <DEDUP_REMOVED lines=9> */
.L_x_101:
[----:B------:R-:W-:Y:S05]  /*b4c0*/  BSYNC B1 ;  /* 0x0000000000017941 */ /* 0x000fea0003800000 */
.L_x_100:
        /* <DEDUP_REMOVED lines=10> */
.L_x_102:
        /* <DEDUP_REMOVED lines=13> */
.L_x_103:
        /* <DEDUP_REMOVED lines=8> */
[----:B------:R-:W-:Y:S01]  /*b6c0*/  IMAD.MOV.U32 R18, RZ, RZ, R6 ;  /* 0x000000ffff127224 */ /* 0x000fe200078e0006 */
[----:B------:R-:W-:-:S07]  /*b6d0*/  MOV R16, R4 ;  /* 0x0000000400107202 */ /* 0x000fce0000000f00 */
.L_x_89:
[----:B------:R-:W-:Y:S05]  /*b6e0*/  BSYNC B0 ;  /* 0x0000000000007941 */ /* 0x000fea0003800000 */
.L_x_54:
[----:B------:R-:W-:Y:S01]  /*b6f0*/  LOP3.LUT P0, RZ, R17, 0x2, RZ, 0xc0, !PT ;  /* 0x0000000211ff7812 */ /* 0x000fe2000780c0ff */
[----:B------:R-:W-:-:S12]  /*b700*/  BSSY B0, `(.L_x_104) ;  /* 0x0000036000007945 */ /* 0x000fd80003800000 */
[----:B------:R-:W-:Y:S05]  /*b710*/  @!P0 BRA `(.L_x_105) ;  /* 0x0000000000d08947 */ /* 0x000fea0003800000 */
[----:B------:R-:W0:Y:S01]  /*b720*/  S2R R2, SR_TID.X ;  /* 0x0000000000027919 */ /* 0x000e220000002100 */
[----:B------:R-:W-:Y:S01]  /*b730*/  LEA R3, R0, UR38, 0x3 ;  /* 0x0000002600037c11 */ /* 0x000fe2000f8e18ff */
[----:B------:R-:W-:Y:S01]  /*b740*/  BSSY B1, `(.L_x_106) ;  /* 0x0000006000017945 */ /* 0x000fe20003800000 */
[----:B0-----:R-:W-:Y:S02]  /*b750*/  LOP3.LUT R4, R2, 0x7f, RZ, 0xc0, !PT ;  /* 0x0000007f02047812 */ /* 0x001fe400078ec0ff */
[----:B------:R-:W-:Y:S02]  /*b760*/  SHF.L.U32 R2, R10, 0x1f, RZ ;  /* 0x0000001f0a027819 */ /* 0x000fe400000006ff */
[----:B------:R-:W-:Y:S02]  /*b770*/  ISETP.NE.AND P1, PT, R4, RZ, PT ;  /* 0x000000ff0400720c */ /* 0x000fe40003f25270 */
[----:B------:R-:W0:Y:S02]  /*b780*/  SYNCS.PHASECHK.TRANS64.TRYWAIT P0, [R3+URZ+0x34860], R2 ;  /* 0x03486002030075a7 */ /* 0x000e24000800017f */
[----:B0-----:R-:W-:Y:S09]  /*b790*/  @!P0 BRA `(.L_x_107) ;  /* 0x0000001400ac8947 */ /* 0x001ff20003800000 */
.L_x_152:
[----:B------:R-:W-:Y:S05]  /*b7a0*/  BSYNC B1 ;  /* 0x0000000000017941 */ /* 0x000fea0003800000 */
.L_x_106:
[----:B------:R-:W-:Y:S04]  /*b7b0*/  BSSY B1, `(.L_x_108) ;  /* 0x0000008000017945 */ /* 0x000fe80003800000 */
[----:B------:R-:W-:Y:S05]  /*b7c0*/  @P1 BRA `(.L_x_109) ;  /* 0x0000000000181947 */ /* 0x000fea0003800000 */
[----:B------:R-:W1:Y:S01]  /*b7d0*/  S2R R4, SR_TID.X ;  /* 0x0000000000047919 */ /* 0x000e620000002100 */
[----:B0-----:R-:W-:-:S04]  /*b7e0*/  IMAD.MOV.U32 R2, RZ, RZ, 0x8000 ;  /* 0x00008000ff027424 */ /* 0x001fc800078e00ff */
[----:B------:R2:W-:Y:S01]  /*b7f0*/  SYNCS.ARRIVE.TRANS64 RZ, [R3+URZ+0x34850], R2 ;  /* 0x0348500203ff79a7 */ /* 0x0005e2000800003f */
[----:B-1----:R-:W-:-:S13]  /*b800*/  LOP3.LUT P0, RZ, R4, 0x1f, RZ, 0xc0, !PT ;  /* 0x0000001f04ff7812 */ /* 0x002fda000780c0ff */
[----:B--2---:R-:W-:Y:S05]  /*b810*/  @!P0 BRA `(.L_x_109) ;  /* 0x0000000000048947 */ /* 0x004fea0003800000 */
[----:B------:R-:W-:Y:S01]  /*b820*/  BPT.TRAP 0x1 ;  /* 0x000000040000795c */ /* 0x000fe20000300000 */
.L_x_109:
[----:B------:R-:W-:Y:S05]  /*b830*/  BSYNC B1 ;  /* 0x0000000000017941 */ /* 0x000fea0003800000 */
.L_x_108:
[----:B------:R-:W-:Y:S01]  /*b840*/  R2UR UR4, R0 ;  /* 0x00000000000472ca */ /* 0x000fe200000e0000 */
[----:B------:R-:W-:Y:S01]  /*b850*/  ULDC.64 UR6, c[0x0][0x198] ;  /* 0x0000660000067ab9 */ /* 0x000fe20000000a00 */
[----:B------:R-:W-:Y:S01]  /*b860*/  R2UR UR9, R3 ;  /* 0x00000000030972ca */ /* 0x000fe200000e0000 */
[----:B------:R-:W-:Y:S01]  /*b870*/  UIADD3 UR6, UP0, UR6, 0x470, URZ ;  /* 0x0000047006067890 */ /* 0x000fe2000ff1e03f */
[----:B------:R-:W-:Y:S01]  /*b880*/  PLOP3.LUT P0, PT, PT, PT, PT, 0x80, 0x0 ;  /* 0x000000000000781c */ /* 0x000fe20003f0f070 */
[----:B------:R-:W-:Y:S01]  /*b890*/  IMAD.SHL.U32 R18, R18, 0x80, RZ ;  /* 0x0000008012127824 */ /* 0x000fe200078e00ff */
[----:B------:R-:W-:Y:S01]  /*b8a0*/  UMOV UR14, 0x0 ;  /* 0x00000000000e7882 */ /* 0x000fe20000000000 */
[----:B------:R-:W-:Y:S01]  /*b8b0*/  UIADD3.X UR7, URZ, UR7, URZ, UP0, !UPT ;  /* 0x000000073f077290 */ /* 0x000fe200087fe43f */
[----:B------:R-:W-:Y:S01]  /*b8c0*/  UMOV UR15, 0x14f00000 ;  /* 0x14f00000000f7882 */ /* 0x000fe20000000000 */
[----:B------:R-:W-:-:S04]  /*b8d0*/  UMOV UR10, URZ ;  /* 0x0000003f000a7c82 */ /* 0x000fc80008000000 */
[----:B------:R-:W-:Y:S02]  /*b8e0*/  ULEA UR4, UR4, UR38, 0xf ;  /* 0x0000002604047291 */ /* 0x000fe4000f8e783f */
[----:B------:R-:W-:Y:S02]  /*b8f0*/  UIADD3 UR9, UR9, 0x34850, URZ ;  /* 0x0003485009097890 */ /* 0x000fe4000fffe03f */
[----:B------:R-:W-:-:S12]  /*b900*/  UIADD3 UR8, UR4, 0x400, URZ ;  /* 0x0000040004087890 */ /* 0x000fd8000fffe03f */
.L_x_110:
[----:B------:R-:W-:-:S13]  /*b910*/  @P0 ELECT P1, URZ, PT ;  /* 0x00000000003f082f */ /* 0x000fda0003820000 */
[----:B------:R-:W-:Y:S01]  /*b920*/  @P1 R2UR UR13, R16 ;  /* 0x00000000100d12ca */ /* 0x000fe200000e0000 */
[----:B------:R-:W-:Y:S01]  /*b930*/  UMOV UR12, UR36 ;  /* 0x00000024000c7c82 */ /* 0x000fe20008000000 */
[----:B------:R-:W-:Y:S02]  /*b940*/  @P1 R2UR UR11, R18 ;  /* 0x00000000120b12ca */ /* 0x000fe400000e0000 */
[----:B------:R-:W-:Y:S02]  /*b950*/  @P1 PLOP3.LUT P0, PT, P1, PT, PT, 0x8, 0x0 ;  /* 0x000000000000181c */ /* 0x000fe40000f0e170 */
[----:B------:R-:W-:-:S09]  /*b960*/  PLOP3.LUT P1, PT, PT, PT, PT, 0x8, 0x0 ;  /* 0x000000000000781c */ /* 0x000fd20003f2e170 */
[----:B------:R1:W-:Y:S02]  /*b970*/  UTMALDG.4D [UR8], [UR6], desc[UR14] ;  /* 0x00000e08060075b4 */ /* 0x0003e40008019000 */
[----:B-1----:R-:W-:Y:S05]  /*b980*/  @P0 BRA.U.ANY `(.L_x_110) ;  /* 0xfffffffd00e00947 */ /* 0x002fea000393ffff */
[----:B------:R-:W-:Y:S01]  /*b990*/  PLOP3.LUT P0, PT, PT, PT, PT, 0x80, 0x0 ;  /* 0x000000000000781c */ /* 0x000fe20003f0f070 */
[----:B------:R-:W-:Y:S01]  /*b9a0*/  UIADD3 UR8, UR4, 0x4400, URZ ;  /* 0x0000440004087890 */ /* 0x000fe2000fffe03f */
[----:B------:R-:W-:Y:S02]  /*b9b0*/  UMOV UR5, 0x14f00000 ;  /* 0x14f0000000057882 */ /* 0x000fe40000000000 */
[----:B------:R-:W-:Y:S01]  /*b9c0*/  UMOV UR4, 0x0 ;  /* 0x0000000000047882 */ /* 0x000fe20000000000 */
[----:B------:R-:W-:-:S08]  /*b9d0*/  UMOV UR10, 0x40 ;  /* 0x00000040000a7882 */ /* 0x000fd00000000000 */
.L_x_111:
        /* <DEDUP_REMOVED lines=8> */
.L_x_105:
[----:B------:R-:W-:Y:S05]  /*ba60*/  BSYNC B0 ;  /* 0x0000000000007941 */ /* 0x000fea0003800000 */
.L_x_104:
[----:B------:R-:W-:-:S05]  /*ba70*/  VIADD R0, R0, 0x1 ;  /* 0x0000000100007836 */ /* 0x000fca0000000000 */
[----:B------:R-:W-:-:S04]  /*ba80*/  ISETP.NE.AND P0, PT, R0, 0x2, PT ;  /* 0x000000020000780c */ /* 0x000fc80003f05270 */
[----:B0-----:R-:W-:Y:S02]  /*ba90*/  SEL R3, RZ, 0x1, P0 ;  /* 0x00000001ff037807 */ /* 0x001fe40000000000 */
[----:B------:R-:W-:Y:S02]  /*baa0*/  SEL R0, R0, RZ, P0 ;  /* 0x000000ff00007207 */ /* 0x000fe40000000000 */
[----:B------:R-:W-:Y:S01]  /*bab0*/  LOP3.LUT R10, R10, R3, RZ, 0x3c, !PT ;  /* 0x000000030a0a7212 */ /* 0x000fe200078e3cff */
[----:B------:R-:W-:-:S07]  /*bac0*/  IMAD.MOV.U32 R3, RZ, RZ, RZ ;  /* 0x000000ffff037224 */ /* 0x000fce00078e00ff */
.L_x_38:
[----:B------:R-:W0:Y:S01]  /*bad0*/  S2R R5, SR_CgaCtaId ;  /* 0x0000000000057919 */ /* 0x000e220000008800 */
[----:B------:R-:W-:Y:S02]  /*bae0*/  MOV R2, 0x400 ;  /* 0x0000040000027802 */ /* 0x000fe40000000f00 */
[----:B------:R-:W-:Y:S02]  /*baf0*/  SHF.L.U32 R3, R3, 0x1f, RZ ;  /* 0x0000001f03037819 */ /* 0x000fe400000006ff */
[----:B0-----:R-:W-:-:S04]  /*bb00*/  LEA R2, R5, R2, 0x18 ;  /* 0x0000000205027211 */ /* 0x001fc800078ec0ff */
[----:B------:R-:W0:Y:S02]  /*bb10*/  SYNCS.PHASECHK.TRANS64.TRYWAIT P0, [R2+URZ+0x34820], R3 ;  /* 0x03482003020075a7 */ /* 0x000e24000800017f */
[----:B0-----:R-:W-:Y:S05]  /*bb20*/  @!P0 BRA `(.L_x_112) ;  /* 0x0000001000dc8947 */ /* 0x001fea0003800000 */
.L_x_153:
[----:B------:R-:W-:-:S03]  /*bb30*/  UMOV UR4, 0xffffffff ;  /* 0xffffffff00047882 */ /* 0x000fc60000000000 */
[----:B------:R-:W-:Y:S05]  /*bb40*/  BRA.DIV UR4, `(.L_x_113) ;  /* 0x0000001204e87947 */ /* 0x000fea000b800000 */
[----:B0-----:R-:W0:Y:S02]  /*bb50*/  S2R R3, SR_TID.X ;  /* 0x0000000000037919 */ /* 0x001e240000002100 */
[----:B0-----:R-:W-:-:S04]  /*bb60*/  SHF.R.U32.HI R3, RZ, 0x5, R3 ;  /* 0x00000005ff037819 */ /* 0x001fc80000011603 */
[----:B------:R-:W-:-:S05]  /*bb70*/  LOP3.LUT R3, R3, 0x3, RZ, 0xc0, !PT ;  /* 0x0000000303037812 */ /* 0x000fca00078ec0ff */
[----:B------:R0:W1:Y:S02]  /*bb80*/  SHFL.IDX PT, R14, R3, RZ, 0x1f ;  /* 0x00001fff030e7589 */ /* 0x00006400000e0000 */
.L_x_156:
[----:B-1----:R-:W-:-:S13]  /*bb90*/  ISETP.NE.AND P0, PT, R14, RZ, PT ;  /* 0x000000ff0e00720c */ /* 0x002fda0003f05270 */
[----:B------:R-:W-:Y:S05]  /*bba0*/  @P0 BRA `(.L_x_10) ;  /* 0x0000000000880947 */ /* 0x000fea0003800000 */
[----:B------:R-:W-:-:S03]  /*bbb0*/  UMOV UR4, 0xffffffff ;  /* 0xffffffff00047882 */ /* 0x000fc60000000000 */
[----:B------:R-:W-:Y:S05]  /*bbc0*/  BRA.DIV UR4, `(.L_x_114) ;  /* 0x0000001204fc7947 */ /* 0x000fea000b800000 */
[----:B------:R-:W-:-:S13]  /*bbd0*/  ELECT P6, URZ, PT ;  /* 0x00000000003f782f */ /* 0x000fda00038c0000 */
.L_x_159:
[----:B------:R-:W-:Y:S05]  /*bbe0*/  @!P6 BRA `(.L_x_10) ;  /* 0x000000000078e947 */ /* 0x000fea0003800000 */
[----:B0-----:R-:W2:Y:S02]  /*bbf0*/  LDL.LU R3, [R1+0x10] ;  /* 0x0000100001037983 */ /* 0x001ea40000300800 */
[----:B--2---:R-:W-:-:S04]  /*bc00*/  LOP3.LUT R3, R3, 0x2, RZ, 0xfc, !PT ;  /* 0x0000000203037812 */ /* 0x004fc800078efcff */
[----:B------:R-:W-:-:S13]  /*bc10*/  ISETP.NE.AND P2, PT, R3, 0x3, PT ;  /* 0x000000030300780c */ /* 0x000fda0003f45270 */
[----:B------:R-:W-:Y:S05]  /*bc20*/  @!P2 BRA `(.L_x_115) ;  /* 0x000000000004a947 */ /* 0x000fea0003800000 */
[----:B------:R-:W-:Y:S01]  /*bc30*/  BPT.TRAP 0x1 ;  /* 0x000000040000795c */ /* 0x000fe20000300000 */
.L_x_115:
[----:B------:R-:W-:Y:S01]  /*bc40*/  VIADD R9, R2, 0x34840 ;  /* 0x0003484002097836 */ /* 0x000fe20000000000 */
[----:B------:R-:W-:Y:S01]  /*bc50*/  SHF.L.U32 R4, R10, 0x1f, RZ ;  /* 0x0000001f0a047819 */ /* 0x000fe200000006ff */
[----:B------:R-:W-:-:S03]  /*bc60*/  VIADD R3, R0, 0x1 ;  /* 0x0000000100037836 */ /* 0x000fc60000000000 */
[----:B------:R-:W-:Y:S02]  /*bc70*/  LEA R7, R0, R9, 0x3 ;  /* 0x0000000900077211 */ /* 0x000fe400078e18ff */
[C---:B------:R-:W-:Y:S02]  /*bc80*/  ISETP.NE.AND P1, PT, R3.reuse, 0x2, PT ;  /* 0x000000020300780c */ /* 0x040fe40003f25270 */
[----:B------:R-:W0:Y:S02]  /*bc90*/  SYNCS.PHASECHK.TRANS64.TRYWAIT P0, [R7+URZ], R4 ;  /* 0x00000004070075a7 */ /* 0x000e24000800017f */
[----:B------:R-:W-:Y:S02]  /*bca0*/  SEL R5, RZ, 0x1, P1 ;  /* 0x00000001ff057807 */ /* 0x000fe40000800000 */
[----:B------:R-:W-:Y:S02]  /*bcb0*/  SEL R6, R3, RZ, P1 ;  /* 0x000000ff03067207 */ /* 0x000fe40000800000 */
[----:B------:R-:W-:-:S03]  /*bcc0*/  LOP3.LUT R5, R10, R5, RZ, 0x3c, !PT ;  /* 0x000000050a057212 */ /* 0x000fc600078e3cff */
[----:B------:R-:W-:Y:S01]  /*bcd0*/  IMAD R8, R6, 0x8, R9 ;  /* 0x0000000806087824 */ /* 0x000fe200078e0209 */
[----:B------:R-:W-:Y:S01]  /*bce0*/  SHF.L.U32 R5, R5, 0x1f, RZ ;  /* 0x0000001f05057819 */ /* 0x000fe200000006ff */
[----:B0-----:R-:W-:Y:S06]  /*bcf0*/  @!P0 BRA `(.L_x_116) ;  /* 0x0000001000d08947 */ /* 0x001fec0003800000 */
.L_x_160:
[----:B------:R-:W1:Y:S02]  /*bd00*/  SYNCS.PHASECHK.TRANS64.TRYWAIT P0, [R8+URZ], R5 ;  /* 0x00000005080075a7 */ /* 0x000e64000800017f */
[----:B-1----:R-:W-:Y:S05]  /*bd10*/  @!P0 BRA `(.L_x_117) ;  /* 0x0000001000dc8947 */ /* 0x002fea0003800000 */
.L_x_161:
[----:B------:R-:W-:Y:S05]  /*bd20*/  @!P2 BRA `(.L_x_118) ;  /* 0x000000000004a947 */ /* 0x000fea0003800000 */
[----:B------:R-:W-:Y:S01]  /*bd30*/  BPT.TRAP 0x1 ;  /* 0x000000040000795c */ /* 0x000fe20000300000 */
.L_x_118:
[----:B------:R-:W-:-:S04]  /*bd40*/  VIADD R3, R2, 0x34860 ;  /* 0x0003486002037836 */ /* 0x000fc80000000000 */
[----:B0-----:R-:W-:-:S04]  /*bd50*/  IMAD R7, R0, 0x8, R3 ;  /* 0x0000000800077824 */ /* 0x001fc800078e0203 */
[----:B------:R-:W0:Y:S02]  /*bd60*/  SYNCS.PHASECHK.TRANS64.TRYWAIT P0, [R7+URZ], R4 ;  /* 0x00000004070075a7 */ /* 0x000e24000800017f */
[----:B0-----:R-:W-:Y:S05]  /*bd70*/  @!P0 BRA `(.L_x_119) ;  /* 0x0000001000d88947 */ /* 0x001fea0003800000 */
.L_x_162:
[----:B------:R-:W-:-:S07]  /*bd80*/  IMAD R6, R6, 0x8, R3 ;  /* 0x0000000806067824 */ /* 0x000fce00078e0203 */
.L_x_120:
[----:B--2---:R2:W3:Y:S02]  /*bd90*/  SYNCS.PHASECHK.TRANS64.TRYWAIT P0, [R6+URZ], R5 ;  /* 0x00000005060075a7 */ /* 0x0044e4000800017f */
[----:B---3--:R-:W-:Y:S05]  /*bda0*/  @!P0 NANOSLEEP.SYNCS 0x989680 ;  /* 0x009896800000895d */ /* 0x008fea0003900000 */
[----:B------:R-:W3:Y:S02]  /*bdb0*/  @!P0 SYNCS.PHASECHK.TRANS64 P0, [R6+URZ], R5 ;  /* 0x00000005060085a7 */ /* 0x000ee4000800007f */
[----:B---3--:R-:W-:Y:S05]  /*bdc0*/  @!P0 BRA `(.L_x_120) ;  /* 0xfffffffc00f08947 */ /* 0x008fea000383ffff */
.L_x_10:
[----:B------:R-:W-:Y:S05]  /*bdd0*/  BSYNC B6 ;  /* 0x0000000000067941 */ /* 0x000fea0003800000 */
.L_x_7:
[----:B------:R-:W-:Y:S05]  /*bde0*/  EXIT ;  /* 0x000000000000794d */ /* 0x000fea0003800000 */
.L_x_14:
[----:B0-----:R-:W-:-:S04]  /*bdf0*/  MOV R0, UR36 ;  /* 0x0000002400007c02 */ /* 0x001fc80008000f00 */
[----:B------:R0:W1:Y:S03]  /*be00*/  SYNCS.PHASECHK.TRANS64.TRYWAIT P1, [R0+URZ+0x34800], R3 ;  /* 0x03480003000075a7 */ /* 0x000066000802017f */
[----:B-1----:R-:W-:Y:S05]  /*be10*/  @!P1 NANOSLEEP.SYNCS 0x989680 ;  /* 0x009896800000995d */ /* 0x002fea0003900000 */
[----:B------:R-:W1:Y:S02]  /*be20*/  @!P1 SYNCS.PHASECHK.TRANS64 P1, [R0+URZ+0x34800], R3 ;  /* 0x03480003000095a7 */ /* 0x000e64000802007f */
[----:B-1----:R-:W-:Y:S05]  /*be30*/  @!P1 BRA `(.L_x_14) ;  /* 0xfffffffc00ec9947 */ /* 0x002fea000383ffff */
[----:B------:R-:W-:Y:S05]  /*be40*/  BRA `(.L_x_121) ;  /* 0xffffff5400087947 */ /* 0x000fea000383ffff */
.L_x_18:
[----:B0-----:R-:W-:-:S04]  /*be50*/  IMAD.U32 R0, RZ, RZ, UR36 ;  /* 0x00000024ff007e24 */ /* 0x001fc8000f8e00ff */
[----:B------:R0:W2:Y:S03]  /*be60*/  SYNCS.PHASECHK.TRANS64.TRYWAIT P2, [R0+URZ+0x34830], R3 ;  /* 0x03483003000075a7 */ /* 0x0000a6000804017f */
[----:B--2---:R-:W-:Y:S05]  /*be70*/  @!P2 NANOSLEEP.SYNCS 0x989680 ;  /* 0x009896800000a95d */ /* 0x004fea0003900000 */
[----:B------:R-:W2:Y:S02]  /*be80*/  @!P2 SYNCS.PHASECHK.TRANS64 P2, [R0+URZ+0x34830], R3 ;  /* 0x034830030000a5a7 */ /* 0x000ea4000804007f */
[----:B--2---:R-:W-:Y:S05]  /*be90*/  @!P2 BRA `(.L_x_18) ;  /* 0xfffffffc00eca947 */ /* 0x004fea000383ffff */
[----:B------:R-:W-:Y:S05]  /*bea0*/  BRA `(.L_x_17) ;  /* 0xffffff5400207947 */ /* 0x000fea000383ffff */
.L_x_23:
[----:B-1----:R-:W-:-:S04]  /*beb0*/  IMAD.U32 R6, RZ, RZ, UR39 ;  /* 0x00000027ff067e24 */ /* 0x002fc8000f8e00ff */
[----:B------:R1:W2:Y:S03]  /*bec0*/  SYNCS.PHASECHK.TRANS64.TRYWAIT P2, [R6+URZ+0x34830], R3 ;  /* 0x03483003060075a7 */ /* 0x0002a6000804017f */
[----:B--2---:R-:W-:Y:S05]  /*bed0*/  @!P2 NANOSLEEP.SYNCS 0x989680 ;  /* 0x009896800000a95d */ /* 0x004fea0003900000 */
[----:B------:R-:W2:Y:S02]  /*bee0*/  @!P2 SYNCS.PHASECHK.TRANS64 P2, [R6+URZ+0x34830], R3 ;  /* 0x034830030600a5a7 */ /* 0x000ea4000804007f */
[----:B--2---:R-:W-:Y:S05]  /*bef0*/  @!P2 BRA `(.L_x_23) ;  /* 0xfffffffc00eca947 */ /* 0x004fea000383ffff */
[----:B------:R-:W-:Y:S05]  /*bf00*/  BRA `(.L_x_22) ;  /* 0xffffff7c00087947 */ /* 0x000fea000383ffff */
.L_x_27:
[----:B-1----:R-:W-:-:S04]  /*bf10*/  IMAD.U32 R6, RZ, RZ, UR7 ;  /* 0x00000007ff067e24 */ /* 0x002fc8000f8e00ff */
[----:B------:R1:W2:Y:S03]  /*bf20*/  SYNCS.PHASECHK.TRANS64.TRYWAIT P2, [R6+URZ+0x34850], R3 ;  /* 0x03485003060075a7 */ /* 0x0002a6000804017f */
[----:B--2---:R-:W-:Y:S05]  /*bf30*/  @!P2 NANOSLEEP.SYNCS 0x989680 ;  /* 0x009896800000a95d */ /* 0x004fea0003900000 */
[----:B------:R-:W2:Y:S02]  /*bf40*/  @!P2 SYNCS.PHASECHK.TRANS64 P2, [R6+URZ+0x34850], R3 ;  /* 0x034850030600a5a7 */ /* 0x000ea4000804007f */
[----:B--2---:R-:W-:Y:S05]  /*bf50*/  @!P2 BRA `(.L_x_27) ;  /* 0xfffffffc00eca947 */ /* 0x004fea000383ffff */
[----:B------:R-:W-:Y:S05]  /*bf60*/  BRA `(.L_x_26) ;  /* 0xffffff8400147947 */ /* 0x000fea000383ffff */
.L_x_32:
[----:B-1----:R1:W2:Y:S02]  /*bf70*/  SYNCS.PHASECHK.TRANS64.TRYWAIT P0, [R12+URZ+0x34850], R9 ;  /* 0x034850090c0075a7 */ /* 0x0022a4000800017f */
[----:B--2---:R-:W-:Y:S05]  /*bf80*/  @!P0 NANOSLEEP.SYNCS 0x989680 ;  /* 0x009896800000895d */ /* 0x004fea0003900000 */
[----:B------:R-:W2:Y:S02]  /*bf90*/  @!P0 SYNCS.PHASECHK.TRANS64 P0, [R12+URZ+0x34850], R9 ;  /* 0x034850090c0085a7 */ /* 0x000ea4000800007f */
[----:B--2---:R-:W-:Y:S05]  /*bfa0*/  @!P0 BRA `(.L_x_32) ;  /* 0xfffffffc00f08947 */ /* 0x004fea000383ffff */
[----:B------:R-:W-:Y:S05]  /*bfb0*/  BRA `(.L_x_31) ;  /* 0xffffff9c00e47947 */ /* 0x000fea000383ffff */
.L_x_43:
[----:B------:R-:W-:Y:S01]  /*bfc0*/  IMAD.MOV.U32 R13, RZ, RZ, R0 ;  /* 0x000000ffff0d7224 */ /* 0x000fe200078e0000 */
[----:B------:R-:W-:Y:S01]  /*bfd0*/  MOV R11, 0x1f ;  /* 0x0000001f000b7802 */ /* 0x000fe20000000f00 */
[----:B------:R-:W-:Y:S02]  /*bfe0*/  IMAD.MOV.U32 R12, RZ, RZ, RZ ;  /* 0x000000ffff0c7224 */ /* 0x000fe400078e00ff */
[----:B------:R-:W-:-:S07]  /*bff0*/  IMAD.MOV.U32 R15, RZ, RZ, -0x1 ;  /* 0xffffffffff0f7424 */ /* 0x000fce00078e00ff */
[----:B0-----:R-:W-:Y:S05]  /*c000*/  WARPSYNC.COLLECTIVE R15, `(.L_x_122) ;  /* 0x000000000f087348 */ /* 0x001fea0003c00000 */
[----:B------:R1:W2:Y:S02]  /*c010*/  SHFL.IDX P6, R14, R13, R12, R11 ;  /* 0x0000000c0d0e7389 */ /* 0x0002a400000c000b */
[----:B012---:R-:W-:Y:S01]  /*c020*/  ENDCOLLECTIVE ;  /* 0x000000000000791b */ /* 0x007fe20003800000 */
.L_x_122:
[----:B------:R-:W-:Y:S05]  /*c030*/  BRA `(.L_x_123) ;  /* 0xffffffc800a87947 */ /* 0x000fea000383ffff */
.L_x_45:
[----:B------:R-:W-:Y:S01]  /*c040*/  BSSY B0, `(.L_x_124) ;  /* 0x0000006000007945 */ /* 0x000fe20003800000 */
[----:B------:R-:W-:-:S07]  /*c050*/  IMAD.MOV.U32 R15, RZ, RZ, -0x1 ;  /* 0xffffffffff0f7424 */ /* 0x000fce00078e00ff */
[----:B01----:R-:W-:Y:S05]  /*c060*/  WARPSYNC.COLLECTIVE R15, `(.L_x_125) ;  /* 0x000000000f0c7348 */ /* 0x003fea0003c00000 */
[----:B------:R-:W-:Y:S02]  /*c070*/  ELECT P6, UR62, PT ;  /* 0x00000000003e782f */ /* 0x000fe400038c0000 */
[----:B------:R-:W-:Y:S01]  /*c080*/  MOV R14, UR62 ;  /* 0x0000003e000e7c02 */ /* 0x000fe20008000f00 */
[----:B01----:R-:W-:Y:S10]  /*c090*/  ENDCOLLECTIVE ;  /* 0x000000000000791b */ /* 0x003ff40003800000 */
.L_x_125:
[----:B------:R-:W-:Y:S05]  /*c0a0*/  BSYNC B0 ;  /* 0x0000000000007941 */ /* 0x000fea0003800000 */
.L_x_124:
[----:B------:R-:W-:Y:S05]  /*c0b0*/  BRA `(.L_x_126) ;  /* 0xffffffc800a87947 */ /* 0x000fea000383ffff */
.L_x_47:
[----:B0-----:R-:W-:-:S04]  /*c0c0*/  IMAD.U32 R3, RZ, RZ, UR38 ;  /* 0x00000026ff037e24 */ /* 0x001fc8000f8e00ff */
[----:B------:R0:W1:Y:S03]  /*c0d0*/  SYNCS.PHASECHK.TRANS64.TRYWAIT P0, [R3+URZ+0x34840], R0 ;  /* 0x03484000030075a7 */ /* 0x000066000800017f */
[----:B-1----:R-:W-:Y:S05]  /*c0e0*/  @!P0 NANOSLEEP.SYNCS 0x989680 ;  /* 0x009896800000895d */ /* 0x002fea0003900000 */
[----:B------:R-:W1:Y:S02]  /*c0f0*/  @!P0 SYNCS.PHASECHK.TRANS64 P0, [R3+URZ+0x34840], R0 ;  /* 0x03484000030085a7 */ /* 0x000e64000800007f */
[----:B-1----:R-:W-:Y:S05]  /*c100*/  @!P0 BRA `(.L_x_47) ;  /* 0xfffffffc00ec8947 */ /* 0x002fea000383ffff */
[----:B------:R-:W-:Y:S05]  /*c110*/  BRA `(.L_x_127) ;  /* 0xffffffc800fc7947 */ /* 0x000fea000383ffff */
.L_x_50:
[----:B------:R-:W-:Y:S01]  /*c120*/  IMAD R8, R11, 0x80, R8 ;  /* 0x000000800b087824 */ /* 0x000fe200078e0208 */
[----:B------:R-:W-:Y:S01]  /*c130*/  MOV R12, RZ ;  /* 0x000000ff000c7202 */ /* 0x000fe20000000f00 */
[----:B------:R-:W-:Y:S02]  /*c140*/  IMAD.MOV.U32 R13, RZ, RZ, R7 ;  /* 0x000000ffff0d7224 */ /* 0x000fe400078e0007 */
[----:B------:R-:W-:Y:S02]  /*c150*/  IMAD.MOV.U32 R11, RZ, RZ, 0x181f ;  /* 0x0000181fff0b7424 */ /* 0x000fe400078e00ff */
[----:B------:R-:W-:Y:S02]  /*c160*/  IMAD.MOV.U32 R15, RZ, RZ, -0x1 ;  /* 0xffffffffff0f7424 */ /* 0x000fe400078e00ff */
[----:B------:R-:W-:-:S07]  /*c170*/  VIADD R5, R8, 0x10 ;  /* 0x0000001008057836 */ /* 0x000fce0000000000 */
[----:B------:R-:W-:Y:S05]  /*c180*/  WARPSYNC.COLLECTIVE R15, `(.L_x_128) ;  /* 0x000000000f087348 */ /* 0x000fea0003c00000 */
[----:B------:R0:W1:Y:S02]  /*c190*/  SHFL.IDX P6, R14, R13, R12, R11 ;  /* 0x0000000c0d0e7389 */ /* 0x00006400000c000b */
[----:B01----:R-:W-:Y:S01]  /*c1a0*/  ENDCOLLECTIVE ;  /* 0x000000000000791b */ /* 0x003fe20003800000 */
.L_x_128:
[----:B------:R-:W-:Y:S02]  /*c1b0*/  IMAD.MOV.U32 R13, RZ, RZ, R0 ;  /* 0x000000ffff0d7224 */ /* 0x000fe400078e0000 */
[----:B------:R-:W-:-:S07]  /*c1c0*/  IMAD.MOV.U32 R2, RZ, RZ, R14 ;  /* 0x000000ffff027224 */ /* 0x000fce00078e000e */
[----:B------:R-:W-:Y:S05]  /*c1d0*/  WARPSYNC.COLLECTIVE R15, `(.L_x_129) ;  /* 0x000000000f087348 */ /* 0x000fea0003c00000 */
[----:B------:R0:W1:Y:S02]  /*c1e0*/  SHFL.IDX P6, R14, R13, R12, R11 ;  /* 0x0000000c0d0e7389 */ /* 0x00006400000c000b */
[----:B01----:R-:W-:Y:S01]  /*c1f0*/  ENDCOLLECTIVE ;  /* 0x000000000000791b */ /* 0x003fe20003800000 */
.L_x_129:
[----:B------:R-:W-:Y:S01]  /*c200*/  ULDC UR4, c[0x0][0x288] ;  /* 0x0000a20000047ab9 */ /* 0x000fe20000000800 */
[----:B------:R-:W-:Y:S02]  /*c210*/  IMAD.MOV.U32 R3, RZ, RZ, R2 ;  /* 0x000000ffff037224 */ /* 0x000fe400078e0002 */
[----:B------:R-:W-:-:S05]  /*c220*/  IMAD R6, R6, UR4, RZ ;  /* 0x0000000406067c24 */ /* 0x000fca000f8e02ff */
[----:B------:R-:W-:Y:S01]  /*c230*/  ISETP.GE.AND P3, PT, R8, R6, PT ;  /* 0x000000060800720c */ /* 0x000fe20003f66270 */
[----:B------:R-:W-:Y:S02]  /*c240*/  IMAD.MOV.U32 R13, RZ, RZ, R7 ;  /* 0x000000ffff0d7224 */ /* 0x000fe400078e0007 */
[----:B------:R-:W-:-:S10]  /*c250*/  IMAD.MOV.U32 R12, RZ, RZ, 0x1 ;  /* 0x00000001ff0c7424 */ /* 0x000fd400078e00ff */
[----:B------:R-:W-:Y:S02]  /*c260*/  @!P3 LEA R21, R9, UR38, 0x1 ;  /* 0x000000260915bc11 */ /* 0x000fe4000f8e08ff */
[----:B------:R-:W-:-:S07]  /*c270*/  MOV R2, R14 ;  /* 0x0000000e00027202 */ /* 0x000fce0000000f00 */
[----:B------:R-:W-:Y:S05]  /*c280*/  WARPSYNC.COLLECTIVE R15, `(.L_x_130) ;  /* 0x000000000f087348 */ /* 0x000fea0003c00000 */
[----:B------:R0:W1:Y:S02]  /*c290*/  SHFL.IDX P6, R14, R13, R12, R11 ;  /* 0x0000000c0d0e7389 */ /* 0x00006400000c000b */
[----:B01----:R-:W-:Y:S01]  /*c2a0*/  ENDCOLLECTIVE ;  /* 0x000000000000791b */ /* 0x003fe20003800000 */
.L_x_130:
[----:B------:R-:W-:-:S05]  /*c2b0*/  @!P3 IMAD.WIDE.U32 R2, R10, 0x2, R2 ;  /* 0x000000020a02b825 */ /* 0x000fca00078e0002 */
[----:B------:R-:W-:Y:S01]  /*c2c0*/  @!PT LDS RZ, [RZ] ;  /* 0x00000000fffff984 */ /* 0x000fe20000000800 */
[----:B------:R-:W-:Y:S01]  /*c2d0*/  @!PT LDS RZ, [RZ] ;  /* 0x00000000fffff984 */ /* 0x000fe20000000800 */
[----:B------:R-:W-:Y:S01]  /*c2e0*/  @!PT LDS RZ, [RZ] ;  /* 0x00000000fffff984 */ /* 0x000fe20000000800 */
[----:B------:R0:W-:Y:S04]  /*c2f0*/  @!P3 LDGSTS.E.BYPASS.LTC128B.128 [R21+0x10400], desc[UR42][R2.64], !P2 ;  /* 0x104000000215bfae */ /* 0x0001e8000d101d6a */
[----:B------:R0:W-:Y:S01]  /*c300*/  @!P3 LDGSTS.E.BYPASS.LTC128B.128 [R21+0x14400], desc[UR42][R2.64+0x80], !P0 ;  /* 0x144000800215bfae */ /* 0x0001e2000c101d6a */
[----:B------:R-:W-:-:S03]  /*c310*/  IMAD.MOV.U32 R13, RZ, RZ, R0 ;  /* 0x000000ffff0d7224 */ /* 0x000fc600078e0000 */
[----:B------:R0:W-:Y:S01]  /*c320*/  @!P3 LDGSTS.E.BYPASS.LTC128B.128 [R21+0x18400], desc[UR42][R2.64+0x100], !P1 ;  /* 0x184001000215bfae */ /* 0x0001e2000c901d6a */
[----:B------:R-:W-:Y:S01]  /*c330*/  ISETP.GE.AND P3, PT, R5, R6, PT ;  /* 0x000000060500720c */ /* 0x000fe20003f66270 */
[----:B------:R-:W-:-:S12]  /*c340*/  IMAD.MOV.U32 R4, RZ, RZ, R14 ;  /* 0x000000ffff047224 */ /* 0x000fd800078e000e */
[----:B0-----:R-:W-:Y:S05]  /*c350*/  WARPSYNC.COLLECTIVE R15, `(.L_x_131) ;  /* 0x000000000f087348 */ /* 0x001fea0003c00000 */
[----:B------:R1:W2:Y:S02]  /*c360*/  SHFL.IDX P6, R14, R13, R12, R11 ;  /* 0x0000000c0d0e7389 */ /* 0x0002a400000c000b */
[----:B012---:R-:W-:Y:S01]  /*c370*/  ENDCOLLECTIVE ;  /* 0x000000000000791b */ /* 0x007fe20003800000 */
.L_x_131:
[----:B------:R-:W-:Y:S01]  /*c380*/  VIADD R3, R8, 0x20 ;  /* 0x0000002008037836 */ /* 0x000fe20000000000 */
[----:B------:R-:W-:Y:S02]  /*c390*/  MOV R5, R4 ;  /* 0x0000000400057202 */ /* 0x000fe40000000f00 */
[----:B------:R-:W-:Y:S01]  /*c3a0*/  @!P3 LEA R20, R9, UR38, 0x1 ;  /* 0x000000260914bc11 */ /* 0x000fe2000f8e08ff */
[----:B------:R-:W-:Y:S02]  /*c3b0*/  IMAD.MOV.U32 R13, RZ, RZ, R7 ;  /* 0x000000ffff0d7224 */ /* 0x000fe400078e0007 */
[----:B------:R-:W-:Y:S02]  /*c3c0*/  IMAD.MOV.U32 R12, RZ, RZ, 0x2 ;  /* 0x00000002ff0c7424 */ /* 0x000fe400078e00ff */
[----:B------:R-:W-:-:S07]  /*c3d0*/  IMAD.MOV.U32 R4, RZ, RZ, R14 ;  /* 0x000000ffff047224 */ /* 0x000fce00078e000e */
[----:B------:R-:W-:Y:S05]  /*c3e0*/  WARPSYNC.COLLECTIVE R15, `(.L_x_132) ;  /* 0x000000000f087348 */ /* 0x000fea0003c00000 */
[----:B------:R0:W1:Y:S02]  /*c3f0*/  SHFL.IDX P6, R14, R13, R12, R11 ;  /* 0x0000000c0d0e7389 */ /* 0x00006400000c000b */
[----:B01----:R-:W-:Y:S01]  /*c400*/  ENDCOLLECTIVE ;  /* 0x000000000000791b */ /* 0x003fe20003800000 */
.L_x_132:
[----:B------:R-:W-:-:S05]  /*c410*/  @!P3 IMAD.WIDE.U32 R4, R10, 0x2, R4 ;  /* 0x000000020a04b825 */ /* 0x000fca00078e0004 */
[----:B------:R-:W-:Y:S01]  /*c420*/  @!PT LDS RZ, [RZ] ;  /* 0x00000000fffff984 */ /* 0x000fe20000000800 */
[----:B------:R-:W-:Y:S01]  /*c430*/  @!PT LDS RZ, [RZ] ;  /* 0x00000000fffff984 */ /* 0x000fe20000000800 */
[----:B------:R-:W-:Y:S01]  /*c440*/  @!PT LDS RZ, [RZ] ;  /* 0x00000000fffff984 */ /* 0x000fe20000000800 */
[----:B------:R0:W-:Y:S04]  /*c450*/  @!P3 LDGSTS.E.BYPASS.LTC128B.128 [R20+0x10c00], desc[UR42][R4.64], !P2 ;  /* 0x10c000000414bfae */ /* 0x0001e8000d101d6a */
[----:B------:R0:W-:Y:S01]  /*c460*/  @!P3 LDGSTS.E.BYPASS.LTC128B.128 [R20+0x14c00], desc[UR42][R4.64+0x80], !P0 ;  /* 0x14c000800414bfae */ /* 0x0001e2000c101d6a */
[----:B------:R-:W-:-:S03]  /*c470*/  MOV R13, R0 ;  /* 0x00000000000d7202 */ /* 0x000fc60000000f00 */
[----:B------:R0:W-:Y:S01]  /*c480*/  @!P3 LDGSTS.E.BYPASS.LTC128B.128 [R20+0x18c00], desc[UR42][R4.64+0x100], !P1 ;  /* 0x18c001000414bfae */ /* 0x0001e2000c901d6a */
[----:B------:R-:W-:Y:S01]  /*c490*/  ISETP.GE.AND P3, PT, R3, R6, PT ;  /* 0x000000060300720c */ /* 0x000fe20003f66270 */
[----:B------:R-:W-:-:S12]  /*c4a0*/  IMAD.MOV.U32 R2, RZ, RZ, R14 ;  /* 0x000000ffff027224 */ /* 0x000fd800078e000e */
[----:B0-----:R-:W-:Y:S05]  /*c4b0*/  WARPSYNC.COLLECTIVE R15, `(.L_x_133) ;  /* 0x000000000f087348 */ /* 0x001fea0003c00000 */
[----:B------:R1:W2:Y:S02]  /*c4c0*/  SHFL.IDX P6, R14, R13, R12, R11 ;  /* 0x0000000c0d0e7389 */ /* 0x0002a400000c000b */
[----:B012---:R-:W-:Y:S01]  /*c4d0*/  ENDCOLLECTIVE ;  /* 0x000000000000791b */ /* 0x007fe20003800000 */
.L_x_133:
[----:B------:R-:W-:Y:S02]  /*c4e0*/  VIADD R5, R8, 0x30 ;  /* 0x0000003008057836 */ /* 0x000fe40000000000 */
[----:B------:R-:W-:Y:S01]  /*c4f0*/  IMAD.MOV.U32 R3, RZ, RZ, R2 ;  /* 0x000000ffff037224 */ /* 0x000fe200078e0002 */
[----:B------:R-:W-:Y:S01]  /*c500*/  @!P3 LEA R21, R9, UR38, 0x1 ;  /* 0x000000260915bc11 */ /* 0x000fe2000f8e08ff */
[----:B------:R-:W-:Y:S02]  /*c510*/  IMAD.MOV.U32 R13, RZ, RZ, R7 ;  /* 0x000000ffff0d7224 */ /* 0x000fe400078e0007 */
[----:B------:R-:W-:Y:S02]  /*c520*/  IMAD.MOV.U32 R12, RZ, RZ, 0x3 ;  /* 0x00000003ff0c7424 */ /* 0x000fe400078e00ff */
[----:B------:R-:W-:-:S07]  /*c530*/  IMAD.MOV.U32 R2, RZ, RZ, R14 ;  /* 0x000000ffff027224 */ /* 0x000fce00078e000e */
[----:B------:R-:W-:Y:S05]  /*c540*/  WARPSYNC.COLLECTIVE R15, `(.L_x_134) ;  /* 0x000000000f087348 */ /* 0x000fea0003c00000 */
[----:B------:R0:W1:Y:S02]  /*c550*/  SHFL.IDX P6, R14, R13, R12, R11 ;  /* 0x0000000c0d0e7389 */ /* 0x00006400000c000b */
[----:B01----:R-:W-:Y:S01]  /*c560*/  ENDCOLLECTIVE ;  /* 0x000000000000791b */ /* 0x003fe20003800000 */
.L_x_134:
        /* <DEDUP_REMOVED lines=8> */
[----:B------:R-:W-:Y:S02]  /*c5f0*/  ISETP.GE.AND P3, PT, R5, R6, PT ;  /* 0x000000060500720c */ /* 0x000fe40003f66270 */
[----:B------:R-:W-:-:S11]  /*c600*/  MOV R4, R14 ;  /* 0x0000000e00047202 */ /* 0x000fd60000000f00 */
[----:B0-----:R-:W-:Y:S05]  /*c610*/  WARPSYNC.COLLECTIVE R15, `(.L_x_135) ;  /* 0x000000000f087348 */ /* 0x001fea0003c00000 */
[----:B------:R1:W2:Y:S02]  /*c620*/  SHFL.IDX P6, R14, R13, R12, R11 ;  /* 0x0000000c0d0e7389 */ /* 0x0002a400000c000b */
[----:B012---:R-:W-:Y:S01]  /*c630*/  ENDCOLLECTIVE ;  /* 0x000000000000791b */ /* 0x007fe20003800000 */
.L_x_135:
[----:B------:R-:W-:Y:S02]  /*c640*/  VIADD R3, R8, 0x40 ;  /* 0x0000004008037836 */ /* 0x000fe40000000000 */
[----:B------:R-:W-:Y:S01]  /*c650*/  IMAD.MOV.U32 R5, RZ, RZ, R4 ;  /* 0x000000ffff057224 */ /* 0x000fe200078e0004 */
[----:B------:R-:W-:Y:S01]  /*c660*/  @!P3 LEA R20, R9, UR38, 0x1 ;  /* 0x000000260914bc11 */ /* 0x000fe2000f8e08ff */
[----:B------:R-:W-:Y:S01]  /*c670*/  IMAD.MOV.U32 R13, RZ, RZ, R7 ;  /* 0x000000ffff0d7224 */ /* 0x000fe200078e0007 */
[----:B------:R-:W-:Y:S01]  /*c680*/  MOV R12, 0x4 ;  /* 0x00000004000c7802 */ /* 0x000fe20000000f00 */
[----:B------:R-:W-:-:S07]  /*c690*/  IMAD.MOV.U32 R4, RZ, RZ, R14 ;  /* 0x000000ffff047224 */ /* 0x000fce00078e000e */
[----:B------:R-:W-:Y:S05]  /*c6a0*/  WARPSYNC.COLLECTIVE R15, `(.L_x_136) ;  /* 0x000000000f087348 */ /* 0x000fea0003c00000 */
[----:B------:R0:W1:Y:S02]  /*c6b0*/  SHFL.IDX P6, R14, R13, R12, R11 ;  /* 0x0000000c0d0e7389 */ /* 0x00006400000c000b */
[----:B01----:R-:W-:Y:S01]  /*c6c0*/  ENDCOLLECTIVE ;  /* 0x000000000000791b */ /* 0x003fe20003800000 */
.L_x_136:
        /* <DEDUP_REMOVED lines=13> */
.L_x_137:
[----:B------:R-:W-:Y:S02]  /*c7a0*/  VIADD R5, R8, 0x50 ;  /* 0x0000005008057836 */ /* 0x000fe40000000000 */
[----:B------:R-:W-:Y:S01]  /*c7b0*/  IMAD.MOV.U32 R3, RZ, RZ, R2 ;  /* 0x000000ffff037224 */ /* 0x000fe200078e0002 */
[----:B------:R-:W-:Y:S02]  /*c7c0*/  @!P3 LEA R21, R9, UR38, 0x1 ;  /* 0x000000260915bc11 */ /* 0x000fe4000f8e08ff */
[----:B------:R-:W-:Y:S01]  /*c7d0*/  MOV R13, R7 ;  /* 0x00000007000d7202 */ /* 0x000fe20000000f00 */
[----:B------:R-:W-:Y:S02]  /*c7e0*/  IMAD.MOV.U32 R12, RZ, RZ, 0x5 ;  /* 0x00000005ff0c7424 */ /* 0x000fe400078e00ff */
[----:B------:R-:W-:-:S07]  /*c7f0*/  IMAD.MOV.U32 R2, RZ, RZ, R14 ;  /* 0x000000ffff027224 */ /* 0x000fce00078e000e */
[----:B------:R-:W-:Y:S05]  /*c800*/  WARPSYNC.COLLECTIVE R15, `(.L_x_138) ;  /* 0x000000000f087348 */ /* 0x000fea0003c00000 */
[----:B------:R0:W1:Y:S02]  /*c810*/  SHFL.IDX P6, R14, R13, R12, R11 ;  /* 0x0000000c0d0e7389 */ /* 0x00006400000c000b */
[----:B01----:R-:W-:Y:S01]  /*c820*/  ENDCOLLECTIVE ;  /* 0x000000000000791b */ /* 0x003fe20003800000 */
.L_x_138:
        /* <DEDUP_REMOVED lines=13> */
.L_x_139:
[----:B------:R-:W-:Y:S01]  /*c900*/  IADD3 R3, R8, 0x60, RZ ;  /* 0x0000006008037810 */ /* 0x000fe20007ffe0ff */
        /* <DEDUP_REMOVED lines=8> */
.L_x_140:
        /* <DEDUP_REMOVED lines=13> */
.L_x_141:
[----:B------:R-:W-:Y:S01]  /*ca60*/  IMAD.MOV.U32 R3, RZ, RZ, R2 ;  /* 0x000000ffff037224 */ /* 0x000fe200078e0002 */
[----:B------:R-:W-:Y:S01]  /*ca70*/  @!P3 LEA R21, R9, UR38, 0x1 ;  /* 0x000000260915bc11 */ /* 0x000fe2000f8e08ff */
[----:B------:R-:W-:Y:S02]  /*ca80*/  IMAD.MOV.U32 R13, RZ, RZ, R7 ;  /* 0x000000ffff0d7224 */ /* 0x000fe400078e0007 */
[----:B------:R-:W-:Y:S01]  /*ca90*/  IMAD.MOV.U32 R12, RZ, RZ, 0x7 ;  /* 0x00000007ff0c7424 */ /* 0x000fe200078e00ff */
[----:B------:R-:W-:-:S07]  /*caa0*/  MOV R2, R14 ;  /* 0x0000000e00027202 */ /* 0x000fce0000000f00 */
[----:B------:R-:W-:Y:S05]  /*cab0*/  WARPSYNC.COLLECTIVE R15, `(.L_x_142) ;  /* 0x000000000f087348 */ /* 0x000fea0003c00000 */
[----:B------:R0:W1:Y:S02]  /*cac0*/  SHFL.IDX P6, R14, R13, R12, R11 ;  /* 0x0000000c0d0e7389 */ /* 0x00006400000c000b */
[----:B01----:R-:W-:Y:S01]  /*cad0*/  ENDCOLLECTIVE ;  /* 0x000000000000791b */ /* 0x003fe20003800000 */
.L_x_142:
        /* <DEDUP_REMOVED lines=8> */
[----:B------:R-:W-:-:S07]  /*cb60*/  IMAD.MOV.U32 R4, RZ, RZ, R14 ;  /* 0x000000ffff047224 */ /* 0x000fce00078e000e */
[----:B0-----:R-:W-:Y:S05]  /*cb70*/  WARPSYNC.COLLECTIVE R15, `(.L_x_143) ;  /* 0x000000000f087348 */ /* 0x001fea0003c00000 */
[----:B------:R1:W2:Y:S02]  /*cb80*/  SHFL.IDX P6, R14, R13, R12, R11 ;  /* 0x0000000c0d0e7389 */ /* 0x0002a400000c000b */
[----:B012---:R-:W-:Y:S01]  /*cb90*/  ENDCOLLECTIVE ;  /* 0x000000000000791b */ /* 0x007fe20003800000 */
.L_x_143:
[----:B------:R-:W-:Y:S05]  /*cba0*/  BRA `(.L_x_144) ;  /* 0xffffffcc00787947 */ /* 0x000fea000383ffff */
.L_x_53:
[----:B-1----:R-:W-:-:S04]  /*cbb0*/  IMAD.U32 R3, RZ, RZ, UR38 ;  /* 0x00000026ff037e24 */ /* 0x002fc8000f8e00ff */
[----:B------:R1:W2:Y:S03]  /*cbc0*/  SYNCS.PHASECHK.TRANS64.TRYWAIT P0, [R3+URZ+0x34820], R0 ;  /* 0x03482000030075a7 */ /* 0x0002a6000800017f */
[----:B--2---:R-:W-:Y:S05]  /*cbd0*/  @!P0 NANOSLEEP.SYNCS 0x989680 ;  /* 0x009896800000895d */ /* 0x004fea0003900000 */
[----:B------:R-:W2:Y:S02]  /*cbe0*/  @!P0 SYNCS.PHASECHK.TRANS64 P0, [R3+URZ+0x34820], R0 ;  /* 0x03482000030085a7 */ /* 0x000ea4000800007f */
[----:B--2---:R-:W-:Y:S05]  /*cbf0*/  @!P0 BRA `(.L_x_53) ;  /* 0xfffffffc00ec8947 */ /* 0x004fea000383ffff */
[----:B------:R-:W-:Y:S05]  /*cc00*/  BRA `(.L_x_145) ;  /* 0xffffffcc00d07947 */ /* 0x000fea000383ffff */
.L_x_60:
[----:B-1----:R-:W-:-:S04]  /*cc10*/  MOV R3, UR38 ;  /* 0x0000002600037c02 */ /* 0x002fc80008000f00 */
[----:B------:R1:W2:Y:S03]  /*cc20*/  SYNCS.PHASECHK.TRANS64.TRYWAIT P0, [R3+URZ+0x34848], R2 ;  /* 0x03484802030075a7 */ /* 0x0002a6000800017f */
[----:B--2---:R-:W-:Y:S05]  /*cc30*/  @!P0 NANOSLEEP.SYNCS 0x989680 ;  /* 0x009896800000895d */ /* 0x004fea0003900000 */
[----:B------:R-:W2:Y:S02]  /*cc40*/  @!P0 SYNCS.PHASECHK.TRANS64 P0, [R3+URZ+0x34848], R2 ;  /* 0x03484802030085a7 */ /* 0x000ea4000800007f */
[----:B--2---:R-:W-:Y:S05]  /*cc50*/  @!P0 BRA `(.L_x_60) ;  /* 0xfffffffc00ec8947 */ /* 0x004fea000383ffff */
[----:B------:R-:W-:Y:S05]  /*cc60*/  BRA `(.L_x_146) ;  /* 0xffffffd000a47947 */ /* 0x000fea000383ffff */
.L_x_67:
[----:B0-----:R-:W-:-:S04]  /*cc70*/  IMAD.U32 R3, RZ, RZ, UR38 ;  /* 0x00000026ff037e24 */ /* 0x001fc8000f8e00ff */
[----:B------:R0:W1:Y:S03]  /*cc80*/  SYNCS.PHASECHK.TRANS64.TRYWAIT P0, [R3+URZ+0x34860], R2 ;  /* 0x03486002030075a7 */ /* 0x000066000800017f */
[----:B-1----:R-:W-:Y:S05]  /*cc90*/  @!P0 NANOSLEEP.SYNCS 0x989680 ;  /* 0x009896800000895d */ /* 0x002fea0003900000 */
[----:B------:R-:W1:Y:S02]  /*cca0*/  @!P0 SYNCS.PHASECHK.TRANS64 P0, [R3+URZ+0x34860], R2 ;  /* 0x03486002030085a7 */ /* 0x000e64000800007f */
[----:B-1----:R-:W-:Y:S05]  /*ccb0*/  @!P0 BRA `(.L_x_67) ;  /* 0xfffffffc00ec8947 */ /* 0x002fea000383ffff */
[----:B------:R-:W-:Y:S05]  /*ccc0*/  BRA `(.L_x_147) ;  /* 0xffffffd400787947 */ /* 0x000fea000383ffff */
.L_x_76:
[----:B-1----:R-:W-:-:S04]  /*ccd0*/  IMAD.U32 R3, RZ, RZ, UR38 ;  /* 0x00000026ff037e24 */ /* 0x002fc8000f8e00ff */
[----:B------:R1:W2:Y:S03]  /*cce0*/  SYNCS.PHASECHK.TRANS64.TRYWAIT P0, [R3+URZ+0x34840], R2 ;  /* 0x03484002030075a7 */ /* 0x0002a6000800017f */
[----:B--2---:R-:W-:Y:S05]  /*ccf0*/  @!P0 NANOSLEEP.SYNCS 0x989680 ;  /* 0x009896800000895d */ /* 0x004fea0003900000 */
[----:B------:R-:W2:Y:S02]  /*cd00*/  @!P0 SYNCS.PHASECHK.TRANS64 P0, [R3+URZ+0x34840], R2 ;  /* 0x03484002030085a7 */ /* 0x000ea4000800007f */
[----:B--2---:R-:W-:Y:S05]  /*cd10*/  @!P0 BRA `(.L_x_76) ;  /* 0xfffffffc00ec8947 */ /* 0x004fea000383ffff */
[----:B------:R-:W-:Y:S05]  /*cd20*/  BRA `(.L_x_148) ;  /* 0xffffffd800987947 */ /* 0x000fea000383ffff */
.L_x_83:
[----:B0-----:R-:W-:-:S04]  /*cd30*/  IMAD.U32 R3, RZ, RZ, UR38 ;  /* 0x00000026ff037e24 */ /* 0x001fc8000f8e00ff */
[----:B------:R0:W1:Y:S03]  /*cd40*/  SYNCS.PHASECHK.TRANS64.TRYWAIT P0, [R3+URZ+0x34868], R2 ;  /* 0x03486802030075a7 */ /* 0x000066000800017f */
[----:B-1----:R-:W-:Y:S05]  /*cd50*/  @!P0 NANOSLEEP.SYNCS 0x989680 ;  /* 0x009896800000895d */ /* 0x002fea0003900000 */
[----:B------:R-:W1:Y:S02]  /*cd60*/  @!P0 SYNCS.PHASECHK.TRANS64 P0, [R3+URZ+0x34868], R2 ;  /* 0x03486802030085a7 */ /* 0x000e64000800007f */
[----:B-1----:R-:W-:Y:S05]  /*cd70*/  @!P0 BRA `(.L_x_83) ;  /* 0xfffffffc00ec8947 */ /* 0x002fea000383ffff */
[----:B------:R-:W-:Y:S05]  /*cd80*/  BRA `(.L_x_149) ;  /* 0xffffffdc006c7947 */ /* 0x000fea000383ffff */
.L_x_92:
[----:B-1----:R-:W-:-:S04]  /*cd90*/  IMAD.U32 R3, RZ, RZ, UR38 ;  /* 0x00000026ff037e24 */ /* 0x002fc8000f8e00ff */
[----:B------:R1:W2:Y:S03]  /*cda0*/  SYNCS.PHASECHK.TRANS64.TRYWAIT P0, [R3+URZ+0x34848], R2 ;  /* 0x03484802030075a7 */ /* 0x0002a6000800017f */
[----:B--2---:R-:W-:Y:S05]  /*cdb0*/  @!P0 NANOSLEEP.SYNCS 0x989680 ;  /* 0x009896800000895d */ /* 0x004fea0003900000 */
[----:B------:R-:W2:Y:S02]  /*cdc0*/  @!P0 SYNCS.PHASECHK.TRANS64 P0, [R3+URZ+0x34848], R2 ;  /* 0x03484802030085a7 */ /* 0x000ea4000800007f */
[----:B--2---:R-:W-:Y:S05]  /*cdd0*/  @!P0 BRA `(.L_x_92) ;  /* 0xfffffffc00ec8947 */ /* 0x004fea000383ffff */
[----:B------:R-:W-:Y:S05]  /*cde0*/  BRA `(.L_x_150) ;  /* 0xffffffe000a47947 */ /* 0x000fea000383ffff */
.L_x_99:
[----:B0-----:R-:W-:-:S04]  /*cdf0*/  IMAD.U32 R3, RZ, RZ, UR38 ;  /* 0x00000026ff037e24 */ /* 0x001fc8000f8e00ff */
[----:B------:R0:W1:Y:S03]  /*ce00*/  SYNCS.PHASECHK.TRANS64.TRYWAIT P0, [R3+URZ+0x34860], R2 ;  /* 0x03486002030075a7 */ /* 0x000066000800017f */
[----:B-1----:R-:W-:Y:S05]  /*ce10*/  @!P0 NANOSLEEP.SYNCS 0x989680 ;  /* 0x009896800000895d */ /* 0x002fea0003900000 */
[----:B------:R-:W1:Y:S02]  /*ce20*/  @!P0 SYNCS.PHASECHK.TRANS64 P0, [R3+URZ+0x34860], R2 ;  /* 0x03486002030085a7 */ /* 0x000e64000800007f */
[----:B-1----:R-:W-:Y:S05]  /*ce30*/  @!P0 BRA `(.L_x_99) ;  /* 0xfffffffc00ec8947 */ /* 0x002fea000383ffff */
[----:B------:R-:W-:Y:S05]  /*ce40*/  BRA `(.L_x_151) ;  /* 0xffffffe400747947 */ /* 0x000fea000383ffff */
.L_x_107:
[----:B0-----:R0:W1:Y:S02]  /*ce50*/  SYNCS.PHASECHK.TRANS64.TRYWAIT P0, [R3+URZ+0x34860], R2 ;  /* 0x03486002030075a7 */ /* 0x001064000800017f */
[----:B-1----:R-:W-:Y:S05]  /*ce60*/  @!P0 NANOSLEEP.SYNCS 0x989680 ;  /* 0x009896800000895d */ /* 0x002fea0003900000 */
[----:B------:R-:W1:Y:S02]  /*ce70*/  @!P0 SYNCS.PHASECHK.TRANS64 P0, [R3+URZ+0x34860], R2 ;  /* 0x03486002030085a7 */ /* 0x000e64000800007f */
[----:B-1----:R-:W-:Y:S05]  /*ce80*/  @!P0 BRA `(.L_x_107) ;  /* 0xfffffffc00f08947 */ /* 0x002fea000383ffff */
[----:B------:R-:W-:Y:S05]  /*ce90*/  BRA `(.L_x_152) ;  /* 0xffffffe800407947 */ /* 0x000fea000383ffff */
.L_x_112:
[----:B0-----:R0:W1:Y:S02]  /*cea0*/  SYNCS.PHASECHK.TRANS64.TRYWAIT P0, [R2+URZ+0x34820], R3 ;  /* 0x03482003020075a7 */ /* 0x001064000800017f */
[----:B-1----:R-:W-:Y:S05]  /*ceb0*/  @!P0 NANOSLEEP.SYNCS 0x989680 ;  /* 0x009896800000895d */ /* 0x002fea0003900000 */
[----:B------:R-:W1:Y:S02]  /*cec0*/  @!P0 SYNCS.PHASECHK.TRANS64 P0, [R2+URZ+0x34820], R3 ;  /* 0x03482003020085a7 */ /* 0x000e64000800007f */
[----:B-1----:R-:W-:Y:S05]  /*ced0*/  @!P0 BRA `(.L_x_112) ;  /* 0xfffffffc00f08947 */ /* 0x002fea000383ffff */
[----:B------:R-:W-:Y:S05]  /*cee0*/  BRA `(.L_x_153) ;  /* 0xffffffec00107947 */ /* 0x000fea000383ffff */
.L_x_113:
[----:B------:R-:W1:Y:S01]  /*cef0*/  S2R R4, SR_TID.X ;  /* 0x0000000000047919 */ /* 0x000e620000002100 */
[----:B------:R-:W-:Y:S01]  /*cf00*/  BSSY B0, `(.L_x_154) ;  /* 0x000000a000007945 */ /* 0x000fe20003800000 */
[----:B------:R-:W-:Y:S02]  /*cf10*/  IMAD.MOV.U32 R12, RZ, RZ, RZ ;  /* 0x000000ffff0c7224 */ /* 0x000fe400078e00ff */
[----:B------:R-:W-:Y:S02]  /*cf20*/  IMAD.MOV.U32 R11, RZ, RZ, 0x1f ;  /* 0x0000001fff0b7424 */ /* 0x000fe400078e00ff */
[----:B------:R-:W-:Y:S01]  /*cf30*/  IMAD.MOV.U32 R15, RZ, RZ, -0x1 ;  /* 0xffffffffff0f7424 */ /* 0x000fe200078e00ff */
[----:B-1----:R-:W-:-:S04]  /*cf40*/  SHF.R.U32.HI R4, RZ, 0x5, R4 ;  /* 0x00000005ff047819 */ /* 0x002fc80000011604 */
[----:B------:R-:W-:-:S04]  /*cf50*/  LOP3.LUT R4, R4, 0x3, RZ, 0xc0, !PT ;  /* 0x0000000304047812 */ /* 0x000fc800078ec0ff */
[----:B------:R-:W-:-:S07]  /*cf60*/  MOV R13, R4 ;  /* 0x00000004000d7202 */ /* 0x000fce0000000f00 */
[----:B0-----:R-:W-:Y:S05]  /*cf70*/  WARPSYNC.COLLECTIVE R15, `(.L_x_155) ;  /* 0x000000000f087348 */ /* 0x001fea0003c00000 */
[----:B------:R1:W2:Y:S02]  /*cf80*/  SHFL.IDX P6, R14, R13, R12, R11 ;  /* 0x0000000c0d0e7389 */ /* 0x0002a400000c000b */
[----:B012---:R-:W-:Y:S01]  /*cf90*/  ENDCOLLECTIVE ;  /* 0x000000000000791b */ /* 0x007fe20003800000 */
.L_x_155:
[----:B------:R-:W-:Y:S05]  /*cfa0*/  BSYNC B0 ;  /* 0x0000000000007941 */ /* 0x000fea0003800000 */
.L_x_154:
[----:B------:R-:W-:Y:S05]  /*cfb0*/  BRA `(.L_x_156) ;  /* 0xffffffe800f47947 */ /* 0x000fea000383ffff */
.L_x_114:
[----:B------:R-:W-:Y:S01]  /*cfc0*/  BSSY B0, `(.L_x_157) ;  /* 0x0000006000007945 */ /* 0x000fe20003800000 */
[----:B------:R-:W-:-:S07]  /*cfd0*/  IMAD.MOV.U32 R15, RZ, RZ, -0x1 ;  /* 0xffffffffff0f7424 */ /* 0x000fce00078e00ff */
[----:B0-----:R-:W-:Y:S05]  /*cfe0*/  WARPSYNC.COLLECTIVE R15, `(.L_x_158) ;  /* 0x000000000f0c7348 */ /* 0x001fea0003c00000 */
[----:B------:R-:W-:Y:S02]  /*cff0*/  ELECT P6, UR62, PT ;  /* 0x00000000003e782f */ /* 0x000fe400038c0000 */
[----:B------:R-:W-:Y:S01]  /*d000*/  MOV R14, UR62 ;  /* 0x0000003e000e7c02 */ /* 0x000fe20008000f00 */
[----:B0-----:R-:W-:Y:S10]  /*d010*/  ENDCOLLECTIVE ;  /* 0x000000000000791b */ /* 0x001ff40003800000 */
.L_x_158:
[----:B------:R-:W-:Y:S05]  /*d020*/  BSYNC B0 ;  /* 0x0000000000007941 */ /* 0x000fea0003800000 */
.L_x_157:
[----:B------:R-:W-:Y:S05]  /*d030*/  BRA `(.L_x_159) ;  /* 0xffffffe800e87947 */ /* 0x000fea000383ffff */
.L_x_116:
[----:B0-----:R0:W1:Y:S02]  /*d040*/  SYNCS.PHASECHK.TRANS64.TRYWAIT P0, [R7+URZ], R4 ;  /* 0x00000004070075a7 */ /* 0x001064000800017f */
[----:B-1----:R-:W-:Y:S05]  /*d050*/  @!P0 NANOSLEEP.SYNCS 0x989680 ;  /* 0x009896800000895d */ /* 0x002fea0003900000 */
[----:B------:R-:W1:Y:S02]  /*d060*/  @!P0 SYNCS.PHASECHK.TRANS64 P0, [R7+URZ], R4 ;  /* 0x00000004070085a7 */ /* 0x000e64000800007f */
[----:B-1----:R-:W-:Y:S05]  /*d070*/  @!P0 BRA `(.L_x_116) ;  /* 0xfffffffc00f08947 */ /* 0x002fea000383ffff */
[----:B------:R-:W-:Y:S05]  /*d080*/  BRA `(.L_x_160) ;  /* 0xffffffec001c7947 */ /* 0x000fea000383ffff */
.L_x_117:
[----:B-1----:R1:W2:Y:S02]  /*d090*/  SYNCS.PHASECHK.TRANS64.TRYWAIT P0, [R8+URZ], R5 ;  /* 0x00000005080075a7 */ /* 0x0022a4000800017f */
[----:B--2---:R-:W-:Y:S05]  /*d0a0*/  @!P0 NANOSLEEP.SYNCS 0x989680 ;  /* 0x009896800000895d */ /* 0x004fea0003900000 */
[----:B------:R-:W2:Y:S02]  /*d0b0*/  @!P0 SYNCS.PHASECHK.TRANS64 P0, [R8+URZ], R5 ;  /* 0x00000005080085a7 */ /* 0x000ea4000800007f */
[----:B--2---:R-:W-:Y:S05]  /*d0c0*/  @!P0 BRA `(.L_x_117) ;  /* 0xfffffffc00f08947 */ /* 0x004fea000383ffff */
[----:B------:R-:W-:Y:S05]  /*d0d0*/  BRA `(.L_x_161) ;  /* 0xffffffec00107947 */ /* 0x000fea000383ffff */
.L_x_119:
[----:B0-----:R0:W2:Y:S02]  /*d0e0*/  SYNCS.PHASECHK.TRANS64.TRYWAIT P0, [R7+URZ], R4 ;  /* 0x00000004070075a7 */ /* 0x0010a4000800017f */
[----:B--2---:R-:W-:Y:S05]  /*d0f0*/  @!P0 NANOSLEEP.SYNCS 0x989680 ;  /* 0x009896800000895d */ /* 0x004fea0003900000 */
[----:B------:R-:W2:Y:S02]  /*d100*/  @!P0 SYNCS.PHASECHK.TRANS64 P0, [R7+URZ], R4 ;  /* 0x00000004070085a7 */ /* 0x000ea4000800007f */
[----:B--2---:R-:W-:Y:S05]  /*d110*/  @!P0 BRA `(.L_x_119) ;  /* 0xfffffffc00f08947 */ /* 0x004fea000383ffff */
[----:B------:R-:W-:Y:S05]  /*d120*/  BRA `(.L_x_162) ;  /* 0xffffffec00147947 */ /* 0x000fea000383ffff */
.L_x_163:
[----:B------:R-:W-:-:S00]  /*d130*/  BRA `(.L_x_163) ;  /* 0xfffffffc00fc7947 */ /* 0x000fc0000383ffff */
[----:B------:R-:W-:-:S00]  /*d140*/  NOP ;  /* 0x0000000000007918 */ /* 0x000fc00000000000 */
        /* <DEDUP_REMOVED lines=11> */
.L_x_2981:


//--------------------- .text._ZN7cutlass13device_kernelIN5flash11enable_sm90INS1_16FlashAttnFwdSm90INS1_25CollectiveMainloopFwdSm90ILi2EN4cute5tupleIJNS5_1CILi1EEES8_S8_EEENS6_IJNS7_ILi128EEESA_NS7_ILi192EEEEEELi128ENS_10bfloat16_tEfNS_4arch4Sm90ELb0ELb0ELb0ELb1ELb0ELb0ELb0ELb1ELb1ELb1ELb1ELb0EEENS1_21CollectiveEpilogueFwdINS6_IJSA_SA_SA_EEES9_SD_SF_Li256ELb1ELb1ELb1ELb0EEENS1_36VarlenDynamicPersistentTileSchedulerILi128ELi128ELi256ELi128ELb1ELb1ELb1ELb0ELb1ELb1EEEEEEEEEvNT_6ParamsE --------------------------
	.section	.text._ZN7cutlass13device_kernelIN5flash11enable_sm90INS1_16FlashAttnFwdSm90INS1_25CollectiveMainloopFwdSm90ILi2EN4cute5tupleIJNS5_1CILi1EEES8_S8_EEENS6_IJNS7_ILi128EEESA_NS7_ILi192EEEEEELi128ENS_10bfloat16_tEfNS_4arch4Sm90ELb0ELb0ELb0ELb1ELb0ELb0ELb0ELb1ELb1ELb1ELb1ELb0EEENS1_21CollectiveEpilogueFwdINS6_IJSA_SA_SA_EEES9_SD_SF_Li256ELb1ELb1ELb1ELb0EEENS1_36VarlenDynamicPersistentTileSchedulerILi128ELi128ELi256ELi128ELb1ELb1ELb1ELb0ELb1ELb1EEEEEEEEEvNT_6ParamsE,"ax",@progbits
	.align	128
.text._ZN7cutlass13device_kernelIN5flash11enable_sm90INS1_16FlashAttnFwdSm90INS1_25CollectiveMainloopFwdSm90ILi2EN4cute5tupleIJNS5_1CILi1EEES8_S8_EEENS6_IJNS7_ILi128EEESA_NS7_ILi192EEEEEELi128ENS_10bfloat16_tEfNS_4arch4Sm90ELb0ELb0ELb0ELb1ELb0ELb0ELb0ELb1ELb1ELb1ELb1ELb0EEENS1_21CollectiveEpilogueFwdINS6_IJSA_SA_SA_EEES9_SD_SF_Li256ELb1ELb1ELb1ELb0EEENS1_36VarlenDynamicPersistentTileSchedulerILi128ELi128ELi256ELi128ELb1ELb1ELb1ELb0ELb1ELb1EEEEEEEEEvNT_6ParamsE:
        .type           _ZN7cutlass13device_kernelIN5flash11enable_sm90INS1_16FlashAttnFwdSm90INS1_25CollectiveMainloopFwdSm90ILi2EN4cute5tupleIJNS5_1CILi1EEES8_S8_EEENS6_IJNS7_ILi128EEESA_NS7_ILi192EEEEEELi128ENS_10bfloat16_tEfNS_4arch4Sm90ELb0ELb0ELb0ELb1ELb0ELb0ELb0ELb1ELb1ELb1ELb1ELb0EEENS1_21CollectiveEpilogueFwdINS6_IJSA_SA_SA_EEES9_SD_SF_Li256ELb1ELb1ELb1ELb0EEENS1_36VarlenDynamicPersistentTileSchedulerILi128ELi128ELi256ELi128ELb1ELb1ELb1ELb0ELb1ELb1EEEEEEEEEvNT_6ParamsE,@function
        .size           _ZN7cutlass13device_kernelIN5flash11enable_sm90INS1_16FlashAttnFwdSm90INS1_25CollectiveMainloopFwdSm90ILi2EN4cute5tupleIJNS5_1CILi1EEES8_S8_EEENS6_IJNS7_ILi128EEESA_NS7_ILi192EEEEEELi128ENS_10bfloat16_tEfNS_4arch4Sm90ELb0ELb0ELb0ELb1ELb0ELb0ELb0ELb1ELb1ELb1ELb1ELb0EEENS1_21CollectiveEpilogueFwdINS6_IJSA_SA_SA_EEES9_SD_SF_Li256ELb1ELb1ELb1ELb0EEENS1_36VarlenDynamicPersistentTileSchedulerILi128ELi128ELi256ELi128ELb1ELb1ELb1ELb0ELb1ELb1EEEEEEEEEvNT_6ParamsE,(.L_x_2982 - _ZN7cutlass13device_kernelIN5flash11enable_sm90INS1_16FlashAttnFwdSm90INS1_25CollectiveMainloopFwdSm90ILi2EN4cute5tupleIJNS5_1CILi1EEES8_S8_EEENS6_IJNS7_ILi128EEESA_NS7_ILi192EEEEEELi128ENS_10bfloat16_tEfNS_4arch4Sm90ELb0ELb0ELb0ELb1ELb0ELb0ELb0ELb1ELb1ELb1ELb1ELb0EEENS1_21CollectiveEpilogueFwdINS6_IJSA_SA_SA_EEES9_SD_SF_Li256ELb1ELb1ELb1ELb0EEENS1_36VarlenDynamicPersistentTileSchedulerILi128ELi128ELi256ELi128ELb1ELb1ELb1ELb0ELb1ELb1EEEEEEEEEvNT_6ParamsE)
        .other          _ZN7cutlass13device_kernelIN5flash11enable_sm90INS1_16FlashAttnFwdSm90INS1_25CollectiveMainloopFwdSm90ILi2EN4cute5tupleIJNS5_1CILi1EEES8_S8_EEENS6_IJNS7_ILi128EEESA_NS7_ILi192EEEEEELi128ENS_10bfloat16_tEfNS_4arch4Sm90ELb0ELb0ELb0ELb1ELb0ELb0ELb0ELb1ELb1ELb1ELb1ELb0EEENS1_21CollectiveEpilogueFwdINS6_IJSA_SA_SA_EEES9_SD_SF_Li256ELb1ELb1ELb1ELb0EEENS1_36VarlenDynamicPersistentTileSchedulerILi128ELi128ELi256ELi128ELb1ELb1ELb1ELb0ELb1ELb1EEEEEEEEEvNT_6ParamsE,@"STO_CUDA_ENTRY STV_DEFAULT"
_ZN7cutlass13device_kernelIN5flash11enable_sm90INS1_16FlashAttnFwdSm90INS1_25CollectiveMainloopFwdSm90ILi2EN4cute5tupleIJNS5_1CILi1EEES8_S8_EEENS6_IJNS7_ILi128EEESA_NS7_ILi192EEEEEELi128ENS_10bfloat16_tEfNS_4arch4Sm90ELb0ELb0ELb0ELb1ELb0ELb0ELb0ELb1ELb1ELb1ELb1ELb0EEENS1_21CollectiveEpilogueFwdINS6_IJSA_SA_SA_EEES9_SD_SF_Li256ELb1ELb1ELb1ELb0EEENS1_36VarlenDynamicPersistentTileSchedulerILi128ELi128ELi256ELi128ELb1ELb1ELb1ELb0ELb1ELb1EEEEEEEEEvNT_6ParamsE:
        /* <DEDUP_REMOVED lines=17> */
.L_x_165:
[----:B------:R-:W-:Y:S05]  /*0110*/  BSYNC B0 ;  /* 0x0000000000007941 */ /* 0x000fea0003800000 */
.L_x_164:
        /* <DEDUP_REMOVED lines=40> */
.L_x_166:
        /* <DEDUP_REMOVED lines=22> */
.L_x_167:
        /* <DEDUP_REMOVED lines=18> */
.L_x_168:
        /* <DEDUP_REMOVED lines=22> */
.L_x_169:
        /* <DEDUP_REMOVED lines=22> */
.L_x_170:
[----:B0-----:R-:W-:Y:S01]  /*08e0*/  ISETP.NE.AND P0, PT, R2, RZ, PT ;  /* 0x000000ff0200720c */ /* 0x001fe20003f05270 */
[----:B------:R-:W-:Y:S01]  /*08f0*/  IMAD.MOV.U32 R2, RZ, RZ, 0x1 ;  /* 0x00000001ff027424 */ /* 0x000fe200078e00ff */
[----:B------:R-:W-:Y:S01]  /*0900*/  NOP ;  /* 0x0000000000007918 */ /* 0x000fe20000000000 */
[----:B------:R-:W-:-:S03]  /*0910*/  ULDC.64 UR40, c[0x0][0x208] ;  /* 0x0000820000287ab9 */ /* 0x000fc60000000a00 */
[----:B------:R-:W-:-:S05]  /*0920*/  SEL R2, R2, 0x2, !P0 ;  /* 0x0000000202027807 */ /* 0x000fca0004000000 */
[----:B------:R0:W-:Y:S01]  /*0930*/  STL [R1+0x5c], R2 ;  /* 0x00005c0201007387 */ /* 0x0001e20000100800 */
[----:B-123--:R-:W-:Y:S06]  /*0940*/  BAR.SYNC.DEFER_BLOCKING 0x0 ;  /* 0x0000000000007b1d */ /* 0x00efec0000010000 */
[----:B------:R-:W-:Y:S05]  /*0950*/  @!P0 BRA `(.L_x_171) ;  /* 0x0000009000f08947 */ /* 0x000fea0003800000 */
.L_x_172:
[----:B------:R-:W-:-:S08]  /*0960*/  NOP ;  /* 0x0000000000007918 */ /* 0x000fd00000000000 */
[----:B------:R-:W1:Y:S02]  /*0970*/  USETMAXREG.TRY_ALLOC.CTAPOOL UP0, 0xf0 ;  /* 0x000000f0000079c8 */ /* 0x000e640008000600 */
[----:B-1----:R-:W-:-:S13]  /*0980*/  PLOP3.LUT P0, PT, PT, PT, UP0, 0x80, 0x0 ;  /* 0x000000000000781c */ /* 0x002fda0003f0f008 */
[----:B------:R-:W-:Y:S05]  /*0990*/  @!P0 BRA `(.L_x_172) ;  /* 0xfffffffc00f08947 */ /* 0x000fea000383ffff */
[----:B------:R-:W1:Y:S08]  /*09a0*/  S2UR UR5, SR_CgaCtaId ;  /* 0x00000000000579c3 */ /* 0x000e700000008800 */
[----:B------:R-:W-:Y:S06]  /*09b0*/  BAR.ARV 0x8, 0x180 ;  /* 0x0206000000007b1d */ /* 0x000fec0000002000 */
[----:B------:R-:W-:-:S02]  /*09c0*/  UMOV UR4, 0x400 ;  /* 0x0000040000047882 */ /* 0x000fc40000000000 */
[----:B------:R-:W-:Y:S01]  /*09d0*/  BAR.SYNC.DEFER_BLOCKING 0x5, 0x180 ;  /* 0x0146000000007b1d */ /* 0x000fe20000010000 */
[----:B-1----:R-:W-:-:S09]  /*09e0*/  ULEA UR4, UR5, UR4, 0x18 ;  /* 0x0000000405047291 */ /* 0x002fd2000f8ec03f */
[----:B------:R-:W1:Y:S01]  /*09f0*/  LDS.128 R12, [UR4+0x348d0] ;  /* 0x0348d004ff0c7984 */ /* 0x000e620008000c00 */
[----:B------:R-:W-:Y:S01]  /*0a00*/  ULDC UR4, c[0x0][0xc3c] ;  /* 0x00030f0000047ab9 */ /* 0x000fe20000000800 */
[----:B------:R-:W-:Y:S06]  /*0a10*/  BAR.ARV 0x4, 0x180 ;  /* 0x0106000000007b1d */ /* 0x000fec0000002000 */
[----:B-1----:R-:W-:-:S13]  /*0a20*/  ISETP.GE.AND P0, PT, R15, UR4, PT ;  /* 0x000000040f007c0c */ /* 0x002fda000bf06270 */
[----:B------:R-:W-:Y:S05]  /*0a30*/  @P0 EXIT ;  /* 0x000000000000094d */ /* 0x000fea0003800000 */
[----:B------:R-:W2:Y:S01]  /*0a40*/  LDL.LU R10, [R1+0x5c] ;  /* 0x00005c00010a7983 */ /* 0x000ea20000300800 */
[----:B------:R-:W1:Y:S02]  /*0a50*/  S2R R0, SR_TID.X ;  /* 0x0000000000007919 */ /* 0x000e640000002100 */
[----:B-1----:R-:W-:-:S05]  /*0a60*/  VIADD R230, R0, 0xffffff80 ;  /* 0xffffff8000e67836 */ /* 0x002fca0000000000 */
[----:B------:R-:W-:-:S04]  /*0a70*/  SHF.R.S32.HI R3, RZ, 0x1f, R230 ;  /* 0x0000001fff037819 */ /* 0x000fc800000114e6 */
[----:B------:R-:W-:-:S04]  /*0a80*/  LEA.HI R5, R3, R230, RZ, 0x7 ;  /* 0x000000e603057211 */ /* 0x000fc800078f38ff */
[----:B------:R-:W-:-:S05]  /*0a90*/  LOP3.LUT R7, R5, 0xffffff80, RZ, 0xc0, !PT ;  /* 0xffffff8005077812 */ /* 0x000fca00078ec0ff */
[----:B------:R-:W-:-:S05]  /*0aa0*/  IMAD.IADD R208, R230, 0x1, -R7 ;  /* 0x00000001e6d07824 */ /* 0x000fca00078e0a07 */
[----:B------:R-:W-:-:S04]  /*0ab0*/  SHF.R.S32.HI R9, RZ, 0x1f, R208 ;  /* 0x0000001fff097819 */ /* 0x000fc800000114d0 */
[----:B------:R-:W-:-:S04]  /*0ac0*/  LEA.HI R4, R9, R208, RZ, 0x2 ;  /* 0x000000d009047211 */ /* 0x000fc800078f10ff */
[--C-:B------:R-:W-:Y:S02]  /*0ad0*/  SHF.R.S32.HI R6, RZ, 0x2, R4.reuse ;  /* 0x00000002ff067819 */ /* 0x100fe40000011404 */
[----:B------:R-:W-:-:S04]  /*0ae0*/  SHF.R.S32.HI R11, RZ, 0x1f, R4 ;  /* 0x0000001fff0b7819 */ /* 0x000fc80000011404 */
[----:B------:R-:W-:Y:S02]  /*0af0*/  LEA.HI R11, R11, R6, RZ, 0x3 ;  /* 0x000000060b0b7211 */ /* 0x000fe400078f18ff */
[----:B------:R-:W-:Y:S02]  /*0b00*/  LEA.HI R9, R9, R208, RZ, 0x5 ;  /* 0x000000d009097211 */ /* 0x000fe400078f28ff */
[----:B------:R-:W-:Y:S02]  /*0b10*/  LOP3.LUT R11, R11, 0xfffffff8, RZ, 0xc0, !PT ;  /* 0xfffffff80b0b7812 */ /* 0x000fe400078ec0ff */
[CC--:B0-----:R-:W-:Y:S02]  /*0b20*/  LEA.HI R2, R3.reuse, R230.reuse, RZ, 0x5 ;  /* 0x000000e603027211 */ /* 0x0c1fe400078f28ff */
[CC--:B------:R-:W-:Y:S01]  /*0b30*/  LEA.HI R0, R3.reuse, R230.reuse, RZ, 0x4 ;  /* 0x000000e603007211 */ /* 0x0c0fe200078f20ff */
[----:B------:R-:W-:Y:S01]  /*0b40*/  IMAD.IADD R6, R6, 0x1, -R11 ;  /* 0x0000000106067824 */ /* 0x000fe200078e0a0b */
[----:B------:R-:W-:Y:S01]  /*0b50*/  SHF.R.S32.HI R9, RZ, 0x5, R9 ;  /* 0x00000005ff097819 */ /* 0x000fe20000011409 */
[----:B------:R-:W-:Y:S01]  /*0b60*/  IMAD.SHL.U32 R2, R2, 0x20, RZ ;  /* 0x0000002002027824 */ /* 0x000fe200078e00ff */
[----:B------:R-:W-:-:S02]  /*0b70*/  LEA.HI R8, R3, R230, RZ, 0x2 ;  /* 0x000000e603087211 */ /* 0x000fc400078f10ff */
[----:B------:R-:W-:Y:S02]  /*0b80*/  LEA.HI R3, R3, R230, RZ, 0x3 ;  /* 0x000000e603037211 */ /* 0x000fe400078f18ff */
[----:B------:R-:W-:Y:S01]  /*0b90*/  LOP3.LUT R7, R0, 0x3fffff0, RZ, 0xc0, !PT ;  /* 0x03fffff000077812 */ /* 0x000fe200078ec0ff */
[----:B------:R-:W-:Y:S01]  /*0ba0*/  IMAD R6, R9, 0x10, R6 ;  /* 0x0000001009067824 */ /* 0x000fe200078e0206 */
[----:B------:R-:W-:Y:S02]  /*0bb0*/  LOP3.LUT R9, R3, 0xfffffff8, RZ, 0xc0, !PT ;  /* 0xfffffff803097812 */ /* 0x000fe400078ec0ff */
[----:B------:R-:W-:Y:S01]  /*0bc0*/  LOP3.LUT R2, R2, 0xfffffc00, RZ, 0xc0, !PT ;  /* 0xfffffc0002027812 */ /* 0x000fe200078ec0ff */
[----:B------:R-:W-:Y:S01]  /*0bd0*/  IMAD.IADD R7, R230, 0x1, -R7 ;  /* 0x00000001e6077824 */ /* 0x000fe200078e0a07 */
[----:B------:R-:W-:Y:S02]  /*0be0*/  LOP3.LUT R11, R8, 0xfffffffc, RZ, 0xc0, !PT ;  /* 0xfffffffc080b7812 */ /* 0x000fe400078ec0ff */
[----:B------:R-:W-:Y:S01]  /*0bf0*/  SHF.R.S32.HI R224, RZ, 0x7, R5 ;  /* 0x00000007ffe07819 */ /* 0x000fe20000011405 */
[----:B------:R-:W-:Y:S01]  /*0c00*/  IMAD.IADD R184, R230, 0x1, -R9 ;  /* 0x00000001e6b87824 */ /* 0x000fe200078e0a09 */
[----:B------:R-:W-:Y:S01]  /*0c10*/  LOP3.LUT R9, R4, 0x7ffffffc, RZ, 0xc0, !PT ;  /* 0x7ffffffc04097812 */ /* 0x000fe200078ec0ff */
[----:B------:R-:W-:Y:S01]  /*0c20*/  IMAD R227, R7, 0x40, R2 ;  /* 0x0000004007e37824 */ /* 0x000fe200078e0202 */
[----:B------:R-:W-:Y:S01]  /*0c30*/  SHF.R.S32.HI R7, RZ, 0x4, R0 ;  /* 0x00000004ff077819 */ /* 0x000fe20000011400 */
[----:B------:R-:W-:Y:S01]  /*0c40*/  IMAD.IADD R11, R230, 0x1, -R11 ;  /* 0x00000001e60b7824 */ /* 0x000fe200078e0a0b */
[----:B------:R-:W-:Y:S01]  /*0c50*/  LEA.HI R5, R5, R224, RZ, 0x1 ;  /* 0x000000e005057211 */ /* 0x000fe200078f08ff */
[----:B------:R-:W-:Y:S01]  /*0c60*/  IMAD.IADD R9, R208, 0x1, -R9 ;  /* 0x00000001d0097824 */ /* 0x000fe200078e0a09 */
[----:B------:R-:W-:-:S02]  /*0c70*/  LEA.HI R0, R0, R7, RZ, 0x1 ;  /* 0x0000000700007211 */ /* 0x000fc400078f08ff */
[----:B------:R-:W-:Y:S02]  /*0c80*/  LEA.HI R2, R11, R11, RZ, 0x1 ;  /* 0x0000000b0b027211 */ /* 0x000fe400078f08ff */
[----:B------:R-:W-:Y:S01]  /*0c90*/  LOP3.LUT R5, R5, 0x3fffffe, RZ, 0xc0, !PT ;  /* 0x03fffffe05057812 */ /* 0x000fe200078ec0ff */
[----:B------:R-:W-:Y:S01]  /*0ca0*/  IMAD.SHL.U32 R18, R184, 0x8, RZ ;  /* 0x00000008b8127824 */ /* 0x000fe200078e00ff */
[----:B------:R-:W-:Y:S01]  /*0cb0*/  LOP3.LUT R0, R0, 0x1ffffffe, RZ, 0xc0, !PT ;  /* 0x1ffffffe00007812 */ /* 0x000fe200078ec0ff */
[----:B------:R-:W-:Y:S01]  /*0cc0*/  IMAD.SHL.U32 R205, R9, 0x2, RZ ;  /* 0x0000000209cd7824 */ /* 0x000fe200078e00ff */
[----:B------:R-:W-:Y:S01]  /*0cd0*/  LOP3.LUT R2, R2, 0x1ffffffe, RZ, 0xc0, !PT ;  /* 0x1ffffffe02027812 */ /* 0x000fe200078ec0ff */
[----:B------:R-:W-:Y:S02]  /*0ce0*/  IMAD.IADD R5, R224, 0x1, -R5 ;  /* 0x00000001e0057824 */ /* 0x000fe400078e0a05 */
[----:B------:R-:W-:Y:S02]  /*0cf0*/  VIADD R22, R18, 0x40 ;  /* 0x0000004012167836 */ /* 0x000fe40000000000 */
[----:B------:R-:W-:-:S02]  /*0d00*/  VIADD R202, R205, 0x8 ;  /* 0x00000008cdca7836 */ /* 0x000fc40000000000 */
[C---:B------:R-:W-:Y:S02]  /*0d10*/  VIADD R201, R205.reuse, 0x10 ;  /* 0x00000010cdc97836 */ /* 0x040fe40000000000 */
[C---:B------:R-:W-:Y:S02]  /*0d20*/  VIADD R200, R205.reuse, 0x18 ;  /* 0x00000018cdc87836 */ /* 0x040fe40000000000 */
[C---:B------:R-:W-:Y:S02]  /*0d30*/  VIADD R199, R205.reuse, 0x20 ;  /* 0x00000020cdc77836 */ /* 0x040fe40000000000 */
[C---:B------:R-:W-:Y:S02]  /*0d40*/  VIADD R198, R205.reuse, 0x28 ;  /* 0x00000028cdc67836 */ /* 0x040fe40000000000 */
[C---:B------:R-:W-:Y:S02]  /*0d50*/  VIADD R197, R205.reuse, 0x30 ;  /* 0x00000030cdc57836 */ /* 0x040fe40000000000 */
        /* <DEDUP_REMOVED lines=8> */
[----:B------:R-:W-:Y:S02]  /*0de0*/  VIADD R188, R205, 0x78 ;  /* 0x00000078cdbc7836 */ /* 0x000fe40000000000 */
[----:B------:R-:W-:Y:S02]  /*0df0*/  IMAD.IADD R0, R7, 0x1, -R0 ;  /* 0x0000000107007824 */ /* 0x000fe400078e0a00 */
[----:B------:R-:W-:Y:S02]  /*0e00*/  IMAD.IADD R226, R11, 0x1, -R2 ;  /* 0x000000010be27824 */ /* 0x000fe400078e0a02 */
[----:B------:R-:W-:Y:S01]  /*0e10*/  IMAD R225, R5, 0x40, R6 ;  /* 0x0000004005e17824 */ /* 0x000fe200078e0206 */
[----:B------:R-:W-:Y:S01]  /*0e20*/  SHF.R.S32.HI R206, RZ, 0x3, R3 ;  /* 0x00000003ffce7819 */ /* 0x000fe20000011403 */
[----:B------:R-:W-:Y:S01]  /*0e30*/  IMAD R227, R0, 0x8, R227 ;  /* 0x0000000800e37824 */ /* 0x000fe200078e02e3 */
[----:B------:R-:W-:Y:S01]  /*0e40*/  SHF.R.S32.HI R229, RZ, 0x1f, R18 ;  /* 0x0000001fffe57819 */ /* 0x000fe20000011412 */
[----:B------:R-:W-:Y:S01]  /*0e50*/  IMAD.MOV.U32 R5, RZ, RZ, R13 ;  /* 0x000000ffff057224 */ /* 0x000fe200078e000d */
[----:B------:R-:W-:Y:S01]  /*0e60*/  SHF.R.S32.HI R228, RZ, 0x1f, R22 ;  /* 0x0000001fffe47819 */ /* 0x000fe20000011416 */
[----:B------:R-:W-:Y:S01]  /*0e70*/  IMAD.MOV.U32 R6, RZ, RZ, R14 ;  /* 0x000000ffff067224 */ /* 0x000fe200078e000e */
[----:B------:R-:W-:Y:S01]  /*0e80*/  SHF.R.S32.HI R223, RZ, 0x1f, R202 ;  /* 0x0000001fffdf7819 */ /* 0x000fe200000114ca */
[----:B------:R-:W-:Y:S01]  /*0e90*/  IMAD.MOV.U32 R7, RZ, RZ, R15 ;  /* 0x000000ffff077224 */ /* 0x000fe200078e000f */
[----:B------:R-:W-:Y:S01]  /*0ea0*/  SHF.R.S32.HI R222, RZ, 0x1f, R201 ;  /* 0x0000001fffde7819 */ /* 0x000fe200000114c9 */
[----:B------:R-:W-:Y:S01]  /*0eb0*/  IMAD.MOV.U32 R207, RZ, RZ, RZ ;  /* 0x000000ffffcf7224 */ /* 0x000fe200078e00ff */
[----:B------:R-:W-:Y:S01]  /*0ec0*/  SHF.R.S32.HI R221, RZ, 0x1f, R200 ;  /* 0x0000001fffdd7819 */ /* 0x000fe200000114c8 */
[----:B------:R-:W-:Y:S01]  /*0ed0*/  IMAD.MOV.U32 R16, RZ, RZ, RZ ;  /* 0x000000ffff107224 */ /* 0x000fe200078e00ff */
[----:B------:R-:W-:Y:S01]  /*0ee0*/  SHF.R.S32.HI R220, RZ, 0x1f, R199 ;  /* 0x0000001fffdc7819 */ /* 0x000fe200000114c7 */
[----:B------:R-:W-:Y:S01]  /*0ef0*/  IMAD.MOV.U32 R2, RZ, RZ, RZ ;  /* 0x000000ffff027224 */ /* 0x000fe200078e00ff */
[----:B------:R-:W-:Y:S01]  /*0f00*/  SHF.R.S32.HI R219, RZ, 0x1f, R198 ;  /* 0x0000001fffdb7819 */ /* 0x000fe200000114c6 */
[----:B------:R-:W-:Y:S01]  /*0f10*/  IMAD R226, R226, 0x8, R225 ;  /* 0x00000008e2e27824 */ /* 0x000fe200078e02e1 */
[----:B------:R-:W-:-:S02]  /*0f20*/  SHF.R.S32.HI R218, RZ, 0x1f, R197 ;  /* 0x0000001fffda7819 */ /* 0x000fc400000114c5 */
[----:B------:R-:W-:Y:S02]  /*0f30*/  SHF.R.S32.HI R217, RZ, 0x1f, R196 ;  /* 0x0000001fffd97819 */ /* 0x000fe400000114c4 */
[----:B------:R-:W-:Y:S02]  /*0f40*/  SHF.R.S32.HI R216, RZ, 0x1f, R195 ;  /* 0x0000001fffd87819 */ /* 0x000fe400000114c3 */
[----:B------:R-:W-:Y:S02]  /*0f50*/  SHF.R.S32.HI R215, RZ, 0x1f, R194 ;  /* 0x0000001fffd77819 */ /* 0x000fe400000114c2 */
[----:B------:R-:W-:Y:S02]  /*0f60*/  SHF.R.S32.HI R214, RZ, 0x1f, R193 ;  /* 0x0000001fffd67819 */ /* 0x000fe400000114c1 */
[----:B------:R-:W-:Y:S02]  /*0f70*/  SHF.R.S32.HI R213, RZ, 0x1f, R192 ;  /* 0x0000001fffd57819 */ /* 0x000fe400000114c0 */
[----:B------:R-:W-:-:S02]  /*0f80*/  SHF.R.S32.HI R212, RZ, 0x1f, R191 ;  /* 0x0000001fffd47819 */ /* 0x000fc400000114bf */
[----:B------:R-:W-:Y:S02]  /*0f90*/  SHF.R.S32.HI R211, RZ, 0x1f, R190 ;  /* 0x0000001fffd37819 */ /* 0x000fe400000114be */
[----:B------:R-:W-:Y:S02]  /*0fa0*/  SHF.R.S32.HI R210, RZ, 0x1f, R189 ;  /* 0x0000001fffd27819 */ /* 0x000fe400000114bd */
[----:B------:R-:W-:Y:S02]  /*0fb0*/  SHF.R.S32.HI R209, RZ, 0x1f, R188 ;  /* 0x0000001fffd17819 */ /* 0x000fe400000114bc */
[----:B--2---:R-:W-:-:S07]  /*0fc0*/  LOP3.LUT R19, R10, 0x1, RZ, 0xfc, !PT ;  /* 0x000000010a137812 */ /* 0x004fce00078efcff */
.L_x_219:
[----:B0-2-4-:R-:W0:Y:S01]  /*0fd0*/  LDC.64 R8, c[0x0][0xc88] ;  /* 0x00032200ff087b82 */ /* 0x015e220000000a00 */
[----:B------:R-:W-:-:S07]  /*0fe0*/  ULDC.64 UR4, c[0x0][0xa28] ;  /* 0x00028a0000047ab9 */ /* 0x000fce0000000a00 */
[----:B------:R-:W1:Y:S08]  /*0ff0*/  LDC.64 R12, c[0x0][0x418] ;  /* 0x00010600ff0c7b82 */ /* 0x000e700000000a00 */
[----:B------:R-:W2:Y:S01]  /*1000*/  LDC R0, c[0x0][0x424] ;  /* 0x00010900ff007b82 */ /* 0x000ea20000000800 */
[----:B0-----:R-:W-:Y:S01]  /*1010*/  IMAD.WIDE R8, R7, 0x4, R8 ;  /* 0x0000000407087825 */ /* 0x001fe200078e0208 */
[----:B------:R-:W-:-:S06]  /*1020*/  ISETP.NE.U32.AND P0, PT, RZ, UR4, PT ;  /* 0x00000004ff007c0c */ /* 0x000fcc000bf05070 */
[----:B------:R-:W0:Y:S01]  /*1030*/  LDC R7, c[0x0][0x2f0] ;  /* 0x0000bc00ff077b82 */ /* 0x000e220000000800 */
[----:B---3--:R-:W3:Y:S01]  /*1040*/  LDG.E R23, desc[UR40][R8.64] ;  /* 0x0000002808177981 */ /* 0x008ee2000c1e1900 */
[----:B------:R-:W-:Y:S01]  /*1050*/  ISETP.NE.AND.EX P0, PT, RZ, UR5, PT, P0 ;  /* 0x00000005ff007c0c */ /* 0x000fe2000bf05300 */
[----:B------:R-:W-:Y:S01]  /*1060*/  IMAD.MOV.U32 R3, RZ, RZ, RZ ;  /* 0x000000ffff037224 */ /* 0x000fe200078e00ff */
[----:B---3--:R-:W-:-:S11]  /*1070*/  SHF.R.S32.HI R204, RZ, 0x1f, R23 ;  /* 0x0000001fffcc7819 */ /* 0x008fd60000011417 */
[----:B------:R-:W-:-:S04]  /*1080*/  @P0 LEA R10, P1, R23, UR4, 0x2 ;  /* 0x00000004170a0c11 */ /* 0x000fc8000f8210ff */
[----:B------:R-:W-:Y:S01]  /*1090*/  @P0 LEA.HI.X R11, R23, UR5, R204, 0x2, P1 ;  /* 0x00000005170b0c11 */ /* 0x000fe200088f14cc */
[----:B------:R-:W-:Y:S02]  /*10a0*/  ULDC.64 UR4, c[0x0][0xa20] ;  /* 0x0002880000047ab9 */ /* 0x000fe40000000a00 */
[----:B------:R-:W-:Y:S02]  /*10b0*/  ISETP.NE.U32.AND P1, PT, RZ, UR4, PT ;  /* 0x00000004ff007c0c */ /* 0x000fe4000bf25070 */
[----:B------:R3:W5:Y:S01]  /*10c0*/  @P0 LDG.E R3, desc[UR40][R10.64] ;  /* 0x000000280a030981 */ /* 0x000762000c1e1900 */
[----:B-1----:R-:W-:Y:S02]  /*10d0*/  ISETP.NE.U32.AND P0, PT, R12, RZ, PT ;  /* 0x000000ff0c00720c */ /* 0x002fe40003f05070 */
[----:B------:R-:W-:Y:S02]  /*10e0*/  ISETP.NE.AND.EX P1, PT, RZ, UR5, PT, P1 ;  /* 0x00000005ff007c0c */ /* 0x000fe4000bf25310 */
[----:B------:R-:W-:-:S04]  /*10f0*/  ISETP.NE.AND.EX P0, PT, R13, RZ, PT, P0 ;  /* 0x000000ff0d00720c */ /* 0x000fc80003f05300 */
[----:B--2---:R-:W-:-:S05]  /*1100*/  SEL R0, R0, 0x1, P0 ;  /* 0x0000000100007807 */ /* 0x004fca0000000000 */
[----:B0-----:R-:W-:Y:S02]  /*1110*/  IMAD R104, R0, R7, RZ ;  /* 0x0000000700687224 */ /* 0x001fe400078e02ff */
[----:B------:R-:W-:-:S04]  /*1120*/  @P1 LEA R8, P2, R23, UR4, 0x2 ;  /* 0x0000000417081c11 */ /* 0x000fc8000f8410ff */
[----:B------:R-:W-:-:S05]  /*1130*/  @P1 LEA.HI.X R9, R23, UR5, R204, 0x2, P2 ;  /* 0x0000000517091c11 */ /* 0x000fca00090f14cc */
[----:B------:R3:W5:Y:S01]  /*1140*/  @P1 LDG.E R104, desc[UR40][R8.64] ;  /* 0x0000002808681981 */ /* 0x000762000c1e1900 */
[----:B------:R-:W-:Y:S05]  /*1150*/  @P1 BRA `(.L_x_173) ;  /* 0x0000000000241947 */ /* 0x000fea0003800000 */
[----:B------:R-:W-:Y:S02]  /*1160*/  ULDC.64 UR4, c[0x0][0xa08] ;  /* 0x0002820000047ab9 */ /* 0x000fe40000000a00 */
[----:B------:R-:W-:-:S04]  /*1170*/  ISETP.NE.U32.AND P0, PT, RZ, UR4, PT ;  /* 0x00000004ff007c0c */ /* 0x000fc8000bf05070 */
[----:B------:R-:W-:-:S13]  /*1180*/  ISETP.NE.AND.EX P0, PT, RZ, UR5, PT, P0 ;  /* 0x00000005ff007c0c */ /* 0x000fda000bf05300 */
[----:B------:R-:W-:Y:S05]  /*1190*/  @!P0 BRA `(.L_x_173) ;  /* 0x0000000000148947 */ /* 0x000fea0003800000 */
[----:B---3--:R-:W0:Y:S02]  /*11a0*/  LDC.64 R8, c[0x0][0xa08] ;  /* 0x00028200ff087b82 */ /* 0x008e240000000a00 */
[----:B0-----:R-:W-:-:S05]  /*11b0*/  IMAD.WIDE R8, R23, 0x4, R8 ;  /* 0x0000000417087825 */ /* 0x001fca00078e0208 */
[----:B-----5:R-:W2:Y:S04]  /*11c0*/  LDG.E R104, desc[UR40][R8.64] ;  /* 0x0000002808687981 */ /* 0x020ea8000c1e1900 */
[----:B------:R-:W2:Y:S02]  /*11d0*/  LDG.E R7, desc[UR40][R8.64+0x4] ;  /* 0x0000042808077981 */ /* 0x000ea4000c1e1900 */
[----:B--2---:R-:W-:-:S07]  /*11e0*/  IMAD.IADD R104, R7, 0x1, -R104 ;  /* 0x0000000107687824 */ /* 0x004fce00078e0a68 */
.L_x_173:
[----:B-----5:R-:W-:Y:S01]  /*11f0*/  IMAD.IADD R104, R104, 0x1, -R3 ;  /* 0x0000000168687824 */ /* 0x020fe200078e0a03 */
[C---:B------:R-:W-:Y:S01]  /*1200*/  LOP3.LUT R3, R6.reuse, 0xff000000, RZ, 0xc0, !PT ;  /* 0xff00000006037812 */ /* 0x040fe200078ec0ff */
[----:B------:R-:W-:Y:S01]  /*1210*/  IMAD.MOV.U32 R94, RZ, RZ, RZ ;  /* 0x000000ffff5e7224 */ /* 0x000fe200078e00ff */
[----:B------:R-:W-:Y:S01]  /*1220*/  LOP3.LUT R0, R6, 0xff0000, RZ, 0xc0, !PT ;  /* 0x00ff000006007812 */ /* 0x000fe200078ec0ff */
[C---:B------:R-:W-:Y:S01]  /*1230*/  VIADD R4, R104.reuse, 0x7f ;  /* 0x0000007f68047836 */ /* 0x040fe20000000000 */
[----:B------:R-:W-:Y:S02]  /*1240*/  ISETP.GE.AND P0, PT, R104, 0x1, PT ;  /* 0x000000016800780c */ /* 0x000fe40003f06270 */
[----:B------:R-:W-:Y:S02]  /*1250*/  SHF.R.U32.HI R3, RZ, 0x8, R3 ;  /* 0x00000008ff037819 */ /* 0x000fe40000011603 */
[----:B------:R-:W-:Y:S02]  /*1260*/  SHF.R.S32.HI R7, RZ, 0x1f, R4 ;  /* 0x0000001fff077819 */ /* 0x000fe40000011404 */
[----:B------:R-:W-:-:S02]  /*1270*/  LEA.HI R0, R0, R3, RZ, 0x10 ;  /* 0x0000000300007211 */ /* 0x000fc400078f80ff */
[----:B------:R-:W-:Y:S02]  /*1280*/  LEA.HI R7, R7, R4, RZ, 0x7 ;  /* 0x0000000407077211 */ /* 0x000fe400078f38ff */
[----:B------:R-:W-:Y:S02]  /*1290*/  LOP3.LUT R203, R0, 0xff, RZ, 0xc0, !PT ;  /* 0x000000ff00cb7812 */ /* 0x000fe400078ec0ff */
[----:B------:R-:W-:Y:S02]  /*12a0*/  SHF.R.U32.HI R186, RZ, 0x10, R0 ;  /* 0x00000010ffba7819 */ /* 0x000fe40000011600 */
[----:B---3--:R-:W-:Y:S01]  /*12b0*/  SHF.R.S32.HI R11, RZ, 0x7, R7 ;  /* 0x00000007ff0b7819 */ /* 0x008fe20000011407 */
[----:B------:R-:W-:Y:S06]  /*12c0*/  @!P0 BRA `(.L_x_174) ;  /* 0x0000000000748947 */ /* 0x000fec0003800000 */
[----:B------:R-:W0:Y:S01]  /*12d0*/  LDC R3, c[0x0][0x9f0] ;  /* 0x00027c00ff037b82 */ /* 0x000e220000000800 */
[----:B------:R-:W-:-:S04]  /*12e0*/  ISETP.NE.AND P0, PT, R186, RZ, PT ;  /* 0x000000ffba00720c */ /* 0x000fc80003f05270 */
[----:B0-----:R-:W-:-:S04]  /*12f0*/  SEL R12, R186, R3, P0 ;  /* 0x00000003ba0c7207 */ /* 0x001fc80000000000 */
[-C--:B------:R-:W-:Y:S02]  /*1300*/  IABS R4, R12.reuse ;  /* 0x0000000c00047213 */ /* 0x080fe40000000000 */
[----:B------:R-:W-:Y:S02]  /*1310*/  IADD3 R0, R11, -0x1, R12 ;  /* 0xffffffff0b007810 */ /* 0x000fe40007ffe00c */
[----:B------:R-:W0:Y:S01]  /*1320*/  I2F.RP R3, R4 ;  /* 0x0000000400037306 */ /* 0x000e220000209400 */
[----:B------:R-:W-:Y:S02]  /*1330*/  IABS R13, R12 ;  /* 0x0000000c000d7213 */ /* 0x000fe40000000000 */
[----:B------:R-:W-:Y:S02]  /*1340*/  IABS R10, R0 ;  /* 0x00000000000a7213 */ /* 0x000fe40000000000 */
[----:B------:R-:W-:-:S04]  /*1350*/  LOP3.LUT R0, R0, R12, RZ, 0x3c, !PT ;  /* 0x0000000c00007212 */ /* 0x000fc800078e3cff */
[----:B------:R-:W-:Y:S01]  /*1360*/  ISETP.GE.AND P2, PT, R0, RZ, PT ;  /* 0x000000ff0000720c */ /* 0x000fe20003f46270 */
[----:B0-----:R-:W0:Y:S02]  /*1370*/  MUFU.RCP R3, R3 ;  /* 0x0000000300037308 */ /* 0x001e240000001000 */
[----:B0-----:R-:W-:Y:S02]  /*1380*/  VIADD R8, R3, 0xffffffe ;  /* 0x0ffffffe03087836 */ /* 0x001fe40000000000 */
[----:B------:R-:W-:-:S04]  /*1390*/  IMAD.MOV R3, RZ, RZ, -R13 ;  /* 0x000000ffff037224 */ /* 0x000fc800078e0a0d */
[----:B------:R0:W1:Y:S02]  /*13a0*/  F2I.FTZ.U32.TRUNC.NTZ R9, R8 ;  /* 0x0000000800097305 */ /* 0x000064000021f000 */
[----:B0-----:R-:W-:Y:S02]  /*13b0*/  IMAD.MOV.U32 R8, RZ, RZ, RZ ;  /* 0x000000ffff087224 */ /* 0x001fe400078e00ff */
[----:B-1----:R-:W-:-:S04]  /*13c0*/  IMAD.MOV R7, RZ, RZ, -R9 ;  /* 0x000000ffff077224 */ /* 0x002fc800078e0a09 */
[----:B------:R-:W-:-:S04]  /*13d0*/  IMAD R7, R7, R4, RZ ;  /* 0x0000000407077224 */ /* 0x000fc800078e02ff */
[----:B------:R-:W-:-:S06]  /*13e0*/  IMAD.HI.U32 R9, R9, R7, R8 ;  /* 0x0000000709097227 */ /* 0x000fcc00078e0008 */
[----:B------:R-:W-:-:S04]  /*13f0*/  IMAD.HI.U32 R9, R9, R10, RZ ;  /* 0x0000000a09097227 */ /* 0x000fc800078e00ff */
[----:B------:R-:W-:-:S05]  /*1400*/  IMAD R3, R9, R3, R10 ;  /* 0x0000000309037224 */ /* 0x000fca00078e020a */
[----:B------:R-:W-:-:S13]  /*1410*/  ISETP.GT.U32.AND P1, PT, R4, R3, PT ;  /* 0x000000030400720c */ /* 0x000fda0003f24070 */
[----:B------:R-:W-:Y:S02]  /*1420*/  @!P1 IMAD.IADD R3, R3, 0x1, -R4 ;  /* 0x0000000103039824 */ /* 0x000fe400078e0a04 */
[----:B------:R-:W-:Y:S01]  /*1430*/  @!P1 VIADD R9, R9, 0x1 ;  /* 0x0000000109099836 */ /* 0x000fe20000000000 */
[----:B------:R-:W-:Y:S02]  /*1440*/  ISETP.NE.AND P1, PT, R12, RZ, PT ;  /* 0x000000ff0c00720c */ /* 0x000fe40003f25270 */
[----:B------:R-:W-:-:S13]  /*1450*/  ISETP.GE.U32.AND P0, PT, R3, R4, PT ;  /* 0x000000040300720c */ /* 0x000fda0003f06070 */
[----:B------:R-:W-:-:S04]  /*1460*/  @P0 VIADD R9, R9, 0x1 ;  /* 0x0000000109090836 */ /* 0x000fc80000000000 */
[----:B------:R-:W-:Y:S01]  /*1470*/  @!P2 IMAD.MOV R9, RZ, RZ, -R9 ;  /* 0x000000ffff09a224 */ /* 0x000fe200078e0a09 */
[----:B------:R-:W-:-:S05]  /*1480*/  @!P1 LOP3.LUT R9, RZ, R12, RZ, 0x33, !PT ;  /* 0x0000000cff099212 */ /* 0x000fca00078e33ff */
[----:B------:R-:W-:-:S07]  /*1490*/  IMAD.MOV.U32 R94, RZ, RZ, R9 ;  /* 0x000000ffff5e7224 */ /* 0x000fce00078e0009 */
.L_x_174:
[-C--:B------:R-:W-:Y:S01]  /*14a0*/  IMAD R17, R203, R94.reuse, RZ ;  /* 0x0000005ecb117224 */ /* 0x080fe200078e02ff */
[----:B------:R-:W-:Y:S01]  /*14b0*/  LOP3.LUT R185, R6, 0xffff, RZ, 0xc0, !PT ;  /* 0x0000ffff06b97812 */ /* 0x000fe200078ec0ff */
[----:B------:R-:W-:Y:S01]  /*14c0*/  IMAD.MOV.U32 R187, RZ, RZ, R5 ;  /* 0x000000ffffbb7224 */ /* 0x000fe200078e0005 */
[----:B------:R-:W-:Y:S01]  /*14d0*/  PLOP3.LUT P0, PT, PT, PT, PT, 0x80, 0x0 ;  /* 0x000000000000781c */ /* 0x000fe20003f0f070 */
[----:B------:R-:W-:Y:S01]  /*14e0*/  IMAD.MOV.U32 R95, RZ, RZ, RZ ;  /* 0x000000ffff5f7224 */ /* 0x000fe200078e00ff */
[----:B------:R-:W-:Y:S01]  /*14f0*/  VIADDMNMX R94, R17, R94, R11, PT ;  /* 0x0000005e115e7246 */ /* 0x000fe2000380010b */
[----:B------:R-:W-:Y:S01]  /*1500*/  IMAD.MOV.U32 R0, RZ, RZ, RZ ;  /* 0x000000ffff007224 */ /* 0x000fe200078e00ff */
[----:B------:R-:W-:Y:S02]  /*1510*/  CS2R R86, SRZ ;  /* 0x0000000000567805 */ /* 0x000fe4000001ff00 */
[----:B------:R-:W-:Y:S02]  /*1520*/  CS2R R84, SRZ ;  /* 0x0000000000547805 */ /* 0x000fe4000001ff00 */
[----:B------:R-:W-:-:S02]  /*1530*/  ISETP.GT.AND P1, PT, R94, R17, PT ;  /* 0x000000115e00720c */ /* 0x000fc40003f24270 */
        /* <DEDUP_REMOVED lines=31> */
[----:B------:R-:W0:Y:S01]  /*1730*/  SHFL.IDX PT, R0, R224, RZ, 0x1f ;  /* 0x00001fffe0007589 */ /* 0x000e2200000e0000 */
[----:B------:R-:W1:Y:S01]  /*1740*/  S2UR UR7, SR_CgaCtaId ;  /* 0x00000000000779c3 */ /* 0x000e620000008800 */
[----:B------:R-:W-:Y:S01]  /*1750*/  UMOV UR6, 0x400 ;  /* 0x0000040000067882 */ /* 0x000fe20000000000 */
[----:B0-----:R-:W-:Y:S01]  /*1760*/  R2UR UR4, R0 ;  /* 0x00000000000472ca */ /* 0x001fe200000e0000 */
[----:B-1----:R-:W-:-:S04]  /*1770*/  ULEA UR6, UR7, UR6, 0x18 ;  /* 0x0000000607067291 */ /* 0x002fc8000f8ec03f */
[----:B------:R-:W-:-:S04]  /*1780*/  UIADD3 UR6, UR6, 0x10400, URZ ;  /* 0x0001040006067890 */ /* 0x000fc8000fffe03f */
[----:B------:R-:W-:-:S04]  /*1790*/  ULOP3.LUT UP0, URZ, UR6, 0x3ff, URZ, 0xc0, !UPT ;  /* 0x000003ff063f7892 */ /* 0x000fc8000f80c03f */
[----:B------:R-:W-:Y:S02]  /*17a0*/  ULEA.HI UR5, UR4, UR4, URZ, 0x1 ;  /* 0x0000000404057291 */ /* 0x000fe4000f8f083f */
[----:B------:R-:W-:Y:S02]  /*17b0*/  PLOP3.LUT P0, PT, PT, PT, UP0, 0x80, 0x0 ;  /* 0x000000000000781c */ /* 0x000fe40003f0f008 */
        /* <DEDUP_REMOVED lines=11> */
[----:B------:R-:W-:Y:S01]  /*1870*/  IMAD.U32 R5, RZ, RZ, UR5 ;  /* 0x00000005ff057e24 */ /* 0x000fe2000f8e00ff */
[----:B------:R-:W-:Y:S01]  /*1880*/  ULDC.64 UR4, c[0x4][0xc0] ;  /* 0x0100300000047ab9 */ /* 0x000fe20000000a00 */
        /* <DEDUP_REMOVED lines=9> */
.L_x_176:
[----:B------:R-:W0:Y:S01]  /*1920*/  S2UR UR5, SR_CgaCtaId ;  /* 0x00000000000579c3 */ /* 0x000e220000008800 */
[----:B------:R-:W-:Y:S01]  /*1930*/  LEA.HI R0, R207, R207, RZ, 0x1 ;  /* 0x000000cfcf007211 */ /* 0x000fe200078f08ff */
[----:B------:R-:W-:Y:S01]  /*1940*/  UMOV UR4, 0x400 ;  /* 0x0000040000047882 */ /* 0x000fe20000000000 */
[----:B------:R-:W-:Y:S01]  /*1950*/  BSSY B0, `(.L_x_177) ;  /* 0x0000009000007945 */ /* 0x000fe20003800000 */
[----:B------:R-:W-:Y:S02]  /*1960*/  ISETP.NE.AND P0, PT, R19, 0x3, PT ;  /* 0x000000031300780c */ /* 0x000fe40003f05270 */
[----:B------:R-:W-:-:S05]  /*1970*/  LOP3.LUT R0, R0, 0xfffffffe, RZ, 0xc0, !PT ;  /* 0xfffffffe00007812 */ /* 0x000fca00078ec0ff */
[----:B------:R-:W-:-:S05]  /*1980*/  IMAD.IADD R3, R207, 0x1, -R0 ;  /* 0x00000001cf037824 */ /* 0x000fca00078e0a00 */
[----:B------:R-:W-:Y:S01]  /*1990*/  SHF.L.U32 R3, R3, 0x1f, RZ ;  /* 0x0000001f03037819 */ /* 0x000fe200000006ff */
[----:B0-----:R-:W-:-:S06]  /*19a0*/  ULEA UR4, UR5, UR4, 0x18 ;  /* 0x0000000405047291 */ /* 0x001fcc000f8ec03f */
[----:B------:R-:W-:-:S04]  /*19b0*/  IMAD.U32 R0, RZ, RZ, UR4 ;  /* 0x00000004ff007e24 */ /* 0x000fc8000f8e00ff */
[----:B------:R-:W0:Y:S02]  /*19c0*/  SYNCS.PHASECHK.TRANS64.TRYWAIT P1, [R0+URZ+0x34800], R3 ;  /* 0x03480003000075a7 */ /* 0x000e24000802017f */
[----:B0-----:R-:W-:Y:S05]  /*19d0*/  @!P1 BRA `(.L_x_178) ;  /* 0x000000e800d09947 */ /* 0x001fea0003800000 */
.L_x_342:
[----:B------:R-:W-:Y:S05]  /*19e0*/  BSYNC B0 ;  /* 0x0000000000007941 */ /* 0x000fea0003800000 */
.L_x_177:
[----:B------:R-:W-:Y:S05]  /*19f0*/  @!P0 BRA `(.L_x_179) ;  /* 0x0000000000048947 */ /* 0x000fea0003800000 */
[----:B------:R-:W-:Y:S01]  /*1a00*/  BPT.TRAP 0x1 ;  /* 0x000000040000795c */ /* 0x000fe20000300000 */
.L_x_179:
[----:B------:R-:W-:Y:S01]  /*1a10*/  IMAD R5, R2, 0x8, R0 ;  /* 0x0000000802057824 */ /* 0x000fe200078e0200 */
[----:B------:R-:W-:-:S04]  /*1a20*/  SHF.L.U32 R4, R16, 0x1f, RZ ;  /* 0x0000001f10047819 */ /* 0x000fc800000006ff */
[----:B------:R1:W2:Y:S01]  /*1a30*/  SYNCS.PHASECHK.TRANS64.TRYWAIT P2, [R5+URZ+0x34830], R4 ;  /* 0x03483004050075a7 */ /* 0x0002a2000804017f */
[----:B------:R-:W-:Y:S05]  /*1a40*/  @!P0 BRA `(.L_x_180) ;  /* 0x0000000000048947 */ /* 0x000fea0003800000 */
[----:B------:R-:W-:Y:S01]  /*1a50*/  BPT.TRAP 0x1 ;  /* 0x000000040000795c */ /* 0x000fe20000300000 */
.L_x_180:
[----:B0-----:R-:W0:Y:S01]  /*1a60*/  S2R R3, SR_TID.X ;  /* 0x0000000000037919 */ /* 0x001e220000002100 */
[----:B------:R-:W-:Y:S01]  /*1a70*/  IMAD.MOV.U32 R151, RZ, RZ, RZ ;  /* 0x000000ffff977224 */ /* 0x000fe200078e00ff */
[----:B0-----:R-:W-:Y:S01]  /*1a80*/  LOP3.LUT P1, RZ, R3, 0x7f, RZ, 0xc0, !PT ;  /* 0x0000007f03ff7812 */ /* 0x001fe2000782c0ff */
[----:B--2---:R-:W-:-:S12]  /*1a90*/  @P2 BRA `(.L_x_181) ;  /* 0x0000000000082947 */ /* 0x004fd80003800000 */
[----:B------:R-:W0:Y:S02]  /*1aa0*/  SYNCS.PHASECHK.TRANS64.TRYWAIT P2, [R5+URZ+0x34830], R4 ;  /* 0x03483004050075a7 */ /* 0x000e24000804017f */
[----:B0-----:R-:W-:Y:S05]  /*1ab0*/  @!P2 BRA `(.L_x_182) ;  /* 0x000000e800aca947 */ /* 0x001fea0003800000 */
.L_x_181:
[----:B------:R-:W-:Y:S05]  /*1ac0*/  WARPSYNC.ALL ;  /* 0x0000000000007948 */ /* 0x000fea0003800000 */
[----:B------:R-:W-:Y:S01]  /*1ad0*/  VIADD R3, R0, 0x1c400 ;  /* 0x0001c40000037836 */ /* 0x000fe20000000000 */
[----:B------:R-:W-:Y:S01]  /*1ae0*/  ULOP3.LUT UR52, UR52, 0x10000, URZ, 0xfc, !UPT ;  /* 0x0001000034347892 */ /* 0x000fe2000f8efc3f */
[----:B------:R-:W-:Y:S01]  /*1af0*/  WARPGROUP.ARRIVE ;  /* 0x00000000000079c5 */ /* 0x000fe20000000000 */
[----:B------:R-:W-:Y:S01]  /*1b00*/  UMOV UR53, 0x40000040 ;  /* 0x4000004000357882 */ /* 0x000fe20000000000 */
[----:B------:R-:W-:Y:S01]  /*1b10*/  UMOV UR55, 0x40000040 ;  /* 0x4000004000377882 */ /* 0x000fe20000000000 */
[----:B------:R-:W-:Y:S01]  /*1b20*/  SHF.R.U32.HI R3, RZ, 0x4, R3 ;  /* 0x00000004ff037819 */ /* 0x000fe20000011603 */
[----:B------:R-:W-:Y:S01]  /*1b30*/  UIADD3 UR56, UR52, 0x2, URZ ;  /* 0x0000000234387890 */ /* 0x000fe2000fffe03f */
[----:B------:R-:W-:Y:S01]  /*1b40*/  P2R R88, PR, RZ, 0x2 ;  /* 0x00000002ff587803 */ /* 0x000fe20000000000 */
[----:B------:R-:W-:Y:S01]  /*1b50*/  UMOV UR57, 0x40000040 ;  /* 0x4000004000397882 */ /* 0x000fe20000000000 */
[----:B------:R-:W-:Y:S01]  /*1b60*/  LOP3.LUT R3, R3, 0x3fff, RZ, 0xc0, !PT ;  /* 0x00003fff03037812 */ /* 0x000fe200078ec0ff */
[----:B------:R-:W-:Y:S01]  /*1b70*/  UMOV UR59, 0x40000040 ;  /* 0x40000040003b7882 */ /* 0x000fe20000000000 */
[----:B------:R-:W-:Y:S01]  /*1b80*/  UIADD3 UR8, UR52, 0x4, URZ ;  /* 0x0000000434087890 */ /* 0x000fe2000fffe03f */
[----:B------:R-:W-:Y:S01]  /*1b90*/  P2R R90, PR, RZ, 0x1 ;  /* 0x00000001ff5a7803 */ /* 0x000fe20000000000 */
[----:B------:R-:W-:Y:S01]  /*1ba0*/  UMOV UR9, 0x40000040 ;  /* 0x4000004000097882 */ /* 0x000fe20000000000 */
[----:B------:R-:W-:Y:S01]  /*1bb0*/  LOP3.LUT R7, R3, 0x10000, RZ, 0xfc, !PT ;  /* 0x0001000003077812 */ /* 0x000fe200078efcff */
[----:B------:R-:W-:Y:S01]  /*1bc0*/  UMOV UR11, 0x40000040 ;  /* 0x40000040000b7882 */ /* 0x000fe20000000000 */
[----:B------:R-:W-:Y:S01]  /*1bd0*/  UIADD3 UR12, UR52, 0x6, URZ ;  /* 0x00000006340c7890 */ /* 0x000fe2000fffe03f */
[----:B------:R-:W-:Y:S01]  /*1be0*/  IMAD.MOV.U32 R150, RZ, RZ, R151 ;  /* 0x000000ffff967224 */ /* 0x000fe200078e0097 */
[----:B------:R-:W-:Y:S01]  /*1bf0*/  UMOV UR13, 0x40000040 ;  /* 0x40000040000d7882 */ /* 0x000fe20000000000 */
[----:B------:R-:W-:Y:S01]  /*1c00*/  IMAD R3, R2, 0xc00, R7 ;  /* 0x00000c0002037824 */ /* 0x000fe200078e0207 */
[----:B------:R-:W-:Y:S01]  /*1c10*/  UMOV UR15, 0x40000040 ;  /* 0x40000040000f7882 */ /* 0x000fe20000000000 */
[----:B------:R-:W-:Y:S01]  /*1c20*/  UIADD3 UR16, UR52, 0x400, URZ ;  /* 0x0000040034107890 */ /* 0x000fe2000fffe03f */
[----:B------:R-:W-:Y:S01]  /*1c30*/  IMAD.MOV.U32 R149, RZ, RZ, R151 ;  /* 0x000000ffff957224 */ /* 0x000fe200078e0097 */
[----:B------:R-:W-:Y:S01]  /*1c40*/  UMOV UR17, 0x40000040 ;  /* 0x4000004000117882 */ /* 0x000fe20000000000 */
[----:B------:R-:W-:Y:S01]  /*1c50*/  R2UR UR54, R3 ;  /* 0x00000000033672ca */ /* 0x000fe200000e0000 */
[----:B------:R-:W-:Y:S01]  /*1c60*/  UMOV UR19, 0x40000040 ;  /* 0x4000004000137882 */ /* 0x000fe20000000000 */
[----:B------:R-:W-:Y:S01]  /*1c70*/  UIADD3 UR20, UR52, 0x402, URZ ;  /* 0x0000040234147890 */ /* 0x000fe2000fffe03f */
[----:B------:R-:W-:Y:S01]  /*1c80*/  IADD3 R3, R104, 0x80, -R205 ;  /* 0x0000008068037810 */ /* 0x000fe20007ffe8cd */
[----:B------:R-:W-:Y:S01]  /*1c90*/  UMOV UR21, 0x40000040 ;  /* 0x4000004000157882 */ /* 0x000fe20000000000 */
[----:B------:R-:W-:Y:S01]  /*1ca0*/  UMOV UR23, 0x40000040 ;  /* 0x4000004000177882 */ /* 0x000fe20000000000 */
[----:B------:R-:W-:Y:S01]  /*1cb0*/  UIADD3 UR24, UR52, 0x404, URZ ;  /* 0x0000040434187890 */ /* 0x000fe2000fffe03f */
[----:B------:R-:W-:Y:S01]  /*1cc0*/  IMAD.MOV.U32 R148, RZ, RZ, R151 ;  /* 0x000000ffff947224 */ /* 0x000fe200078e0097 */
[----:B------:R-:W-:Y:S01]  /*1cd0*/  UMOV UR25, 0x40000040 ;  /* 0x4000004000197882 */ /* 0x000fe20000000000 */
[----:B------:R-:W-:Y:S01]  /*1ce0*/  UMOV UR27, 0x40000040 ;  /* 0x40000040001b7882 */ /* 0x000fe20000000000 */
[----:B------:R-:W-:Y:S01]  /*1cf0*/  UIADD3 UR28, UR52, 0x406, URZ ;  /* 0x00000406341c7890 */ /* 0x000fe2000fffe03f */
[----:B------:R-:W-:Y:S01]  /*1d00*/  IMAD R6, R94, -0x80, R3 ;  /* 0xffffff805e067824 */ /* 0x000fe200078e0203 */
[----:B------:R-:W-:Y:S01]  /*1d10*/  UMOV UR29, 0x40000040 ;  /* 0x40000040001d7882 */ /* 0x000fe20000000000 */
[----:B------:R-:W-:Y:S01]  /*1d20*/  HGMMA.64x128x16.F32.BF16 R24, gdesc[UR52], RZ, !UPT, gsb0 ;  /* 0x01e00000341879f0 */ /* 0x000fe2000c0018ff */
[----:B------:R-:W-:Y:S01]  /*1d30*/  UIADD3 UR58, UR54, 0x2, URZ ;  /* 0x00000002363a7890 */ /* 0x000fe2000fffe03f */
[--C-:B------:R-:W-:Y:S01]  /*1d40*/  IMAD.MOV.U32 R147, RZ, RZ, R151.reuse ;  /* 0x000000ffff937224 */ /* 0x100fe200078e0097 */
[----:B------:R-:W-:Y:S01]  /*1d50*/  UIADD3 UR10, UR54, 0x4, URZ ;  /* 0x00000004360a7890 */ /* 0x000fe2000fffe03f */
[C---:B------:R-:W-:Y:S01]  /*1d60*/  ISETP.GT.AND P4, PT, R6.reuse, RZ, PT ;  /* 0x000000ff0600720c */ /* 0x040fe20003f84270 */
[----:B------:R-:W-:Y:S01]  /*1d70*/  UIADD3 UR14, UR54, 0x6, URZ ;  /* 0x00000006360e7890 */ /* 0x000fe2000fffe03f */
[C---:B------:R-:W-:Y:S01]  /*1d80*/  ISETP.GT.AND P3, PT, R6.reuse, 0x1, PT ;  /* 0x000000010600780c */ /* 0x040fe20003f64270 */
        /* <DEDUP_REMOVED lines=8> */
[----:B------:R-:W-:Y:S01]  /*1e10*/  UMOV UR31, 0x40000040 ;  /* 0x40000040001f7882 */ /* 0x000fe20000000000 */
[----:B------:R-:W-:Y:S01]  /*1e20*/  UIADD3 UR32, UR52, 0x800, URZ ;  /* 0x0000080034207890 */ /* 0x000fe2000fffe03f */
[----:B------:R-:W-:Y:S01]  /*1e30*/  ISETP.GT.AND P0, PT, R6, 0x60, PT ;  /* 0x000000600600780c */ /* 0x000fe20003f04270 */
[----:B------:R-:W-:Y:S01]  /*1e40*/  UIADD3 UR34, UR54, 0x800, URZ ;  /* 0x0000080036227890 */ /* 0x000fe2000fffe03f */
[--C-:B------:R-:W-:Y:S01]  /*1e50*/  IMAD.MOV.U32 R146, RZ, RZ, R151.reuse ;  /* 0x000000ffff927224 */ /* 0x100fe200078e0097 */
[----:B------:R-:W-:Y:S01]  /*1e60*/  UMOV UR33, 0x40000040 ;  /* 0x4000004000217882 */ /* 0x000fe20000000000 */
[----:B------:R-:W-:Y:S01]  /*1e70*/  UMOV UR35, 0x40000040 ;  /* 0x4000004000237882 */ /* 0x000fe20000000000 */
[----:B------:R-:W-:Y:S01]  /*1e80*/  UIADD3 UR36, UR52, 0x802, URZ ;  /* 0x0000080234247890 */ /* 0x000fe2000fffe03f */
[--C-:B------:R-:W-:Y:S01]  /*1e90*/  IMAD.MOV.U32 R145, RZ, RZ, R151.reuse ;  /* 0x000000ffff917224 */ /* 0x100fe200078e0097 */
        /* <DEDUP_REMOVED lines=16> */
[----:B------:R-:W-:Y:S01]  /*1fa0*/  ULDC UR4, c[0x0][0x988] ;  /* 0x0002620000047ab9 */ /* 0x000fe20000000800 */
        /* <DEDUP_REMOVED lines=21> */
[----:B------:R-:W-:Y:S01]  /*2100*/  IMAD.MOV.U32 R92, RZ, RZ, R151 ;  /* 0x000000ffff5c7224 */ /* 0x000fe200078e0097 */
        /* <DEDUP_REMOVED lines=37> */
[----:B01----:R-:W-:-:S02]  /*2360*/  FMNMX.FTZ R4, R111, R113, !PT ;  /* 0x000000716f047209 */ /* 0x003fc40007810000 */
        /* <DEDUP_REMOVED lines=103> */
[C---:B------:R-:W-:Y:S02]  /*29e0*/  ISETP.GT.AND P6, PT, R6.reuse, 0x79, PT ;  /* 0x000000790600780c */ /* 0x040fe40003fc4270 */
        /* <DEDUP_REMOVED lines=17> */
[----:B------:R-:W-:Y:S01]  /*2b00*/  ISETP.NE.AND P1, PT, R88, RZ, PT ;  /* 0x000000ff5800720c */ /* 0x000fe20003f25270 */
[--C-:B------:R-:W-:Y:S01]  /*2b10*/  IMAD.MOV.U32 R88, RZ, RZ, R151.reuse ;  /* 0x000000ffff587224 */ /* 0x100fe200078e0097 */
[----:B------:R-:W-:Y:S01]  /*2b20*/  ISETP.NE.AND P0, PT, R90, RZ, PT ;  /* 0x000000ff5a00720c */ /* 0x000fe20003f05270 */
[----:B------:R-:W-:Y:S01]  /*2b30*/  IMAD.MOV.U32 R90, RZ, RZ, R151 ;  /* 0x000000ffff5a7224 */ /* 0x000fe200078e0097 */
[----:B0-----:R-:W-:-:S02]  /*2b40*/  FMNMX.FTZ R10, R8, R3, !PT ;  /* 0x00000003080a7209 */ /* 0x001fc40007810000 */
[----:B------:R-:W-:-:S03]  /*2b50*/  FMNMX.FTZ R8, R11, R27, !PT ;  /* 0x0000001b0b087209 */ /* 0x000fc60007810000 */
[----:B------:R-:W0:Y:S01]  /*2b60*/  SHFL.BFLY PT, R3, R10, 0x1, 0x1f ;  /* 0x0c201f000a037f89 */ /* 0x000e2200000e0000 */
[----:B------:R-:W-:-:S03]  /*2b70*/  FMNMX.FTZ R8, R13, R8, !PT ;  /* 0x000000080d087209 */ /* 0x000fc60007810000 */
[----:B------:R-:W-:Y:S01]  /*2b80*/  @!P1 VIADD R5, R5, 0x34840 ;  /* 0x0003484005059836 */ /* 0x000fe20000000000 */
[----:B------:R-:W-:-:S04]  /*2b90*/  FMNMX.FTZ R8, R31, R8, !PT ;  /* 0x000000081f087209 */ /* 0x000fc80007810000 */
[----:B------:R-:W-:Y:S02]  /*2ba0*/  @!P1 PRMT R5, RZ, 0x654, R5 ;  /* 0x00000654ff059816 */ /* 0x000fe40000000005 */
[----:B------:R-:W-:Y:S02]  /*2bb0*/  FMNMX.FTZ R8, R15, R8, !PT ;  /* 0x000000080f087209 */ /* 0x000fe40007810000 */
[----:B------:R1:W-:Y:S02]  /*2bc0*/  @!P1 SYNCS.ARRIVE.TRANS64.RED.A1T0 RZ, [R5+URZ], RZ ;  /* 0x000000ff05ff99a7 */ /* 0x0003e4000810043f */
        /* <DEDUP_REMOVED lines=18> */
[-CC-:B------:R-:W-:Y:S01]  /*2cf0*/  FFMA.FTZ R168, R125, R4.reuse, -R6.reuse ;  /* 0x000000047da87223 */ /* 0x180fe20000010806 */
[----:B------:R-:W-:Y:S01]  /*2d00*/  FSEL R123, R82, -INF , P3 ;  /* 0xff800000527b7808 */ /* 0x000fe20001800000 */
[--C-:B------:R-:W-:Y:S01]  /*2d10*/  FFMA.FTZ R154, R9, R4, -R6.reuse ;  /* 0x00000004099a7223 */ /* 0x100fe20000010806 */
[----:B------:R-:W-:Y:S01]  /*2d20*/  FMNMX.FTZ R8, R37, R8, !PT ;  /* 0x0000000825087209 */ /* 0x000fe20007810000 */
[----:B------:R0:W-:Y:S01]  /*2d30*/  MUFU.EX2 R79, R10 ;  /* 0x0000000a004f7308 */ /* 0x0001e20000000800 */
[----:B------:R-:W-:Y:S01]  /*2d40*/  FSEL R91, R86, -INF , P5 ;  /* 0xff800000565b7808 */ /* 0x000fe20002800000 */
[--C-:B------:R-:W-:Y:S01]  /*2d50*/  FFMA.FTZ R180, R111, R4, -R6.reuse ;  /* 0x000000046fb47223 */ /* 0x100fe20000010806 */
[----:B------:R-:W-:Y:S01]  /*2d60*/  FMNMX.FTZ R8, R55, R8, !PT ;  /* 0x0000000837087209 */ /* 0x000fe20007810000 */
[-CC-:B------:R-:W-:Y:S01]  /*2d70*/  FFMA.FTZ R77, R113, R4.reuse, -R6.reuse ;  /* 0x00000004714d7223 */ /* 0x180fe20000010806 */
[----:B------:R-:W-:Y:S01]  /*2d80*/  FSEL R125, R87, -INF , P6 ;  /* 0xff800000577d7808 */ /* 0x000fe20003000000 */
[--C-:B------:R-:W-:Y:S01]  /*2d90*/  FFMA.FTZ R182, R115, R4, -R6.reuse ;  /* 0x0000000473b67223 */ /* 0x100fe20000010806 */
[----:B------:R-:W-:Y:S01]  /*2da0*/  FMNMX.FTZ R8, R41, R8, !PT ;  /* 0x0000000829087209 */ /* 0x000fe20007810000 */
[----:B------:R-:W-:Y:S01]  /*2db0*/  MUFU.EX2 R180, R180 ;  /* 0x000000b400b47308 */ /* 0x000fe20000000800 */
        /* <DEDUP_REMOVED lines=33> */
[----:B------:R-:W-:Y:S01]  /*2fd0*/  FFMA.FTZ R85, R85, R4, -R6 ;  /* 0x0000000455557223 */ /* 0x000fe20000010806 */
[----:B------:R-:W-:Y:S01]  /*2fe0*/  FMNMX.FTZ R8, R75, R8, !PT ;  /* 0x000000084b087209 */ /* 0x000fe20007810000 */
[----:B------:R-:W4:Y:S01]  /*2ff0*/  MUFU.EX2 R81, R81 ;  /* 0x0000005100517308 */ /* 0x000f220000000800 */
[----:B------:R-:W-:-:S02]  /*3000*/  IMAD.MOV.U32 R141, RZ, RZ, R151 ;  /* 0x000000ffff8d7224 */ /* 0x000fc400078e0097 */
[----:B------:R-:W-:Y:S01]  /*3010*/  FMNMX.FTZ R8, R73, R8, !PT ;  /* 0x0000000849087209 */ /* 0x000fe20007810000 */
[--C-:B------:R-:W-:Y:S02]  /*3020*/  IMAD.MOV.U32 R139, RZ, RZ, R151.reuse ;  /* 0x000000ffff8b7224 */ /* 0x100fe400078e0097 */
[--C-:B------:R-:W-:Y:S01]  /*3030*/  IMAD.MOV.U32 R137, RZ, RZ, R151.reuse ;  /* 0x000000ffff897224 */ /* 0x100fe200078e0097 */
[----:B------:R-:W-:Y:S01]  /*3040*/  FMNMX.FTZ R8, R121, R8, !PT ;  /* 0x0000000879087209 */ /* 0x000fe20007810000 */
[----:B------:R-:W5:Y:S01]  /*3050*/  MUFU.EX2 R176, R176 ;  /* 0x000000b000b07308 */ /* 0x000f620000000800 */
[--C-:B------:R-:W-:Y:S02]  /*3060*/  IMAD.MOV.U32 R135, RZ, RZ, R151.reuse ;  /* 0x000000ffff877224 */ /* 0x100fe400078e0097 */
[----:B------:R-:W-:Y:S01]  /*3070*/  FMNMX.FTZ R8, R123, R8, !PT ;  /* 0x000000087b087209 */ /* 0x000fe20007810000 */
[--C-:B------:R-:W-:Y:S02]  /*3080*/  IMAD.MOV.U32 R133, RZ, RZ, R151.reuse ;  /* 0x000000ffff857224 */ /* 0x100fe400078e0097 */
[--C-:B------:R-:W-:Y:S01]  /*3090*/  IMAD.MOV.U32 R131, RZ, RZ, R151.reuse ;  /* 0x000000ffff837224 */ /* 0x100fe200078e0097 */
[----:B------:R-:W-:Y:S01]  /*30a0*/  FMNMX.FTZ R8, R83, R8, !PT ;  /* 0x0000000853087209 */ /* 0x000fe20007810000 */
[----:B------:R-:W1:Y:S01]  /*30b0*/  MUFU.EX2 R111, R111 ;  /* 0x0000006f006f7308 */ /* 0x000e620000000800 */
[----:B------:R-:W-:-:S02]  /*30c0*/  IMAD.MOV.U32 R129, RZ, RZ, R151 ;  /* 0x000000ffff817224 */ /* 0x000fc400078e0097 */
[----:B------:R-:W-:Y:S01]  /*30d0*/  FMNMX.FTZ R8, R91, R8, !PT ;  /* 0x000000085b087209 */ /* 0x000fe20007810000 */
[--C-:B------:R-:W-:Y:S02]  /*30e0*/  IMAD.MOV.U32 R127, RZ, RZ, R151.reuse ;  /* 0x000000ffff7f7224 */ /* 0x100fe400078e0097 */
[--C-:B------:R-:W-:Y:S01]  /*30f0*/  IMAD.MOV.U32 R109, RZ, RZ, R151.reuse ;  /* 0x000000ffff6d7224 */ /* 0x100fe200078e0097 */
[----:B------:R-:W-:Y:S01]  /*3100*/  FMNMX.FTZ R8, R125, R8, !PT ;  /* 0x000000087d087209 */ /* 0x000fe20007810000 */
[----:B------:R-:W1:Y:S01]  /*3110*/  MUFU.EX2 R178, R178 ;  /* 0x000000b200b27308 */ /* 0x000e620000000800 */
[--C-:B------:R-:W-:Y:S02]  /*3120*/  IMAD.MOV.U32 R107, RZ, RZ, R151.reuse ;  /* 0x000000ffff6b7224 */ /* 0x100fe400078e0097 */
[--C-:B------:R-:W-:Y:S01]  /*3130*/  IMAD.MOV.U32 R105, RZ, RZ, R151.reuse ;  /* 0x000000ffff697224 */ /* 0x100fe200078e0097 */
[----:B------:R-:W0:Y:S01]  /*3140*/  SHFL.BFLY PT, R9, R8, 0x2, 0x1f ;  /* 0x0c401f0008097f89 */ /* 0x000e2200000e0000 */
[----:B------:R-:W-:-:S02]  /*3150*/  IMAD.MOV.U32 R103, RZ, RZ, R151 ;  /* 0x000000ffff677224 */ /* 0x000fc400078e0097 */
[--C-:B------:R-:W-:Y:S01]  /*3160*/  IMAD.MOV.U32 R101, RZ, RZ, R151.reuse ;  /* 0x000000ffff657224 */ /* 0x100fe200078e0097 */
[----:B------:R-:W1:Y:S01]  /*3170*/  MUFU.EX2 R113, R113 ;  /* 0x0000007100717308 */ /* 0x000e620000000800 */
[--C-:B------:R-:W-:Y:S02]  /*3180*/  IMAD.MOV.U32 R99, RZ, RZ, R151.reuse ;  /* 0x000000ffff637224 */ /* 0x100fe400078e0097 */
[----:B------:R-:W-:-:S05]  /*3190*/  IMAD.MOV.U32 R97, RZ, RZ, R151 ;  /* 0x000000ffff617224 */ /* 0x000fca00078e0097 */
        /* <DEDUP_REMOVED lines=13> */
[-CC-:B------:R-:W-:Y:S01]  /*3270*/  FFMA.FTZ R181, R11, R4.reuse, -R6.reuse ;  /* 0x000000040bb57223 */ /* 0x180fe20000010806 */
[-CC-:B------:R-:W-:Y:S01]  /*3280*/  FFMA.FTZ R8, R27, R4.reuse, -R6.reuse ;  /* 0x000000041b087223 */ /* 0x180fe20000010806 */
[-CC-:B------:R-:W-:Y:S01]  /*3290*/  FFMA.FTZ R183, R13, R4.reuse, -R6.reuse ;  /* 0x000000040db77223 */ /* 0x180fe20000010806 */
[----:B--2---:R-:W-:Y:S01]  /*32a0*/  FADD.FTZ R11, R180, R77 ;  /* 0x0000004db40b7221 */ /* 0x004fe20000010000 */
[-CC-:B------:R-:W-:Y:S01]  /*32b0*/  FFMA.FTZ R10, R31, R4.reuse, -R6.reuse ;  /* 0x000000041f0a7223 */ /* 0x180fe20000010806 */
[-CC-:B------:R-:W-:Y:S01]  /*32c0*/  FFMA.FTZ R177, R15, R4.reuse, -R6.reuse ;  /* 0x000000040fb17223 */ /* 0x180fe20000010806 */
[----:B------:R-:W-:Y:S01]  /*32d0*/  MUFU.EX2 R181, R181 ;  /* 0x000000b500b57308 */ /* 0x000fe20000000800 */
[----:B---3--:R-:W-:Y:S01]  /*32e0*/  FADD.FTZ R30, R182, R11 ;  /* 0x0000000bb61e7221 */ /* 0x008fe20000010000 */
[-CC-:B------:R-:W-:Y:S01]  /*32f0*/  FFMA.FTZ R12, R35, R4.reuse, -R6.reuse ;  /* 0x00000004230c7223 */ /* 0x180fe20000010806 */
[-CC-:B------:R-:W-:Y:S01]  /*3300*/  FFMA.FTZ R179, R21, R4.reuse, -R6.reuse ;  /* 0x0000000415b37223 */ /* 0x180fe20000010806 */
[-C--:B------:R-:W-:Y:S01]  /*3310*/  FFMA.FTZ R14, R39, R4.reuse, -R6 ;  /* 0x00000004270e7223 */ /* 0x080fe20000010806 */
[----:B----4-:R-:W-:Y:S01]  /*3320*/  FADD.FTZ R11, R81, R30 ;  /* 0x0000001e510b7221 */ /* 0x010fe20000010000 */
[-CC-:B------:R-:W-:Y:S01]  /*3330*/  FFMA.FTZ R173, R25, R4.reuse, -R6.reuse ;  /* 0x0000000419ad7223 */ /* 0x180fe20000010806 */
[-CC-:B------:R-:W-:Y:S01]  /*3340*/  FFMA.FTZ R20, R43, R4.reuse, -R6.reuse ;  /* 0x000000042b147223 */ /* 0x180fe20000010806 */
[----:B------:R-:W0:Y:S01]  /*3350*/  MUFU.EX2 R8, R8 ;  /* 0x0000000800087308 */ /* 0x000e220000000800 */
[----:B-----5:R-:W-:Y:S01]  /*3360*/  FADD.FTZ R32, R176, R11 ;  /* 0x0000000bb0207221 */ /* 0x020fe20000010000 */
[-CC-:B------:R-:W-:Y:S01]  /*3370*/  FFMA.FTZ R175, R29, R4.reuse, -R6.reuse ;  /* 0x000000041daf7223 */ /* 0x180fe20000010806 */
[-CC-:B------:R-:W-:Y:S01]  /*3380*/  FFMA.FTZ R24, R47, R4.reuse, -R6.reuse ;  /* 0x000000042f187223 */ /* 0x180fe20000010806 */
[-C--:B------:R-:W-:Y:S01]  /*3390*/  FFMA.FTZ R169, R33, R4.reuse, -R6 ;  /* 0x0000000421a97223 */ /* 0x080fe20000010806 */
[----:B-1----:R-:W-:Y:S01]  /*33a0*/  FADD.FTZ R11, R111, R32 ;  /* 0x000000206f0b7221 */ /* 0x002fe20000010000 */
[-CC-:B------:R-:W-:Y:S01]  /*33b0*/  FFMA.FTZ R26, R51, R4.reuse, -R6.reuse ;  /* 0x00000004331a7223 */ /* 0x180fe20000010806 */
[-CC-:B------:R-:W-:Y:S01]  /*33c0*/  FFMA.FTZ R171, R37, R4.reuse, -R6.reuse ;  /* 0x0000000425ab7223 */ /* 0x180fe20000010806 */
[----:B------:R-:W1:Y:S01]  /*33d0*/  MUFU.EX2 R183, R183 ;  /* 0x000000b700b77308 */ /* 0x000e620000000800 */
[----:B------:R-:W-:Y:S01]  /*33e0*/  FADD.FTZ R34, R178, R11 ;  /* 0x0000000bb2227221 */ /* 0x000fe20000010000 */
[-CC-:B------:R-:W-:Y:S01]  /*33f0*/  FFMA.FTZ R28, R55, R4.reuse, -R6.reuse ;  /* 0x00000004371c7223 */ /* 0x180fe20000010806 */
[-CC-:B------:R-:W-:Y:S01]  /*3400*/  FFMA.FTZ R153, R41, R4.reuse, -R6.reuse ;  /* 0x0000000429997223 */ /* 0x180fe20000010806 */
[-C--:B------:R-:W-:Y:S01]  /*3410*/  FFMA.FTZ R30, R59, R4.reuse, -R6 ;  /* 0x000000043b1e7223 */ /* 0x080fe20000010806 */
[----:B------:R-:W-:Y:S01]  /*3420*/  FADD.FTZ R13, R113, R34 ;  /* 0x00000022710d7221 */ /* 0x000fe20000010000 */
[-CC-:B------:R-:W-:Y:S01]  /*3430*/  FFMA.FTZ R45, R45, R4.reuse, -R6.reuse ;  /* 0x000000042d2d7223 */ /* 0x180fe20000010806 */
[-C--:B------:R-:W-:Y:S01]  /*3440*/  FFMA.FTZ R63, R63, R4.reuse, -R6 ;  /* 0x000000043f3f7223 */ /* 0x080fe20000010806 */
[----:B------:R-:W2:Y:S01]  /*3450*/  MUFU.EX2 R10, R10 ;  /* 0x0000000a000a7308 */ /* 0x000ea20000000800 */
[----:B0-----:R-:W-:Y:S01]  /*3460*/  FADD.FTZ R32, R181, R8 ;  /* 0x00000008b5207221 */ /* 0x001fe20000010000 */
[----:B------:R-:W-:Y:S01]  /*3470*/  FADD.FTZ R36, R172, R13 ;  /* 0x0000000dac247221 */ /* 0x000fe20000010000 */
[-CC-:B------:R-:W-:Y:S01]  /*3480*/  FFMA.FTZ R49, R49, R4.reuse, -R6.reuse ;  /* 0x0000000431317223 */ /* 0x180fe20000010806 */
[-CC-:B------:R-:W-:Y:S01]  /*3490*/  FFMA.FTZ R67, R67, R4.reuse, -R6.reuse ;  /* 0x0000000443437223 */ /* 0x180fe20000010806 */
[-C--:B------:R-:W-:Y:S01]  /*34a0*/  FFMA.FTZ R53, R53, R4.reuse, -R6 ;  /* 0x0000000435357223 */ /* 0x080fe20000010806 */
[----:B------:R-:W-:Y:S01]  /*34b0*/  FADD.FTZ R13, R115, R36 ;  /* 0x00000024730d7221 */ /* 0x000fe20000010000 */
[-C--:B------:R-:W-:Y:S01]  /*34c0*/  FFMA.FTZ R71, R71, R4.reuse, -R6 ;  /* 0x0000000447477223 */ /* 0x080fe20000010806 */
[----:B------:R-:W0:Y:S01]  /*34d0*/  MUFU.EX2 R177, R177 ;  /* 0x000000b100b17308 */ /* 0x000e220000000800 */
[----:B-1----:R-:W-:Y:S01]  /*34e0*/  FADD.FTZ R11, R183, R32 ;  /* 0x00000020b70b7221 */ /* 0x002fe20000010000 */
[----:B------:R-:W-:Y:S01]  /*34f0*/  FADD.FTZ R36, R174, R13 ;  /* 0x0000000dae247221 */ /* 0x000fe20000010000 */
[-CC-:B------:R-:W-:Y:S01]  /*3500*/  FFMA.FTZ R69, R69, R4.reuse, -R6.reuse ;  /* 0x0000000445457223 */ /* 0x180fe20000010806 */
[-CC-:B------:R-:W-:Y:S01]  /*3510*/  FFMA.FTZ R75, R75, R4.reuse, -R6.reuse ;  /* 0x000000044b4b7223 */ /* 0x180fe20000010806 */
[-C--:B------:R-:W-:Y:S01]  /*3520*/  FFMA.FTZ R73, R73, R4.reuse, -R6 ;  /* 0x0000000449497223 */ /* 0x080fe20000010806 */
[----:B------:R-:W-:Y:S01]  /*3530*/  FADD.FTZ R13, R117, R36 ;  /* 0x00000024750d7221 */ /* 0x000fe20000010000 */
[-CC-:B------:R-:W-:Y:S01]  /*3540*/  FFMA.FTZ R121, R121, R4.reuse, -R6.reuse ;  /* 0x0000000479797223 */ /* 0x180fe20000010806 */
[----:B------:R-:W1:Y:S01]  /*3550*/  MUFU.EX2 R12, R12 ;  /* 0x0000000c000c7308 */ /* 0x000e620000000800 */
[----:B--2---:R-:W-:Y:S01]  /*3560*/  FADD.FTZ R34, R10, R11 ;  /* 0x0000000b0a227221 */ /* 0x004fe20000010000 */
[----:B------:R-:W-:Y:S01]  /*3570*/  FADD.FTZ R38, R168, R13 ;  /* 0x0000000da8267221 */ /* 0x000fe20000010000 */
[-CC-:B------:R-:W-:Y:S01]  /*3580*/  FFMA.FTZ R123, R123, R4.reuse, -R6.reuse ;  /* 0x000000047b7b7223 */ /* 0x180fe20000010806 */
[-CC-:B------:R-:W-:Y:S01]  /*3590*/  FFMA.FTZ R83, R83, R4.reuse, -R6.reuse ;  /* 0x0000000453537223 */ /* 0x180fe20000010806 */
[-C--:B------:R-:W-:Y:S01]  /*35a0*/  FFMA.FTZ R91, R91, R4.reuse, -R6 ;  /* 0x000000045b5b7223 */ /* 0x080fe20000010806 */
[----:B------:R-:W-:Y:S01]  /*35b0*/  FADD.FTZ R13, R119, R38 ;  /* 0x00000026770d7221 */ /* 0x000fe20000010000 */
[----:B------:R-:W-:Y:S01]  /*35c0*/  FFMA.FTZ R125, R125, R4, -R6 ;  /* 0x000000047d7d7223 */ /* 0x000fe20000010806 */
[----:B------:R-:W2:Y:S01]  /*35d0*/  MUFU.EX2 R179, R179 ;  /* 0x000000b300b37308 */ /* 0x000ea20000000800 */
[----:B0-----:R-:W-:Y:S01]  /*35e0*/  FADD.FTZ R11, R177, R34 ;  /* 0x00000022b10b7221 */ /* 0x001fe20000010000 */
[----:B------:R-:W-:Y:S01]  /*35f0*/  FADD.FTZ R38, R170, R13 ;  /* 0x0000000daa267221 */ /* 0x000fe20000010000 */
[----:B------:R-:W-:-:S02]  /*3600*/  F2FP.BF16.F32.PACK_AB R181, R8, R181 ;  /* 0x000000b508b5723e */ /* 0x000fc400000010ff */
[----:B------:R-:W-:Y:S02]  /*3610*/  F2FP.BF16.F32.PACK_AB R183, R10, R183 ;  /* 0x000000b70ab7723e */ /* 0x000fe400000010ff */
[----:B------:R-:W-:Y:S01]  /*3620*/  F2FP.BF16.F32.PACK_AB R176, R111, R176 ;  /* 0x000000b06fb0723e */ /* 0x000fe200000010ff */
[----:B------:R-:W0:Y:S01]  /*3630*/  MUFU.EX2 R14, R14 ;  /* 0x0000000e000e7308 */ /* 0x000e220000000800 */
[C---:B-1----:R-:W-:Y:S01]  /*3640*/  FADD.FTZ R34, R12.reuse, R11 ;  /* 0x0000000b0c227221 */ /* 0x042fe20000010000 */
[----:B------:R-:W-:Y:S01]  /*3650*/  F2FP.BF16.F32.PACK_AB R177, R12, R177 ;  /* 0x000000b10cb1723e */ /* 0x000fe200000010ff */
[----:B------:R-:W-:Y:S01]  /*3660*/  VIADD R12, R94, 0xfffffffe ;  /* 0xfffffffe5e0c7836 */ /* 0x000fe20000000000 */
[----:B------:R-:W-:Y:S01]  /*3670*/  F2FP.BF16.F32.PACK_AB R178, R113, R178 ;  /* 0x000000b271b2723e */ /* 0x000fe200000010ff */
[--C-:B------:R-:W-:Y:S01]  /*3680*/  IMAD.MOV.U32 R113, RZ, RZ, R151.reuse ;  /* 0x000000ffff717224 */ /* 0x100fe200078e0097 */
[----:B------:R-:W-:Y:S01]  /*3690*/  F2FP.BF16.F32.PACK_AB R172, R115, R172 ;  /* 0x000000ac73ac723e */ /* 0x000fe200000010ff */
[--C-:B------:R-:W-:Y:S01]  /*36a0*/  IMAD.MOV.U32 R115, RZ, RZ, R151.reuse ;  /* 0x000000ffff737224 */ /* 0x100fe200078e0097 */
[----:B------:R-:W1:Y:S01]  /*36b0*/  MUFU.EX2 R173, R173 ;  /* 0x000000ad00ad7308 */ /* 0x000e620000000800 */
[----:B--2---:R-:W-:Y:S01]  /*36c0*/  FADD.FTZ R11, R179, R34 ;  /* 0x00000022b30b7221 */ /* 0x004fe20000010000 */
[----:B------:R-:W-:Y:S01]  /*36d0*/  ISETP.GE.AND P2, PT, R12, R17, PT ;  /* 0x000000110c00720c */ /* 0x000fe20003f46270 */
[--C-:B------:R-:W-:Y:S01]  /*36e0*/  IMAD.MOV.U32 R111, RZ, RZ, R151.reuse ;  /* 0x000000ffff6f7224 */ /* 0x100fe200078e0097 */
[----:B------:R-:W-:Y:S01]  /*36f0*/  F2FP.BF16.F32.PACK_AB R174, R117, R174 ;  /* 0x000000ae75ae723e */ /* 0x000fe200000010ff */
[--C-:B------:R-:W-:Y:S01]  /*3700*/  IMAD.MOV.U32 R117, RZ, RZ, R151.reuse ;  /* 0x000000ffff757224 */ /* 0x100fe200078e0097 */
[----:B------:R-:W-:Y:S01]  /*3710*/  F2FP.BF16.F32.PACK_AB R168, R119, R168 ;  /* 0x000000a877a8723e */ /* 0x000fe200000010ff */
[----:B------:R-:W-:Y:S01]  /*3720*/  IMAD.MOV.U32 R119, RZ, RZ, R151 ;  /* 0x000000ffff777224 */ /* 0x000fe200078e0097 */
[----:B------:R-:W2:Y:S01]  /*3730*/  MUFU.EX2 R20, R20 ;  /* 0x0000001400147308 */ /* 0x000ea20000000800 */
[----:B0-----:R-:W-:Y:S01]  /*3740*/  FADD.FTZ R36, R14, R11 ;  /* 0x0000000b0e247221 */ /* 0x001fe20000010000 */
[----:B------:R-:W-:Y:S01]  /*3750*/  F2FP.BF16.F32.PACK_AB R180, R77, R180 ;  /* 0x000000b44db4723e */ /* 0x000fe200000010ff */
[----:B------:R-:W-:Y:S01]  /*3760*/  IMAD.MOV.U32 R94, RZ, RZ, R151 ;  /* 0x000000ffff5e7224 */ /* 0x000fe200078e0097 */
[----:B------:R-:W-:-:S02]  /*3770*/  F2FP.BF16.F32.PACK_AB R182, R81, R182 ;  /* 0x000000b651b6723e */ /* 0x000fc400000010ff */
[----:B------:R-:W-:Y:S02]  /*3780*/  F2FP.BF16.F32.PACK_AB R170, R79, R170 ;  /* 0x000000aa4faa723e */ /* 0x000fe400000010ff */
[----:B------:R-:W0:Y:S01]  /*3790*/  MUFU.EX2 R175, R175 ;  /* 0x000000af00af7308 */ /* 0x000e220000000800 */
[----:B-1----:R-:W-:Y:S01]  /*37a0*/  FADD.FTZ R11, R173, R36 ;  /* 0x00000024ad0b7221 */ /* 0x002fe20000010000 */
[----:B------:R-:W-:-:S06]  /*37b0*/  F2FP.BF16.F32.PACK_AB R179, R14, R179 ;  /* 0x000000b30eb3723e */ /* 0x000fcc00000010ff */
[----:B------:R-:W1:Y:S01]  /*37c0*/  MUFU.EX2 R24, R24 ;  /* 0x0000001800187308 */ /* 0x000e620000000800 */
[C---:B--2---:R-:W-:Y:S01]  /*37d0*/  FADD.FTZ R36, R20.reuse, R11 ;  /* 0x0000000b14247221 */ /* 0x044fe20000010000 */
[----:B------:R-:W-:Y:S01]  /*37e0*/  FADD.FTZ R11, R79, R38 ;  /* 0x000000264f0b7221 */ /* 0x000fe20000010000 */
[----:B------:R-:W-:-:S05]  /*37f0*/  F2FP.BF16.F32.PACK_AB R173, R20, R173 ;  /* 0x000000ad14ad723e */ /* 0x000fca00000010ff */
[----:B------:R-:W2:Y:S01]  /*3800*/  MUFU.EX2 R152, R152 ;  /* 0x0000009800987308 */ /* 0x000ea20000000800 */
[----:B0-----:R-:W-:-:S07]  /*3810*/  FADD.FTZ R5, R175, R36 ;  /* 0x00000024af057221 */ /* 0x001fce0000010000 */
[----:B------:R-:W0:Y:S01]  /*3820*/  MUFU.EX2 R169, R169 ;  /* 0x000000a900a97308 */ /* 0x000e220000000800 */
[C---:B-1----:R-:W-:Y:S01]  /*3830*/  FADD.FTZ R38, R24.reuse, R5 ;  /* 0x0000000518267221 */ /* 0x042fe20000010000 */
[----:B------:R-:W-:-:S06]  /*3840*/  F2FP.BF16.F32.PACK_AB R175, R24, R175 ;  /* 0x000000af18af723e */ /* 0x000fcc00000010ff */
[----:B------:R-:W1:Y:S01]  /*3850*/  MUFU.EX2 R57, R57 ;  /* 0x0000003900397308 */ /* 0x000e620000000800 */
[----:B--2---:R-:W-:-:S07]  /*3860*/  FADD.FTZ R40, R152, R11 ;  /* 0x0000000b98287221 */ /* 0x004fce0000010000 */
[----:B------:R-:W2:Y:S01]  /*3870*/  MUFU.EX2 R26, R26 ;  /* 0x0000001a001a7308 */ /* 0x000ea20000000800 */
[----:B0-----:R-:W-:-:S07]  /*3880*/  FADD.FTZ R5, R169, R38 ;  /* 0x00000026a9057221 */ /* 0x001fce0000010000 */
[----:B------:R-:W0:Y:S01]  /*3890*/  MUFU.EX2 R154, R154 ;  /* 0x0000009a009a7308 */ /* 0x000e220000000800 */
[C---:B-1----:R-:W-:Y:S01]  /*38a0*/  FADD.FTZ R11, R57.reuse, R40 ;  /* 0x00000028390b7221 */ /* 0x042fe20000010000 */
[----:B------:R-:W-:-:S06]  /*38b0*/  F2FP.BF16.F32.PACK_AB R152, R57, R152 ;  /* 0x000000983998723e */ /* 0x000fcc00000010ff */
[----:B------:R-:W1:Y:S01]  /*38c0*/  MUFU.EX2 R171, R171 ;  /* 0x000000ab00ab7308 */ /* 0x000e620000000800 */
[C---:B--2---:R-:W-:Y:S01]  /*38d0*/  FADD.FTZ R38, R26.reuse, R5 ;  /* 0x000000051a267221 */ /* 0x044fe20000010000 */
[----:B------:R-:W-:-:S06]  /*38e0*/  F2FP.BF16.F32.PACK_AB R169, R26, R169 ;  /* 0x000000a91aa9723e */ /* 0x000fcc00000010ff */
[----:B------:R-:W2:Y:S01]  /*38f0*/  MUFU.EX2 R61, R61 ;  /* 0x0000003d003d7308 */ /* 0x000ea20000000800 */
[----:B0-----:R-:W-:-:S07]  /*3900*/  FADD.FTZ R40, R154, R11 ;  /* 0x0000000b9a287221 */ /* 0x001fce0000010000 */
[----:B------:R-:W0:Y:S01]  /*3910*/  MUFU.EX2 R28, R28 ;  /* 0x0000001c001c7308 */ /* 0x000e220000000800 */
[----:B-1----:R-:W-:-:S07]  /*3920*/  FADD.FTZ R5, R171, R38 ;  /* 0x00000026ab057221 */ /* 0x002fce0000010000 */
[----:B------:R-:W1:Y:S01]  /*3930*/  MUFU.EX2 R156, R156 ;  /* 0x0000009c009c7308 */ /* 0x000e620000000800 */
[C---:B--2---:R-:W-:Y:S01]  /*3940*/  FADD.FTZ R11, R61.reuse, R40 ;  /* 0x000000283d0b7221 */ /* 0x044fe20000010000 */
[----:B------:R-:W-:-:S06]  /*3950*/  F2FP.BF16.F32.PACK_AB R154, R61, R154 ;  /* 0x0000009a3d9a723e */ /* 0x000fcc00000010ff */
[----:B------:R-:W2:Y:S01]  /*3960*/  MUFU.EX2 R153, R153 ;  /* 0x0000009900997308 */ /* 0x000ea20000000800 */
[C---:B0-----:R-:W-:Y:S01]  /*3970*/  FADD.FTZ R6, R28.reuse, R5 ;  /* 0x000000051c067221 */ /* 0x041fe20000010000 */
[----:B------:R-:W-:-:S06]  /*3980*/  F2FP.BF16.F32.PACK_AB R171, R28, R171 ;  /* 0x000000ab1cab723e */ /* 0x000fcc00000010ff */
[----:B------:R-:W0:Y:S01]  /*3990*/  MUFU.EX2 R65, R65 ;  /* 0x0000004100417308 */ /* 0x000e220000000800 */
[----:B-1----:R-:W-:-:S07]  /*39a0*/  FADD.FTZ R40, R156, R11 ;  /* 0x0000000b9c287221 */ /* 0x002fce0000010000 */
[----:B------:R-:W1:Y:S01]  /*39b0*/  MUFU.EX2 R30, R30 ;  /* 0x0000001e001e7308 */ /* 0x000e620000000800 */
[----:B--2---:R-:W-:-:S07]  /*39c0*/  FADD.FTZ R5, R153, R6 ;  /* 0x0000000699057221 */ /* 0x004fce0000010000 */
[----:B------:R-:W2:Y:S01]  /*39d0*/  MUFU.EX2 R158, R158 ;  /* 0x0000009e009e7308 */ /* 0x000ea20000000800 */
[C---:B0-----:R-:W-:Y:S01]  /*39e0*/  FADD.FTZ R11, R65.reuse, R40 ;  /* 0x00000028410b7221 */ /* 0x041fe20000010000 */
[----:B------:R-:W-:-:S06]  /*39f0*/  F2FP.BF16.F32.PACK_AB R156, R65, R156 ;  /* 0x0000009c419c723e */ /* 0x000fcc00000010ff */
        /* <DEDUP_REMOVED lines=19> */
[----:B------:R-:W-:Y:S01]  /*3b30*/  F2FP.BF16.F32.PACK_AB R160, R89, R160 ;  /* 0x000000a059a0723e */ /* 0x000fe200000010ff */
[----:B------:R-:W-:-:S05]  /*3b40*/  IMAD.MOV.U32 R89, RZ, RZ, R151 ;  /* 0x000000ffff597224 */ /* 0x000fca00078e0097 */
        /* <DEDUP_REMOVED lines=9> */
[----:B------:R-:W-:Y:S01]  /*3be0*/  F2FP.BF16.F32.PACK_AB R162, R93, R162 ;  /* 0x000000a25da2723e */ /* 0x000fe200000010ff */
[----:B------:R-:W-:-:S05]  /*3bf0*/  IMAD.MOV.U32 R93, RZ, RZ, R151 ;  /* 0x000000ffff5d7224 */ /* 0x000fca00078e0097 */
        /* <DEDUP_REMOVED lines=9> */
[----:B------:R-:W-:Y:S01]  /*3c90*/  F2FP.BF16.F32.PACK_AB R164, R95, R164 ;  /* 0x000000a45fa4723e */ /* 0x000fe200000010ff */
[----:B------:R-:W-:-:S05]  /*3ca0*/  IMAD.MOV.U32 R95, RZ, RZ, R151 ;  /* 0x000000ffff5f7224 */ /* 0x000fca00078e0097 */
[----:B------:R1:W3:Y:S01]  /*3cb0*/  MUFU.EX2 R40, R121 ;  /* 0x0000007900287308 */ /* 0x0002e20000000800 */
[C---:B--2---:R-:W-:Y:S01]  /*3cc0*/  FADD.FTZ R44, R38.reuse, R5 ;  /* 0x00000005262c7221 */ /* 0x044fe20000010000 */
[----:B------:R-:W-:-:S06]  /*3cd0*/  F2FP.BF16.F32.PACK_AB R161, R38, R69 ;  /* 0x0000004526a1723e */ /* 0x000fcc00000010ff */
[----:B------:R-:W2:Y:S01]  /*3ce0*/  MUFU.EX2 R123, R123 ;  /* 0x0000007b007b7308 */ /* 0x000ea20000000800 */
[----:B0-----:R-:W-:Y:S01]  /*3cf0*/  FADD.FTZ R5, R73, R44 ;  /* 0x0000002c49057221 */ /* 0x001fe20000010000 */
[----:B-1----:R-:W-:-:S06]  /*3d00*/  IMAD.MOV.U32 R121, RZ, RZ, R151 ;  /* 0x000000ffff797224 */ /* 0x002fcc00078e0097 */
[----:B------:R-:W0:Y:S01]  /*3d10*/  MUFU.EX2 R42, R83 ;  /* 0x00000053002a7308 */ /* 0x000e220000000800 */
[C---:B---3--:R-:W-:Y:S01]  /*3d20*/  FADD.FTZ R10, R40.reuse, R5 ;  /* 0x00000005280a7221 */ /* 0x048fe20000010000 */
[----:B------:R-:W-:-:S06]  /*3d30*/  F2FP.BF16.F32.PACK_AB R163, R40, R73 ;  /* 0x0000004928a3723e */ /* 0x000fcc00000010ff */
[----:B------:R-:W1:Y:S01]  /*3d40*/  MUFU.EX2 R91, R91 ;  /* 0x0000005b005b7308 */ /* 0x000e620000000800 */
[----:B--2---:R-:W-:-:S07]  /*3d50*/  FADD.FTZ R5, R123, R10 ;  /* 0x0000000a7b057221 */ /* 0x004fce0000010000 */
[----:B------:R-:W2:Y:S01]  /*3d60*/  MUFU.EX2 R166, R166 ;  /* 0x000000a600a67308 */ /* 0x000ea20000000800 */
[C---:B0-----:R-:W-:Y:S01]  /*3d70*/  FADD.FTZ R10, R42.reuse, R5 ;  /* 0x000000052a0a7221 */ /* 0x041fe20000010000 */
[----:B------:R-:W-:Y:S01]  /*3d80*/  F2FP.BF16.F32.PACK_AB R165, R42, R123 ;  /* 0x0000007b2aa5723e */ /* 0x000fe200000010ff */
[----:B------:R-:W-:-:S05]  /*3d90*/  IMAD.MOV.U32 R123, RZ, RZ, R151 ;  /* 0x000000ffff7b7224 */ /* 0x000fca00078e0097 */
[----:B------:R0:W3:Y:S01]  /*3da0*/  MUFU.EX2 R8, R125 ;  /* 0x0000007d00087308 */ /* 0x0000e20000000800 */
[----:B-1----:R-:W-:Y:S01]  /*3db0*/  FADD.FTZ R5, R91, R10 ;  /* 0x0000000a5b057221 */ /* 0x002fe20000010000 */
[----:B------:R-:W-:-:S06]  /*3dc0*/  IMAD.MOV.U32 R10, RZ, RZ, 0x3f800000 ;  /* 0x3f800000ff0a7424 */ /* 0x000fcc00078e00ff */
[----:B------:R-:W1:Y:S01]  /*3dd0*/  MUFU.EX2 R85, R85 ;  /* 0x0000005500557308 */ /* 0x000e620000000800 */
[----:B--2---:R-:W-:Y:S01]  /*3de0*/  FADD.FTZ R6, R166, R11 ;  /* 0x0000000ba6067221 */ /* 0x004fe20000010000 */
[----:B0-----:R-:W-:Y:S02]  /*3df0*/  IMAD.MOV.U32 R125, RZ, RZ, R151 ;  /* 0x000000ffff7d7224 */ /* 0x001fe400078e0097 */
[C---:B---3--:R-:W-:Y:S01]  /*3e00*/  FADD.FTZ R5, R8.reuse, R5 ;  /* 0x0000000508057221 */ /* 0x048fe20000010000 */
[----:B------:R-:W-:Y:S01]  /*3e10*/  F2FP.BF16.F32.PACK_AB R167, R8, R91 ;  /* 0x0000005b08a7723e */ /* 0x000fe200000010ff */
[----:B------:R-:W-:Y:S02]  /*3e20*/  IMAD.MOV.U32 R8, RZ, RZ, 0x3f800000 ;  /* 0x3f800000ff087424 */ /* 0x000fe400078e00ff */
[----:B------:R-:W-:Y:S02]  /*3e30*/  IMAD.MOV.U32 R91, RZ, RZ, R151 ;  /* 0x000000ffff5b7224 */ /* 0x000fe400078e0097 */
[C---:B-1----:R-:W-:Y:S01]  /*3e40*/  FADD.FTZ R6, R85.reuse, R6 ;  /* 0x0000000655067221 */ /* 0x042fe20000010000 */
[----:B------:R-:W-:Y:S01]  /*3e50*/  F2FP.BF16.F32.PACK_AB R166, R85, R166 ;  /* 0x000000a655a6723e */ /* 0x000fe200000010ff */
[----:B------:R-:W-:Y:S06]  /*3e60*/  @!P2 BRA `(.L_x_183) ;  /* 0x0000002000d8a947 */ /* 0x000fec0003800000 */
[----:B------:R-:W-:Y:S01]  /*3e70*/  R2UR UR31, R2 ;  /* 0x00000000021f72ca */ /* 0x000fe200000e0000 */
[----:B------:R-:W-:Y:S01]  /*3e80*/  IMAD.MOV.U32 R11, RZ, RZ, R9 ;  /* 0x000000ffff0b7224 */ /* 0x000fe200078e0009 */
[----:B------:R-:W-:Y:S01]  /*3e90*/  CS2R R150, SRZ ;  /* 0x0000000000967805 */ /* 0x000fe2000001ff00 */
[----:B------:R-:W-:Y:S01]  /*3ea0*/  IMAD.MOV.U32 R15, RZ, RZ, R3 ;  /* 0x000000ffff0f7224 */ /* 0x000fe200078e0003 */
[----:B------:R-:W-:Y:S01]  /*3eb0*/  CS2R R146, SRZ ;  /* 0x0000000000927805 */ /* 0x000fe2000001ff00 */
[----:B------:R-:W-:Y:S01]  /*3ec0*/  IMAD.MOV.U32 R13, RZ, RZ, R16 ;  /* 0x000000ffff0d7224 */ /* 0x000fe200078e0010 */
[----:B------:R-:W-:Y:S01]  /*3ed0*/  CS2R R142, SRZ ;  /* 0x00000000008e7805 */ /* 0x000fe2000001ff00 */
[----:B------:R-:W-:Y:S01]  /*3ee0*/  IMAD.MOV.U32 R8, RZ, RZ, 0x3f800000 ;  /* 0x3f800000ff087424 */ /* 0x000fe200078e00ff */
        /* <DEDUP_REMOVED lines=28> */
[----:B------:R-:W-:-:S07]  /*40b0*/  CS2R R88, SRZ ;  /* 0x0000000000587805 */ /* 0x000fce000001ff00 */
.L_x_192:
        /* <DEDUP_REMOVED lines=8> */
.L_x_184:
[----:B------:R-:W0:Y:S01]  /*4140*/  S2UR UR6, SR_CgaCtaId ;  /* 0x00000000000679c3 */ /* 0x000e220000008800 */
[----:B------:R-:W-:Y:S01]  /*4150*/  UMOV UR5, 0x400 ;  /* 0x0000040000057882 */ /* 0x000fe20000000000 */
[----:B------:R-:W-:Y:S01]  /*4160*/  IMAD.U32 R9, RZ, RZ, UR4 ;  /* 0x00000004ff097e24 */ /* 0x000fe2000f8e00ff */
[----:B------:R-:W-:Y:S01]  /*4170*/  SHF.L.U32 R3, R16, 0x1f, RZ ;  /* 0x0000001f10037819 */ /* 0x000fe200000006ff */
[----:B0-----:R-:W-:-:S06]  /*4180*/  ULEA UR5, UR6, UR5, 0x18 ;  /* 0x0000000506057291 */ /* 0x001fcc000f8ec03f */
[----:B------:R-:W-:-:S04]  /*4190*/  IMAD.U32 R0, RZ, RZ, UR5 ;  /* 0x00000005ff007e24 */ /* 0x000fc8000f8e00ff */
[----:B------:R-:W-:-:S04]  /*41a0*/  IMAD R14, R9, 0x8, R0 ;  /* 0x00000008090e7824 */ /* 0x000fc800078e0200 */
[----:B------:R0:W1:Y:S01]  /*41b0*/  SYNCS.PHASECHK.TRANS64.TRYWAIT P2, [R14+URZ+0x34830], R3 ;  /* 0x034830030e0075a7 */ /* 0x000062000804017f */
[----:B------:R-:W-:Y:S05]  /*41c0*/  @!P0 BRA `(.L_x_185) ;  /* 0x0000000000048947 */ /* 0x000fea0003800000 */
[----:B------:R-:W-:Y:S01]  /*41d0*/  BPT.TRAP 0x1 ;  /* 0x000000040000795c */ /* 0x000fe20000300000 */
.L_x_185:
[----:B------:R-:W-:Y:S01]  /*41e0*/  IMAD R4, R2, 0xc00, R7 ;  /* 0x00000c0002047824 */ /* 0x000fe200078e0207 */
[----:B-1----:R-:W-:Y:S06]  /*41f0*/  @P2 BRA `(.L_x_186) ;  /* 0x0000000000082947 */ /* 0x002fec0003800000 */
[----:B------:R-:W1:Y:S02]  /*4200*/  SYNCS.PHASECHK.TRANS64.TRYWAIT P2, [R14+URZ+0x34830], R3 ;  /* 0x034830030e0075a7 */ /* 0x000e64000804017f */
[----:B-1----:R-:W-:Y:S05]  /*4210*/  @!P2 BRA `(.L_x_187) ;  /* 0x000000c000e8a947 */ /* 0x002fea0003800000 */
.L_x_186:
[----:B------:R-:W-:Y:S01]  /*4220*/  R2UR UR30, R4 ;  /* 0x00000000041e72ca */ /* 0x000fe200000e0000 */
[----:B------:R-:W-:Y:S01]  /*4230*/  WARPGROUP.ARRIVE ;  /* 0x00000000000079c5 */ /* 0x000fe20000000000 */
[----:B------:R-:W-:Y:S01]  /*4240*/  UMOV UR4, UR52 ;  /* 0x0000003400047c82 */ /* 0x000fe20008000000 */
[----:B------:R-:W-:Y:S01]  /*4250*/  UMOV UR5, UR53 ;  /* 0x0000003500057c82 */ /* 0x000fe20008000000 */
        /* <DEDUP_REMOVED lines=9> */
[----:B------:R-:W-:Y:S01]  /*42f0*/  UMOV UR6, UR30 ;  /* 0x0000001e00067c82 */ /* 0x000fe20008000000 */
[----:B------:R-:W-:Y:S01]  /*4300*/  UIADD3 UR10, UR30, 0x4, URZ ;  /* 0x000000041e0a7890 */ /* 0x000fe2000fffe03f */
[----:B------:R-:W-:Y:S01]  /*4310*/  HGMMA.64x128x16.F32.BF16 R24, gdesc[UR4], RZ, !UPT, gsb0 ;  /* 0x01e00000041879f0 */ /* 0x000fe2000c0018ff */
[----:B------:R-:W-:Y:S01]  /*4320*/  UIADD3 UR6, UR30, 0x2, URZ ;  /* 0x000000021e067890 */ /* 0x000fe2000fffe03f */
[-C--:B------:R-:W-:Y:S01]  /*4330*/  FMUL.FTZ R88, R88, R10.reuse ;  /* 0x0000000a58587220 */ /* 0x080fe20000410000 */
[----:B------:R-:W-:Y:S01]  /*4340*/  UMOV UR4, UR56 ;  /* 0x0000003800047c82 */ /* 0x000fe20008000000 */
[----:B------:R-:W-:Y:S01]  /*4350*/  UMOV UR5, UR57 ;  /* 0x0000003900057c82 */ /* 0x000fe20008000000 */
[----:B------:R-:W-:Y:S01]  /*4360*/  UMOV UR7, 0x40000040 ;  /* 0x4000004000077882 */ /* 0x000fe20000000000 */
        /* <DEDUP_REMOVED lines=74> */
[----:B------:R-:W-:Y:S01]  /*4810*/  HGMMA.64x128x16.F32.BF16 R24, gdesc[UR4], R24, gsb0 ;  /* 0x01e00000041879f0 */ /* 0x000fe20008001818 */
[----:B------:R-:W-:Y:S01]  /*4820*/  UIADD3 UR6, UR30, 0x406, URZ ;  /* 0x000004061e067890 */ /* 0x000fe2000fffe03f */
[----:B------:R-:W-:Y:S01]  /*4830*/  UMOV UR4, UR28 ;  /* 0x0000001c00047c82 */ /* 0x000fe20008000000 */
[----:B------:R-:W-:Y:S01]  /*4840*/  UMOV UR5, UR29 ;  /* 0x0000001d00057c82 */ /* 0x000fe20008000000 */
[----:B------:R-:W-:Y:S01]  /*4850*/  UMOV UR7, 0x40000040 ;  /* 0x4000004000077882 */ /* 0x000fe20000000000 */
        /* <DEDUP_REMOVED lines=33> */
.L_x_188:
[----:B01----:R-:W-:Y:S01]  /*4a70*/  IMAD.U32 R3, RZ, RZ, UR31 ;  /* 0x0000001fff037e24 */ /* 0x003fe2000f8e00ff */
[----:B------:R-:W-:-:S03]  /*4a80*/  SHF.L.U32 R4, R13, 0x1f, RZ ;  /* 0x0000001f0d047819 */ /* 0x000fc600000006ff */
[----:B------:R-:W-:-:S04]  /*4a90*/  IMAD R13, R3, 0x8, R0 ;  /* 0x00000008030d7824 */ /* 0x000fc800078e0200 */
[----:B------:R0:W1:Y:S01]  /*4aa0*/  SYNCS.PHASECHK.TRANS64.TRYWAIT P2, [R13+URZ+0x34850], R4 ;  /* 0x034850040d0075a7 */ /* 0x000062000804017f */
[----:B------:R-:W-:Y:S05]  /*4ab0*/  @!P0 BRA `(.L_x_189) ;  /* 0x0000000000048947 */ /* 0x000fea0003800000 */
[----:B------:R-:W-:Y:S01]  /*4ac0*/  BPT.TRAP 0x1 ;  /* 0x000000040000795c */ /* 0x000fe20000300000 */
.L_x_189:
[----:B-1----:R-:W-:Y:S05]  /*4ad0*/  @P2 BRA `(.L_x_190) ;  /* 0x0000000000082947 */ /* 0x002fea0003800000 */
[----:B------:R-:W1:Y:S02]  /*4ae0*/  SYNCS.PHASECHK.TRANS64.TRYWAIT P2, [R13+URZ+0x34850], R4 ;  /* 0x034850040d0075a7 */ /* 0x000e64000804017f */
[----:B-1----:R-:W-:Y:S05]  /*4af0*/  @!P2 BRA `(.L_x_191) ;  /* 0x000000b800c4a947 */ /* 0x002fea0003800000 */
.L_x_190:
[----:B------:R-:W-:Y:S01]  /*4b00*/  R2UR UR4, R0 ;  /* 0x00000000000472ca */ /* 0x000fe200000e0000 */
[----:B------:R-:W-:Y:S01]  /*4b10*/  WARPGROUP.ARRIVE ;  /* 0x00000000000079c5 */ /* 0x000fe20000000000 */
[----:B------:R-:W-:Y:S01]  /*4b20*/  UMOV UR7, 0x40000040 ;  /* 0x4000004000077882 */ /* 0x000fe20000000000 */
[----:B01----:R-:W-:Y:S02]  /*4b30*/  FMNMX.FTZ R4, R24, R15, !PT ;  /* 0x0000000f18047209 */ /* 0x003fe40007810000 */
[C---:B------:R-:W-:Y:S01]  /*4b40*/  ISETP.GT.AND P2, PT, R12.reuse, R17, PT ;  /* 0x000000110c00720c */ /* 0x040fe20003f44270 */
[----:B------:R-:W-:Y:S01]  /*4b50*/  VIADD R12, R12, 0xffffffff ;  /* 0xffffffff0c0c7836 */ /* 0x000fe20000000000 */
[----:B------:R-:W-:-:S04]  /*4b60*/  FMNMX.FTZ R3, R25, R4, !PT ;  /* 0x0000000419037209 */ /* 0x000fc80007810000 */
[----:B------:R-:W-:Y:S02]  /*4b70*/  FMNMX.FTZ R4, R28, R3, !PT ;  /* 0x000000031c047209 */ /* 0x000fe40007810000 */
[----:B------:R-:W-:Y:S02]  /*4b80*/  UIADD3 UR4, UR4, 0x400, URZ ;  /* 0x0000040004047890 */ /* 0x000fe4000fffe03f */
[----:B------:R-:W-:Y:S02]  /*4b90*/  FMNMX.FTZ R3, R29, R4, !PT ;  /* 0x000000041d037209 */ /* 0x000fe40007810000 */
[----:B------:R-:W-:Y:S02]  /*4ba0*/  USHF.R.U32.HI UR4, URZ, 0x4, UR4 ;  /* 0x000000043f047899 */ /* 0x000fe40008011604 */
[----:B------:R-:W-:Y:S02]  /*4bb0*/  FMNMX.FTZ R4, R32, R3, !PT ;  /* 0x0000000320047209 */ /* 0x000fe40007810000 */
[----:B------:R-:W-:-:S02]  /*4bc0*/  ULOP3.LUT UR4, UR4, 0x3fff, URZ, 0xc0, !UPT ;  /* 0x00003fff04047892 */ /* 0x000fc4000f8ec03f */
[----:B------:R-:W-:Y:S02]  /*4bd0*/  FMNMX.FTZ R3, R33, R4, !PT ;  /* 0x0000000421037209 */ /* 0x000fe40007810000 */
[----:B------:R-:W-:Y:S02]  /*4be0*/  ULOP3.LUT UR4, UR4, 0x4000000, URZ, 0xfc, !UPT ;  /* 0x0400000004047892 */ /* 0x000fe4000f8efc3f */
[----:B------:R-:W-:Y:S02]  /*4bf0*/  FMNMX.FTZ R4, R36, R3, !PT ;  /* 0x0000000324047209 */ /* 0x000fe40007810000 */
        /* <DEDUP_REMOVED lines=30> */
[----:B------:R-:W-:Y:S02]  /*4de0*/  FMNMX.FTZ R8, R85, R4, !PT ;  /* 0x0000000455087209 */ /* 0x000fe40007810000 */
[----:B------:R-:W0:Y:S03]  /*4df0*/  LDC R4, c[0x0][0x988] ;  /* 0x00026200ff047b82 */ /* 0x000e260000000800 */
[----:B------:R-:W1:Y:S02]  /*4e00*/  SHFL.BFLY PT, R3, R8, 0x2, 0x1f ;  /* 0x0c401f0008037f89 */ /* 0x000e6400000e0000 */
[----:B-1----:R-:W-:Y:S02]  /*4e10*/  FMNMX.FTZ R9, R8, R3, !PT ;  /* 0x0000000308097209 */ /* 0x002fe40007810000 */
[----:B------:R-:W-:-:S03]  /*4e20*/  FMNMX.FTZ R8, R26, R11, !PT ;  /* 0x0000000b1a087209 */ /* 0x000fc60007810000 */
[----:B------:R-:W1:Y:S01]  /*4e30*/  SHFL.BFLY PT, R10, R9, 0x1, 0x1f ;  /* 0x0c201f00090a7f89 */ /* 0x000e6200000e0000 */
[----:B------:R-:W-:Y:S02]  /*4e40*/  WARPGROUP.DEPBAR.LE gsb0, 0x0 ;  /* 0x00008000000079c5 */ /* 0x000fe40000010000 */
[----:B------:R-:W-:-:S06]  /*4e50*/  WARPGROUP.ARRIVE ;  /* 0x00000000000079c5 */ /* 0x000fcc0000000000 */
[----:B------:R-:W-:Y:S01]  /*4e60*/  HGMMA.64x128x16.F32.BF16 R88, R176, gdesc[UR4].tnspB, R88, gsb0 ;  /* 0x41e00004b0587df0 */ /* 0x000fe20008001858 */
[----:B------:R-:W-:Y:S01]  /*4e70*/  UIADD3 UR6, UR4, 0x100, URZ ;  /* 0x0000010004067890 */ /* 0x000fe2000fffe03f */
[----:B-1----:R-:W-:Y:S01]  /*4e80*/  FMNMX.FTZ R3, R9, R10, !PT ;  /* 0x0000000a09037209 */ /* 0x002fe20007810000 */
[----:B------:R-:W-:Y:S01]  /*4e90*/  UMOV UR7, 0x40000040 ;  /* 0x4000004000077882 */ /* 0x000fe20000000000 */
[----:B------:R-:W-:-:S03]  /*4ea0*/  FMNMX.FTZ R9, R27, R8, !PT ;  /* 0x000000081b097209 */ /* 0x000fc60007810000 */
[----:B------:R-:W-:Y:S01]  /*4eb0*/  FADD.FTZ R15, -R3, R15 ;  /* 0x0000000f030f7221 */ /* 0x000fe20000010100 */
[----:B------:R-:W-:-:S03]  /*4ec0*/  FMNMX.FTZ R8, R30, R9, !PT ;  /* 0x000000091e087209 */ /* 0x000fc60007810000 */
[----:B0-----:R-:W-:Y:S01]  /*4ed0*/  FMUL.FTZ R10, R15, R4 ;  /* 0x000000040f0a7220 */ /* 0x001fe20000410000 */
[----:B------:R-:W-:Y:S01]  /*4ee0*/  FMNMX.FTZ R9, R31, R8, !PT ;  /* 0x000000081f097209 */ /* 0x000fe20007810000 */
[----:B------:R-:W-:-:S03]  /*4ef0*/  FMUL.FTZ R15, R3, R4 ;  /* 0x00000004030f7220 */ /* 0x000fc60000410000 */
        /* <DEDUP_REMOVED lines=17> */
[----:B------:R-:W-:Y:S03]  /*5010*/  MUFU.EX2 R10, R10 ;  /* 0x0000000a000a7308 */ /* 0x000fe60000000800 */
[----:B------:R-:W-:-:S04]  /*5020*/  FMNMX.FTZ R9, R43, R8, !PT ;  /* 0x000000082b097209 */ /* 0x000fc80007810000 */
[----:B------:R-:W-:Y:S01]  /*5030*/  FMNMX.FTZ R8, R46, R9, !PT ;  /* 0x000000092e087209 */ /* 0x000fe20007810000 */
[----:B------:R-:W0:Y:S03]  /*5040*/  MUFU.EX2 R21, R21 ;  /* 0x0000001500157308 */ /* 0x000e260000000800 */
[----:B------:R-:W-:-:S04]  /*5050*/  FMNMX.FTZ R9, R47, R8, !PT ;  /* 0x000000082f097209 */ /* 0x000fc80007810000 */
[----:B------:R-:W-:Y:S01]  /*5060*/  FMNMX.FTZ R8, R50, R9, !PT ;  /* 0x0000000932087209 */ /* 0x000fe20007810000 */
[----:B------:R-:W1:Y:S03]  /*5070*/  MUFU.EX2 R180, R180 ;  /* 0x000000b400b47308 */ /* 0x000e660000000800 */
[----:B------:R-:W-:-:S04]  /*5080*/  FMNMX.FTZ R9, R51, R8, !PT ;  /* 0x0000000833097209 */ /* 0x000fc80007810000 */
[----:B------:R-:W-:Y:S01]  /*5090*/  FMNMX.FTZ R8, R54, R9, !PT ;  /* 0x0000000936087209 */ /* 0x000fe20007810000 */
[----:B------:R-:W-:Y:S03]  /*50a0*/  MUFU.EX2 R182, R182 ;  /* 0x000000b600b67308 */ /* 0x000fe60000000800 */
        /* <DEDUP_REMOVED lines=24> */
[----:B------:R-:W-:-:S05]  /*5230*/  FMNMX.FTZ R8, R87, R8, !PT ;  /* 0x0000000857087209 */ /* 0x000fca0007810000 */
[----:B------:R-:W2:Y:S01]  /*5240*/  SHFL.BFLY PT, R9, R8, 0x2, 0x1f ;  /* 0x0c401f0008097f89 */ /* 0x000ea200000e0000 */
[----:B------:R-:W-:Y:S02]  /*5250*/  WARPGROUP.DEPBAR.LE gsb0, 0x0 ;  /* 0x00008000000079c5 */ /* 0x000fe40000010000 */
[----:B------:R-:W-:Y:S01]  /*5260*/  WARPGROUP.ARRIVE ;  /* 0x00000000000079c5 */ /* 0x000fe20000000000 */
[-CC-:B------:R-:W-:Y:S01]  /*5270*/  FFMA.FTZ R176, R32, R4.reuse, -R15.reuse ;  /* 0x0000000420b07223 */ /* 0x180fe2000001080f */
[-CC-:B------:R-:W-:Y:S01]  /*5280*/  FFMA.FTZ R178, R36, R4.reuse, -R15.reuse ;  /* 0x0000000424b27223 */ /* 0x180fe2000001080f */
[----:B------:R-:W-:-:S03]  /*5290*/  FFMA.FTZ R32, R84, R4, -R15 ;  /* 0x0000000454207223 */ /* 0x000fc6000001080f */
[----:B------:R-:W-:Y:S01]  /*52a0*/  HGMMA.64x128x16.F32.BF16 R88, R172, gdesc[UR4].tnspB, R88, gsb0 ;  /* 0x41e00004ac587df0 */ /* 0x000fe20008001858 */
[----:B------:R-:W-:Y:S01]  /*52b0*/  UIADD3 UR6, UR4, 0x180, URZ ;  /* 0x0000018004067890 */ /* 0x000fe2000fffe03f */
[----:B------:R-:W-:Y:S01]  /*52c0*/  MUFU.EX2 R176, R176 ;  /* 0x000000b000b07308 */ /* 0x000fe20000000800 */
[----:B------:R-:W-:Y:S01]  /*52d0*/  UMOV UR7, 0x40000040 ;  /* 0x4000004000077882 */ /* 0x000fe20000000000 */
[----:B--2---:R-:W-:-:S05]  /*52e0*/  FMNMX.FTZ R9, R8, R9, !PT ;  /* 0x0000000908097209 */ /* 0x004fca0007810000 */
[----:B------:R-:W2:Y:S01]  /*52f0*/  SHFL.BFLY PT, R8, R9, 0x1, 0x1f ;  /* 0x0c201f0009087f89 */ /* 0x000ea200000e0000 */
[----:B------:R-:W-:Y:S08]  /*5300*/  MUFU.EX2 R178, R178 ;  /* 0x000000b200b27308 */ /* 0x000ff00000000800 */
[----:B------:R-:W-:Y:S01]  /*5310*/  MUFU.EX2 R32, R32 ;  /* 0x0000002000207308 */ /* 0x000fe20000000800 */
[----:B--2---:R-:W-:Y:S01]  /*5320*/  FMNMX.FTZ R9, R9, R8, !PT ;  /* 0x0000000809097209 */ /* 0x004fe20007810000 */
[----:B------:R-:W-:-:S02]  /*5330*/  WARPGROUP.DEPBAR.LE gsb0, 0x0 ;  /* 0x00008000000079c5 */ /* 0x000fc40000010000 */
[----:B------:R-:W-:Y:S01]  /*5340*/  WARPGROUP.ARRIVE ;  /* 0x00000000000079c5 */ /* 0x000fe20000000000 */
[-CC-:B------:R-:W-:Y:S01]  /*5350*/  FFMA.FTZ R172, R40, R4.reuse, -R15.reuse ;  /* 0x0000000428ac7223 */ /* 0x180fe2000001080f */
[----:B------:R-:W-:-:S04]  /*5360*/  FFMA.FTZ R174, R44, R4, -R15 ;  /* 0x000000042cae7223 */ /* 0x000fc8000001080f */
[----:B------:R-:W-:Y:S01]  /*5370*/  HGMMA.64x128x16.F32.BF16 R88, R168, gdesc[UR4].tnspB, R88, gsb0 ;  /* 0x41e00004a8587df0 */ /* 0x000fe20008001858 */
[----:B------:R-:W-:Y:S01]  /*5380*/  UIADD3 UR6, UR4, 0x200, URZ ;  /* 0x0000020004067890 */ /* 0x000fe2000fffe03f */
[----:B------:R-:W-:Y:S01]  /*5390*/  MUFU.EX2 R172, R172 ;  /* 0x000000ac00ac7308 */ /* 0x000fe20000000800 */
[----:B------:R-:W-:-:S07]  /*53a0*/  UMOV UR7, 0x40000040 ;  /* 0x4000004000077882 */ /* 0x000fce0000000000 */
[----:B------:R-:W-:Y:S01]  /*53b0*/  MUFU.EX2 R174, R174 ;  /* 0x000000ae00ae7308 */ /* 0x000fe20000000800 */
[----:B------:R-:W-:Y:S02]  /*53c0*/  WARPGROUP.DEPBAR.LE gsb0, 0x0 ;  /* 0x00008000000079c5 */ /* 0x000fe40000010000 */
        /* <DEDUP_REMOVED lines=11> */
[-CC-:B------:R-:W-:Y:S01]  /*5480*/  FFMA.FTZ R155, R33, R4.reuse, -R15.reuse ;  /* 0x00000004219b7223 */ /* 0x180fe2000001080f */
[-CC-:B------:R-:W-:Y:S01]  /*5490*/  FFMA.FTZ R29, R49, R4.reuse, -R15.reuse ;  /* 0x00000004311d7223 */ /* 0x180fe2000001080f */
[-CC-:B------:R-:W-:Y:S01]  /*54a0*/  FFMA.FTZ R33, R41, R4.reuse, -R15.reuse ;  /* 0x0000000429217223 */ /* 0x180fe2000001080f */
[-CC-:B------:R-:W-:Y:S01]  /*54b0*/  FFMA.FTZ R49, R57, R4.reuse, -R15.reuse ;  /* 0x0000000439317223 */ /* 0x180fe2000001080f */
[----:B------:R-:W-:Y:S01]  /*54c0*/  HGMMA.64x128x16.F32.BF16 R88, R156, gdesc[UR4].tnspB, R88, gsb0 ;  /* 0x41e000049c587df0 */ /* 0x000fe20008001858 */
[----:B------:R-:W-:Y:S01]  /*54d0*/  UIADD3 UR6, UR4, 0x300, URZ ;  /* 0x0000030004067890 */ /* 0x000fe2000fffe03f */
[-CC-:B------:R-:W-:Y:S01]  /*54e0*/  FFMA.FTZ R41, R61, R4.reuse, -R15.reuse ;  /* 0x000000043d297223 */ /* 0x180fe2000001080f */
[----:B------:R-:W-:Y:S01]  /*54f0*/  UMOV UR7, 0x40000040 ;  /* 0x4000004000077882 */ /* 0x000fe20000000000 */
[----:B------:R-:W-:Y:S01]  /*5500*/  UIADD3 UR4, UR4, 0x380, URZ ;  /* 0x0000038004047890 */ /* 0x000fe2000fffe03f */
[-CC-:B------:R-:W-:Y:S01]  /*5510*/  FFMA.FTZ R57, R69, R4.reuse, -R15.reuse ;  /* 0x0000000445397223 */ /* 0x180fe2000001080f */
[-CC-:B------:R-:W-:Y:S01]  /*5520*/  FFMA.FTZ R152, R56, R4.reuse, -R15.reuse ;  /* 0x0000000438987223 */ /* 0x180fe2000001080f */
[-CC-:B------:R-:W-:Y:S01]  /*5530*/  FFMA.FTZ R154, R60, R4.reuse, -R15.reuse ;  /* 0x000000043c9a7223 */ /* 0x180fe2000001080f */
[-CC-:B------:R-:W-:Y:S01]  /*5540*/  FFMA.FTZ R61, R73, R4.reuse, -R15.reuse ;  /* 0x00000004493d7223 */ /* 0x180fe2000001080f */
[----:B------:R-:W-:Y:S01]  /*5550*/  FFMA.FTZ R69, R81, R4, -R15 ;  /* 0x0000000451457223 */ /* 0x000fe2000001080f */
        /* <DEDUP_REMOVED lines=20> */
[-C--:B------:R-:W-:Y:S01]  /*56a0*/  FMUL.FTZ R8, R15, R4.reuse ;  /* 0x000000040f087220 */ /* 0x080fe20000410000 */
[----:B------:R-:W-:-:S03]  /*56b0*/  FMUL.FTZ R15, R9, R4 ;  /* 0x00000004090f7220 */ /* 0x000fc60000410000 */
[----:B------:R-:W-:Y:S01]  /*56c0*/  MUFU.EX2 R156, R156 ;  /* 0x0000009c009c7308 */ /* 0x000fe20000000800 */
[-CC-:B------:R-:W-:Y:S01]  /*56d0*/  FFMA.FTZ R181, R26, R4.reuse, -R15.reuse ;  /* 0x000000041ab57223 */ /* 0x180fe2000001080f */
[-CC-:B------:R-:W-:Y:S01]  /*56e0*/  FFMA.FTZ R26, R27, R4.reuse, -R15.reuse ;  /* 0x000000041b1a7223 */ /* 0x180fe2000001080f */
[-CC-:B------:R-:W-:Y:S01]  /*56f0*/  FFMA.FTZ R183, R30, R4.reuse, -R15.reuse ;  /* 0x000000041eb77223 */ /* 0x180fe2000001080f */
[-CC-:B------:R-:W-:Y:S01]  /*5700*/  FFMA.FTZ R30, R31, R4.reuse, -R15.reuse ;  /* 0x000000041f1e7223 */ /* 0x180fe2000001080f */
[----:B------:R-:W-:Y:S02]  /*5710*/  @!P1 VIADD R27, R14, 0x34840 ;  /* 0x000348400e1b9836 */ /* 0x000fe40000000000 */
[-CC-:B------:R-:W-:Y:S01]  /*5720*/  FFMA.FTZ R177, R34, R4.reuse, -R15.reuse ;  /* 0x0000000422b17223 */ /* 0x180fe2000001080f */
[----:B------:R-:W-:Y:S01]  /*5730*/  FFMA.FTZ R34, R35, R4, -R15 ;  /* 0x0000000423227223 */ /* 0x000fe2000001080f */
[----:B------:R-:W-:Y:S01]  /*5740*/  MUFU.EX2 R8, R8 ;  /* 0x0000000800087308 */ /* 0x000fe20000000800 */
[----:B0-----:R-:W-:Y:S01]  /*5750*/  FFMA.FTZ R35, R10, R6, R21 ;  /* 0x000000060a237223 */ /* 0x001fe20000010015 */
[----:B------:R-:W-:Y:S01]  /*5760*/  @!P1 PRMT R31, RZ, 0x654, R27 ;  /* 0x00000654ff1f9816 */ /* 0x000fe2000000001b */
[----:B------:R-:W-:-:S02]  /*5770*/  @!P1 VIADD R6, R13, 0x34860 ;  /* 0x000348600d069836 */ /* 0x000fc40000000000 */
[-C--:B------:R-:W-:Y:S01]  /*5780*/  FFMA.FTZ R179, R38, R4.reuse, -R15 ;  /* 0x0000000426b37223 */ /* 0x080fe2000001080f */
[----:B-1----:R-:W-:Y:S01]  /*5790*/  FADD.FTZ R35, R180, R35 ;  /* 0x00000023b4237221 */ /* 0x002fe20000010000 */
[-CC-:B------:R-:W-:Y:S01]  /*57a0*/  FFMA.FTZ R175, R46, R4.reuse, -R15.reuse ;  /* 0x000000042eaf7223 */ /* 0x180fe2000001080f */
[-CC-:B------:R-:W-:Y:S01]  /*57b0*/  FFMA.FTZ R36, R39, R4.reuse, -R15.reuse ;  /* 0x0000000427247223 */ /* 0x180fe2000001080f */
[----:B------:R-:W0:Y:S01]  /*57c0*/  MUFU.EX2 R181, R181 ;  /* 0x000000b500b57308 */ /* 0x000e220000000800 */
[-CC-:B------:R-:W-:Y:S01]  /*57d0*/  FFMA.FTZ R173, R42, R4.reuse, -R15.reuse ;  /* 0x000000042aad7223 */ /* 0x180fe2000001080f */
[-CC-:B------:R-:W-:Y:S01]  /*57e0*/  FFMA.FTZ R169, R50, R4.reuse, -R15.reuse ;  /* 0x0000000432a97223 */ /* 0x180fe2000001080f */
[-CC-:B------:R-:W-:Y:S01]  /*57f0*/  FFMA.FTZ R38, R43, R4.reuse, -R15.reuse ;  /* 0x000000042b267223 */ /* 0x180fe2000001080f */
[-CC-:B------:R-:W-:Y:S01]  /*5800*/  FFMA.FTZ R40, R47, R4.reuse, -R15.reuse ;  /* 0x000000042f287223 */ /* 0x180fe2000001080f */
[-CC-:B------:R-:W-:Y:S01]  /*5810*/  FFMA.FTZ R42, R51, R4.reuse, -R15.reuse ;  /* 0x00000004332a7223 */ /* 0x180fe2000001080f */
[-CC-:B------:R-:W-:Y:S01]  /*5820*/  FFMA.FTZ R171, R54, R4.reuse, -R15.reuse ;  /* 0x0000000436ab7223 */ /* 0x180fe2000001080f */
[-CC-:B------:R-:W-:Y:S01]  /*5830*/  FFMA.FTZ R44, R55, R4.reuse, -R15.reuse ;  /* 0x00000004372c7223 */ /* 0x180fe2000001080f */
[----:B------:R-:W1:Y:S01]  /*5840*/  MUFU.EX2 R26, R26 ;  /* 0x0000001a001a7308 */ /* 0x000e620000000800 */
[-CC-:B------:R-:W-:Y:S01]  /*5850*/  FFMA.FTZ R14, R58, R4.reuse, -R15.reuse ;  /* 0x000000043a0e7223 */ /* 0x180fe2000001080f */
[-CC-:B------:R-:W-:Y:S01]  /*5860*/  FFMA.FTZ R27, R59, R4.reuse, -R15.reuse ;  /* 0x000000043b1b7223 */ /* 0x180fe2000001080f */
[----:B------:R-:W-:Y:S01]  /*5870*/  F2FP.BF16.F32.PACK_AB R180, R180, R21 ;  /* 0x00000015b4b4723e */ /* 0x000fe200000010ff */
[-CC-:B------:R-:W-:Y:S01]  /*5880*/  FFMA.FTZ R62, R62, R4.reuse, -R15.reuse ;  /* 0x000000043e3e7223 */ /* 0x180fe2000001080f */
[-CC-:B------:R-:W-:Y:S01]  /*5890*/  FFMA.FTZ R157, R66, R4.reuse, -R15.reuse ;  /* 0x00000004429d7223 */ /* 0x180fe2000001080f */
[-CC-:B------:R-:W-:Y:S01]  /*58a0*/  FFMA.FTZ R159, R70, R4.reuse, -R15.reuse ;  /* 0x00000004469f7223 */ /* 0x180fe2000001080f */
[-C--:B------:R-:W-:Y:S01]  /*58b0*/  FFMA.FTZ R75, R75, R4.reuse, -R15 ;  /* 0x000000044b4b7223 */ /* 0x080fe2000001080f */
[----:B------:R-:W2:Y:S01]  /*58c0*/  MUFU.EX2 R183, R183 ;  /* 0x000000b700b77308 */ /* 0x000ea20000000800 */
[----:B0-----:R-:W-:Y:S01]  /*58d0*/  FFMA.FTZ R13, R8, R5, R181 ;  /* 0x00000005080d7223 */ /* 0x001fe200000100b5 */
[-CC-:B------:R-:W-:Y:S01]  /*58e0*/  FFMA.FTZ R78, R78, R4.reuse, -R15.reuse ;  /* 0x000000044e4e7223 */ /* 0x180fe2000001080f */
[-CC-:B------:R-:W-:Y:S01]  /*58f0*/  FFMA.FTZ R79, R79, R4.reuse, -R15.reuse ;  /* 0x000000044f4f7223 */ /* 0x180fe2000001080f */
[-CC-:B------:R-:W-:Y:S01]  /*5900*/  FFMA.FTZ R82, R82, R4.reuse, -R15.reuse ;  /* 0x0000000452527223 */ /* 0x180fe2000001080f */
[-CC-:B------:R-:W-:Y:S01]  /*5910*/  FFMA.FTZ R83, R83, R4.reuse, -R15.reuse ;  /* 0x0000000453537223 */ /* 0x180fe2000001080f */
[----:B------:R-:W-:-:S02]  /*5920*/  FFMA.FTZ R86, R86, R4, -R15 ;  /* 0x0000000456567223 */ /* 0x000fc4000001080f */
[----:B------:R-:W0:Y:S01]  /*5930*/  MUFU.EX2 R30, R30 ;  /* 0x0000001e001e7308 */ /* 0x000e220000000800 */
[C---:B-1----:R-:W-:Y:S01]  /*5940*/  FADD.FTZ R46, R26.reuse, R13 ;  /* 0x0000000d1a2e7221 */ /* 0x042fe20000010000 */
[----:B------:R-:W-:-:S06]  /*5950*/  F2FP.BF16.F32.PACK_AB R181, R26, R181 ;  /* 0x000000b51ab5723e */ /* 0x000fcc00000010ff */
[----:B------:R-:W1:Y:S01]  /*5960*/  MUFU.EX2 R177, R177 ;  /* 0x000000b100b17308 */ /* 0x000e620000000800 */
[----:B--2---:R-:W-:Y:S01]  /*5970*/  FADD.FTZ R13, R183, R46 ;  /* 0x0000002eb70d7221 */ /* 0x004fe20000010000 */
[----:B------:R-:W-:-:S06]  /*5980*/  FFMA.FTZ R46, R67, R4, -R15 ;  /* 0x00000004432e7223 */ /* 0x000fcc000001080f */
[----:B------:R-:W2:Y:S01]  /*5990*/  MUFU.EX2 R34, R34 ;  /* 0x0000002200227308 */ /* 0x000ea20000000800 */
[C---:B0-----:R-:W-:Y:S01]  /*59a0*/  FADD.FTZ R48, R30.reuse, R13 ;  /* 0x0000000d1e307221 */ /* 0x041fe20000010000 */
[----:B------:R-:W-:-:S06]  /*59b0*/  F2FP.BF16.F32.PACK_AB R183, R30, R183 ;  /* 0x000000b71eb7723e */ /* 0x000fcc00000010ff */
[----:B------:R-:W-:Y:S01]  /*59c0*/  MUFU.EX2 R179, R179 ;  /* 0x000000b300b37308 */ /* 0x000fe20000000800 */
[----:B-1----:R-:W-:Y:S01]  /*59d0*/  FADD.FTZ R13, R177, R48 ;  /* 0x00000030b10d7221 */ /* 0x002fe20000010000 */
[----:B------:R-:W-:-:S06]  /*59e0*/  FFMA.FTZ R48, R71, R4, -R15 ;  /* 0x0000000447307223 */ /* 0x000fcc000001080f */
[----:B------:R-:W-:Y:S01]  /*59f0*/  MUFU.EX2 R36, R36 ;  /* 0x0000002400247308 */ /* 0x000fe20000000800 */
[----:B--2---:R-:W-:-:S07]  /*5a00*/  F2FP.BF16.F32.PACK_AB R177, R34, R177 ;  /* 0x000000b122b1723e */ /* 0x004fce00000010ff */
        /* <DEDUP_REMOVED lines=8> */
[----:B------:R-:W-:-:S05]  /*5a90*/  WARPGROUP.ARRIVE ;  /* 0x00000000000079c5 */ /* 0x000fca0000000000 */
[----:B------:R-:W-:Y:S01]  /*5aa0*/  MUFU.EX2 R44, R44 ;  /* 0x0000002c002c7308 */ /* 0x000fe20000000800 */
[----:B------:R-:W-:Y:S01]  /*5ab0*/  FFMA.FTZ R161, R74, R4, -R15 ;  /* 0x000000044aa17223 */ /* 0x000fe2000001080f */
[----:B------:R-:W-:Y:S02]  /*5ac0*/  F2FP.BF16.F32.PACK_AB R160, R61, R20 ;  /* 0x000000143da0723e */ /* 0x000fe400000010ff */
[----:B------:R-:W-:Y:S01]  /*5ad0*/  F2FP.BF16.F32.PACK_AB R162, R65, R24 ;  /* 0x0000001841a2723e */ /* 0x000fe200000010ff */
[----:B------:R-:W-:Y:S03]  /*5ae0*/  HGMMA.64x128x16.F32.BF16 R88, R164, gdesc[UR4].tnspB, R88, gsb0 ;  /* 0x41e00004a4587df0 */ /* 0x000fe60008001858 */
[----:B------:R-:W-:Y:S08]  /*5af0*/  MUFU.EX2 R14, R14 ;  /* 0x0000000e000e7308 */ /* 0x000ff00000000800 */
[----:B------:R-:W0:Y:S08]  /*5b00*/  MUFU.EX2 R27, R27 ;  /* 0x0000001b001b7308 */ /* 0x000e300000000800 */
        /* <DEDUP_REMOVED lines=12> */
[----:B------:R1:W-:Y:S05]  /*5bd0*/  @!P1 SYNCS.ARRIVE.TRANS64.RED.A1T0 RZ, [R31+URZ], RZ ;  /* 0x000000ff1fff99a7 */ /* 0x0003ea000810043f */
[----:B------:R-:W-:Y:S01]  /*5be0*/  MUFU.EX2 R165, R82 ;  /* 0x0000005200a57308 */ /* 0x000fe20000000800 */
[----:B------:R-:W-:Y:S02]  /*5bf0*/  F2FP.BF16.F32.PACK_AB R166, R11, R32 ;  /* 0x000000200ba6723e */ /* 0x000fe400000010ff */
[----:B------:R-:W-:Y:S02]  /*5c00*/  F2FP.BF16.F32.PACK_AB R164, R69, R28 ;  /* 0x0000001c45a4723e */ /* 0x000fe400000010ff */
[----:B-1----:R-:W-:Y:S01]  /*5c10*/  @!P1 PRMT R31, RZ, 0x654, R6 ;  /* 0x00000654ff1f9816 */ /* 0x002fe20000000006 */
[----:B------:R-:W-:Y:S01]  /*5c20*/  FADD.FTZ R6, R182, R35 ;  /* 0x00000023b6067221 */ /* 0x000fe20000010000 */
[C---:B------:R-:W-:Y:S01]  /*5c30*/  F2FP.BF16.F32.PACK_AB R182, R153.reuse, R182 ;  /* 0x000000b699b6723e */ /* 0x040fe200000010ff */
[----:B------:R-:W-:Y:S01]  /*5c40*/  MUFU.EX2 R167, R86 ;  /* 0x0000005600a77308 */ /* 0x000fe20000000800 */
[----:B------:R1:W-:Y:S02]  /*5c50*/  @!P1 SYNCS.ARRIVE.TRANS64.RED.A1T0 RZ, [R31+URZ], RZ ;  /* 0x000000ff1fff99a7 */ /* 0x0003e4000810043f */
[----:B-1----:R-:W-:Y:S01]  /*5c60*/  FADD.FTZ R31, R153, R6 ;  /* 0x00000006991f7221 */ /* 0x002fe20000010000 */
[--C-:B------:R-:W-:Y:S01]  /*5c70*/  FFMA.FTZ R6, R63, R4, -R15.reuse ;  /* 0x000000043f067223 */ /* 0x100fe2000001080f */
[----:B0-----:R-:W-:Y:S01]  /*5c80*/  F2FP.BF16.F32.PACK_AB R153, R27, R14 ;  /* 0x0000000e1b99723e */ /* 0x001fe200000010ff */
[----:B------:R-:W-:Y:S01]  /*5c90*/  FFMA.FTZ R15, R87, R4, -R15 ;  /* 0x00000004570f7223 */ /* 0x000fe2000001080f */
[----:B------:R-:W-:Y:S01]  /*5ca0*/  FADD.FTZ R50, R176, R31 ;  /* 0x0000001fb0327221 */ /* 0x000fe20000010000 */
[----:B------:R-:W-:-:S02]  /*5cb0*/  F2FP.BF16.F32.PACK_AB R176, R155, R176 ;  /* 0x000000b09bb0723e */ /* 0x000fc400000010ff */
[----:B------:R-:W0:Y:S01]  /*5cc0*/  MUFU.EX2 R6, R6 ;  /* 0x0000000600067308 */ /* 0x000e220000000800 */
[----:B------:R-:W-:Y:S01]  /*5cd0*/  FADD.FTZ R31, R155, R50 ;  /* 0x000000329b1f7221 */ /* 0x000fe20000010000 */
[----:B------:R-:W-:-:S03]  /*5ce0*/  FADD.FTZ R50, R34, R13 ;  /* 0x0000000d22327221 */ /* 0x000fc60000010000 */
[----:B------:R-:W-:Y:S01]  /*5cf0*/  FADD.FTZ R52, R178, R31 ;  /* 0x0000001fb2347221 */ /* 0x000fe20000010000 */
[----:B------:R-:W-:Y:S01]  /*5d00*/  FADD.FTZ R13, R179, R50 ;  /* 0x00000032b30d7221 */ /* 0x000fe20000010000 */
[C---:B------:R-:W-:Y:S01]  /*5d10*/  F2FP.BF16.F32.PACK_AB R178, R25.reuse, R178 ;  /* 0x000000b219b2723e */ /* 0x040fe200000010ff */
[----:B------:R-:W1:Y:S01]  /*5d20*/  MUFU.EX2 R15, R15 ;  /* 0x0000000f000f7308 */ /* 0x000e620000000800 */
[----:B------:R-:W-:Y:S01]  /*5d30*/  FADD.FTZ R31, R25, R52 ;  /* 0x00000034191f7221 */ /* 0x000fe20000010000 */
[C---:B------:R-:W-:Y:S01]  /*5d40*/  FADD.FTZ R50, R36.reuse, R13 ;  /* 0x0000000d24327221 */ /* 0x040fe20000010000 */
[----:B------:R-:W-:Y:S02]  /*5d50*/  F2FP.BF16.F32.PACK_AB R179, R36, R179 ;  /* 0x000000b324b3723e */ /* 0x000fe400000010ff */
[----:B------:R-:W-:Y:S01]  /*5d60*/  FADD.FTZ R52, R172, R31 ;  /* 0x0000001fac347221 */ /* 0x000fe20000010000 */
[----:B------:R-:W-:Y:S01]  /*5d70*/  FADD.FTZ R13, R173, R50 ;  /* 0x00000032ad0d7221 */ /* 0x000fe20000010000 */
[----:B------:R-:W-:-:S02]  /*5d80*/  F2FP.BF16.F32.PACK_AB R172, R33, R172 ;  /* 0x000000ac21ac723e */ /* 0x000fc400000010ff */
[----:B------:R-:W-:Y:S01]  /*5d90*/  FADD.FTZ R31, R33, R52 ;  /* 0x00000034211f7221 */ /* 0x000fe20000010000 */
[----:B------:R-:W-:Y:S01]  /*5da0*/  FADD.FTZ R50, R38, R13 ;  /* 0x0000000d26327221 */ /* 0x000fe20000010000 */
[----:B0-----:R-:W-:Y:S02]  /*5db0*/  F2FP.BF16.F32.PACK_AB R155, R6, R5 ;  /* 0x00000005069b723e */ /* 0x001fe400000010ff */
[----:B------:R-:W-:Y:S01]  /*5dc0*/  FADD.FTZ R52, R174, R31 ;  /* 0x0000001fae347221 */ /* 0x000fe20000010000 */
[----:B------:R-:W-:Y:S01]  /*5dd0*/  FADD.FTZ R13, R175, R50 ;  /* 0x00000032af0d7221 */ /* 0x000fe20000010000 */
[----:B------:R-:W-:Y:S02]  /*5de0*/  F2FP.BF16.F32.PACK_AB R173, R38, R173 ;  /* 0x000000ad26ad723e */ /* 0x000fe400000010ff */
[C---:B------:R-:W-:Y:S01]  /*5df0*/  FADD.FTZ R31, R37.reuse, R52 ;  /* 0x00000034251f7221 */ /* 0x040fe20000010000 */
[----:B------:R-:W-:Y:S01]  /*5e00*/  FADD.FTZ R50, R40, R13 ;  /* 0x0000000d28327221 */ /* 0x000fe20000010000 */
[----:B------:R-:W-:-:S02]  /*5e10*/  F2FP.BF16.F32.PACK_AB R174, R37, R174 ;  /* 0x000000ae25ae723e */ /* 0x000fc400000010ff */
[----:B------:R-:W-:Y:S01]  /*5e20*/  FADD.FTZ R52, R168, R31 ;  /* 0x0000001fa8347221 */ /* 0x000fe20000010000 */
[----:B------:R-:W-:Y:S01]  /*5e30*/  FADD.FTZ R13, R169, R50 ;  /* 0x00000032a90d7221 */ /* 0x000fe20000010000 */
[----:B------:R-:W-:Y:S02]  /*5e40*/  F2FP.BF16.F32.PACK_AB R175, R40, R175 ;  /* 0x000000af28af723e */ /* 0x000fe400000010ff */
[C---:B------:R-:W-:Y:S01]  /*5e50*/  FADD.FTZ R21, R29.reuse, R52 ;  /* 0x000000341d157221 */ /* 0x040fe20000010000 */
[----:B------:R-:W-:Y:S01]  /*5e60*/  FADD.FTZ R26, R42, R13 ;  /* 0x0000000d2a1a7221 */ /* 0x000fe20000010000 */
        /* <DEDUP_REMOVED lines=8> */
[----:B------:R-:W-:Y:S02]  /*5ef0*/  F2FP.BF16.F32.PACK_AB R171, R44, R171 ;  /* 0x000000ab2cab723e */ /* 0x000fe400000010ff */
[C---:B------:R-:W-:Y:S01]  /*5f00*/  F2FP.BF16.F32.PACK_AB R152, R49.reuse, R152 ;  /* 0x000000983198723e */ /* 0x040fe200000010ff */
[----:B------:R-:W-:Y:S01]  /*5f10*/  FADD.FTZ R21, R49, R26 ;  /* 0x0000001a31157221 */ /* 0x000fe20000010000 */
[----:B------:R-:W-:-:S03]  /*5f20*/  FADD.FTZ R26, R14, R13 ;  /* 0x0000000d0e1a7221 */ /* 0x000fc60000010000 */
[----:B------:R-:W-:Y:S01]  /*5f30*/  FADD.FTZ R30, R154, R21 ;  /* 0x000000159a1e7221 */ /* 0x000fe20000010000 */
[----:B------:R-:W-:Y:S01]  /*5f40*/  FADD.FTZ R26, R27, R26 ;  /* 0x0000001a1b1a7221 */ /* 0x000fe20000010000 */
[C---:B------:R-:W-:Y:S02]  /*5f50*/  F2FP.BF16.F32.PACK_AB R154, R41.reuse, R154 ;  /* 0x0000009a299a723e */ /* 0x040fe400000010ff */
[----:B------:R-:W-:Y:S01]  /*5f60*/  FADD.FTZ R21, R41, R30 ;  /* 0x0000001e29157221 */ /* 0x000fe20000010000 */
[----:B------:R-:W-:-:S03]  /*5f70*/  FADD.FTZ R13, R5, R26 ;  /* 0x0000001a050d7221 */ /* 0x000fc60000010000 */
[----:B------:R-:W-:Y:S01]  /*5f80*/  FADD.FTZ R30, R156, R21 ;  /* 0x000000159c1e7221 */ /* 0x000fe20000010000 */
[----:B------:R-:W-:Y:S01]  /*5f90*/  FADD.FTZ R26, R6, R13 ;  /* 0x0000000d061a7221 */ /* 0x000fe20000010000 */
[C---:B------:R-:W-:Y:S02]  /*5fa0*/  F2FP.BF16.F32.PACK_AB R156, R53.reuse, R156 ;  /* 0x0000009c359c723e */ /* 0x040fe400000010ff */
[----:B------:R-:W-:Y:S01]  /*5fb0*/  FADD.FTZ R21, R53, R30 ;  /* 0x0000001e35157221 */ /* 0x000fe20000010000 */
[----:B------:R-:W-:Y:S01]  /*5fc0*/  FADD.FTZ R13, R157, R26 ;  /* 0x0000001a9d0d7221 */ /* 0x000fe20000010000 */
[----:B------:R-:W-:Y:S02]  /*5fd0*/  F2FP.BF16.F32.PACK_AB R157, R46, R157 ;  /* 0x0000009d2e9d723e */ /* 0x000fe400000010ff */
[----:B------:R-:W-:Y:S01]  /*5fe0*/  FADD.FTZ R30, R158, R21 ;  /* 0x000000159e1e7221 */ /* 0x000fe20000010000 */
[----:B------:R-:W-:Y:S01]  /*5ff0*/  FADD.FTZ R26, R46, R13 ;  /* 0x0000000d2e1a7221 */ /* 0x000fe20000010000 */
[----:B------:R-:W-:-:S02]  /*6000*/  F2FP.BF16.F32.PACK_AB R158, R57, R158 ;  /* 0x0000009e399e723e */ /* 0x000fc400000010ff */
[----:B------:R-:W-:Y:S01]  /*6010*/  FADD.FTZ R21, R57, R30 ;  /* 0x0000001e39157221 */ /* 0x000fe20000010000 */
[----:B------:R-:W-:Y:S01]  /*6020*/  FADD.FTZ R13, R159, R26 ;  /* 0x0000001a9f0d7221 */ /* 0x000fe20000010000 */
[----:B------:R-:W-:Y:S02]  /*6030*/  F2FP.BF16.F32.PACK_AB R159, R48, R159 ;  /* 0x0000009f309f723e */ /* 0x000fe400000010ff */
[----:B------:R-:W-:Y:S01]  /*6040*/  FADD.FTZ R26, R20, R21 ;  /* 0x00000015141a7221 */ /* 0x000fe20000010000 */
[----:B------:R-:W-:Y:S01]  /*6050*/  FADD.FTZ R14, R48, R13 ;  /* 0x0000000d300e7221 */ /* 0x000fe20000010000 */
[----:B------:R-:W-:Y:S02]  /*6060*/  IMAD.MOV.U32 R13, RZ, RZ, R16 ;  /* 0x000000ffff0d7224 */ /* 0x000fe400078e0010 */
[----:B------:R-:W-:Y:S01]  /*6070*/  FADD.FTZ R5, R61, R26 ;  /* 0x0000001a3d057221 */ /* 0x000fe20000010000 */
[----:B------:R-:W-:Y:S01]  /*6080*/  FADD.FTZ R14, R161, R14 ;  /* 0x0000000ea10e7221 */ /* 0x000fe20000010000 */
[----:B------:R-:W-:-:S02]  /*6090*/  F2FP.BF16.F32.PACK_AB R161, R75, R161 ;  /* 0x000000a14ba1723e */ /* 0x000fc400000010ff */
        /* <DEDUP_REMOVED lines=14> */
[C---:B-1----:R-:W-:Y:S01]  /*6180*/  F2FP.BF16.F32.PACK_AB R167, R15.reuse, R167 ;  /* 0x000000a70fa7723e */ /* 0x042fe200000010ff */
[----:B------:R-:W-:Y:S02]  /*6190*/  IMAD.MOV.U32 R11, RZ, RZ, R9 ;  /* 0x000000ffff0b7224 */ /* 0x000fe400078e0009 */
[----:B------:R-:W-:Y:S01]  /*61a0*/  FADD.FTZ R5, R15, R14 ;  /* 0x0000000e0f057221 */ /* 0x000fe20000010000 */
[----:B------:R-:W-:Y:S01]  /*61b0*/  IMAD.MOV.U32 R15, RZ, RZ, R3 ;  /* 0x000000ffff0f7224 */ /* 0x000fe200078e0003 */
[----:B------:R-:W-:Y:S06]  /*61c0*/  @P2 BRA `(.L_x_192) ;  /* 0xffffffdc00bc2947 */ /* 0x000fec000383ffff */
.L_x_183:
        /* <DEDUP_REMOVED lines=67> */
.L_x_193:
[----:B------:R-:W-:Y:S01]  /*6600*/  IMAD R14, R2, 0x8, R0 ;  /* 0x00000008020e7824 */ /* 0x000fe200078e0200 */
[----:B------:R-:W-:-:S04]  /*6610*/  SHF.L.U32 R7, R16, 0x1f, RZ ;  /* 0x0000001f10077819 */ /* 0x000fc800000006ff */
[----:B------:R0:W1:Y:S01]  /*6620*/  SYNCS.PHASECHK.TRANS64.TRYWAIT P2, [R14+URZ+0x34850], R7 ;  /* 0x034850070e0075a7 */ /* 0x000062000804017f */
[----:B------:R-:W-:Y:S05]  /*6630*/  @!P0 BRA `(.L_x_194) ;  /* 0x0000000000048947 */ /* 0x000fea0003800000 */
[----:B------:R-:W-:Y:S01]  /*6640*/  BPT.TRAP 0x1 ;  /* 0x000000040000795c */ /* 0x000fe20000300000 */
.L_x_194:
[----:B-1----:R-:W-:Y:S05]  /*6650*/  @P2 BRA `(.L_x_195) ;  /* 0x0000000000082947 */ /* 0x002fea0003800000 */
[----:B------:R-:W1:Y:S02]  /*6660*/  SYNCS.PHASECHK.TRANS64.TRYWAIT P0, [R14+URZ+0x34850], R7 ;  /* 0x034850070e0075a7 */ /* 0x000e64000800017f */
[----:B-1----:R-:W-:Y:S05]  /*6670*/  @!P0 BRA `(.L_x_196) ;  /* 0x0000009c00f88947 */ /* 0x002fea0003800000 */
.L_x_195:
[----:B------:R-:W-:Y:S05]  /*6680*/  WARPSYNC.ALL ;  /* 0x0000000000007948 */ /* 0x000fea0003800000 */
[----:B------:R-:W-:Y:S01]  /*6690*/  VIADD R0, R0, 0x400 ;  /* 0x0000040000007836 */ /* 0x000fe20000000000 */
[----:B------:R-:W-:Y:S01]  /*66a0*/  WARPGROUP.ARRIVE ;  /* 0x00000000000079c5 */ /* 0x000fe20000000000 */
[----:B------:R-:W-:Y:S01]  /*66b0*/  IMAD.MOV.U32 R13, RZ, RZ, 0x40000040 ;  /* 0x40000040ff0d7424 */ /* 0x000fe200078e00ff */
[----:B01----:R-:W0:Y:S01]  /*66c0*/  SHFL.BFLY PT, R7, R6, 0x2, 0x1f ;  /* 0x0c401f0006077f89 */ /* 0x003e2200000e0000 */
[----:B------:R-:W-:Y:S01]  /*66d0*/  IMAD.MOV.U32 R95, RZ, RZ, -0x800000 ;  /* 0xff800000ff5f7424 */ /* 0x000fe200078e00ff */
[----:B------:R-:W-:Y:S01]  /*66e0*/  SHF.R.U32.HI R0, RZ, 0x4, R0 ;  /* 0x00000004ff007819 */ /* 0x000fe20000011600 */
[----:B------:R-:W-:-:S03]  /*66f0*/  VIADD R207, R207, 0x1 ;  /* 0x00000001cfcf7836 */ /* 0x000fc60000000000 */
[----:B------:R-:W-:-:S04]  /*6700*/  LOP3.LUT R0, R0, 0x3fff, RZ, 0xc0, !PT ;  /* 0x00003fff00007812 */ /* 0x000fc800078ec0ff */
[----:B------:R-:W-:Y:S02]  /*6710*/  LOP3.LUT R11, R0, 0x4000000, RZ, 0xfc, !PT ;  /* 0x04000000000b7812 */ /* 0x000fe400078efcff */
[----:B------:R-:W1:Y:S03]  /*6720*/  SHFL.BFLY PT, R0, R5, 0x2, 0x1f ;  /* 0x0c401f0005007f89 */ /* 0x000e6600000e0000 */
[----:B------:R-:W-:Y:S02]  /*6730*/  IMAD R10, R2, 0x800, R11 ;  /* 0x00000800020a7824 */ /* 0x000fe400078e020b */
[----:B------:R-:W-:Y:S02]  /*6740*/  IMAD.MOV.U32 R11, RZ, RZ, 0x40000040 ;  /* 0x40000040ff0b7424 */ /* 0x000fe400078e00ff */
[C---:B------:R-:W-:Y:S01]  /*6750*/  VIADD R12, R10.reuse, 0x80 ;  /* 0x000000800a0c7836 */ /* 0x040fe20000000000 */
[----:B------:R-:W-:-:S02]  /*6760*/  R2UR UR6, R10 ;  /* 0x000000000a0672ca */ /* 0x000fc400000e0000 */
[----:B------:R-:W-:Y:S01]  /*6770*/  R2UR UR7, R11 ;  /* 0x000000000b0772ca */ /* 0x000fe200000e0000 */
[----:B------:R-:W-:Y:S02]  /*6780*/  IMAD.MOV.U32 R11, RZ, RZ, 0x40000040 ;  /* 0x40000040ff0b7424 */ /* 0x000fe400078e00ff */
[----:B0-----:R-:W-:-:S10]  /*6790*/  FADD.FTZ R7, R7, R6 ;  /* 0x0000000607077221 */ /* 0x001fd40000010000 */
[----:B------:R-:W-:Y:S01]  /*67a0*/  HGMMA.64x128x16.F32.BF16 R24, R180, gdesc[UR4].tnspB, R24, gsb0 ;  /* 0x41e00004b4187df0 */ /* 0x000fe20008001818 */
[----:B------:R-:W-:Y:S01]  /*67b0*/  R2UR UR6, R12 ;  /* 0x000000000c0672ca */ /* 0x000fe200000e0000 */
[----:B------:R-:W-:Y:S01]  /*67c0*/  VIADD R12, R10, 0x100 ;  /* 0x000001000a0c7836 */ /* 0x000fe20000000000 */
[----:B------:R-:W-:Y:S01]  /*67d0*/  R2UR UR7, R13 ;  /* 0x000000000d0772ca */ /* 0x000fe200000e0000 */
[----:B------:R-:W-:Y:S02]  /*67e0*/  IMAD.MOV.U32 R13, RZ, RZ, 0x40000040 ;  /* 0x40000040ff0d7424 */ /* 0x000fe400078e00ff */
[----:B-1----:R-:W-:Y:S02]  /*67f0*/  FADD.FTZ R8, R0, R5 ;  /* 0x0000000500087221 */ /* 0x002fe40000010000 */
[----:B------:R-:W0:Y:S01]  /*6800*/  SHFL.BFLY PT, R0, R7, 0x1, 0x1f ;  /* 0x0c201f0007007f89 */ /* 0x000e2200000e0000 */
[----:B------:R-:W-:Y:S02]  /*6810*/  WARPGROUP.DEPBAR.LE gsb0, 0x0 ;  /* 0x00008000000079c5 */ /* 0x000fe40000010000 */
[----:B------:R-:W-:-:S06]  /*6820*/  WARPGROUP.ARRIVE ;  /* 0x00000000000079c5 */ /* 0x000fcc0000000000 */
[----:B------:R-:W-:Y:S01]  /*6830*/  HGMMA.64x128x16.F32.BF16 R24, R176, gdesc[UR4].tnspB, R24, gsb0 ;  /* 0x41e00004b0187df0 */ /* 0x000fe20008001818 */
[----:B------:R-:W-:Y:S01]  /*6840*/  R2UR UR6, R12 ;  /* 0x000000000c0672ca */ /* 0x000fe200000e0000 */
[----:B------:R-:W-:Y:S01]  /*6850*/  VIADD R12, R10, 0x180 ;  /* 0x000001800a0c7836 */ /* 0x000fe20000000000 */
[----:B------:R-:W-:Y:S01]  /*6860*/  R2UR UR7, R13 ;  /* 0x000000000d0772ca */ /* 0x000fe200000e0000 */
[----:B------:R-:W-:Y:S01]  /*6870*/  IMAD.MOV.U32 R13, RZ, RZ, 0x40000040 ;  /* 0x40000040ff0d7424 */ /* 0x000fe200078e00ff */
[----:B------:R-:W-:Y:S02]  /*6880*/  WARPGROUP.DEPBAR.LE gsb0, 0x0 ;  /* 0x00008000000079c5 */ /* 0x000fe40000010000 */
[----:B------:R-:W-:-:S09]  /*6890*/  WARPGROUP.ARRIVE ;  /* 0x00000000000079c5 */ /* 0x000fd20000000000 */
        /* <DEDUP_REMOVED lines=16> */
[C---:B------:R-:W-:Y:S01]  /*69a0*/  VIADD R12, R10.reuse, 0x300 ;  /* 0x000003000a0c7836 */ /* 0x040fe20000000000 */
[----:B------:R-:W-:Y:S01]  /*69b0*/  R2UR UR7, R13 ;  /* 0x000000000d0772ca */ /* 0x000fe200000e0000 */
[----:B------:R-:W-:Y:S02]  /*69c0*/  IMAD.MOV.U32 R13, RZ, RZ, 0x40000040 ;  /* 0x40000040ff0d7424 */ /* 0x000fe400078e00ff */
[----:B------:R-:W-:Y:S01]  /*69d0*/  VIADD R10, R10, 0x380 ;  /* 0x000003800a0a7836 */ /* 0x000fe20000000000 */
[----:B------:R-:W-:Y:S02]  /*69e0*/  WARPGROUP.DEPBAR.LE gsb0, 0x0 ;  /* 0x00008000000079c5 */ /* 0x000fe40000010000 */
[----:B------:R-:W-:-:S07]  /*69f0*/  WARPGROUP.ARRIVE ;  /* 0x00000000000079c5 */ /* 0x000fce0000000000 */
[----:B------:R-:W-:Y:S01]  /*6a00*/  HGMMA.64x128x16.F32.BF16 R24, R156, gdesc[UR4].tnspB, R24, gsb0 ;  /* 0x41e000049c187df0 */ /* 0x000fe20008001818 */
[----:B------:R-:W-:Y:S01]  /*6a10*/  R2UR UR6, R12 ;  /* 0x000000000c0672ca */ /* 0x000fe200000e0000 */
[----:B------:R-:W-:Y:S01]  /*6a20*/  VIADD R12, R2, 0x1 ;  /* 0x00000001020c7836 */ /* 0x000fe20000000000 */
[----:B------:R-:W-:Y:S01]  /*6a30*/  R2UR UR7, R13 ;  /* 0x000000000d0772ca */ /* 0x000fe200000e0000 */
[----:B0-----:R-:W-:Y:S01]  /*6a40*/  FADD.FTZ R13, R7, R0 ;  /* 0x00000000070d7221 */ /* 0x001fe20000010000 */
[----:B------:R-:W-:Y:S02]  /*6a50*/  IMAD.MOV.U32 R2, RZ, RZ, RZ ;  /* 0x000000ffff027224 */ /* 0x000fe400078e00ff */
[----:B------:R-:W-:Y:S01]  /*6a60*/  IMAD.MOV.U32 R7, RZ, RZ, RZ ;  /* 0x000000ffff077224 */ /* 0x000fe200078e00ff */
[----:B------:R-:W-:Y:S01]  /*6a70*/  ISETP.NE.AND P2, PT, R12, 0x2, PT ;  /* 0x000000020c00780c */ /* 0x000fe20003f45270 */
[----:B------:R-:W-:Y:S01]  /*6a80*/  IMAD.MOV.U32 R0, RZ, RZ, -0x800000 ;  /* 0xff800000ff007424 */ /* 0x000fe200078e00ff */
[----:B------:R-:W-:-:S02]  /*6a90*/  FSETP.NE.FTZ.AND P0, PT, R13, RZ, PT ;  /* 0x000000ff0d00720b */ /* 0x000fc40003f15000 */
[----:B------:R-:W-:-:S04]  /*6aa0*/  SEL R5, RZ, 0x1, P2 ;  /* 0x00000001ff057807 */ /* 0x000fc80001000000 */
[----:B------:R-:W-:-:S07]  /*6ab0*/  LOP3.LUT R16, R16, R5, RZ, 0x3c, !PT ;  /* 0x0000000510107212 */ /* 0x000fce00078e3cff */
[----:B------:R-:W-:Y:S01]  /*6ac0*/  @P0 MUFU.RCP R2, R13 ;  /* 0x0000000d00020308 */ /* 0x000fe20000001000 */
[----:B------:R-:W-:Y:S01]  /*6ad0*/  @P0 FMUL.FTZ R6, R4, 0.69314718246459960938 ;  /* 0x3f31721804060820 */ /* 0x000fe20000410000 */
[----:B------:R-:W-:Y:S02]  /*6ae0*/  WARPGROUP.DEPBAR.LE gsb0, 0x0 ;  /* 0x00008000000079c5 */ /* 0x000fe40000010000 */
[----:B------:R-:W-:-:S06]  /*6af0*/  WARPGROUP.ARRIVE ;  /* 0x00000000000079c5 */ /* 0x000fcc0000000000 */
[----:B------:R-:W-:Y:S01]  /*6b00*/  HGMMA.64x128x16.F32.BF16 R24, R160, gdesc[UR4].tnspB, R24, gsb0 ;  /* 0x41e00004a0187df0 */ /* 0x000fe20008001818 */
[----:B------:R-:W-:Y:S02]  /*6b10*/  R2UR UR6, R10 ;  /* 0x000000000a0672ca */ /* 0x000fe400000e0000 */
[----:B------:R-:W-:Y:S01]  /*6b20*/  R2UR UR7, R11 ;  /* 0x000000000b0772ca */ /* 0x000fe200000e0000 */
[----:B------:R-:W0:Y:S01]  /*6b30*/  @P0 MUFU.LG2 R10, R13 ;  /* 0x0000000d000a0308 */ /* 0x000e220000000c00 */
[----:B------:R-:W1:Y:S01]  /*6b40*/  SHFL.BFLY PT, R11, R8, 0x1, 0x1f ;  /* 0x0c201f00080b7f89 */ /* 0x000e6200000e0000 */
[----:B0-----:R-:W-:-:S04]  /*6b50*/  @P0 FMUL.FTZ R5, R10, 0.69314718246459960938 ;  /* 0x3f3172180a050820 */ /* 0x001fc80000410000 */
[----:B------:R-:W-:Y:S01]  /*6b60*/  @P0 FFMA.FTZ R0, R6, R3, R5 ;  /* 0x0000000306000223 */ /* 0x000fe20000010005 */
[----:B------:R-:W-:Y:S01]  /*6b70*/  PLOP3.LUT P0, PT, PT, PT, PT, 0x8, 0x0 ;  /* 0x000000000000781c */ /* 0x000fe20003f0e170 */
[----:B-1----:R-:W-:Y:S01]  /*6b80*/  FADD.FTZ R15, R8, R11 ;  /* 0x0000000b080f7221 */ /* 0x002fe20000010000 */
[----:B------:R-:W-:-:S04]  /*6b90*/  @!P1 VIADD R8, R14, 0x34860 ;  /* 0x000348600e089836 */ /* 0x000fc80000000000 */
[----:B------:R-:W-:Y:S02]  /*6ba0*/  FSETP.NE.FTZ.AND P3, PT, R15, RZ, PT ;  /* 0x000000ff0f00720b */ /* 0x000fe40003f75000 */
[----:B------:R-:W-:-:S11]  /*6bb0*/  @!P1 PRMT R8, RZ, 0x654, R8 ;  /* 0x00000654ff089816 */ /* 0x000fd60000000008 */
[----:B------:R-:W0:Y:S01]  /*6bc0*/  @P3 MUFU.LG2 R11, R15 ;  /* 0x0000000f000b3308 */ /* 0x000e220000000c00 */
[----:B------:R-:W-:-:S07]  /*6bd0*/  @P3 FMUL.FTZ R17, R4, 0.69314718246459960938 ;  /* 0x3f31721804113820 */ /* 0x000fce0000410000 */
[----:B------:R-:W1:Y:S01]  /*6be0*/  @P3 MUFU.RCP R7, R15 ;  /* 0x0000000f00073308 */ /* 0x000e620000001000 */
[----:B0-----:R-:W-:-:S04]  /*6bf0*/  @P3 FMUL.FTZ R4, R11, 0.69314718246459960938 ;  /* 0x3f3172180b043820 */ /* 0x001fc80000410000 */
[----:B------:R-:W-:Y:S01]  /*6c00*/  @P3 FFMA.FTZ R95, R17, R9, R4 ;  /* 0x00000009115f3223 */ /* 0x000fe20000010004 */
[----:B------:R-:W-:Y:S02]  /*6c10*/  WARPGROUP.DEPBAR.LE gsb0, 0x0 ;  /* 0x00008000000079c5 */ /* 0x000fe40000010000 */
[----:B------:R-:W-:-:S06]  /*6c20*/  WARPGROUP.ARRIVE ;  /* 0x00000000000079c5 */ /* 0x000fcc0000000000 */
[----:B------:R-:W-:Y:S03]  /*6c30*/  HGMMA.64x128x16.F32.BF16 R24, R164, gdesc[UR4].tnspB, R24, gsb0 ;  /* 0x41e00004a4187df0 */ /* 0x000fe60008001818 */
[----:B------:R-:W-:Y:S02]  /*6c40*/  WARPGROUP.DEPBAR.LE gsb0, 0x0 ;  /* 0x00008000000079c5 */ /* 0x000fe40000010000 */
[----:B------:R0:W-:Y:S01]  /*6c50*/  @!P1 SYNCS.ARRIVE.TRANS64.RED.A1T0 RZ, [R8+URZ], RZ ;  /* 0x000000ff08ff99a7 */ /* 0x0001e2000810043f */
        /* <DEDUP_REMOVED lines=32> */
[-C--:B-1----:R-:W-:Y:S01]  /*6e60*/  FMUL.FTZ R96, R26, R7.reuse ;  /* 0x000000071a607220 */ /* 0x082fe20000410000 */
        /* <DEDUP_REMOVED lines=31> */
[----:B0-----:R-:W-:-:S07]  /*7060*/  SEL R2, R12, RZ, P2 ;  /* 0x000000ff0c027207 */ /* 0x001fce0001000000 */
.L_x_175:
[----:B------:R-:W0:Y:S01]  /*7070*/  S2R R4, SR_CgaCtaId ;  /* 0x0000000000047919 */ /* 0x000e220000008800 */
[----:B------:R-:W-:Y:S01]  /*7080*/  MOV R3, 0x400 ;  /* 0x0000040000037802 */ /* 0x000fe20000000f00 */
[----:B------:R-:W-:Y:S01]  /*7090*/  BSSY B0, `(.L_x_197) ;  /* 0x00002c4000007945 */ /* 0x000fe20003800000 */
[----:B------:R-:W-:Y:S02]  /*70a0*/  BAR.SYNC.DEFER_BLOCKING 0x5, 0x180 ;  /* 0x0146000000007b1d */ /* 0x000fe40000010000 */
[----:B0-----:R-:W-:-:S05]  /*70b0*/  LEA R3, R4, R3, 0x18 ;  /* 0x0000000304037211 */ /* 0x001fca00078ec0ff */
[----:B------:R0:W1:Y:S01]  /*70c0*/  LDS.128 R4, [R3+0x348d0] ;  /* 0x0348d00003047984 */ /* 0x0000620000000c00 */
[----:B------:R-:W-:Y:S06]  /*70d0*/  BAR.ARV 0x4, 0x180 ;  /* 0x0106000000007b1d */ /* 0x000fec0000002000 */
[----:B------:R-:W-:Y:S05]  /*70e0*/  @P0 BRA `(.L_x_198) ;  /* 0x00000020001c0947 */ /* 0x000fea0003800000 */
[----:B-1----:R-:W1:Y:S01]  /*70f0*/  S2R R4, SR_SWINHI ;  /* 0x0000000000047919 */ /* 0x002e620000002f00 */
[----:B------:R-:W-:Y:S01]  /*7100*/  F2FP.BF16.F32.PACK_AB R36, R73, R72 ;  /* 0x000000484924723e */ /* 0x000fe200000010ff */
[----:B------:R-:W-:Y:S01]  /*7110*/  ULDC.64 UR4, c[0x0][0xc08] ;  /* 0x0003020000047ab9 */ /* 0x000fe20000000a00 */
[----:B------:R-:W-:Y:S02]  /*7120*/  SHF.L.U64.HI R110, R23, 0x2, R204 ;  /* 0x00000002176e7819 */ /* 0x000fe400000102cc */
[----:B------:R-:W-:Y:S02]  /*7130*/  MOV R104, R3 ;  /* 0x0000000300687202 */ /* 0x000fe40000000f00 */
[----:B-1----:R-:W-:-:S03]  /*7140*/  MOV R105, R4 ;  /* 0x0000000400697202 */ /* 0x002fc60000000f00 */
[----:B------:R-:W-:-:S03]  /*7150*/  IMAD.WIDE R12, R227, 0x2, R104 ;  /* 0x00000002e30c7825 */ /* 0x000fc600078e0268 */
[C---:B------:R-:W-:Y:S02]  /*7160*/  IADD3 R39, P2, R12.reuse, 0x4020, RZ ;  /* 0x000040200c277810 */ /* 0x040fe40007f5e0ff */
[C---:B------:R-:W-:Y:S02]  /*7170*/  IADD3 R107, P1, R12.reuse, 0x4040, RZ ;  /* 0x000040400c6b7810 */ /* 0x040fe40007f3e0ff */
[----:B------:R-:W-:Y:S01]  /*7180*/  LOP3.LUT R8, R39, 0x380, RZ, 0xc0, !PT ;  /* 0x0000038027087812 */ /* 0x000fe200078ec0ff */
[--C-:B------:R-:W-:Y:S01]  /*7190*/  IMAD.X R33, RZ, RZ, R13.reuse, P2 ;  /* 0x000000ffff217224 */ /* 0x100fe200010e060d */
[----:B------:R-:W-:Y:S01]  /*71a0*/  LOP3.LUT R10, R107, 0x380, RZ, 0xc0, !PT ;  /* 0x000003806b0a7812 */ /* 0x000fe200078ec0ff */
[----:B------:R-:W-:Y:S01]  /*71b0*/  IMAD.X R27, RZ, RZ, R13, P1 ;  /* 0x000000ffff1b7224 */ /* 0x000fe200008e060d */
[----:B------:R-:W-:Y:S02]  /*71c0*/  IADD3 R15, P3, R12, 0x4000, RZ ;  /* 0x000040000c0f7810 */ /* 0x000fe40007f7e0ff */
[----:B------:R-:W-:-:S02]  /*71d0*/  SHF.R.U64 R8, R8, 0x3, RZ ;  /* 0x0000000308087819 */ /* 0x000fc400000012ff */
[C---:B------:R-:W-:Y:S01]  /*71e0*/  LOP3.LUT R9, R12.reuse, 0x380, RZ, 0xc0, !PT ;  /* 0x000003800c097812 */ /* 0x040fe200078ec0ff */
[--C-:B------:R-:W-:Y:S01]  /*71f0*/  IMAD.X R29, RZ, RZ, R13.reuse, P3 ;  /* 0x000000ffff1d7224 */ /* 0x100fe200018e060d */
[C---:B------:R-:W-:Y:S02]  /*7200*/  IADD3 R109, P0, R12.reuse, 0x4060, RZ ;  /* 0x000040600c6d7810 */ /* 0x040fe40007f1e0ff */
[----:B------:R-:W-:Y:S02]  /*7210*/  IADD3 R17, P6, R12, 0x20, RZ ;  /* 0x000000200c117810 */ /* 0x000fe40007fde0ff */
[----:B------:R-:W-:Y:S01]  /*7220*/  SHF.R.U64 R10, R10, 0x3, RZ ;  /* 0x000000030a0a7819 */ /* 0x000fe200000012ff */
[--C-:B------:R-:W-:Y:S01]  /*7230*/  IMAD.X R31, RZ, RZ, R13.reuse, P0 ;  /* 0x000000ffff1f7224 */ /* 0x100fe200000e060d */
[C---:B------:R-:W-:Y:S01]  /*7240*/  IADD3 R37, P4, R12.reuse, 0x60, RZ ;  /* 0x000000600c257810 */ /* 0x040fe20007f9e0ff */
[----:B------:R-:W-:Y:S01]  /*7250*/  IMAD.X R25, RZ, RZ, R13, P6 ;  /* 0x000000ffff197224 */ /* 0x000fe200030e060d */
[----:B------:R-:W-:Y:S01]  /*7260*/  BAR.SYNC.DEFER_BLOCKING 0x1, 0x100 ;  /* 0x0044000000007b1d */ /* 0x000fe20000010000 */
[----:B------:R-:W-:-:S02]  /*7270*/  IADD3 R35, P5, R12, 0x40, RZ ;  /* 0x000000400c237810 */ /* 0x000fc40007fbe0ff */
[----:B------:R-:W-:Y:S01]  /*7280*/  LOP3.LUT R4, R15, 0x380, RZ, 0xc0, !PT ;  /* 0x000003800f047812 */ /* 0x000fe200078ec0ff */
[----:B------:R-:W-:Y:S01]  /*7290*/  IMAD.X R11, RZ, RZ, R13, P4 ;  /* 0x000000ffff0b7224 */ /* 0x000fe200020e060d */
[----:B------:R-:W-:Y:S02]  /*72a0*/  LOP3.LUT R32, R8, R39, RZ, 0x3c, !PT ;  /* 0x0000002708207212 */ /* 0x000fe400078e3cff */
[----:B------:R-:W-:Y:S02]  /*72b0*/  SHF.R.U64 R9, R9, 0x3, RZ ;  /* 0x0000000309097819 */ /* 0x000fe400000012ff */
[----:B------:R-:W-:Y:S02]  /*72c0*/  LOP3.LUT R14, R109, 0x380, RZ, 0xc0, !PT ;  /* 0x000003806d0e7812 */ /* 0x000fe400078ec0ff */
[----:B------:R-:W-:Y:S02]  /*72d0*/  LOP3.LUT R26, R10, R107, RZ, 0x3c, !PT ;  /* 0x0000006b0a1a7212 */ /* 0x000fe400078e3cff */
[----:B------:R-:W-:Y:S01]  /*72e0*/  LOP3.LUT R8, R17, 0x380, RZ, 0xc0, !PT ;  /* 0x0000038011087812 */ /* 0x000fe200078ec0ff */
[----:B------:R-:W1:Y:S01]  /*72f0*/  LDC.64 R106, c[0x0][0xc00] ;  /* 0x00030000ff6a7b82 */ /* 0x000e620000000a00 */
[----:B------:R-:W-:-:S02]  /*7300*/  LOP3.LUT R10, R37, 0x380, RZ, 0xc0, !PT ;  /* 0x00000380250a7812 */ /* 0x000fc400078ec0ff */
[----:B------:R-:W-:Y:S02]  /*7310*/  LOP3.LUT R34, R35, 0x380, RZ, 0xc0, !PT ;  /* 0x0000038023227812 */ /* 0x000fe400078ec0ff */
[----:B------:R-:W-:Y:S02]  /*7320*/  SHF.R.U64 R4, R4, 0x3, RZ ;  /* 0x0000000304047819 */ /* 0x000fe400000012ff */
[----:B------:R-:W-:Y:S01]  /*7330*/  LOP3.LUT R12, R9, R12, RZ, 0x3c, !PT ;  /* 0x0000000c090c7212 */ /* 0x000fe200078e3cff */
[----:B------:R-:W-:Y:S01]  /*7340*/  IMAD.X R9, RZ, RZ, R13, P5 ;  /* 0x000000ffff097224 */ /* 0x000fe200028e060d */
[----:B------:R-:W-:Y:S02]  /*7350*/  SHF.R.U64 R14, R14, 0x3, RZ ;  /* 0x000000030e0e7819 */ /* 0x000fe400000012ff */
[----:B------:R-:W-:Y:S02]  /*7360*/  SHF.R.U64 R8, R8, 0x3, RZ ;  /* 0x0000000308087819 */ /* 0x000fe400000012ff */
[----:B------:R-:W-:-:S02]  /*7370*/  SHF.R.U64 R10, R10, 0x3, RZ ;  /* 0x000000030a0a7819 */ /* 0x000fc400000012ff */
[----:B------:R-:W-:Y:S02]  /*7380*/  SHF.R.U64 R34, R34, 0x3, RZ ;  /* 0x0000000322227819 */ /* 0x000fe400000012ff */
[----:B------:R-:W-:Y:S02]  /*7390*/  LOP3.LUT R28, R4, R15, RZ, 0x3c, !PT ;  /* 0x0000000f041c7212 */ /* 0x000fe400078e3cff */
[----:B------:R-:W-:Y:S01]  /*73a0*/  LOP3.LUT R30, R14, R109, RZ, 0x3c, !PT ;  /* 0x0000006d0e1e7212 */ /* 0x000fe200078e3cff */
[----:B------:R-:W-:Y:S01]  /*73b0*/  IMAD.SHL.U32 R109, R23, 0x4, RZ ;  /* 0x00000004176d7824 */ /* 0x000fe200078e00ff */
[----:B------:R-:W-:Y:S02]  /*73c0*/  MOV R4, R12 ;  /* 0x0000000c00047202 */ /* 0x000fe40000000f00 */
[----:B------:R-:W-:Y:S02]  /*73d0*/  LOP3.LUT R24, R8, R17, RZ, 0x3c, !PT ;  /* 0x0000001108187212 */ /* 0x000fe400078e3cff */
[----:B------:R-:W-:-:S02]  /*73e0*/  F2FP.BF16.F32.PACK_AB R12, R21, R20 ;  /* 0x00000014150c723e */ /* 0x000fc400000010ff */
[----:B------:R-:W-:Y:S02]  /*73f0*/  F2FP.BF16.F32.PACK_AB R13, R97, R96 ;  /* 0x00000060610d723e */ /* 0x000fe400000010ff */
[----:B------:R-:W-:Y:S02]  /*7400*/  F2FP.BF16.F32.PACK_AB R14, R89, R88 ;  /* 0x00000058590e723e */ /* 0x000fe400000010ff */
[----:B------:R-:W-:Y:S02]  /*7410*/  F2FP.BF16.F32.PACK_AB R15, R99, R98 ;  /* 0x00000062630f723e */ /* 0x000fe400000010ff */
[----:B------:R-:W-:Y:S02]  /*7420*/  LOP3.LUT R10, R10, R37, RZ, 0x3c, !PT ;  /* 0x000000250a0a7212 */ /* 0x000fe400078e3cff */
[----:B------:R-:W-:Y:S01]  /*7430*/  LOP3.LUT R8, R34, R35, RZ, 0x3c, !PT ;  /* 0x0000002322087212 */ /* 0x000fe200078e3cff */
[----:B------:R2:W-:Y:S01]  /*7440*/  STSM.16.M88.4 [R4], R12 ;  /* 0x0000000c04007844 */ /* 0x0005e20000000200 */
[----:B------:R-:W-:-:S02]  /*7450*/  MOV R38, R10 ;  /* 0x0000000a00267202 */ /* 0x000fc40000000f00 */
[----:B------:R-:W-:Y:S02]  /*7460*/  MOV R37, R8 ;  /* 0x0000000800257202 */ /* 0x000fe40000000f00 */
[----:B------:R-:W-:Y:S02]  /*7470*/  MOV R94, R24 ;  /* 0x00000018005e7202 */ /* 0x000fe40000000f00 */
[----:B------:R-:W-:Y:S02]  /*7480*/  F2FP.BF16.F32.PACK_AB R8, R91, R90 ;  /* 0x0000005a5b08723e */ /* 0x000fe400000010ff */
[----:B------:R-:W-:Y:S02]  /*7490*/  F2FP.BF16.F32.PACK_AB R9, R101, R100 ;  /* 0x000000646509723e */ /* 0x000fe400000010ff */
[----:B------:R-:W-:Y:S02]  /*74a0*/  F2FP.BF16.F32.PACK_AB R10, R93, R92 ;  /* 0x0000005c5d0a723e */ /* 0x000fe400000010ff */
[----:B------:R-:W-:-:S02]  /*74b0*/  F2FP.BF16.F32.PACK_AB R11, R103, R102 ;  /* 0x00000066670b723e */ /* 0x000fc400000010ff */
[----:B------:R-:W-:Y:S02]  /*74c0*/  MOV R108, R26 ;  /* 0x0000001a006c7202 */ /* 0x000fe40000000f00 */
[----:B--2---:R-:W-:Y:S01]  /*74d0*/  F2FP.BF16.F32.PACK_AB R12, R41, R40 ;  /* 0x00000028290c723e */ /* 0x004fe200000010ff */
[----:B------:R2:W-:Y:S01]  /*74e0*/  STSM.16.M88.4 [R94], R8 ;  /* 0x000000085e007844 */ /* 0x0005e20000000200 */
[----:B------:R-:W-:Y:S02]  /*74f0*/  F2FP.BF16.F32.PACK_AB R13, R43, R42 ;  /* 0x0000002a2b0d723e */ /* 0x000fe400000010ff */
[----:B------:R-:W-:Y:S02]  /*7500*/  F2FP.BF16.F32.PACK_AB R14, R45, R44 ;  /* 0x0000002c2d0e723e */ /* 0x000fe400000010ff */
[----:B------:R-:W-:Y:S02]  /*7510*/  F2FP.BF16.F32.PACK_AB R15, R47, R46 ;  /* 0x0000002e2f0f723e */ /* 0x000fe400000010ff */
[----:B------:R-:W-:-:S02]  /*7520*/  MOV R17, R30 ;  /* 0x0000001e00117202 */ /* 0x000fc40000000f00 */
[----:B------:R-:W-:Y:S01]  /*7530*/  MOV R39, R28 ;  /* 0x0000001c00277202 */ /* 0x000fe20000000f00 */
[----:B------:R3:W-:Y:S01]  /*7540*/  STSM.16.M88.4 [R37], R12 ;  /* 0x0000000c25007844 */ /* 0x0007e20000000200 */
[----:B------:R-:W-:Y:S02]  /*7550*/  F2FP.BF16.F32.PACK_AB R24, R49, R48 ;  /* 0x000000303118723e */ /* 0x000fe400000010ff */
[----:B------:R-:W-:Y:S02]  /*7560*/  F2FP.BF16.F32.PACK_AB R25, R51, R50 ;  /* 0x000000323319723e */ /* 0x000fe400000010ff */
[----:B------:R-:W-:Y:S01]  /*7570*/  F2FP.BF16.F32.PACK_AB R26, R53, R52 ;  /* 0x00000034351a723e */ /* 0x000fe200000010ff */
[----:B--2---:R-:W-:Y:S01]  /*7580*/  IMAD.MOV.U32 R94, RZ, RZ, RZ ;  /* 0x000000ffff5e7224 */ /* 0x004fe200078e00ff */
[----:B------:R-:W-:Y:S02]  /*7590*/  F2FP.BF16.F32.PACK_AB R27, R55, R54 ;  /* 0x00000036371b723e */ /* 0x000fe400000010ff */
[----:B------:R-:W-:-:S02]  /*75a0*/  F2FP.BF16.F32.PACK_AB R28, R57, R56 ;  /* 0x00000038391c723e */ /* 0x000fc400000010ff */
[----:B------:R-:W-:Y:S01]  /*75b0*/  F2FP.BF16.F32.PACK_AB R29, R59, R58 ;  /* 0x0000003a3b1d723e */ /* 0x000fe200000010ff */
[----:B------:R2:W-:Y:S01]  /*75c0*/  STSM.16.M88.4 [R38], R24 ;  /* 0x0000001826007844 */ /* 0x0005e20000000200 */
[----:B------:R-:W-:Y:S02]  /*75d0*/  F2FP.BF16.F32.PACK_AB R30, R61, R60 ;  /* 0x0000003c3d1e723e */ /* 0x000fe400000010ff */
[----:B------:R-:W-:Y:S02]  /*75e0*/  F2FP.BF16.F32.PACK_AB R31, R63, R62 ;  /* 0x0000003e3f1f723e */ /* 0x000fe400000010ff */
[----:B------:R-:W-:Y:S02]  /*75f0*/  MOV R4, R32 ;  /* 0x0000002000047202 */ /* 0x000fe40000000f00 */
[----:B------:R-:W-:Y:S01]  /*7600*/  F2FP.BF16.F32.PACK_AB R32, R65, R64 ;  /* 0x000000404120723e */ /* 0x000fe200000010ff */
[----:B------:R4:W-:Y:S01]  /*7610*/  STSM.16.M88.4 [R39], R28 ;  /* 0x0000001c27007844 */ /* 0x0009e20000000200 */
[----:B------:R-:W-:-:S02]  /*7620*/  F2FP.BF16.F32.PACK_AB R33, R67, R66 ;  /* 0x000000424321723e */ /* 0x000fc400000010ff */
[----:B------:R-:W-:Y:S02]  /*7630*/  F2FP.BF16.F32.PACK_AB R34, R69, R68 ;  /* 0x000000444522723e */ /* 0x000fe400000010ff */
[----:B------:R-:W-:Y:S02]  /*7640*/  F2FP.BF16.F32.PACK_AB R35, R71, R70 ;  /* 0x000000464723723e */ /* 0x000fe400000010ff */
[----:B---3--:R-:W-:Y:S02]  /*7650*/  F2FP.BF16.F32.PACK_AB R37, R75, R74 ;  /* 0x0000004a4b25723e */ /* 0x008fe400000010ff */
[----:B--2---:R-:W-:Y:S01]  /*7660*/  F2FP.BF16.F32.PACK_AB R38, R77, R76 ;  /* 0x0000004c4d26723e */ /* 0x004fe200000010ff */
[----:B------:R-:W-:Y:S01]  /*7670*/  STSM.16.M88.4 [R4], R32 ;  /* 0x0000002004007844 */ /* 0x000fe20000000200 */
[----:B------:R-:W-:Y:S02]  /*7680*/  F2FP.BF16.F32.PACK_AB R8, R81, R80 ;  /* 0x000000505108723e */ /* 0x000fe400000010ff */
[----:B------:R-:W-:-:S02]  /*7690*/  F2FP.BF16.F32.PACK_AB R9, R83, R82 ;  /* 0x000000525309723e */ /* 0x000fc400000010ff */
[----:B------:R-:W-:Y:S02]  /*76a0*/  F2FP.BF16.F32.PACK_AB R10, R85, R84 ;  /* 0x00000054550a723e */ /* 0x000fe400000010ff */
[----:B----4-:R-:W-:Y:S02]  /*76b0*/  F2FP.BF16.F32.PACK_AB R39, R79, R78 ;  /* 0x0000004e4f27723e */ /* 0x010fe400000010ff */
[----:B------:R-:W-:Y:S02]  /*76c0*/  F2FP.BF16.F32.PACK_AB R11, R87, R86 ;  /* 0x00000056570b723e */ /* 0x000fe400000010ff */
[----:B-1----:R-:W-:Y:S01]  /*76d0*/  ISETP.NE.U32.AND P0, PT, R106, RZ, PT ;  /* 0x000000ff6a00720c */ /* 0x002fe20003f05070 */
[----:B------:R-:W-:Y:S01]  /*76e0*/  STSM.16.M88.4 [R108], R36 ;  /* 0x000000246c007844 */ /* 0x000fe20000000200 */
[----:B------:R-:W-:Y:S02]  /*76f0*/  IADD3 R12, P1, R109, R106, RZ ;  /* 0x0000006a6d0c7210 */ /* 0x000fe40007f3e0ff */
[----:B------:R-:W-:Y:S01]  /*7700*/  ISETP.NE.AND.EX P0, PT, R107, RZ, PT, P0 ;  /* 0x000000ff6b00720c */ /* 0x000fe20003f05300 */
[----:B------:R1:W-:Y:S02]  /*7710*/  STSM.16.M88.4 [R17], R8 ;  /* 0x0000000811007844 */ /* 0x0003e40000000200 */
[----:B------:R-:W-:Y:S01]  /*7720*/  IMAD.X R13, R110, 0x1, R107, P1 ;  /* 0x000000016e0d7824 */ /* 0x000fe200008e066b */
[----:B------:R-:W-:Y:S08]  /*7730*/  BAR.SYNC.DEFER_BLOCKING 0x1, 0x100 ;  /* 0x0044000000007b1d */ /* 0x000ff00000010000 */
[----:B-1----:R-:W1:Y:S08]  /*7740*/  LDC R9, c[0x0][0xad4] ;  /* 0x0002b500ff097b82 */ /* 0x002e700000000800 */
[----:B------:R-:W2:Y:S01]  /*7750*/  LDC R17, c[0x0][0xbe8] ;  /* 0x0002fa00ff117b82 */ /* 0x000ea20000000800 */
[----:B------:R-:W3:Y:S01]  /*7760*/  @P0 LDG.E R94, desc[UR40][R12.64] ;  /* 0x000000280c5e0981 */ /* 0x000ee2000c1e1900 */
[----:B------:R-:W-:-:S04]  /*7770*/  ISETP.NE.U32.AND P1, PT, RZ, UR4, PT ;  /* 0x00000004ff007c0c */ /* 0x000fc8000bf25070 */
[----:B------:R-:W-:Y:S01]  /*7780*/  ISETP.NE.AND.EX P1, PT, RZ, UR5, PT, P1 ;  /* 0x00000005ff007c0c */ /* 0x000fe2000bf25310 */
[----:B------:R-:W-:-:S12]  /*7790*/  IMAD.MOV.U32 R28, RZ, RZ, 0x9b8 ;  /* 0x000009b8ff1c7424 */ /* 0x000fd800078e00ff */
[----:B------:R-:W-:Y:S01]  /*77a0*/  @P1 IADD3 R14, P2, R109, UR4, RZ ;  /* 0x000000046d0e1c10 */ /* 0x000fe2000ff5e0ff */
[----:B------:R-:W-:Y:S01]  /*77b0*/  ULDC UR4, c[0x0][0xa88] ;  /* 0x0002a20000047ab9 */ /* 0x000fe20000000800 */
[----:B--2---:R-:W-:Y:S01]  /*77c0*/  ISETP.NE.AND P4, PT, R17, 0x1, PT ;  /* 0x000000011100780c */ /* 0x004fe20003f85270 */
[----:B------:R-:W-:Y:S01]  /*77d0*/  IMAD.U32 R4, RZ, RZ, UR4 ;  /* 0x00000004ff047e24 */ /* 0x000fe2000f8e00ff */
[----:B------:R-:W-:Y:S02]  /*77e0*/  @P1 IADD3.X R15, R110, UR5, RZ, P2, !PT ;  /* 0x000000056e0f1c10 */ /* 0x000fe400097fe4ff */
[----:B------:R-:W-:-:S03]  /*77f0*/  ISETP.NE.AND P2, PT, R186, RZ, PT ;  /* 0x000000ffba00720c */ /* 0x000fc60003f45270 */
[----:B------:R2:W5:Y:S01]  /*7800*/  @P1 LDG.E R4, desc[UR40][R14.64] ;  /* 0x000000280e041981 */ /* 0x000562000c1e1900 */
[----:B-1----:R-:W-:Y:S01]  /*7810*/  SEL R9, R186, R9, P2 ;  /* 0x00000009ba097207 */ /* 0x002fe20001000000 */
[----:B------:R-:W-:Y:S01]  /*7820*/  IMAD R37, R187, 0x80, R226 ;  /* 0x00000080bb257824 */ /* 0x000fe200078e02e2 */
[----:B------:R-:W-:Y:S02]  /*7830*/  ISETP.NE.U32.AND P2, PT, R106, RZ, PT ;  /* 0x000000ff6a00720c */ /* 0x000fe40003f45070 */
[----:B------:R-:W-:Y:S01]  /*7840*/  ISETP.GT.AND P3, PT, R9, 0x1, PT ;  /* 0x000000010900780c */ /* 0x000fe20003f64270 */
[----:B------:R-:W1:Y:S01]  /*7850*/  @P4 LDC R30, c[0x0][0xbec] ;  /* 0x0002fb00ff1e4b82 */ /* 0x000e620000000800 */
[----:B------:R-:W-:Y:S02]  /*7860*/  ISETP.NE.AND.EX P2, PT, R107, RZ, PT, P2 ;  /* 0x000000ff6b00720c */ /* 0x000fe40003f45320 */
[----:B------:R-:W-:Y:S02]  /*7870*/  SEL R28, R28, 0x978, P3 ;  /* 0x000009781c1c7807 */ /* 0x000fe40001800000 */
[----:B------:R-:W-:-:S02]  /*7880*/  SEL R23, R23, RZ, !P2 ;  /* 0x000000ff17177207 */ /* 0x000fc40005000000 */
[----:B------:R-:W-:Y:S01]  /*7890*/  SEL R27, R204, RZ, !P2 ;  /* 0x000000ffcc1b7207 */ /* 0x000fe20005000000 */
[----:B------:R-:W4:Y:S01]  /*78a0*/  LDC.64 R24, c[0x0][R28+0x220] ;  /* 0x000088001c187b82 */ /* 0x000f220000000a00 */
[----:B------:R-:W-:-:S07]  /*78b0*/  SEL R29, R203, RZ, P3 ;  /* 0x000000ffcb1d7207 */ /* 0x000fce0001800000 */
[----:B------:R-:W0:Y:S08]  /*78c0*/  LDC.64 R10, c[0x0][R28+0x218] ;  /* 0x000086001c0a7b82 */ /* 0x000e300000000a00 */
[----:B------:R-:W1:Y:S08]  /*78d0*/  @P4 LDC R35, c[0x0][0xbf0] ;  /* 0x0002fc00ff234b82 */ /* 0x000e700000000800 */
[----:B------:R-:W1:Y:S01]  /*78e0*/  LDC.64 R8, c[0x0][0xba8] ;  /* 0x0002ea00ff087b82 */ /* 0x000e620000000a00 */
[----:B----4-:R-:W-:-:S04]  /*78f0*/  IMAD R25, R25, R23, RZ ;  /* 0x0000001719197224 */ /* 0x010fc800078e02ff */
[C---:B------:R-:W-:Y:S02]  /*7900*/  IMAD R33, R24.reuse, R27, R25 ;  /* 0x0000001b18217224 */ /* 0x040fe400078e0219 */
[----:B------:R-:W-:Y:S01]  /*7910*/  IMAD.WIDE.U32 R24, R24, R23, RZ ;  /* 0x0000001718187225 */ /* 0x000fe200078e00ff */
[----:B--2---:R-:W2:Y:S03]  /*7920*/  LDC.64 R14, c[0x0][R28+0x228] ;  /* 0x00008a001c0e7b82 */ /* 0x004ea60000000a00 */
[----:B0-----:R-:W-:-:S04]  /*7930*/  IMAD.WIDE.U32 R26, R10, R185, RZ ;  /* 0x000000b90a1a7225 */ /* 0x001fc800078e00ff */
[----:B------:R-:W-:Y:S02]  /*7940*/  IMAD R31, R11, R185, RZ ;  /* 0x000000b90b1f7224 */ /* 0x000fe400078e02ff */
[----:B------:R0:W4:Y:S01]  /*7950*/  LDC.64 R10, c[0x0][R28+0x210] ;  /* 0x000084001c0a7b82 */ /* 0x0001220000000a00 */
[----:B------:R-:W-:Y:S02]  /*7960*/  IMAD.IADD R33, R25, 0x1, R33 ;  /* 0x0000000119217824 */ /* 0x000fe400078e0221 */
[----:B------:R-:W-:Y:S02]  /*7970*/  IMAD.MOV.U32 R25, RZ, RZ, R37 ;  /* 0x000000ffff197224 */ /* 0x000fe400078e0025 */
[----:B------:R-:W-:-:S03]  /*7980*/  IMAD.IADD R31, R27, 0x1, R31 ;  /* 0x000000011b1f7824 */ /* 0x000fc600078e021f */
[----:B-1----:R-:W1:Y:S01]  /*7990*/  @!P3 LDC R8, c[0x0][0xb50] ;  /* 0x0002d400ff08bb82 */ /* 0x002e620000000800 */
[----:B--2---:R-:W-:-:S07]  /*79a0*/  IMAD R27, R15, R29, RZ ;  /* 0x0000001d0f1b7224 */ /* 0x004fce00078e02ff */
[----:B------:R-:W2:Y:S01]  /*79b0*/  @!P3 LDC R9, c[0x0][0xb54] ;  /* 0x0002d500ff09bb82 */ /* 0x000ea20000000800 */
[----:B------:R-:W-:-:S04]  /*79c0*/  IMAD.WIDE.U32 R14, R14, R29, RZ ;  /* 0x0000001d0e0e7225 */ /* 0x000fc800078e00ff */
[----:B------:R-:W-:Y:S01]  /*79d0*/  IMAD.IADD R27, R15, 0x1, R27 ;  /* 0x000000010f1b7824 */ /* 0x000fe200078e021b */
[--C-:B---3--:R-:W-:Y:S01]  /*79e0*/  IADD3 R26, P2, P5, R24, R26, R94.reuse ;  /* 0x0000001a181a7210 */ /* 0x108fe20007d5e05e */
[----:B------:R-:W-:Y:S01]  /*79f0*/  @P4 IMAD.HI.U32 R24, R37, R30, RZ ;  /* 0x0000001e25184227 */ /* 0x000fe200078e00ff */
[----:B------:R-:W-:-:S04]  /*7a00*/  SHF.R.S32.HI R106, RZ, 0x1f, R94 ;  /* 0x0000001fff6a7819 */ /* 0x000fc8000001145e */
[----:B------:R-:W-:Y:S02]  /*7a10*/  @P4 SHF.R.U32.HI R25, RZ, R35, R24 ;  /* 0x00000023ff194219 */ /* 0x000fe40000011618 */
[----:B------:R-:W-:Y:S02]  /*7a20*/  IADD3.X R24, R33, R31, R106, P2, P5 ;  /* 0x0000001f21187210 */ /* 0x000fe400017ea46a */
[----:B------:R-:W-:Y:S01]  /*7a30*/  IADD3 R14, P2, P5, R25, R26, R14 ;  /* 0x0000001a190e7210 */ /* 0x000fe20007d5e00e */
[--C-:B0-----:R-:W-:Y:S01]  /*7a40*/  IMAD.MOV R28, RZ, RZ, -R25.reuse ;  /* 0x000000ffff1c7224 */ /* 0x101fe200078e0a19 */
[----:B------:R-:W-:-:S03]  /*7a50*/  SHF.R.S32.HI R15, RZ, 0x1f, R25 ;  /* 0x0000001fff0f7819 */ /* 0x000fc60000011419 */
[----:B------:R-:W-:Y:S01]  /*7a60*/  IMAD R25, R17, R28, R37 ;  /* 0x0000001c11197224 */ /* 0x000fe200078e0225 */
[----:B------:R-:W-:-:S03]  /*7a70*/  IADD3.X R15, R15, R24, R27, P2, P5 ;  /* 0x000000180f0f7210 */ /* 0x000fc600017ea41b */
[----:B----4-:R-:W-:Y:S01]  /*7a80*/  IMAD R11, R11, R25, RZ ;  /* 0x000000190b0b7224 */ /* 0x010fe200078e02ff */
[----:B------:R-:W-:-:S05]  /*7a90*/  SHF.R.S32.HI R27, RZ, 0x1f, R25 ;  /* 0x0000001fff1b7819 */ /* 0x000fca0000011419 */
[C---:B------:R-:W-:Y:S02]  /*7aa0*/  IMAD R27, R10.reuse, R27, R11 ;  /* 0x0000001b0a1b7224 */ /* 0x040fe400078e020b */
[----:B------:R-:W-:-:S04]  /*7ab0*/  IMAD.WIDE.U32 R10, R10, R25, R14 ;  /* 0x000000190a0a7225 */ /* 0x000fc800078e000e */
[----:B------:R-:W-:Y:S01]  /*7ac0*/  IMAD.IADD R11, R11, 0x1, R27 ;  /* 0x000000010b0b7824 */ /* 0x000fe200078e021b */
[----:B-1----:R-:W-:-:S04]  /*7ad0*/  LEA R14, P2, R10, R8, 0x2 ;  /* 0x000000080a0e7211 */ /* 0x002fc800078410ff */
[----:B--2---:R-:W-:Y:S01]  /*7ae0*/  LEA.HI.X R15, R10, R9, R11, 0x2, P2 ;  /* 0x000000090a0f7211 */ /* 0x004fe200010f140b */
[----:B------:R-:W-:Y:S08]  /*7af0*/  @P1 BRA `(.L_x_199) ;  /* 0x0000000000101947 */ /* 0x000ff00003800000 */
[----:B------:R-:W-:Y:S05]  /*7b00*/  @!P0 BRA `(.L_x_199) ;  /* 0x00000000000c8947 */ /* 0x000fea0003800000 */
[----:B------:R-:W2:Y:S04]  /*7b10*/  LDG.E R9, desc[UR40][R12.64] ;  /* 0x000000280c097981 */ /* 0x000ea8000c1e1900 */
[----:B-----5:R-:W2:Y:S02]  /*7b20*/  LDG.E R4, desc[UR40][R12.64+0x4] ;  /* 0x000004280c047981 */ /* 0x020ea4000c1e1900 */
[----:B--2---:R-:W-:-:S07]  /*7b30*/  IMAD.IADD R4, R4, 0x1, -R9 ;  /* 0x0000000104047824 */ /* 0x004fce00078e0a09 */
.L_x_199:
[----:B------:R-:W-:Y:S01]  /*7b40*/  SHFL.IDX PT, R8, R14, RZ, 0x1c1f ;  /* 0x001c1fff0e087589 */ /* 0x000fe200000e0000 */
[----:B------:R-:W-:Y:S01]  /*7b50*/  IMAD R25, R187, 0x80, R225 ;  /* 0x00000080bb197824 */ /* 0x000fe200078e02e1 */
[----:B------:R-:W-:Y:S01]  /*7b60*/  LOP3.LUT P0, RZ, R208, 0x3, RZ, 0xc0, !PT ;  /* 0x00000003d0ff7812 */ /* 0x000fe2000780c0ff */
[----:B-----5:R-:W-:Y:S01]  /*7b70*/  IMAD R4, R4, R17, RZ ;  /* 0x0000001104047224 */ /* 0x020fe200078e02ff */
[----:B------:R-:W0:Y:S01]  /*7b80*/  SHFL.IDX PT, R9, R15, RZ, 0x1c1f ;  /* 0x001c1fff0f097589 */ /* 0x000e2200000e0000 */
[----:B------:R-:W-:-:S03]  /*7b90*/  VIADD R29, R25, 0x8 ;  /* 0x00000008191d7836 */ /* 0x000fc60000000000 */
[----:B------:R-:W-:Y:S01]  /*7ba0*/  SHFL.IDX PT, R10, R14, 0x1, 0x1c1f ;  /* 0x003c1f000e0a7f89 */ /* 0x000fe200000e0000 */
[-C--:B------:R-:W-:Y:S02]  /*7bb0*/  ISETP.GE.OR P1, PT, R25, R4.reuse, P0 ;  /* 0x000000041900720c */ /* 0x080fe40000726670 */
[----:B------:R-:W-:Y:S01]  /*7bc0*/  ISETP.GE.OR P0, PT, R29, R4, P0 ;  /* 0x000000041d00720c */ /* 0x000fe20000706670 */
[----:B------:R-:W1:Y:S10]  /*7bd0*/  SHFL.IDX PT, R11, R15, 0x1, 0x1c1f ;  /* 0x003c1f000f0b7f89 */ /* 0x000e7400000e0000 */
[----:B0-----:R0:W-:Y:S04]  /*7be0*/  @!P1 ST.E desc[UR40][R8.64], R0 ;  /* 0x0000000008009985 */ /* 0x0011e8000c101928 */
[----:B-1----:R0:W-:Y:S01]  /*7bf0*/  @!P0 ST.E desc[UR40][R10.64], R95 ;  /* 0x0000005f0a008985 */ /* 0x0021e2000c101928 */
[----:B------:R-:W-:Y:S05]  /*7c00*/  @P3 BRA `(.L_x_200) ;  /* 0x00000008007c3947 */ /* 0x000fea0003800000 */
[----:B0-----:R-:W-:Y:S01]  /*7c10*/  IMAD R9, R206, 0x40, R18 ;  /* 0x00000040ce097824 */ /* 0x001fe200078e0212 */
[----:B------:R-:W0:Y:S01]  /*7c20*/  @P4 LDC R51, c[0x0][0xbec] ;  /* 0x0002fb00ff334b82 */ /* 0x000e220000000800 */
[----:B------:R-:W-:Y:S02]  /*7c30*/  ULDC.64 UR4, c[0x0][0xaa0] ;  /* 0x0002a80000047ab9 */ /* 0x000fe40000000a00 */
[----:B------:R-:W-:-:S03]  /*7c40*/  IMAD.WIDE R104, R9, 0x2, R104 ;  /* 0x0000000209687825 */ /* 0x000fc600078e0268 */
[----:B------:R-:W-:Y:S02]  /*7c50*/  IADD3 R13, P6, R104, 0x1000, RZ ;  /* 0x00001000680d7810 */ /* 0x000fe40007fde0ff */
[----:B------:R-:W1:Y:S01]  /*7c60*/  @P4 LDC R53, c[0x0][0xbf0] ;  /* 0x0002fc00ff354b82 */ /* 0x000e620000000800 */
[----:B------:R-:W-:Y:S01]  /*7c70*/  IMAD R21, R106, UR4, RZ ;  /* 0x000000046a157c24 */ /* 0x000fe2000f8e02ff */
[----:B------:R-:W-:Y:S02]  /*7c80*/  IADD3 R25, P5, R104, 0x2000, RZ ;  /* 0x0000200068197810 */ /* 0x000fe40007fbe0ff */
[----:B------:R-:W-:Y:S01]  /*7c90*/  LOP3.LUT R12, R13, 0x380, RZ, 0xc0, !PT ;  /* 0x000003800d0c7812 */ /* 0x000fe200078ec0ff */
[----:B------:R-:W-:Y:S01]  /*7ca0*/  IMAD R49, R94, UR5, R21 ;  /* 0x000000055e317c24 */ /* 0x000fe2000f8e0215 */
[----:B------:R-:W-:Y:S02]  /*7cb0*/  IADD3 R29, P3, R104, 0x3000, RZ ;  /* 0x00003000681d7810 */ /* 0x000fe40007f7e0ff */
[----:B------:R-:W-:Y:S01]  /*7cc0*/  SHF.R.U64 R12, R12, 0x3, RZ ;  /* 0x000000030c0c7819 */ /* 0x000fe200000012ff */
[----:B------:R-:W-:Y:S01]  /*7cd0*/  IMAD.WIDE.U32 R20, R94, UR4, RZ ;  /* 0x000000045e147c25 */ /* 0x000fe2000f8e00ff */
[----:B------:R-:W-:Y:S01]  /*7ce0*/  ULDC.64 UR4, c[0x0][0xae8] ;  /* 0x0002ba0000047ab9 */ /* 0x000fe20000000a00 */
[----:B------:R-:W-:-:S02]  /*7cf0*/  IADD3 R33, P2, R104, 0x4000, RZ ;  /* 0x0000400068217810 */ /* 0x000fc40007f5e0ff */
[----:B------:R-:W-:Y:S01]  /*7d00*/  LOP3.LUT R12, R12, R13, RZ, 0x3c, !PT ;  /* 0x0000000d0c0c7212 */ /* 0x000fe200078e3cff */
[----:B------:R-:W-:Y:S01]  /*7d10*/  IMAD.X R13, RZ, RZ, R105, P6 ;  /* 0x000000ffff0d7224 */ /* 0x000fe200030e0669 */
[C---:B------:R-:W-:Y:S01]  /*7d20*/  IADD3 R9, P6, R104.reuse, 0x7000, RZ ;  /* 0x0000700068097810 */ /* 0x040fe20007fde0ff */
[----:B------:R-:W-:Y:S01]  /*7d30*/  IMAD.IADD R21, R21, 0x1, R49 ;  /* 0x0000000115157824 */ /* 0x000fe200078e0231 */
[C---:B------:R-:W-:Y:S02]  /*7d40*/  IADD3 R37, P1, R104.reuse, 0x5000, RZ ;  /* 0x0000500068257810 */ /* 0x040fe40007f3e0ff */
[----:B------:R-:W-:Y:S01]  /*7d50*/  LOP3.LUT R0, R9, 0x380, RZ, 0xc0, !PT ;  /* 0x0000038009007812 */ /* 0x000fe200078ec0ff */
[----:B------:R-:W-:Y:S01]  /*7d60*/  IMAD.WIDE.U32 R20, R185, UR4, R20 ;  /* 0x00000004b9147c25 */ /* 0x000fe2000f8e0014 */
[----:B------:R-:W-:Y:S01]  /*7d70*/  IADD3 R41, P0, R104, 0x6000, RZ ;  /* 0x0000600068297810 */ /* 0x000fe20007f1e0ff */
[----:B------:R-:W5:Y:S01]  /*7d80*/  LD.E.128 R12, desc[UR40][R12.64] ;  /* 0x000000280c0c7980 */ /* 0x000f62000c101d00 */
[----:B------:R-:W-:-:S02]  /*7d90*/  SHF.R.U64 R0, R0, 0x3, RZ ;  /* 0x0000000300007819 */ /* 0x000fc400000012ff */
[----:B------:R-:W-:Y:S01]  /*7da0*/  SHF.R.S32.HI R48, RZ, 0x1f, R23 ;  /* 0x0000001fff307819 */ /* 0x000fe20000011417 */
[----:B------:R-:W-:Y:S01]  /*7db0*/  IMAD.X R45, RZ, RZ, R105, P6 ;  /* 0x000000ffff2d7224 */ /* 0x000fe200030e0669 */
[----:B------:R-:W-:Y:S01]  /*7dc0*/  LOP3.LUT R44, R0, R9, RZ, 0x3c, !PT ;  /* 0x00000009002c7212 */ /* 0x000fe200078e3cff */
[----:B------:R-:W-:Y:S01]  /*7dd0*/  IMAD R0, R184, 0x20, R206 ;  /* 0x00000020b8007824 */ /* 0x000fe200078e02ce */
[----:B------:R-:W-:Y:S01]  /*7de0*/  LOP3.LUT R24, R25, 0x380, RZ, 0xc0, !PT ;  /* 0x0000038019187812 */ /* 0x000fe200078ec0ff */
[----:B------:R-:W-:Y:S01]  /*7df0*/  IMAD R21, R185, UR5, R21 ;  /* 0x00000005b9157c24 */ /* 0x000fe2000f8e0215 */
[----:B------:R-:W-:Y:S01]  /*7e00*/  LOP3.LUT R28, R29, 0x380, RZ, 0xc0, !PT ;  /* 0x000003801d1c7812 */ /* 0x000fe200078ec0ff */
[----:B------:R-:W-:Y:S01]  /*7e10*/  IMAD R50, R187, 0x80, R0 ;  /* 0x00000080bb327824 */ /* 0x000fe200078e0200 */
[----:B------:R-:W-:Y:S01]  /*7e20*/  LOP3.LUT R32, R33, 0x380, RZ, 0xc0, !PT ;  /* 0x0000038021207812 */ /* 0x000fe200078ec0ff */
[----:B------:R-:W-:Y:S01]  /*7e30*/  ULDC.64 UR4, c[0x0][0xaf0] ;  /* 0x0002bc0000047ab9 */ /* 0x000fe20000000a00 */
[----:B------:R-:W-:Y:S01]  /*7e40*/  LOP3.LUT R36, R37, 0x380, RZ, 0xc0, !PT ;  /* 0x0000038025247812 */ /* 0x000fe200078ec0ff */
[----:B0-----:R-:W-:Y:S01]  /*7e50*/  @P4 IMAD.HI.U32 R0, R50, R51, RZ ;  /* 0x0000003332004227 */ /* 0x001fe200078e00ff */
[----:B------:R-:W-:Y:S01]  /*7e60*/  LOP3.LUT R40, R41, 0x380, RZ, 0xc0, !PT ;  /* 0x0000038029287812 */ /* 0x000fe200078ec0ff */
[----:B------:R-:W5:Y:S01]  /*7e70*/  LD.E.128 R44, desc[UR40][R44.64] ;  /* 0x000000282c2c7980 */ /* 0x000f62000c101d00 */
[----:B------:R-:W-:Y:S01]  /*7e80*/  LOP3.LUT R11, R104, 0x380, RZ, 0xc0, !PT ;  /* 0x00000380680b7812 */ /* 0x000fe200078ec0ff */
[----:B------:R-:W-:Y:S01]  /*7e90*/  IMAD.MOV.U32 R49, RZ, RZ, R50 ;  /* 0x000000ffff317224 */ /* 0x000fe200078e0032 */
[----:B------:R-:W-:Y:S01]  /*7ea0*/  SHF.R.U64 R24, R24, 0x3, RZ ;  /* 0x0000000318187819 */ /* 0x000fe200000012ff */
[----:B------:R-:W-:Y:S01]  /*7eb0*/  IMAD R48, R48, UR4, RZ ;  /* 0x0000000430307c24 */ /* 0x000fe2000f8e02ff */
[----:B------:R-:W-:-:S02]  /*7ec0*/  SHF.R.U64 R28, R28, 0x3, RZ ;  /* 0x000000031c1c7819 */ /* 0x000fc400000012ff */
[----:B------:R-:W-:Y:S02]  /*7ed0*/  SHF.R.U64 R32, R32, 0x3, RZ ;  /* 0x0000000320207819 */ /* 0x000fe400000012ff */
[----:B------:R-:W-:Y:S02]  /*7ee0*/  SHF.R.U64 R36, R36, 0x3, RZ ;  /* 0x0000000324247819 */ /* 0x000fe400000012ff */
[----:B------:R-:W-:Y:S02]  /*7ef0*/  SHF.R.U64 R40, R40, 0x3, RZ ;  /* 0x0000000328287819 */ /* 0x000fe400000012ff */
[----:B-1----:R-:W-:Y:S02]  /*7f00*/  @P4 SHF.R.U32.HI R49, RZ, R53, R0 ;  /* 0x00000035ff314219 */ /* 0x002fe40000011600 */
[----:B------:R-:W-:Y:S01]  /*7f10*/  SHF.R.U64 R11, R11, 0x3, RZ ;  /* 0x000000030b0b7819 */ /* 0x000fe200000012ff */
[----:B------:R-:W-:Y:S01]  /*7f20*/  IMAD R51, R23, UR5, R48 ;  /* 0x0000000517337c24 */ /* 0x000fe2000f8e0230 */
[----:B------:R-:W-:Y:S01]  /*7f30*/  LOP3.LUT R24, R24, R25, RZ, 0x3c, !PT ;  /* 0x0000001918187212 */ /* 0x000fe200078e3cff */
[--C-:B------:R-:W-:Y:S01]  /*7f40*/  IMAD.X R25, RZ, RZ, R105.reuse, P5 ;  /* 0x000000ffff197224 */ /* 0x100fe200028e0669 */
[----:B------:R-:W-:Y:S01]  /*7f50*/  LOP3.LUT R28, R28, R29, RZ, 0x3c, !PT ;  /* 0x0000001d1c1c7212 */ /* 0x000fe200078e3cff */
[--C-:B------:R-:W-:Y:S01]  /*7f60*/  IMAD.X R29, RZ, RZ, R105.reuse, P3 ;  /* 0x000000ffff1d7224 */ /* 0x100fe200018e0669 */
[----:B------:R-:W-:Y:S01]  /*7f70*/  LOP3.LUT R32, R32, R33, RZ, 0x3c, !PT ;  /* 0x0000002120207212 */ /* 0x000fe200078e3cff */
[--C-:B------:R-:W-:Y:S01]  /*7f80*/  IMAD.X R33, RZ, RZ, R105.reuse, P2 ;  /* 0x000000ffff217224 */ /* 0x100fe200010e0669 */
[----:B------:R-:W-:Y:S01]  /*7f90*/  LOP3.LUT R36, R36, R37, RZ, 0x3c, !PT ;  /* 0x0000002524247212 */ /* 0x000fe200078e3cff */
[--C-:B------:R-:W-:Y:S01]  /*7fa0*/  IMAD.X R37, RZ, RZ, R105.reuse, P1 ;  /* 0x000000ffff257224 */ /* 0x100fe200008e0669 */
[----:B------:R-:W-:Y:S01]  /*7fb0*/  LOP3.LUT R40, R40, R41, RZ, 0x3c, !PT ;  /* 0x0000002928287212 */ /* 0x000fe200078e3cff */
[----:B------:R-:W-:Y:S01]  /*7fc0*/  IMAD.X R41, RZ, RZ, R105, P0 ;  /* 0x000000ffff297224 */ /* 0x000fe200000e0669 */
[--C-:B------:R-:W-:Y:S01]  /*7fd0*/  SHF.R.S32.HI R0, RZ, 0x1f, R49.reuse ;  /* 0x0000001fff007819 */ /* 0x100fe20000011431 */
[----:B------:R-:W-:Y:S01]  /*7fe0*/  IMAD.MOV R48, RZ, RZ, -R49 ;  /* 0x000000ffff307224 */ /* 0x000fe200078e0a31 */
[----:B------:R-:W-:Y:S01]  /*7ff0*/  LOP3.LUT R104, R11, R104, RZ, 0x3c, !PT ;  /* 0x000000680b687212 */ /* 0x000fe200078e3cff */
[----:B------:R-:W-:Y:S01]  /*8000*/  IMAD.WIDE.U32 R20, R23, UR4, R20 ;  /* 0x0000000417147c25 */ /* 0x000fe2000f8e0014 */
[----:B------:R-:W-:Y:S01]  /*8010*/  ULDC.64 UR4, c[0x0][0xae0] ;  /* 0x0002b80000047ab9 */ /* 0x000fe20000000a00 */
[----:B------:R-:W5:Y:S02]  /*8020*/  LD.E.128 R24, desc[UR40][R24.64] ;  /* 0x0000002818187980 */ /* 0x000f64000c101d00 */
[----:B------:R-:W-:-:S02]  /*8030*/  IMAD R0, R0, UR4, RZ ;  /* 0x0000000400007c24 */ /* 0x000fc4000f8e02ff */
[----:B------:R-:W-:Y:S01]  /*8040*/  IMAD R17, R17, R48, R50 ;  /* 0x0000003011117224 */ /* 0x000fe200078e0232 */
[----:B------:R0:W5:Y:S01]  /*8050*/  LD.E.128 R8, desc[UR40][R104.64] ;  /* 0x0000002868087980 */ /* 0x000162000c101d00 */
[----:B------:R-:W-:-:S03]  /*8060*/  IMAD.IADD R21, R21, 0x1, R51 ;  /* 0x0000000115157824 */ /* 0x000fc600078e0233 */
[----:B------:R-:W5:Y:S01]  /*8070*/  LD.E.128 R28, desc[UR40][R28.64] ;  /* 0x000000281c1c7980 */ /* 0x000f62000c101d00 */
[----:B------:R-:W-:-:S03]  /*8080*/  IMAD R23, R49, UR5, R0 ;  /* 0x0000000531177c24 */ /* 0x000fc6000f8e0200 */
[----:B------:R-:W5:Y:S01]  /*8090*/  LD.E.128 R32, desc[UR40][R32.64] ;  /* 0x0000002820207980 */ /* 0x000f62000c101d00 */
[----:B------:R-:W-:-:S03]  /*80a0*/  SHF.R.S32.HI R0, RZ, 0x1f, R17 ;  /* 0x0000001fff007819 */ /* 0x000fc60000011411 */
[----:B------:R-:W5:Y:S04]  /*80b0*/  LD.E.128 R36, desc[UR40][R36.64] ;  /* 0x0000002824247980 */ /* 0x000f68000c101d00 */
[----:B------:R-:W5:Y:S01]  /*80c0*/  LD.E.128 R40, desc[UR40][R40.64] ;  /* 0x0000002828287980 */ /* 0x000f62000c101d00 */
[----:B------:R-:W-:Y:S01]  /*80d0*/  IMAD.WIDE.U32 R20, R49, UR4, R20 ;  /* 0x0000000431147c25 */ /* 0x000fe2000f8e0014 */
[----:B------:R-:W-:Y:S01]  /*80e0*/  ULDC.64 UR4, c[0x0][0xad8] ;  /* 0x0002b60000047ab9 */ /* 0x000fe20000000a00 */
[----:B------:R-:W-:Y:S01]  /*80f0*/  @!PT LDS RZ, [RZ] ;  /* 0x00000000fffff984 */ /* 0x000fe20000000800 */
[----:B------:R-:W-:Y:S01]  /*8100*/  @!PT LDS RZ, [RZ] ;  /* 0x00000000fffff984 */ /* 0x000fe20000000800 */
[----:B------:R-:W-:Y:S01]  /*8110*/  @!PT LDS RZ, [RZ] ;  /* 0x00000000fffff984 */ /* 0x000fe20000000800 */
[----:B------:R-:W-:Y:S01]  /*8120*/  @!PT LDS RZ, [RZ] ;  /* 0x00000000fffff984 */ /* 0x000fe20000000800 */
[----:B------:R1:W-:Y:S06]  /*8130*/  MEMBAR.ALL.CTA ;  /* 0x0000000000007992 */ /* 0x0003ec0000008000 */
[----:B-1----:R-:W1:Y:S01]  /*8140*/  FENCE.VIEW.ASYNC.S ;  /* 0x00000000000073c6 */ /* 0x002e620000000000 */
[----:B------:R-:W-:-:S02]  /*8150*/  IMAD.IADD R21, R21, 0x1, R23 ;  /* 0x0000000115157824 */ /* 0x000fc400078e0217 */
[----:B------:R-:W-:Y:S02]  /*8160*/  IMAD R0, R0, UR4, RZ ;  /* 0x0000000400007c24 */ /* 0x000fe4000f8e02ff */
[----:B------:R-:W-:Y:S02]  /*8170*/  IMAD R51, R187, 0x80, R206 ;  /* 0x00000080bb337824 */ /* 0x000fe400078e02ce */
[C---:B------:R-:W-:Y:S02]  /*8180*/  IMAD R49, R17.reuse, UR5, R0 ;  /* 0x0000000511317c24 */ /* 0x040fe4000f8e0200 */
[----:B------:R-:W-:Y:S01]  /*8190*/  IMAD.WIDE.U32 R20, R17, UR4, R20 ;  /* 0x0000000411147c25 */ /* 0x000fe2000f8e0014 */
[----:B------:R-:W-:Y:S01]  /*81a0*/  ISETP.GE.AND P2, PT, R51, R4, PT ;  /* 0x000000043300720c */ /* 0x000fe20003f46270 */
[----:B------:R-:W-:Y:S02]  /*81b0*/  ULDC.64 UR4, c[0x0][0xa80] ;  /* 0x0002a00000047ab9 */ /* 0x000fe40000000a00 */
[----:B------:R-:W-:-:S02]  /*81c0*/  VIADD R3, R3, 0x34820 ;  /* 0x0003482003037836 */ /* 0x000fc40000000000 */
[----:B------:R-:W-:Y:S01]  /*81d0*/  VIADD R17, R51, 0x40 ;  /* 0x0000004033117836 */ /* 0x000fe20000000000 */
[C---:B------:R-:W-:Y:S01]  /*81e0*/  LEA R0, P3, R20.reuse, UR4, 0x1 ;  /* 0x0000000414007c11 */ /* 0x040fe2000f8608ff */
[----:B------:R-:W-:Y:S01]  /*81f0*/  IMAD.IADD R21, R21, 0x1, R49 ;  /* 0x0000000115157824 */ /* 0x000fe200078e0231 */
[----:B------:R-:W-:Y:S02]  /*8200*/  PRMT R3, RZ, 0x654, R3 ;  /* 0x00000654ff037816 */ /* 0x000fe40000000003 */
[-C--:B------:R-:W-:Y:S02]  /*8210*/  ISETP.GE.AND P1, PT, R17, R4.reuse, PT ;  /* 0x000000041100720c */ /* 0x080fe40003f26270 */
[----:B------:R-:W-:Y:S01]  /*8220*/  LEA.HI.X R17, R20, UR5, R21, 0x1, P3 ;  /* 0x0000000514117c11 */ /* 0x000fe200098f0c15 */
[----:B------:R-:W-:Y:S01]  /*8230*/  VIADD R23, R51, 0x20 ;  /* 0x0000002033177836 */ /* 0x000fe20000000000 */
[----:B-1----:R1:W-:Y:S01]  /*8240*/  SYNCS.ARRIVE.TRANS64.RED.A1T0 RZ, [R3+URZ], RZ ;  /* 0x000000ff03ff79a7 */ /* 0x0023e2000810043f */
[----:B------:R0:W2:Y:S01]  /*8250*/  SHFL.IDX PT, R49, R0, RZ, 0x181f ;  /* 0x00181fff00317589 */ /* 0x0000a200000e0000 */
[----:B------:R-:W-:Y:S02]  /*8260*/  BSSY B1, `(.L_x_201) ;  /* 0x000000d000017945 */ /* 0x000fe40003800000 */
[----:B------:R-:W-:Y:S01]  /*8270*/  ISETP.GE.AND P0, PT, R23, R4, PT ;  /* 0x000000041700720c */ /* 0x000fe20003f06270 */
[----:B-1----:R0:W1:Y:S01]  /*8280*/  SHFL.IDX PT, R3, R17, RZ, 0x181f ;  /* 0x00181fff11037589 */ /* 0x00206200000e0000 */
[----:B------:R-:W-:Y:S11]  /*8290*/  @P2 BRA `(.L_x_202) ;  /* 0x0000000000242947 */ /* 0x000ff60003800000 */
[----:B------:R-:W-:Y:S02]  /*82a0*/  ULDC UR4, c[0x0][0xac8] ;  /* 0x0002b20000047ab9 */ /* 0x000fe40000000800 */
[----:B------:R-:W-:Y:S02]  /*82b0*/  ISETP.GE.AND P2, PT, R18, UR4, PT ;  /* 0x0000000412007c0c */ /* 0x000fe4000bf46270 */
[----:B------:R-:W-:-:S11]  /*82c0*/  ISETP.GE.AND P3, PT, R22, UR4, PT ;  /* 0x0000000416007c0c */ /* 0x000fd6000bf66270 */
[-C--:B--2---:R-:W-:Y:S02]  /*82d0*/  @!P2 LEA R20, P4, R18, R49.reuse, 0x1 ;  /* 0x000000311214a211 */ /* 0x084fe400078808ff */
[----:B------:R-:W-:Y:S02]  /*82e0*/  @!P3 LEA R48, P5, R22, R49, 0x1 ;  /* 0x000000311630b211 */ /* 0x000fe400078a08ff */
[-C--:B-1----:R-:W-:Y:S02]  /*82f0*/  @!P2 LEA.HI.X R21, R18, R3.reuse, R229, 0x1, P4 ;  /* 0x000000031215a211 */ /* 0x082fe400020f0ce5 */
[----:B------:R-:W-:-:S03]  /*8300*/  @!P3 LEA.HI.X R49, R22, R3, R228, 0x1, P5 ;  /* 0x000000031631b211 */ /* 0x000fc600028f0ce4 */
[----:B-----5:R3:W-:Y:S04]  /*8310*/  @!P2 ST.E.128 desc[UR40][R20.64], R8 ;  /* 0x000000081400a985 */ /* 0x0207e8000c101d28 */
[----:B------:R3:W-:Y:S02]  /*8320*/  @!P3 ST.E.128 desc[UR40][R48.64], R32 ;  /* 0x000000203000b985 */ /* 0x0007e4000c101d28 */
.L_x_202:
[----:B------:R-:W-:Y:S05]  /*8330*/  BSYNC B1 ;  /* 0x0000000000017941 */ /* 0x000fea0003800000 */
.L_x_201:
[----:B-1----:R1:W4:Y:S01]  /*8340*/  SHFL.IDX PT, R3, R17, 0x1, 0x181f ;  /* 0x00381f0011037f89 */ /* 0x00232200000e0000 */
[----:B------:R-:W-:Y:S03]  /*8350*/  BSSY B1, `(.L_x_203) ;  /* 0x000000c000017945 */ /* 0x000fe60003800000 */
[----:B---3-5:R1:W3:Y:S01]  /*8360*/  SHFL.IDX PT, R11, R0, 0x1, 0x181f ;  /* 0x00381f00000b7f89 */ /* 0x0282e200000e0000 */
[----:B------:R-:W-:Y:S05]  /*8370*/  @P0 BRA `(.L_x_204) ;  /* 0x0000000000240947 */ /* 0x000fea0003800000 */
[----:B------:R-:W-:Y:S02]  /*8380*/  ULDC UR4, c[0x0][0xac8] ;  /* 0x0002b20000047ab9 */ /* 0x000fe40000000800 */
[----:B------:R-:W-:Y:S02]  /*8390*/  ISETP.GE.AND P3, PT, R18, UR4, PT ;  /* 0x0000000412007c0c */ /* 0x000fe4000bf66270 */
[----:B------:R-:W-:-:S11]  /*83a0*/  ISETP.GE.AND P4, PT, R22, UR4, PT ;  /* 0x0000000416007c0c */ /* 0x000fd6000bf86270 */
[-C--:B---3--:R-:W-:Y:S02]  /*83b0*/  @!P3 LEA R8, P0, R18, R11.reuse, 0x1 ;  /* 0x0000000b1208b211 */ /* 0x088fe400078008ff */
[----:B------:R-:W-:Y:S02]  /*83c0*/  @!P4 LEA R10, P2, R22, R11, 0x1 ;  /* 0x0000000b160ac211 */ /* 0x000fe400078408ff */
[-C--:B----4-:R-:W-:Y:S02]  /*83d0*/  @!P3 LEA.HI.X R9, R18, R3.reuse, R229, 0x1, P0 ;  /* 0x000000031209b211 */ /* 0x090fe400000f0ce5 */
[----:B------:R-:W-:-:S03]  /*83e0*/  @!P4 LEA.HI.X R11, R22, R3, R228, 0x1, P2 ;  /* 0x00000003160bc211 */ /* 0x000fc600010f0ce4 */
[----:B------:R3:W-:Y:S04]  /*83f0*/  @!P3 ST.E.128 desc[UR40][R8.64], R12 ;  /* 0x0000000c0800b985 */ /* 0x0007e8000c101d28 */
[----:B------:R3:W-:Y:S02]  /*8400*/  @!P4 ST.E.128 desc[UR40][R10.64], R36 ;  /* 0x000000240a00c985 */ /* 0x0007e4000c101d28 */
.L_x_204:
[----:B------:R-:W-:Y:S05]  /*8410*/  BSYNC B1 ;  /* 0x0000000000017941 */ /* 0x000fea0003800000 */
.L_x_203:
[----:B----4-:R4:W0:Y:S01]  /*8420*/  SHFL.IDX PT, R3, R17, 0x2, 0x181f ;  /* 0x00581f0011037f89 */ /* 0x01082200000e0000 */
[----:B------:R-:W-:Y:S03]  /*8430*/  BSSY B1, `(.L_x_205) ;  /* 0x000000c000017945 */ /* 0x000fe60003800000 */
[----:B---3--:R4:W3:Y:S01]  /*8440*/  SHFL.IDX PT, R11, R0, 0x2, 0x181f ;  /* 0x00581f00000b7f89 */ /* 0x0088e200000e0000 */
[----:B------:R-:W-:Y:S05]  /*8450*/  @P1 BRA `(.L_x_206) ;  /* 0x0000000000241947 */ /* 0x000fea0003800000 */
[----:B------:R-:W-:Y:S02]  /*8460*/  ULDC UR4, c[0x0][0xac8] ;  /* 0x0002b20000047ab9 */ /* 0x000fe40000000800 */
[----:B------:R-:W-:Y:S02]  /*8470*/  ISETP.GE.AND P2, PT, R18, UR4, PT ;  /* 0x0000000412007c0c */ /* 0x000fe4000bf46270 */
[----:B------:R-:W-:-:S11]  /*8480*/  ISETP.GE.AND P3, PT, R22, UR4, PT ;  /* 0x0000000416007c0c */ /* 0x000fd6000bf66270 */
[-C--:B---3--:R-:W-:Y:S02]  /*8490*/  @!P2 LEA R8, P0, R18, R11.reuse, 0x1 ;  /* 0x0000000b1208a211 */ /* 0x088fe400078008ff */
[----:B------:R-:W-:Y:S02]  /*84a0*/  @!P3 LEA R10, P1, R22, R11, 0x1 ;  /* 0x0000000b160ab211 */ /* 0x000fe400078208ff */
[-C--:B0-----:R-:W-:Y:S02]  /*84b0*/  @!P2 LEA.HI.X R9, R18, R3.reuse, R229, 0x1, P0 ;  /* 0x000000031209a211 */ /* 0x081fe400000f0ce5 */
[----:B------:R-:W-:-:S03]  /*84c0*/  @!P3 LEA.HI.X R11, R22, R3, R228, 0x1, P1 ;  /* 0x00000003160bb211 */ /* 0x000fc600008f0ce4 */
[----:B------:R0:W-:Y:S04]  /*84d0*/  @!P2 ST.E.128 desc[UR40][R8.64], R24 ;  /* 0x000000180800a985 */ /* 0x0001e8000c101d28 */
[----:B------:R0:W-:Y:S02]  /*84e0*/  @!P3 ST.E.128 desc[UR40][R10.64], R40 ;  /* 0x000000280a00b985 */ /* 0x0001e4000c101d28 */
.L_x_206:
[----:B------:R-:W-:Y:S05]  /*84f0*/  BSYNC B1 ;  /* 0x0000000000017941 */ /* 0x000fea0003800000 */
.L_x_205:
[----:B0-----:R-:W-:Y:S01]  /*8500*/  VIADD R3, R51, 0x60 ;  /* 0x0000006033037836 */ /* 0x001fe20000000000 */
[----:B-1--4-:R-:W0:Y:S04]  /*8510*/  SHFL.IDX PT, R17, R17, 0x3, 0x181f ;  /* 0x00781f0011117f89 */ /* 0x012e2800000e0000 */
[----:B------:R-:W-:Y:S01]  /*8520*/  ISETP.GE.AND P0, PT, R3, R4, PT ;  /* 0x000000040300720c */ /* 0x000fe20003f06270 */
[----:B---3--:R1:W3:-:S12]  /*8530*/  SHFL.IDX PT, R11, R0, 0x3, 0x181f ;  /* 0x00781f00000b7f89 */ /* 0x0082d800000e0000 */
[----:B-1----:R-:W-:Y:S05]  /*8540*/  @P0 BRA `(.L_x_207) ;  /* 0x0000001400e00947 */ /* 0x002fea0003800000 */
[----:B------:R-:W-:Y:S02]  /*8550*/  ULDC UR4, c[0x0][0xac8] ;  /* 0x0002b20000047ab9 */ /* 0x000fe40000000800 */
[----:B------:R-:W-:-:S13]  /*8560*/  ISETP.GE.AND P1, PT, R18, UR4, PT ;  /* 0x0000000412007c0c */ /* 0x000fda000bf26270 */
[----:B---3--:R-:W-:-:S04]  /*8570*/  @!P1 LEA R8, P0, R18, R11, 0x1 ;  /* 0x0000000b12089211 */ /* 0x008fc800078008ff */
[----:B0-----:R-:W-:Y:S02]  /*8580*/  @!P1 LEA.HI.X R9, R18, R17, R229, 0x1, P0 ;  /* 0x0000001112099211 */ /* 0x001fe400000f0ce5 */
[----:B------:R-:W-:-:S03]  /*8590*/  ISETP.GE.AND P0, PT, R22, UR4, PT ;  /* 0x0000000416007c0c */ /* 0x000fc6000bf06270 */
[----:B------:R0:W-:Y:S10]  /*85a0*/  @!P1 ST.E.128 desc[UR40][R8.64], R28 ;  /* 0x0000001c08009985 */ /* 0x0001f4000c101d28 */
[----:B------:R-:W-:Y:S05]  /*85b0*/  @P0 BRA `(.L_x_207) ;  /* 0x0000001400c40947 */ /* 0x000fea0003800000 */
[----:B0-----:R-:W-:-:S04]  /*85c0*/  LEA R8, P0, R22, R11, 0x1 ;  /* 0x0000000b16087211 */ /* 0x001fc800078008ff */
[----:B------:R-:W-:-:S05]  /*85d0*/  LEA.HI.X R9, R22, R17, R228, 0x1, P0 ;  /* 0x0000001116097211 */ /* 0x000fca00000f0ce4 */
[----:B------:R0:W-:Y:S01]  /*85e0*/  ST.E.128 desc[UR40][R8.64], R44 ;  /* 0x0000002c08007985 */ /* 0x0001e2000c101d28 */
[----:B------:R-:W-:Y:S05]  /*85f0*/  BRA `(.L_x_207) ;  /* 0x0000001400b47947 */ /* 0x000fea0003800000 */
.L_x_200:
[----:B0-----:R-:W0:Y:S01]  /*8600*/  @P4 LDC R10, c[0x0][0xbec] ;  /* 0x0002fb00ff0a4b82 */ /* 0x001e220000000800 */
[----:B------:R-:W-:Y:S01]  /*8610*/  ULDC.64 UR4, c[0x0][0xb08] ;  /* 0x0002c20000047ab9 */ /* 0x000fe20000000a00 */
[----:B------:R-:W-:Y:S01]  /*8620*/  SHF.R.S32.HI R0, RZ, 0x1f, R23 ;  /* 0x0000001fff007819 */ /* 0x000fe20000011417 */
[----:B------:R-:W-:Y:S01]  /*8630*/  IMAD R11, R106, UR4, RZ ;  /* 0x000000046a0b7c24 */ /* 0x000fe2000f8e02ff */
[----:B------:R-:W-:Y:S01]  /*8640*/  ULDC.64 UR6, c[0x0][0xb30] ;  /* 0x0002cc0000067ab9 */ /* 0x000fe20000000a00 */
[C---:B------:R-:W-:Y:S01]  /*8650*/  IMAD.WIDE.U32 R8, R94.reuse, UR4, RZ ;  /* 0x000000045e087c25 */ /* 0x040fe2000f8e00ff */
[----:B------:R-:W-:Y:S01]  /*8660*/  ISETP.GE.AND P0, PT, R25, R4, PT ;  /* 0x000000041900720c */ /* 0x000fe20003f06270 */
[----:B------:R-:W-:Y:S01]  /*8670*/  BSSY B1, `(.L_x_208) ;  /* 0x0000068000017945 */ /* 0x000fe20003800000 */
[----:B------:R-:W1:Y:S01]  /*8680*/  @P4 LDC R15, c[0x0][0xbf0] ;  /* 0x0002fc00ff0f4b82 */ /* 0x000e620000000800 */
[----:B------:R-:W-:Y:S01]  /*8690*/  IMAD R11, R94, UR5, R11 ;  /* 0x000000055e0b7c24 */ /* 0x000fe2000f8e020b */
[----:B------:R-:W-:-:S03]  /*86a0*/  ULDC.64 UR4, c[0x0][0xb38] ;  /* 0x0002ce0000047ab9 */ /* 0x000fc60000000a00 */
[----:B------:R-:W-:Y:S02]  /*86b0*/  IMAD.IADD R9, R9, 0x1, R11 ;  /* 0x0000000109097824 */ /* 0x000fe400078e020b */
[----:B------:R-:W-:Y:S02]  /*86c0*/  IMAD.MOV.U32 R11, RZ, RZ, R37 ;  /* 0x000000ffff0b7224 */ /* 0x000fe400078e0025 */
[----:B------:R-:W-:-:S04]  /*86d0*/  IMAD.WIDE.U32 R8, R185, UR4, R8 ;  /* 0x00000004b9087c25 */ /* 0x000fc8000f8e0008 */
[----:B------:R-:W-:Y:S01]  /*86e0*/  IMAD R9, R185, UR5, R9 ;  /* 0x00000005b9097c24 */ /* 0x000fe2000f8e0209 */
[----:B------:R-:W-:Y:S02]  /*86f0*/  ULDC.64 UR4, c[0x0][0xb40] ;  /* 0x0002d00000047ab9 */ /* 0x000fe40000000a00 */
[----:B------:R-:W-:Y:S02]  /*8700*/  IMAD R0, R0, UR4, RZ ;  /* 0x0000000400007c24 */ /* 0x000fe4000f8e02ff */
[----:B0-----:R-:W-:-:S04]  /*8710*/  @P4 IMAD.HI.U32 R10, R37, R10, RZ ;  /* 0x0000000a250a4227 */ /* 0x001fc800078e00ff */
[C---:B------:R-:W-:Y:S02]  /*8720*/  IMAD R13, R23.reuse, UR5, R0 ;  /* 0x00000005170d7c24 */ /* 0x040fe4000f8e0200 */
[----:B------:R-:W-:Y:S01]  /*8730*/  IMAD.WIDE.U32 R8, R23, UR4, R8 ;  /* 0x0000000417087c25 */ /* 0x000fe2000f8e0008 */
[----:B-1----:R-:W-:Y:S01]  /*8740*/  @P4 SHF.R.U32.HI R11, RZ, R15, R10 ;  /* 0x0000000fff0b4219 */ /* 0x002fe2000001160a */
[----:B------:R-:W-:Y:S02]  /*8750*/  ULDC.64 UR4, c[0x0][0xb48] ;  /* 0x0002d20000047ab9 */ /* 0x000fe40000000a00 */
[----:B------:R-:W-:Y:S01]  /*8760*/  IMAD.IADD R9, R9, 0x1, R13 ;  /* 0x0000000109097824 */ /* 0x000fe200078e020d */
[--C-:B------:R-:W-:Y:S01]  /*8770*/  SHF.R.S32.HI R0, RZ, 0x1f, R11.reuse ;  /* 0x0000001fff007819 */ /* 0x100fe2000001140b */
[----:B------:R-:W-:Y:S02]  /*8780*/  IMAD.MOV R10, RZ, RZ, -R11 ;  /* 0x000000ffff0a7224 */ /* 0x000fe400078e0a0b */
[----:B------:R-:W-:-:S04]  /*8790*/  IMAD.WIDE.U32 R8, R203, UR4, R8 ;  /* 0x00000004cb087c25 */ /* 0x000fc8000f8e0008 */
[----:B------:R-:W-:Y:S02]  /*87a0*/  IMAD R17, R17, R10, R37 ;  /* 0x0000000a11117224 */ /* 0x000fe400078e0225 */
[----:B------:R-:W-:Y:S02]  /*87b0*/  IMAD R0, R0, UR6, RZ ;  /* 0x0000000600007c24 */ /* 0x000fe4000f8e02ff */
[----:B------:R-:W-:Y:S01]  /*87c0*/  IMAD R9, R203, UR5, R9 ;  /* 0x00000005cb097c24 */ /* 0x000fe2000f8e0209 */
[----:B------:R-:W-:Y:S01]  /*87d0*/  ULDC.64 UR4, c[0x0][0xb28] ;  /* 0x0002ca0000047ab9 */ /* 0x000fe20000000a00 */
[C---:B------:R-:W-:Y:S01]  /*87e0*/  IMAD R13, R11.reuse, UR7, R0 ;  /* 0x000000070b0d7c24 */ /* 0x040fe2000f8e0200 */
[----:B------:R-:W-:Y:S01]  /*87f0*/  SHF.R.S32.HI R0, RZ, 0x1f, R17 ;  /* 0x0000001fff007819 */ /* 0x000fe20000011411 */
[----:B------:R-:W-:-:S04]  /*8800*/  IMAD.WIDE.U32 R8, R11, UR6, R8 ;  /* 0x000000060b087c25 */ /* 0x000fc8000f8e0008 */
[----:B------:R-:W-:Y:S02]  /*8810*/  IMAD R0, R0, UR4, RZ ;  /* 0x0000000400007c24 */ /* 0x000fe4000f8e02ff */
[----:B------:R-:W-:Y:S02]  /*8820*/  IMAD.IADD R9, R9, 0x1, R13 ;  /* 0x0000000109097824 */ /* 0x000fe400078e020d */
[C---:B------:R-:W-:Y:S02]  /*8830*/  IMAD R11, R17.reuse, UR5, R0 ;  /* 0x00000005110b7c24 */ /* 0x040fe4000f8e0200 */
[----:B------:R-:W-:Y:S01]  /*8840*/  IMAD.WIDE.U32 R8, R17, UR4, R8 ;  /* 0x0000000411087c25 */ /* 0x000fe2000f8e0008 */
[----:B------:R-:W-:-:S03]  /*8850*/  ULDC.64 UR4, c[0x0][0xb00] ;  /* 0x0002c00000047ab9 */ /* 0x000fc60000000a00 */
[----:B------:R-:W-:Y:S01]  /*8860*/  VIADD R10, R3, 0x34820 ;  /* 0x00034820030a7836 */ /* 0x000fe20000000000 */
[----:B------:R-:W-:Y:S01]  /*8870*/  LEA R0, P1, R8, UR4, 0x2 ;  /* 0x0000000408007c11 */ /* 0x000fe2000f8210ff */
[----:B------:R-:W-:-:S03]  /*8880*/  IMAD.IADD R3, R9, 0x1, R11 ;  /* 0x0000000109037824 */ /* 0x000fc600078e020b */
[----:B------:R-:W-:Y:S02]  /*8890*/  PRMT R10, RZ, 0x654, R10 ;  /* 0x00000654ff0a7816 */ /* 0x000fe4000000000a */
[----:B------:R-:W-:Y:S02]  /*88a0*/  LEA.HI.X R3, R8, UR5, R3, 0x2, P1 ;  /* 0x0000000508037c11 */ /* 0x000fe400088f1403 */
[----:B------:R0:W-:Y:S03]  /*88b0*/  SYNCS.ARRIVE.TRANS64.RED.A1T0 RZ, [R10+URZ], RZ ;  /* 0x000000ff0aff79a7 */ /* 0x0001e6000810043f */
[----:B------:R1:W2:Y:S04]  /*88c0*/  SHFL.IDX PT, R11, R3, RZ, 0x1c1f ;  /* 0x001c1fff030b7589 */ /* 0x0002a800000e0000 */
[----:B0-----:R1:W0:Y:S01]  /*88d0*/  SHFL.IDX PT, R10, R0, RZ, 0x1c1f ;  /* 0x001c1fff000a7589 */ /* 0x00122200000e0000 */
[----:B------:R-:W-:Y:S05]  /*88e0*/  @P0 BRA `(.L_x_209) ;  /* 0x0000000400000947 */ /* 0x000fea0003800000 */
[----:B------:R-:W-:Y:S02]  /*88f0*/  ULDC UR4, c[0x0][0xac8] ;  /* 0x0002b20000047ab9 */ /* 0x000fe40000000800 */
[----:B------:R-:W-:Y:S02]  /*8900*/  ISETP.GE.AND P3, PT, R205, UR4, PT ;  /* 0x00000004cd007c0c */ /* 0x000fe4000bf66270 */
[----:B------:R-:W-:Y:S02]  /*8910*/  ISETP.GE.AND P2, PT, R202, UR4, PT ;  /* 0x00000004ca007c0c */ /* 0x000fe4000bf46270 */
[----:B------:R-:W-:Y:S02]  /*8920*/  ISETP.GE.AND P1, PT, R201, UR4, PT ;  /* 0x00000004c9007c0c */ /* 0x000fe4000bf26270 */
[----:B------:R-:W-:Y:S02]  /*8930*/  ISETP.GE.AND P0, PT, R200, UR4, PT ;  /* 0x00000004c8007c0c */ /* 0x000fe4000bf06270 */
[----:B------:R-:W-:-:S05]  /*8940*/  ISETP.GE.AND P4, PT, R198, UR4, PT ;  /* 0x00000004c6007c0c */ /* 0x000fca000bf86270 */
[----:B0-2---:R-:W-:Y:S02]  /*8950*/  @!P3 IMAD.WIDE R8, R205, 0x4, R10 ;  /* 0x00000004cd08b825 */ /* 0x005fe400078e020a */
[CC--:B------:R-:W-:Y:S02]  /*8960*/  @!P2 LEA R12, P6, R202.reuse, R10.reuse, 0x2 ;  /* 0x0000000aca0ca211 */ /* 0x0c0fe400078c10ff */
[-C--:B------:R-:W-:Y:S01]  /*8970*/  @!P1 LEA R14, P5, R201, R10.reuse, 0x2 ;  /* 0x0000000ac90e9211 */ /* 0x080fe200078a10ff */
[----:B------:R0:W-:Y:S01]  /*8980*/  @!P3 ST.E.64 desc[UR40][R8.64], R20 ;  /* 0x000000140800b985 */ /* 0x0001e2000c101b28 */
[----:B------:R-:W-:Y:S02]  /*8990*/  ISETP.GE.AND P3, PT, R199, UR4, PT ;  /* 0x00000004c7007c0c */ /* 0x000fe4000bf66270 */
[----:B------:R-:W-:Y:S02]  /*89a0*/  @!P2 LEA.HI.X R13, R202, R11, R223, 0x2, P6 ;  /* 0x0000000bca0da211 */ /* 0x000fe400030f14df */
[----:B------:R-:W-:-:S02]  /*89b0*/  @!P0 LEA R24, P6, R200, R10, 0x2 ;  /* 0x0000000ac8188211 */ /* 0x000fc400078c10ff */
[-C--:B------:R-:W-:Y:S01]  /*89c0*/  @!P1 LEA.HI.X R15, R201, R11.reuse, R222, 0x2, P5 ;  /* 0x0000000bc90f9211 */ /* 0x080fe200028f14de */
[----:B------:R2:W-:Y:S01]  /*89d0*/  @!P2 ST.E.64 desc[UR40][R12.64], R88 ;  /* 0x000000580c00a985 */ /* 0x0005e2000c101b28 */
[----:B------:R-:W-:Y:S02]  /*89e0*/  ISETP.GE.AND P5, PT, R197, UR4, PT ;  /* 0x00000004c5007c0c */ /* 0x000fe4000bfa6270 */
[----:B------:R-:W-:Y:S01]  /*89f0*/  @!P0 LEA.HI.X R25, R200, R11, R221, 0x2, P6 ;  /* 0x0000000bc8198211 */ /* 0x000fe200030f14dd */
[----:B------:R3:W-:Y:S01]  /*8a00*/  @!P1 ST.E.64 desc[UR40][R14.64], R90 ;  /* 0x0000005a0e009985 */ /* 0x0007e2000c101b28 */
[----:B------:R-:W-:Y:S02]  /*8a10*/  ISETP.GE.AND P2, PT, R196, UR4, PT ;  /* 0x00000004c4007c0c */ /* 0x000fe4000bf46270 */
[-C--:B0-----:R-:W-:Y:S01]  /*8a20*/  @!P3 LEA R8, P6, R199, R10.reuse, 0x2 ;  /* 0x0000000ac708b211 */ /* 0x081fe200078c10ff */
[----:B------:R0:W-:Y:S01]  /*8a30*/  @!P0 ST.E.64 desc[UR40][R24.64], R92 ;  /* 0x0000005c18008985 */ /* 0x0001e2000c101b28 */
[----:B------:R-:W-:-:S02]  /*8a40*/  @!P4 LEA R20, P0, R198, R10, 0x2 ;  /* 0x0000000ac614c211 */ /* 0x000fc400078010ff */
[----:B------:R-:W-:Y:S02]  /*8a50*/  ISETP.GE.AND P1, PT, R195, UR4, PT ;  /* 0x00000004c3007c0c */ /* 0x000fe4000bf26270 */
[-C--:B------:R-:W-:Y:S02]  /*8a60*/  @!P4 LEA.HI.X R21, R198, R11.reuse, R219, 0x2, P0 ;  /* 0x0000000bc615c211 */ /* 0x080fe400000f14db */
[----:B------:R-:W-:Y:S02]  /*8a70*/  @!P3 LEA.HI.X R9, R199, R11, R220, 0x2, P6 ;  /* 0x0000000bc709b211 */ /* 0x000fe400030f14dc */
[----:B------:R-:W-:Y:S02]  /*8a80*/  ISETP.GE.AND P0, PT, R194, UR4, PT ;  /* 0x00000004c2007c0c */ /* 0x000fe4000bf06270 */
[----:B------:R-:W-:Y:S01]  /*8a90*/  @!P5 LEA R26, P6, R197, R10, 0x2 ;  /* 0x0000000ac51ad211 */ /* 0x000fe200078c10ff */
[----:B------:R4:W-:Y:S01]  /*8aa0*/  @!P3 ST.E.64 desc[UR40][R8.64], R40 ;  /* 0x000000280800b985 */ /* 0x0009e2000c101b28 */
[----:B------:R-:W-:-:S02]  /*8ab0*/  ISETP.GE.AND P3, PT, R193, UR4, PT ;  /* 0x00000004c1007c0c */ /* 0x000fc4000bf66270 */
[----:B------:R-:W-:Y:S01]  /*8ac0*/  @!P5 LEA.HI.X R27, R197, R11, R218, 0x2, P6 ;  /* 0x0000000bc51bd211 */ /* 0x000fe200030f14da */
[----:B------:R5:W-:Y:S01]  /*8ad0*/  @!P4 ST.E.64 desc[UR40][R20.64], R44 ;  /* 0x0000002c1400c985 */ /* 0x000be2000c101b28 */
[----:B--2---:R-:W-:-:S03]  /*8ae0*/  @!P2 LEA R12, P4, R196, R10, 0x2 ;  /* 0x0000000ac40ca211 */ /* 0x004fc600078810ff */
[----:B------:R-:W-:Y:S01]  /*8af0*/  @!P5 ST.E.64 desc[UR40][R26.64], R48 ;  /* 0x000000301a00d985 */ /* 0x000fe2000c101b28 */
[CC--:B---3--:R-:W-:Y:S02]  /*8b00*/  @!P1 LEA R14, P5, R195.reuse, R10.reuse, 0x2 ;  /* 0x0000000ac30e9211 */ /* 0x0c8fe400078a10ff */
[-C--:B------:R-:W-:Y:S02]  /*8b10*/  @!P2 LEA.HI.X R13, R196, R11.reuse, R217, 0x2, P4 ;  /* 0x0000000bc40da211 */ /* 0x080fe400020f14d9 */
[----:B0-----:R-:W-:Y:S02]  /*8b20*/  @!P0 LEA R24, P6, R194, R10, 0x2 ;  /* 0x0000000ac2188211 */ /* 0x001fe400078c10ff */
[----:B------:R-:W-:Y:S01]  /*8b30*/  ISETP.GE.AND P4, PT, R192, UR4, PT ;  /* 0x00000004c0007c0c */ /* 0x000fe2000bf86270 */
[----:B------:R0:W-:Y:S01]  /*8b40*/  @!P2 ST.E.64 desc[UR40][R12.64], R52 ;  /* 0x000000340c00a985 */ /* 0x0001e2000c101b28 */
[-C--:B------:R-:W-:Y:S02]  /*8b50*/  @!P1 LEA.HI.X R15, R195, R11.reuse, R216, 0x2, P5 ;  /* 0x0000000bc30f9211 */ /* 0x080fe400028f14d8 */
[----:B------:R-:W-:-:S02]  /*8b60*/  @!P0 LEA.HI.X R25, R194, R11, R215, 0x2, P6 ;  /* 0x0000000bc2198211 */ /* 0x000fc400030f14d7 */
[----:B------:R-:W-:Y:S01]  /*8b70*/  ISETP.GE.AND P2, PT, R191, UR4, PT ;  /* 0x00000004bf007c0c */ /* 0x000fe2000bf46270 */
[----:B------:R2:W-:Y:S01]  /*8b80*/  @!P1 ST.E.64 desc[UR40][R14.64], R56 ;  /* 0x000000380e009985 */ /* 0x0005e2000c101b28 */
[----:B----4-:R-:W-:Y:S02]  /*8b90*/  @!P3 LEA R8, P5, R193, R10, 0x2 ;  /* 0x0000000ac108b211 */ /* 0x010fe400078a10ff */
[----:B------:R-:W-:Y:S01]  /*8ba0*/  ISETP.GE.AND P1, PT, R190, UR4, PT ;  /* 0x00000004be007c0c */ /* 0x000fe2000bf26270 */
[----:B------:R3:W-:Y:S01]  /*8bb0*/  @!P0 ST.E.64 desc[UR40][R24.64], R60 ;  /* 0x0000003c18008985 */ /* 0x0007e2000c101b28 */
[----:B------:R-:W-:Y:S02]  /*8bc0*/  ISETP.GE.AND P0, PT, R189, UR4, PT ;  /* 0x00000004bd007c0c */ /* 0x000fe4000bf06270 */
[----:B------:R-:W-:Y:S02]  /*8bd0*/  @!P3 LEA.HI.X R9, R193, R11, R214, 0x2, P5 ;  /* 0x0000000bc109b211 */ /* 0x000fe400028f14d6 */
[----:B------:R-:W-:-:S02]  /*8be0*/  ISETP.GE.AND P5, PT, R188, UR4, PT ;  /* 0x00000004bc007c0c */ /* 0x000fc4000bfa6270 */
[CC--:B-----5:R-:W-:Y:S01]  /*8bf0*/  @!P4 LEA R20, P6, R192.reuse, R10.reuse, 0x2 ;  /* 0x0000000ac014c211 */ /* 0x0e0fe200078c10ff */
[----:B------:R4:W-:Y:S01]  /*8c00*/  @!P3 ST.E.64 desc[UR40][R8.64], R64 ;  /* 0x000000400800b985 */ /* 0x0009e2000c101b28 */
[CC--:B0-----:R-:W-:Y:S02]  /*8c10*/  @!P2 LEA R12, P3, R191.reuse, R10.reuse, 0x2 ;  /* 0x0000000abf0ca211 */ /* 0x0c1fe400078610ff */
[-C--:B------:R-:W-:Y:S02]  /*8c20*/  @!P4 LEA.HI.X R21, R192, R11.reuse, R213, 0x2, P6 ;  /* 0x0000000bc015c211 */ /* 0x080fe400030f14d5 */
[-C--:B--2---:R-:W-:Y:S02]  /*8c30*/  @!P1 LEA R14, P6, R190, R10.reuse, 0x2 ;  /* 0x0000000abe0e9211 */ /* 0x084fe400078c10ff */
[----:B------:R-:W-:Y:S01]  /*8c40*/  @!P2 LEA.HI.X R13, R191, R11, R212, 0x2, P3 ;  /* 0x0000000bbf0da211 */ /* 0x000fe200018f14d4 */
[----:B------:R4:W-:Y:S01]  /*8c50*/  @!P4 ST.E.64 desc[UR40][R20.64], R68 ;  /* 0x000000441400c985 */ /* 0x0009e2000c101b28 */
[----:B---3--:R-:W-:-:S02]  /*8c60*/  @!P0 LEA R24, P4, R189, R10, 0x2 ;  /* 0x0000000abd188211 */ /* 0x008fc400078810ff */
[----:B------:R-:W-:Y:S01]  /*8c70*/  @!P5 LEA R10, P3, R188, R10, 0x2 ;  /* 0x0000000abc0ad211 */ /* 0x000fe200078610ff */
[----:B------:R4:W-:Y:S01]  /*8c80*/  @!P2 ST.E.64 desc[UR40][R12.64], R72 ;  /* 0x000000480c00a985 */ /* 0x0009e2000c101b28 */
[-C--:B------:R-:W-:Y:S02]  /*8c90*/  @!P1 LEA.HI.X R15, R190, R11.reuse, R211, 0x2, P6 ;  /* 0x0000000bbe0f9211 */ /* 0x080fe400030f14d3 */
[-C--:B------:R-:W-:Y:S02]  /*8ca0*/  @!P0 LEA.HI.X R25, R189, R11.reuse, R210, 0x2, P4 ;  /* 0x0000000bbd198211 */ /* 0x080fe400020f14d2 */
[----:B------:R-:W-:Y:S01]  /*8cb0*/  @!P5 LEA.HI.X R11, R188, R11, R209, 0x2, P3 ;  /* 0x0000000bbc0bd211 */ /* 0x000fe200018f14d1 */
[----:B------:R4:W-:Y:S04]  /*8cc0*/  @!P1 ST.E.64 desc[UR40][R14.64], R76 ;  /* 0x0000004c0e009985 */ /* 0x0009e8000c101b28 */
[----:B------:R4:W-:Y:S04]  /*8cd0*/  @!P0 ST.E.64 desc[UR40][R24.64], R80 ;  /* 0x0000005018008985 */ /* 0x0009e8000c101b28 */
[----:B------:R4:W-:Y:S02]  /*8ce0*/  @!P5 ST.E.64 desc[UR40][R10.64], R84 ;  /* 0x000000540a00d985 */ /* 0x0009e4000c101b28 */
.L_x_209:
[----:B------:R-:W-:Y:S05]  /*8cf0*/  BSYNC B1 ;  /* 0x0000000000017941 */ /* 0x000fea0003800000 */
.L_x_208:
[----:B------:R-:W-:Y:S01]  /*8d00*/  ISETP.GE.AND P0, PT, R29, R4, PT ;  /* 0x000000041d00720c */ /* 0x000fe20003f06270 */
[----:B--2-4-:R2:W3:Y:S04]  /*8d10*/  SHFL.IDX PT, R11, R3, 0x1, 0x1c1f ;  /* 0x003c1f00030b7f89 */ /* 0x0144e800000e0000 */
[----:B0-----:R2:W0:Y:S08]  /*8d20*/  SHFL.IDX PT, R10, R0, 0x1, 0x1c1f ;  /* 0x003c1f00000a7f89 */ /* 0x00143000000e0000 */
[----:B--2---:R-:W-:Y:S05]  /*8d30*/  @P0 BRA `(.L_x_207) ;  /* 0x0000000c00e40947 */ /* 0x004fea0003800000 */
[----:B------:R-:W-:Y:S02]  /*8d40*/  ULDC UR4, c[0x0][0xac8] ;  /* 0x0002b20000047ab9 */ /* 0x000fe40000000800 */
[----:B------:R-:W-:Y:S02]  /*8d50*/  ISETP.GE.AND P1, PT, R202, UR4, PT ;  /* 0x00000004ca007c0c */ /* 0x000fe4000bf26270 */
[----:B------:R-:W-:Y:S02]  /*8d60*/  ISETP.GE.AND P0, PT, R201, UR4, PT ;  /* 0x00000004c9007c0c */ /* 0x000fe4000bf06270 */
[----:B------:R-:W-:Y:S02]  /*8d70*/  ISETP.GE.AND P2, PT, R205, UR4, PT ;  /* 0x00000004cd007c0c */ /* 0x000fe4000bf46270 */
[----:B------:R-:W-:Y:S02]  /*8d80*/  ISETP.GE.AND P4, PT, R199, UR4, PT ;  /* 0x00000004c7007c0c */ /* 0x000fe4000bf86270 */
[----:B------:R-:W-:-:S05]  /*8d90*/  ISETP.GE.AND P3, PT, R200, UR4, PT ;  /* 0x00000004c8007c0c */ /* 0x000fca000bf66270 */
[CC--:B0-----:R-:W-:Y:S02]  /*8da0*/  @!P1 LEA R12, P5, R202.reuse, R10.reuse, 0x2 ;  /* 0x0000000aca0c9211 */ /* 0x0c1fe400078a10ff */
[-C--:B------:R-:W-:Y:S02]  /*8db0*/  @!P0 LEA R14, P6, R201, R10.reuse, 0x2 ;  /* 0x0000000ac90e8211 */ /* 0x080fe400078c10ff */
[-C--:B---3--:R-:W-:Y:S01]  /*8dc0*/  @!P1 LEA.HI.X R13, R202, R11.reuse, R223, 0x2, P5 ;  /* 0x0000000bca0d9211 */ /* 0x088fe200028f14df */
[----:B------:R-:W-:Y:S01]  /*8dd0*/  @!P2 IMAD.WIDE R8, R205, 0x4, R10 ;  /* 0x00000004cd08a825 */ /* 0x000fe200078e020a */
[----:B------:R-:W-:Y:S02]  /*8de0*/  ISETP.GE.AND P5, PT, R198, UR4, PT ;  /* 0x00000004c6007c0c */ /* 0x000fe4000bfa6270 */
[----:B------:R-:W-:Y:S02]  /*8df0*/  @!P0 LEA.HI.X R15, R201, R11, R222, 0x2, P6 ;  /* 0x0000000bc90f8211 */ /* 0x000fe400030f14de */
[----:B------:R0:W-:Y:S01]  /*8e00*/  @!P2 ST.E.64 desc[UR40][R8.64], R96 ;  /* 0x000000600800a985 */ /* 0x0001e2000c101b28 */
[----:B------:R-:W-:-:S02]  /*8e10*/  @!P4 LEA R24, P2, R199, R10, 0x2 ;  /* 0x0000000ac718c211 */ /* 0x000fc400078410ff */
[----:B------:R-:W-:Y:S01]  /*8e20*/  @!P3 LEA R20, P6, R200, R10, 0x2 ;  /* 0x0000000ac814b211 */ /* 0x000fe200078c10ff */
[----:B------:R-:W-:Y:S01]  /*8e30*/  @!P1 ST.E.64 desc[UR40][R12.64], R98 ;  /* 0x000000620c009985 */ /* 0x000fe2000c101b28 */
[----:B------:R-:W-:Y:S02]  /*8e40*/  ISETP.GE.AND P1, PT, R196, UR4, PT ;  /* 0x00000004c4007c0c */ /* 0x000fe4000bf26270 */
[-C--:B------:R-:W-:Y:S01]  /*8e50*/  @!P4 LEA.HI.X R25, R199, R11.reuse, R220, 0x2, P2 ;  /* 0x0000000bc719c211 */ /* 0x080fe200010f14dc */
[----:B------:R2:W-:Y:S01]  /*8e60*/  @!P0 ST.E.64 desc[UR40][R14.64], R100 ;  /* 0x000000640e008985 */ /* 0x0005e2000c101b28 */
[----:B------:R-:W-:Y:S02]  /*8e70*/  ISETP.GE.AND P0, PT, R197, UR4, PT ;  /* 0x00000004c5007c0c */ /* 0x000fe4000bf06270 */
[----:B------:R-:W-:Y:S02]  /*8e80*/  ISETP.GE.AND P2, PT, R195, UR4, PT ;  /* 0x00000004c3007c0c */ /* 0x000fe4000bf46270 */
[----:B------:R-:W-:-:S02]  /*8e90*/  @!P3 LEA.HI.X R21, R200, R11, R221, 0x2, P6 ;  /* 0x0000000bc815b211 */ /* 0x000fc400030f14dd */
[----:B------:R-:W-:-:S03]  /*8ea0*/  @!P5 LEA R26, P6, R198, R10, 0x2 ;  /* 0x0000000ac61ad211 */ /* 0x000fc600078c10ff */
[----:B------:R3:W-:Y:S01]  /*8eb0*/  @!P3 ST.E.64 desc[UR40][R20.64], R102 ;  /* 0x000000661400b985 */ /* 0x0007e2000c101b28 */
[-C--:B------:R-:W-:Y:S02]  /*8ec0*/  @!P5 LEA.HI.X R27, R198, R11.reuse, R219, 0x2, P6 ;  /* 0x0000000bc61bd211 */ /* 0x080fe400030f14db */
[----:B------:R-:W-:Y:S01]  /*8ed0*/  ISETP.GE.AND P3, PT, R194, UR4, PT ;  /* 0x00000004c2007c0c */ /* 0x000fe2000bf66270 */
[----:B------:R4:W-:Y:S01]  /*8ee0*/  @!P4 ST.E.64 desc[UR40][R24.64], R42 ;  /* 0x0000002a1800c985 */ /* 0x0009e2000c101b28 */
[-C--:B0-----:R-:W-:Y:S02]  /*8ef0*/  @!P0 LEA R8, P4, R197, R10.reuse, 0x2 ;  /* 0x0000000ac5088211 */ /* 0x081fe400078810ff */
[-C--:B--2---:R-:W-:Y:S01]  /*8f00*/  @!P2 LEA R14, P6, R195, R10.reuse, 0x2 ;  /* 0x0000000ac30ea211 */ /* 0x084fe200078c10ff */
[----:B------:R-:W-:Y:S01]  /*8f10*/  @!P5 ST.E.64 desc[UR40][R26.64], R46 ;  /* 0x0000002e1a00d985 */ /* 0x000fe2000c101b28 */
[----:B------:R-:W-:Y:S02]  /*8f20*/  @!P1 LEA R12, P5, R196, R10, 0x2 ;  /* 0x0000000ac40c9211 */ /* 0x000fe400078a10ff */
[----:B------:R-:W-:-:S02]  /*8f30*/  @!P0 LEA.HI.X R9, R197, R11, R218, 0x2, P4 ;  /* 0x0000000bc5098211 */ /* 0x000fc400020f14da */
[-C--:B------:R-:W-:Y:S02]  /*8f40*/  @!P1 LEA.HI.X R13, R196, R11.reuse, R217, 0x2, P5 ;  /* 0x0000000bc40d9211 */ /* 0x080fe400028f14d9 */
[----:B------:R-:W-:Y:S01]  /*8f50*/  ISETP.GE.AND P4, PT, R193, UR4, PT ;  /* 0x00000004c1007c0c */ /* 0x000fe2000bf86270 */
[----:B------:R-:W-:Y:S01]  /*8f60*/  @!P0 ST.E.64 desc[UR40][R8.64], R50 ;  /* 0x0000003208008985 */ /* 0x000fe2000c101b28 */
[----:B------:R-:W-:Y:S02]  /*8f70*/  @!P2 LEA.HI.X R15, R195, R11, R216, 0x2, P6 ;  /* 0x0000000bc30fa211 */ /* 0x000fe400030f14d8 */
[----:B---3--:R-:W-:Y:S01]  /*8f80*/  @!P3 LEA R20, P5, R194, R10, 0x2 ;  /* 0x0000000ac214b211 */ /* 0x008fe200078a10ff */
[----:B------:R0:W-:Y:S01]  /*8f90*/  @!P1 ST.E.64 desc[UR40][R12.64], R54 ;  /* 0x000000360c009985 */ /* 0x0001e2000c101b28 */
[----:B------:R-:W-:Y:S02]  /*8fa0*/  ISETP.GE.AND P1, PT, R191, UR4, PT ;  /* 0x00000004bf007c0c */ /* 0x000fe4000bf26270 */
[----:B------:R-:W-:Y:S01]  /*8fb0*/  ISETP.GE.AND P0, PT, R190, UR4, PT ;  /* 0x00000004be007c0c */ /* 0x000fe2000bf06270 */
[----:B------:R2:W-:Y:S01]  /*8fc0*/  @!P2 ST.E.64 desc[UR40][R14.64], R58 ;  /* 0x0000003a0e00a985 */ /* 0x0005e2000c101b28 */
[----:B------:R-:W-:-:S02]  /*8fd0*/  ISETP.GE.AND P2, PT, R192, UR4, PT ;  /* 0x00000004c0007c0c */ /* 0x000fc4000bf46270 */
[-C--:B------:R-:W-:Y:S02]  /*8fe0*/  @!P3 LEA.HI.X R21, R194, R11.reuse, R215, 0x2, P5 ;  /* 0x0000000bc215b211 */ /* 0x080fe400028f14d7 */
[----:B------:R-:W-:Y:S02]  /*8ff0*/  ISETP.GE.AND P5, PT, R189, UR4, PT ;  /* 0x00000004bd007c0c */ /* 0x000fe4000bfa6270 */
[CC--:B----4-:R-:W-:Y:S01]  /*9000*/  @!P4 LEA R24, P6, R193.reuse, R10.reuse, 0x2 ;  /* 0x0000000ac118c211 */ /* 0x0d0fe200078c10ff */
[----:B------:R4:W-:Y:S03]  /*9010*/  @!P3 ST.E.64 desc[UR40][R20.64], R62 ;  /* 0x0000003e1400b985 */ /* 0x0009e6000c101b28 */
[----:B------:R-:W-:Y:S02]  /*9020*/  @!P4 LEA.HI.X R25, R193, R11, R214, 0x2, P6 ;  /* 0x0000000bc119c211 */ /* 0x000fe400030f14d6 */
[----:B0-----:R-:W-:-:S02]  /*9030*/  @!P1 LEA R12, P6, R191, R10, 0x2 ;  /* 0x0000000abf0c9211 */ /* 0x001fc400078c10ff */
[-C--:B------:R-:W-:Y:S01]  /*9040*/  @!P2 LEA R8, P3, R192, R10.reuse, 0x2 ;  /* 0x0000000ac008a211 */ /* 0x080fe200078610ff */
[----:B------:R4:W-:Y:S01]  /*9050*/  @!P4 ST.E.64 desc[UR40][R24.64], R66 ;  /* 0x000000421800c985 */ /* 0x0009e2000c101b28 */
[-C--:B--2---:R-:W-:Y:S02]  /*9060*/  @!P0 LEA R14, P4, R190, R10.reuse, 0x2 ;  /* 0x0000000abe0e8211 */ /* 0x084fe400078810ff */
[-C--:B------:R-:W-:Y:S02]  /*9070*/  @!P2 LEA.HI.X R9, R192, R11.reuse, R213, 0x2, P3 ;  /* 0x0000000bc009a211 */ /* 0x080fe400018f14d5 */
[----:B------:R-:W-:Y:S02]  /*9080*/  @!P5 LEA R26, P3, R189, R10, 0x2 ;  /* 0x0000000abd1ad211 */ /* 0x000fe400078610ff */
[-C--:B------:R-:W-:Y:S01]  /*9090*/  @!P1 LEA.HI.X R13, R191, R11.reuse, R212, 0x2, P6 ;  /* 0x0000000bbf0d9211 */ /* 0x080fe200030f14d4 */
[----:B------:R4:W-:Y:S01]  /*90a0*/  @!P2 ST.E.64 desc[UR40][R8.64], R70 ;  /* 0x000000460800a985 */ /* 0x0009e2000c101b28 */
[----:B------:R-:W-:-:S02]  /*90b0*/  @!P0 LEA.HI.X R15, R190, R11, R211, 0x2, P4 ;  /* 0x0000000bbe0f8211 */ /* 0x000fc400020f14d3 */
[----:B------:R-:W-:Y:S01]  /*90c0*/  @!P5 LEA.HI.X R27, R189, R11, R210, 0x2, P3 ;  /* 0x0000000bbd1bd211 */ /* 0x000fe200018f14d2 */
[----:B------:R4:W-:Y:S04]  /*90d0*/  @!P1 ST.E.64 desc[UR40][R12.64], R74 ;  /* 0x0000004a0c009985 */ /* 0x0009e8000c101b28 */
[----:B------:R4:W-:Y:S01]  /*90e0*/  @!P0 ST.E.64 desc[UR40][R14.64], R78 ;  /* 0x0000004e0e008985 */ /* 0x0009e2000c101b28 */
[----:B------:R-:W-:-:S03]  /*90f0*/  ISETP.GE.AND P0, PT, R188, UR4, PT ;  /* 0x00000004bc007c0c */ /* 0x000fc6000bf06270 */
[----:B------:R4:W-:Y:S10]  /*9100*/  @!P5 ST.E.64 desc[UR40][R26.64], R82 ;  /* 0x000000521a00d985 */ /* 0x0009f4000c101b28 */
[----:B------:R-:W-:Y:S05]  /*9110*/  @P0 BRA `(.L_x_207) ;  /* 0x0000000800ec0947 */ /* 0x000fea0003800000 */
[----:B----4-:R-:W-:-:S04]  /*9120*/  LEA R8, P0, R188, R10, 0x2 ;  /* 0x0000000abc087211 */ /* 0x010fc800078010ff */
[----:B------:R-:W-:-:S05]  /*9130*/  LEA.HI.X R9, R188, R11, R209, 0x2, P0 ;  /* 0x0000000bbc097211 */ /* 0x000fca00000f14d1 */
[----:B------:R2:W-:Y:S01]  /*9140*/  ST.E.64 desc[UR40][R8.64], R86 ;  /* 0x0000005608007985 */ /* 0x0005e2000c101b28 */
[----:B------:R-:W-:Y:S05]  /*9150*/  BRA `(.L_x_207) ;  /* 0x0000000800dc7947 */ /* 0x000fea0003800000 */
.L_x_198:
[----:B------:R-:W2:Y:S01]  /*9160*/  LDC.64 R10, c[0x0][0xc00] ;  /* 0x00030000ff0a7b82 */ /* 0x000ea20000000a00 */
[----:B------:R-:W-:Y:S01]  /*9170*/  ULDC.64 UR4, c[0x0][0xc08] ;  /* 0x0003020000047ab9 */ /* 0x000fe20000000a00 */
[----:B0-----:R-:W-:Y:S01]  /*9180*/  IMAD.MOV.U32 R3, RZ, RZ, RZ ;  /* 0x000000ffff037224 */ /* 0x001fe200078e00ff */
[----:B------:R-:W-:-:S04]  /*9190*/  ISETP.NE.U32.AND P0, PT, RZ, UR4, PT ;  /* 0x00000004ff007c0c */ /* 0x000fc8000bf05070 */
[----:B------:R-:W-:Y:S01]  /*91a0*/  ISETP.NE.AND.EX P1, PT, RZ, UR5, PT, P0 ;  /* 0x00000005ff007c0c */ /* 0x000fe2000bf25300 */
[----:B------:R-:W0:Y:S01]  /*91b0*/  LDC.64 R8, c[0x0][0xc00] ;  /* 0x00030000ff087b82 */ /* 0x000e220000000a00 */
[----:B--2---:R-:W-:-:S04]  /*91c0*/  ISETP.NE.U32.AND P0, PT, R10, RZ, PT ;  /* 0x000000ff0a00720c */ /* 0x004fc80003f05070 */
[----:B------:R-:W-:-:S07]  /*91d0*/  ISETP.NE.AND.EX P0, PT, R11, RZ, PT, P0 ;  /* 0x000000ff0b00720c */ /* 0x000fce0003f05300 */
[----:B------:R-:W2:Y:S01]  /*91e0*/  @P1 LDC.64 R10, c[0x0][0xc08] ;  /* 0x00030200ff0a1b82 */ /* 0x000ea20000000a00 */
[----:B------:R-:W-:Y:S01]  /*91f0*/  ULDC UR4, c[0x0][0xa88] ;  /* 0x0002a20000047ab9 */ /* 0x000fe20000000800 */
[----:B0-----:R-:W-:-:S04]  /*9200*/  IMAD.WIDE R12, R23, 0x4, R8 ;  /* 0x00000004170c7825 */ /* 0x001fc800078e0208 */
[----:B------:R-:W-:Y:S01]  /*9210*/  IMAD.U32 R0, RZ, RZ, UR4 ;  /* 0x00000004ff007e24 */ /* 0x000fe2000f8e00ff */
[----:B------:R0:W5:Y:S01]  /*9220*/  @P0 LDG.E R3, desc[UR40][R12.64] ;  /* 0x000000280c030981 */ /* 0x000162000c1e1900 */
[----:B--2---:R-:W-:-:S05]  /*9230*/  @P1 IMAD.WIDE R8, R23, 0x4, R10 ;  /* 0x0000000417081825 */ /* 0x004fca00078e020a */
[----:B------:R0:W5:Y:S01]  /*9240*/  @P1 LDG.E R0, desc[UR40][R8.64] ;  /* 0x0000002808001981 */ /* 0x000162000c1e1900 */
[----:B------:R-:W-:Y:S02]  /*9250*/  ISETP.NE.AND P2, PT, R186, RZ, PT ;  /* 0x000000ffba00720c */ /* 0x000fe40003f45270 */
[----:B------:R-:W-:-:S11]  /*9260*/  ISETP.GT.AND P3, PT, R230, 0x7f, PT ;  /* 0x0000007fe600780c */ /* 0x000fd60003f64270 */
[----:B------:R-:W2:Y:S02]  /*9270*/  @!P2 LDC R186, c[0x0][0xad4] ;  /* 0x0002b500ffbaab82 */ /* 0x000ea40000000800 */
[----:B--2---:R-:W-:Y:S01]  /*9280*/  ISETP.GT.AND P2, PT, R186, 0x1, PT ;  /* 0x00000001ba00780c */ /* 0x004fe20003f44270 */
[----:B0-----:R-:W-:-:S12]  /*9290*/  @P1 BRA `(.L_x_210) ;  /* 0x0000000000101947 */ /* 0x001fd80003800000 */
[----:B------:R-:W-:Y:S05]  /*92a0*/  @!P0 BRA `(.L_x_210) ;  /* 0x00000000000c8947 */ /* 0x000fea0003800000 */
[----:B------:R-:W2:Y:S04]  /*92b0*/  LDG.E R9, desc[UR40][R12.64] ;  /* 0x000000280c097981 */ /* 0x000ea8000c1e1900 */
[----:B-----5:R-:W2:Y:S02]  /*92c0*/  LDG.E R0, desc[UR40][R12.64+0x4] ;  /* 0x000004280c007981 */ /* 0x020ea4000c1e1900 */
[----:B--2---:R-:W-:-:S07]  /*92d0*/  IMAD.IADD R0, R0, 0x1, -R9 ;  /* 0x0000000100007824 */ /* 0x004fce00078e0a09 */
.L_x_210:
[----:B------:R-:W-:Y:S01]  /*92e0*/  BSSY B1, `(.L_x_211) ;  /* 0x0000037000017945 */ /* 0x000fe20003800000 */
[----:B------:R-:W-:Y:S02]  /*92f0*/  SEL R27, R23, RZ, !P0 ;  /* 0x000000ff171b7207 */ /* 0x000fe40004000000 */
[----:B------:R-:W-:Y:S02]  /*9300*/  SEL R204, R204, RZ, !P0 ;  /* 0x000000ffcccc7207 */ /* 0x000fe40004000000 */
[----:B-----5:R-:W-:Y:S01]  /*9310*/  SHF.R.S32.HI R24, RZ, 0x1f, R3 ;  /* 0x0000001fff187819 */ /* 0x020fe20000011403 */
[----:B------:R-:W-:Y:S06]  /*9320*/  @P3 BRA `(.L_x_212) ;  /* 0x0000000000c83947 */ /* 0x000fec0003800000 */
[----:B-1----:R-:W0:Y:S01]  /*9330*/  S2R R4, SR_TID.X ;  /* 0x0000000000047919 */ /* 0x002e220000002100 */
[----:B------:R-:W1:Y:S02]  /*9340*/  LDC R33, c[0x0][0xbe8] ;  /* 0x0002fa00ff217b82 */ /* 0x000e640000000800 */
[----:B-1----:R-:W-:Y:S02]  /*9350*/  IMAD R8, R0, R33, RZ ;  /* 0x0000002100087224 */ /* 0x002fe400078e02ff */
[----:B0-----:R-:W-:-:S04]  /*9360*/  IMAD R4, R187, 0x80, R4 ;  /* 0x00000080bb047824 */ /* 0x001fc800078e0204 */
[----:B------:R-:W-:-:S05]  /*9370*/  VIADD R29, R4, 0xffffff80 ;  /* 0xffffff80041d7836 */ /* 0x000fca0000000000 */
[----:B------:R-:W-:-:S13]  /*9380*/  ISETP.GE.AND P0, PT, R29, R8, PT ;  /* 0x000000081d00720c */ /* 0x000fda0003f06270 */
[----:B------:R-:W-:Y:S05]  /*9390*/  @P0 BRA `(.L_x_212) ;  /* 0x0000000000ac0947 */ /* 0x000fea0003800000 */
[----:B------:R-:W-:Y:S01]  /*93a0*/  ISETP.NE.AND P1, PT, R33, 0x1, PT ;  /* 0x000000012100780c */ /* 0x000fe20003f25270 */
[----:B------:R-:W-:Y:S01]  /*93b0*/  IMAD.MOV.U32 R23, RZ, RZ, 0x9b8 ;  /* 0x000009b8ff177424 */ /* 0x000fe200078e00ff */
[----:B------:R-:W-:Y:S01]  /*93c0*/  ISETP.GT.AND P0, PT, R186, 0x1, PT ;  /* 0x00000001ba00780c */ /* 0x000fe20003f04270 */
[----:B------:R-:W0:Y:S01]  /*93d0*/  LDC.64 R30, c[0x0][0xba8] ;  /* 0x0002ea00ff1e7b82 */ /* 0x000e220000000a00 */
[----:B------:R-:W-:Y:S02]  /*93e0*/  IMAD.MOV.U32 R17, RZ, RZ, R29 ;  /* 0x000000ffff117224 */ /* 0x000fe400078e001d */
[----:B------:R-:W-:Y:S02]  /*93f0*/  SEL R23, R23, 0x978, P0 ;  /* 0x0000097817177807 */ /* 0x000fe40000000000 */
[----:B------:R-:W-:-:S03]  /*9400*/  SEL R203, R203, RZ, P0 ;  /* 0x000000ffcbcb7207 */ /* 0x000fc60000000000 */
[----:B------:R-:W1:Y:S08]  /*9410*/  LDC.64 R10, c[0x0][R23+0x220] ;  /* 0x00008800170a7b82 */ /* 0x000e700000000a00 */
[----:B------:R-:W2:Y:S08]  /*9420*/  @P1 LDC R4, c[0x0][0xbec] ;  /* 0x0002fb00ff041b82 */ /* 0x000eb00000000800 */
[----:B------:R-:W3:Y:S08]  /*9430*/  LDC.64 R8, c[0x0][R23+0x218] ;  /* 0x0000860017087b82 */ /* 0x000ef00000000a00 */
[----:B------:R-:W4:Y:S01]  /*9440*/  @P1 LDC R35, c[0x0][0xbf0] ;  /* 0x0002fc00ff231b82 */ /* 0x000f220000000800 */
[----:B-1----:R-:W-:-:S02]  /*9450*/  IMAD R11, R11, R27, RZ ;  /* 0x0000001b0b0b7224 */ /* 0x002fc400078e02ff */
[----:B------:R-:W-:-:S04]  /*9460*/  IMAD.WIDE.U32 R20, R10, R27, RZ ;  /* 0x0000001b0a147225 */ /* 0x000fc800078e00ff */
[----:B------:R-:W-:Y:S01]  /*9470*/  IMAD R11, R10, R204, R11 ;  /* 0x000000cc0a0b7224 */ /* 0x000fe200078e020b */
[----:B------:R-:W1:Y:S01]  /*9480*/  LDC.64 R12, c[0x0][R23+0x228] ;  /* 0x00008a00170c7b82 */ /* 0x000e620000000a00 */
[----:B--2---:R-:W-:-:S07]  /*9490*/  @P1 IMAD.HI.U32 R4, R29, R4, RZ ;  /* 0x000000041d041227 */ /* 0x004fce00078e00ff */
[----:B------:R-:W2:Y:S01]  /*94a0*/  LDC.64 R14, c[0x0][R23+0x210] ;  /* 0x00008400170e7b82 */ /* 0x000ea20000000a00 */
[-C--:B---3--:R-:W-:Y:S02]  /*94b0*/  IMAD R25, R9, R185.reuse, RZ ;  /* 0x000000b909197224 */ /* 0x088fe400078e02ff */
[----:B------:R-:W-:-:S04]  /*94c0*/  IMAD.WIDE.U32 R8, R8, R185, RZ ;  /* 0x000000b908087225 */ /* 0x000fc800078e00ff */
[----:B------:R-:W-:Y:S01]  /*94d0*/  IMAD.IADD R25, R9, 0x1, R25 ;  /* 0x0000000109197824 */ /* 0x000fe200078e0219 */
[----:B----4-:R-:W-:Y:S01]  /*94e0*/  @P1 SHF.R.U32.HI R17, RZ, R35, R4 ;  /* 0x00000023ff111219 */ /* 0x010fe20000011604 */
[----:B0-----:R-:W0:Y:S01]  /*94f0*/  @!P0 LDC R30, c[0x0][0xb50] ;  /* 0x0002d400ff1e8b82 */ /* 0x001e220000000800 */
[----:B------:R-:W-:Y:S01]  /*9500*/  IADD3 R4, P1, P3, R20, R8, R3 ;  /* 0x0000000814047210 */ /* 0x000fe20007b3e003 */
[----:B------:R-:W-:Y:S02]  /*9510*/  IMAD.IADD R20, R21, 0x1, R11 ;  /* 0x0000000115147824 */ /* 0x000fe400078e020b */
[----:B------:R-:W-:Y:S02]  /*9520*/  IMAD.MOV R10, RZ, RZ, -R17 ;  /* 0x000000ffff0a7224 */ /* 0x000fe400078e0a11 */
[-C--:B-1----:R-:W-:Y:S02]  /*9530*/  IMAD.WIDE.U32 R8, R12, R203.reuse, RZ ;  /* 0x000000cb0c087225 */ /* 0x082fe400078e00ff */
[----:B------:R-:W1:Y:S02]  /*9540*/  @!P0 LDC R31, c[0x0][0xb54] ;  /* 0x0002d500ff1f8b82 */ /* 0x000e640000000800 */
[----:B------:R-:W-:-:S02]  /*9550*/  IMAD R13, R13, R203, RZ ;  /* 0x000000cb0d0d7224 */ /* 0x000fc400078e02ff */
[----:B------:R-:W-:Y:S01]  /*9560*/  IMAD R11, R33, R10, R29 ;  /* 0x0000000a210b7224 */ /* 0x000fe200078e021d */
[----:B------:R-:W-:Y:S01]  /*9570*/  IADD3.X R10, R20, R25, R24, P1, P3 ;  /* 0x00000019140a7210 */ /* 0x000fe20000fe6418 */
[----:B------:R-:W-:Y:S01]  /*9580*/  IMAD.IADD R13, R9, 0x1, R13 ;  /* 0x00000001090d7824 */ /* 0x000fe200078e020d */
[----:B------:R-:W-:Y:S01]  /*9590*/  IADD3 R8, P0, P1, R17, R4, R8 ;  /* 0x0000000411087210 */ /* 0x000fe2000791e008 */
[----:B--2---:R-:W-:Y:S01]  /*95a0*/  IMAD R4, R15, R11, RZ ;  /* 0x0000000b0f047224 */ /* 0x004fe200078e02ff */
[----:B------:R-:W-:-:S04]  /*95b0*/  SHF.R.S32.HI R17, RZ, 0x1f, R17 ;  /* 0x0000001fff117819 */ /* 0x000fc80000011411 */
[----:B------:R-:W-:Y:S02]  /*95c0*/  IADD3.X R9, R17, R10, R13, P0, P1 ;  /* 0x0000000a11097210 */ /* 0x000fe400007e240d */
[----:B------:R-:W-:Y:S01]  /*95d0*/  SHF.R.S32.HI R13, RZ, 0x1f, R11 ;  /* 0x0000001fff0d7819 */ /* 0x000fe2000001140b */
[----:B------:R-:W-:-:S04]  /*95e0*/  IMAD.WIDE.U32 R8, R14, R11, R8 ;  /* 0x0000000b0e087225 */ /* 0x000fc800078e0008 */
[----:B------:R-:W-:Y:S01]  /*95f0*/  IMAD R13, R14, R13, R4 ;  /* 0x0000000d0e0d7224 */ /* 0x000fe200078e0204 */
[----:B0-----:R-:W-:-:S03]  /*9600*/  LEA R10, P0, R8, R30, 0x2 ;  /* 0x0000001e080a7211 */ /* 0x001fc600078010ff */
[----:B------:R-:W-:Y:S02]  /*9610*/  IMAD.IADD R4, R9, 0x1, R13 ;  /* 0x0000000109047824 */ /* 0x000fe400078e020d */
[----:B------:R-:W-:-:S03]  /*9620*/  IMAD.MOV.U32 R9, RZ, RZ, -0x800000 ;  /* 0xff800000ff097424 */ /* 0x000fc600078e00ff */
[----:B-1----:R-:W-:-:S05]  /*9630*/  LEA.HI.X R11, R8, R31, R4, 0x2, P0 ;  /* 0x0000001f080b7211 */ /* 0x002fca00000f1404 */
[----:B------:R0:W-:Y:S02]  /*9640*/  STG.E desc[UR40][R10.64], R9 ;  /* 0x000000090a007986 */ /* 0x0001e4000c101928 */
.L_x_212:
[----:B------:R-:W-:Y:S05]  /*9650*/  BSYNC B1 ;  /* 0x0000000000017941 */ /* 0x000fea0003800000 */
.L_x_211:
[----:B------:R-:W-:Y:S05]  /*9660*/  @P2 BRA `(.L_x_207) ;  /* 0x0000000400982947 */ /* 0x000fea0003800000 */
[----:B------:R-:W2:Y:S01]  /*9670*/  LDC R15, c[0x0][0xbe8] ;  /* 0x0002fa00ff0f7b82 */ /* 0x000ea20000000800 */
[----:B------:R-:W-:Y:S01]  /*9680*/  ULDC.64 UR4, c[0x0][0xaa0] ;  /* 0x0002a80000047ab9 */ /* 0x000fe20000000a00 */
[----:B------:R-:W-:Y:S01]  /*9690*/  ULDC.64 UR6, c[0x0][0xaf0] ;  /* 0x0002bc0000067ab9 */ /* 0x000fe20000000a00 */
[----:B-1----:R-:W-:Y:S01]  /*96a0*/  IMAD R4, R24, UR4, RZ ;  /* 0x0000000418047c24 */ /* 0x002fe2000f8e02ff */
[----:B------:R-:W-:Y:S01]  /*96b0*/  BSSY B1, `(.L_x_213) ;  /* 0x0000037000017945 */ /* 0x000fe20003800000 */
[----:B0-----:R-:W-:-:S04]  /*96c0*/  IMAD.WIDE.U32 R8, R3, UR4, RZ ;  /* 0x0000000403087c25 */ /* 0x001fc8000f8e00ff */
[----:B------:R-:W-:Y:S01]  /*96d0*/  IMAD R11, R3, UR5, R4 ;  /* 0x00000005030b7c24 */ /* 0x000fe2000f8e0204 */
[----:B------:R-:W-:Y:S01]  /*96e0*/  ULDC.64 UR4, c[0x0][0xae8] ;  /* 0x0002ba0000047ab9 */ /* 0x000fe20000000a00 */
[----:B------:R-:W-:Y:S02]  /*96f0*/  IMAD R4, R184, 0x20, R206 ;  /* 0x00000020b8047824 */ /* 0x000fe400078e02ce */
[----:B------:R-:W-:Y:S02]  /*9700*/  IMAD.IADD R9, R9, 0x1, R11 ;  /* 0x0000000109097824 */ /* 0x000fe400078e020b */
[----:B------:R-:W-:Y:S02]  /*9710*/  IMAD R13, R187, 0x80, R4 ;  /* 0x00000080bb0d7824 */ /* 0x000fe400078e0204 */
[----:B------:R-:W-:-:S04]  /*9720*/  IMAD.WIDE.U32 R8, R185, UR4, R8 ;  /* 0x00000004b9087c25 */ /* 0x000fc8000f8e0008 */
[----:B------:R-:W-:Y:S02]  /*9730*/  IMAD.MOV.U32 R3, RZ, RZ, R13 ;  /* 0x000000ffff037224 */ /* 0x000fe400078e000d */
[----:B------:R-:W-:Y:S01]  /*9740*/  IMAD R9, R185, UR5, R9 ;  /* 0x00000005b9097c24 */ /* 0x000fe2000f8e0209 */
[----:B--2---:R-:W-:Y:S01]  /*9750*/  ISETP.NE.AND P0, PT, R15, 0x1, PT ;  /* 0x000000010f00780c */ /* 0x004fe20003f05270 */
[----:B------:R-:W-:Y:S01]  /*9760*/  ULDC.64 UR4, c[0x0][0xae0] ;  /* 0x0002b80000047ab9 */ /* 0x000fe20000000a00 */
[----:B------:R-:W-:-:S11]  /*9770*/  IMAD.WIDE.U32 R8, R27, UR6, R8 ;  /* 0x000000061b087c25 */ /* 0x000fd6000f8e0008 */
[----:B------:R-:W0:Y:S08]  /*9780*/  @P0 LDC R10, c[0x0][0xbec] ;  /* 0x0002fb00ff0a0b82 */ /* 0x000e300000000800 */
[----:B------:R-:W1:Y:S01]  /*9790*/  @P0 LDC R17, c[0x0][0xbf0] ;  /* 0x0002fc00ff110b82 */ /* 0x000e620000000800 */
[----:B0-----:R-:W-:-:S04]  /*97a0*/  @P0 IMAD.HI.U32 R4, R13, R10, RZ ;  /* 0x0000000a0d040227 */ /* 0x001fc800078e00ff */
[----:B------:R-:W-:Y:S01]  /*97b0*/  IMAD R10, R204, UR6, RZ ;  /* 0x00000006cc0a7c24 */ /* 0x000fe2000f8e02ff */
[----:B-1----:R-:W-:-:S03]  /*97c0*/  @P0 SHF.R.U32.HI R3, RZ, R17, R4 ;  /* 0x00000011ff030219 */ /* 0x002fc60000011604 */
[----:B------:R-:W-:Y:S01]  /*97d0*/  IMAD R11, R27, UR7, R10 ;  /* 0x000000071b0b7c24 */ /* 0x000fe2000f8e020a */
[--C-:B------:R-:W-:Y:S01]  /*97e0*/  SHF.R.S32.HI R4, RZ, 0x1f, R3.reuse ;  /* 0x0000001fff047819 */ /* 0x100fe20000011403 */
[----:B------:R-:W-:Y:S02]  /*97f0*/  IMAD.MOV R10, RZ, RZ, -R3 ;  /* 0x000000ffff0a7224 */ /* 0x000fe400078e0a03 */
[----:B------:R-:W-:Y:S02]  /*9800*/  IMAD.IADD R9, R9, 0x1, R11 ;  /* 0x0000000109097824 */ /* 0x000fe400078e020b */
[----:B------:R-:W-:Y:S02]  /*9810*/  IMAD R4, R4, UR4, RZ ;  /* 0x0000000404047c24 */ /* 0x000fe4000f8e02ff */
[----:B------:R-:W-:Y:S02]  /*9820*/  IMAD R11, R15, R10, R13 ;  /* 0x0000000a0f0b7224 */ /* 0x000fe400078e020d */
[----:B------:R-:W-:-:S02]  /*9830*/  IMAD R13, R3, UR5, R4 ;  /* 0x00000005030d7c24 */ /* 0x000fc4000f8e0204 */
[----:B------:R-:W-:Y:S01]  /*9840*/  IMAD.WIDE.U32 R8, R3, UR4, R8 ;  /* 0x0000000403087c25 */ /* 0x000fe2000f8e0008 */
[----:B------:R-:W-:Y:S01]  /*9850*/  SHF.R.S32.HI R3, RZ, 0x1f, R11 ;  /* 0x0000001fff037819 */ /* 0x000fe2000001140b */
[----:B------:R-:W-:Y:S02]  /*9860*/  ULDC.64 UR4, c[0x0][0xad8] ;  /* 0x0002b60000047ab9 */ /* 0x000fe40000000a00 */
[----:B------:R-:W-:Y:S02]  /*9870*/  IMAD.IADD R9, R9, 0x1, R13 ;  /* 0x0000000109097824 */ /* 0x000fe400078e020d */
[----:B------:R-:W-:Y:S02]  /*9880*/  IMAD R4, R3, UR4, RZ ;  /* 0x0000000403047c24 */ /* 0x000fe4000f8e02ff */
[----:B------:R-:W-:Y:S02]  /*9890*/  IMAD R10, R187, 0x80, R206 ;  /* 0x00000080bb0a7824 */ /* 0x000fe400078e02ce */
[----:B------:R-:W-:-:S02]  /*98a0*/  IMAD R15, R0, R15, RZ ;  /* 0x0000000f000f7224 */ /* 0x000fc400078e02ff */
[C---:B------:R-:W-:Y:S02]  /*98b0*/  IMAD R3, R11.reuse, UR5, R4 ;  /* 0x000000050b037c24 */ /* 0x040fe4000f8e0204 */
[----:B------:R-:W-:Y:S01]  /*98c0*/  IMAD.WIDE.U32 R8, R11, UR4, R8 ;  /* 0x000000040b087c25 */ /* 0x000fe2000f8e0008 */
[----:B------:R-:W-:Y:S01]  /*98d0*/  ISETP.GE.AND P2, PT, R10, R15, PT ;  /* 0x0000000f0a00720c */ /* 0x000fe20003f46270 */
[----:B------:R-:W-:Y:S02]  /*98e0*/  ULDC.64 UR4, c[0x0][0xa80] ;  /* 0x0002a00000047ab9 */ /* 0x000fe40000000a00 */
[----:B------:R-:W-:Y:S01]  /*98f0*/  IMAD.IADD R3, R9, 0x1, R3 ;  /* 0x0000000109037824 */ /* 0x000fe200078e0203 */
[----:B------:R-:W-:Y:S01]  /*9900*/  LEA R4, P3, R8, UR4, 0x1 ;  /* 0x0000000408047c11 */ /* 0x000fe2000f8608ff */
[----:B------:R-:W-:-:S03]  /*9910*/  VIADD R0, R10, 0x20 ;  /* 0x000000200a007836 */ /* 0x000fc60000000000 */
[----:B------:R-:W-:Y:S01]  /*9920*/  LEA.HI.X R3, R8, UR5, R3, 0x1, P3 ;  /* 0x0000000508037c11 */ /* 0x000fe200098f0c03 */
[----:B------:R0:W1:Y:S01]  /*9930*/  SHFL.IDX PT, R11, R4, RZ, 0x181f ;  /* 0x00181fff040b7589 */ /* 0x00006200000e0000 */
[-C--:B------:R-:W-:Y:S01]  /*9940*/  ISETP.GE.AND P1, PT, R0, R15.reuse, PT ;  /* 0x0000000f0000720c */ /* 0x080fe20003f26270 */
[----:B------:R-:W-:Y:S02]  /*9950*/  VIADD R0, R10, 0x40 ;  /* 0x000000400a007836 */ /* 0x000fe40000000000 */
[----:B------:R0:W2:Y:S03]  /*9960*/  SHFL.IDX PT, R9, R3, RZ, 0x181f ;  /* 0x00181fff03097589 */ /* 0x0000a600000e0000 */
[----:B------:R-:W-:Y:S01]  /*9970*/  ISETP.GE.AND P0, PT, R0, R15, PT ;  /* 0x0000000f0000720c */ /* 0x000fe20003f06270 */
[----:B------:R-:W-:-:S12]  /*9980*/  @P2 BRA `(.L_x_214) ;  /* 0x0000000000242947 */ /* 0x000fd80003800000 */
[----:B------:R-:W-:Y:S02]  /*9990*/  ULDC UR4, c[0x0][0xac8] ;  /* 0x0002b20000047ab9 */ /* 0x000fe40000000800 */
[----:B------:R-:W-:Y:S02]  /*99a0*/  ISETP.GE.AND P4, PT, R18, UR4, PT ;  /* 0x0000000412007c0c */ /* 0x000fe4000bf86270 */
[----:B------:R-:W-:-:S11]  /*99b0*/  ISETP.GE.AND P5, PT, R22, UR4, PT ;  /* 0x0000000416007c0c */ /* 0x000fd6000bfa6270 */
[-C--:B-1----:R-:W-:Y:S02]  /*99c0*/  @!P4 LEA R12, P2, R18, R11.reuse, 0x1 ;  /* 0x0000000b120cc211 */ /* 0x082fe400078408ff */
[----:B------:R-:W-:Y:S02]  /*99d0*/  @!P5 LEA R8, P3, R22, R11, 0x1 ;  /* 0x0000000b1608d211 */ /* 0x000fe400078608ff */
[-C--:B--2---:R-:W-:Y:S02]  /*99e0*/  @!P4 LEA.HI.X R13, R18, R9.reuse, R229, 0x1, P2 ;  /* 0x00000009120dc211 */ /* 0x084fe400010f0ce5 */
[----:B------:R-:W-:-:S03]  /*99f0*/  @!P5 LEA.HI.X R9, R22, R9, R228, 0x1, P3 ;  /* 0x000000091609d211 */ /* 0x000fc600018f0ce4 */
[----:B------:R3:W-:Y:S04]  /*9a00*/  @!P4 ST.E.128 desc[UR40][R12.64], RZ ;  /* 0x000000ff0c00c985 */ /* 0x0007e8000c101d28 */
[----:B------:R3:W-:Y:S02]  /*9a10*/  @!P5 ST.E.128 desc[UR40][R8.64], RZ ;  /* 0x000000ff0800d985 */ /* 0x0007e4000c101d28 */
.L_x_214:
[----:B------:R-:W-:Y:S05]  /*9a20*/  BSYNC B1 ;  /* 0x0000000000017941 */ /* 0x000fea0003800000 */
.L_x_213:
[----:B--23--:R2:W3:Y:S01]  /*9a30*/  SHFL.IDX PT, R9, R3, 0x1, 0x181f ;  /* 0x00381f0003097f89 */ /* 0x00c4e200000e0000 */
[----:B------:R-:W-:Y:S03]  /*9a40*/  BSSY B1, `(.L_x_215) ;  /* 0x000000c000017945 */ /* 0x000fe60003800000 */
[----:B-1----:R2:W1:Y:S01]  /*9a50*/  SHFL.IDX PT, R11, R4, 0x1, 0x181f ;  /* 0x00381f00040b7f89 */ /* 0x00246200000e0000 */
[----:B------:R-:W-:Y:S05]  /*9a60*/  @P1 BRA `(.L_x_216) ;  /* 0x0000000000241947 */ /* 0x000fea0003800000 */
[----:B------:R-:W-:Y:S02]  /*9a70*/  ULDC UR4, c[0x0][0xac8] ;  /* 0x0002b20000047ab9 */ /* 0x000fe40000000800 */
[----:B------:R-:W-:Y:S02]  /*9a80*/  ISETP.GE.AND P3, PT, R18, UR4, PT ;  /* 0x0000000412007c0c */ /* 0x000fe4000bf66270 */
[----:B------:R-:W-:-:S11]  /*9a90*/  ISETP.GE.AND P4, PT, R22, UR4, PT ;  /* 0x0000000416007c0c */ /* 0x000fd6000bf86270 */
[-C--:B-1----:R-:W-:Y:S02]  /*9aa0*/  @!P3 LEA R12, P1, R18, R11.reuse, 0x1 ;  /* 0x0000000b120cb211 */ /* 0x082fe400078208ff */
[----:B------:R-:W-:Y:S02]  /*9ab0*/  @!P4 LEA R8, P2, R22, R11, 0x1 ;  /* 0x0000000b1608c211 */ /* 0x000fe400078408ff */
[-C--:B---3--:R-:W-:Y:S02]  /*9ac0*/  @!P3 LEA.HI.X R13, R18, R9.reuse, R229, 0x1, P1 ;  /* 0x00000009120db211 */ /* 0x088fe400008f0ce5 */
[----:B------:R-:W-:-:S03]  /*9ad0*/  @!P4 LEA.HI.X R9, R22, R9, R228, 0x1, P2 ;  /* 0x000000091609c211 */ /* 0x000fc600010f0ce4 */
[----:B------:R4:W-:Y:S04]  /*9ae0*/  @!P3 ST.E.128 desc[UR40][R12.64], RZ ;  /* 0x000000ff0c00b985 */ /* 0x0009e8000c101d28 */
[----:B------:R4:W-:Y:S02]  /*9af0*/  @!P4 ST.E.128 desc[UR40][R8.64], RZ ;  /* 0x000000ff0800c985 */ /* 0x0009e4000c101d28 */
.L_x_216:
[----:B------:R-:W-:Y:S05]  /*9b00*/  BSYNC B1 ;  /* 0x0000000000017941 */ /* 0x000fea0003800000 */
.L_x_215:
[----:B---34-:R3:W4:Y:S01]  /*9b10*/  SHFL.IDX PT, R9, R3, 0x2, 0x181f ;  /* 0x00581f0003097f89 */ /* 0x01872200000e0000 */
        /* <DEDUP_REMOVED lines=8> */
[-C--:B----4-:R-:W-:Y:S02]  /*9ba0*/  @!P2 LEA.HI.X R13, R18, R9.reuse, R229, 0x1, P0 ;  /* 0x00000009120da211 */ /* 0x090fe400000f0ce5 */
[----:B------:R-:W-:-:S03]  /*9bb0*/  @!P3 LEA.HI.X R9, R22, R9, R228, 0x1, P1 ;  /* 0x000000091609b211 */ /* 0x000fc600008f0ce4 */
[----:B------:R1:W-:Y:S04]  /*9bc0*/  @!P2 ST.E.128 desc[UR40][R12.64], RZ ;  /* 0x000000ff0c00a985 */ /* 0x0003e8000c101d28 */
[----:B------:R1:W-:Y:S02]  /*9bd0*/  @!P3 ST.E.128 desc[UR40][R8.64], RZ ;  /* 0x000000ff0800b985 */ /* 0x0003e4000c101d28 */
.L_x_218:
[----:B------:R-:W-:Y:S05]  /*9be0*/  BSYNC B1 ;  /* 0x0000000000017941 */ /* 0x000fea0003800000 */
.L_x_217:
[----:B------:R-:W-:Y:S01]  /*9bf0*/  VIADD R0, R10, 0x60 ;  /* 0x000000600a007836 */ /* 0x000fe20000000000 */
[----:B0-23--:R-:W0:Y:S04]  /*9c00*/  SHFL.IDX PT, R3, R3, 0x3, 0x181f ;  /* 0x00781f0003037f89 */ /* 0x00de2800000e0000 */
[----:B------:R-:W-:Y:S01]  /*9c10*/  ISETP.GE.AND P0, PT, R0, R15, PT ;  /* 0x0000000f0000720c */ /* 0x000fe20003f06270 */
[----:B-1--4-:R1:W2:-:S12]  /*9c20*/  SHFL.IDX PT, R9, R4, 0x3, 0x181f ;  /* 0x00781f0004097f89 */ /* 0x01229800000e0000 */
[----:B-1----:R-:W-:Y:S05]  /*9c30*/  @P0 BRA `(.L_x_207) ;  /* 0x0000000000240947 */ /* 0x002fea0003800000 */
[----:B------:R-:W-:Y:S02]  /*9c40*/  ULDC UR4, c[0x0][0xac8] ;  /* 0x0002b20000047ab9 */ /* 0x000fe40000000800 */
[----:B------:R-:W-:Y:S02]  /*9c50*/  ISETP.GE.AND P2, PT, R18, UR4, PT ;  /* 0x0000000412007c0c */ /* 0x000fe4000bf46270 */
[----:B------:R-:W-:-:S11]  /*9c60*/  ISETP.GE.AND P3, PT, R22, UR4, PT ;  /* 0x0000000416007c0c */ /* 0x000fd6000bf66270 */
[-C--:B--2---:R-:W-:Y:S02]  /*9c70*/  @!P2 LEA R10, P0, R18, R9.reuse, 0x1 ;  /* 0x00000009120aa211 */ /* 0x084fe400078008ff */
[----:B------:R-:W-:Y:S02]  /*9c80*/  @!P3 LEA R8, P1, R22, R9, 0x1 ;  /* 0x000000091608b211 */ /* 0x000fe400078208ff */
[-C--:B0-----:R-:W-:Y:S02]  /*9c90*/  @!P2 LEA.HI.X R11, R18, R3.reuse, R229, 0x1, P0 ;  /* 0x00000003120ba211 */ /* 0x081fe400000f0ce5 */
[----:B------:R-:W-:-:S03]  /*9ca0*/  @!P3 LEA.HI.X R9, R22, R3, R228, 0x1, P1 ;  /* 0x000000031609b211 */ /* 0x000fc600008f0ce4 */
[----:B------:R0:W-:Y:S04]  /*9cb0*/  @!P2 ST.E.128 desc[UR40][R10.64], RZ ;  /* 0x000000ff0a00a985 */ /* 0x0001e8000c101d28 */
[----:B------:R0:W-:Y:S02]  /*9cc0*/  @!P3 ST.E.128 desc[UR40][R8.64], RZ ;  /* 0x000000ff0800b985 */ /* 0x0001e4000c101d28 */
.L_x_207:
[----:B------:R-:W-:Y:S05]  /*9cd0*/  BSYNC B0 ;  /* 0x0000000000007941 */ /* 0x000fea0003800000 */
.L_x_197:
[----:B------:R-:W-:Y:S02]  /*9ce0*/  ULDC UR4, c[0x0][0xc3c] ;  /* 0x00030f0000047ab9 */ /* 0x000fe40000000800 */
[----:B-1----:R-:W-:-:S13]  /*9cf0*/  ISETP.GE.AND P0, PT, R7, UR4, PT ;  /* 0x0000000407007c0c */ /* 0x002fda000bf06270 */
[----:B------:R-:W-:Y:S05]  /*9d00*/  @!P0 BRA `(.L_x_219) ;  /* 0xffffff7000b08947 */ /* 0x000fea000383ffff */
[----:B------:R-:W-:Y:S05]  /*9d10*/  EXIT ;  /* 0x000000000000794d */ /* 0x000fea0003800000 */
.L_x_171:
[----:B------:R-:W-:-:S08]  /*9d20*/  NOP ;  /* 0x0000000000007918 */ /* 0x000fd00000000000 */
[----:B0-----:R-:W0:-:S00]  /*9d30*/  USETMAXREG.DEALLOC.CTAPOOL 0x18 ;  /* 0x00000018000079c8 */ /* 0x001e0000080e0500 */
[----:B0-----:R-:W2:Y:S01]  /*9d40*/  LDL.LU R2, [R1+0x1c] ;  /* 0x00001c0001027983 */ /* 0x001ea20000300800 */
[----:B------:R-:W-:Y:S01]  /*9d50*/  LOP3.LUT R0, R0, 0x3, RZ, 0xc0, !PT ;  /* 0x0000000300007812 */ /* 0x000fe200078ec0ff */
[----:B------:R-:W-:-:S05]  /*9d60*/  IMAD.MOV.U32 R6, RZ, RZ, RZ ;  /* 0x000000ffff067224 */ /* 0x000fca00078e00ff */
[----:B------:R-:W0:Y:S02]  /*9d70*/  SHFL.IDX PT, R0, R0, RZ, 0x1f ;  /* 0x00001fff00007589 */ /* 0x000e2400000e0000 */
[----:B0-----:R-:W-:Y:S02]  /*9d80*/  ISETP.NE.AND P0, PT, R0, RZ, PT ;  /* 0x000000ff0000720c */ /* 0x001fe40003f05270 */
[----:B--2---:R-:W-:-:S11]  /*9d90*/  LOP3.LUT R2, R2, 0xfffffffd, RZ, 0xc0, !PT ;  /* 0xfffffffd02027812 */ /* 0x004fd600078ec0ff */
[----:B------:R-:W-:-:S05]  /*9da0*/  @P0 LOP3.LUT R2, R2, 0x2, RZ, 0xfc, !PT ;  /* 0x0000000202020812 */ /* 0x000fca00078efcff */
[----:B------:R0:W-:Y:S01]  /*9db0*/  STL [R1+0x1c], R2 ;  /* 0x00001c0201007387 */ /* 0x0001e20000100800 */
[----:B------:R-:W-:Y:S05]  /*9dc0*/  @!P0 BRA `(.L_x_220) ;  /* 0x0000000000248947 */ /* 0x000fea0003800000 */
[----:B------:R-:W1:Y:S08]  /*9dd0*/  S2UR UR5, SR_CgaCtaId ;  /* 0x00000000000579c3 */ /* 0x000e700000008800 */
[----:B------:R-:W-:Y:S06]  /*9de0*/  BAR.SYNC.DEFER_BLOCKING 0x5, 0x180 ;  /* 0x0146000000007b1d */ /* 0x000fec0000010000 */
[----:B------:R-:W-:-:S02]  /*9df0*/  UMOV UR4, 0x400 ;  /* 0x0000040000047882 */ /* 0x000fc40000000000 */
[----:B-1----:R-:W-:-:S09]  /*9e00*/  ULEA UR4, UR5, UR4, 0x18 ;  /* 0x0000000405047291 */ /* 0x002fd2000f8ec03f */
[----:B------:R-:W1:Y:S04]  /*9e10*/  LDS.128 R4, [UR4+0x348d0] ;  /* 0x0348d004ff047984 */ /* 0x000e680008000c00 */
[----:B-1----:R2:W-:Y:S04]  /*9e20*/  STL.64 [R1], R4 ;  /* 0x0000000401007387 */ /* 0x0025e80000100a00 */
[----:B------:R2:W-:Y:S01]  /*9e30*/  STL.64 [R1+0x8], R6 ;  /* 0x0000080601007387 */ /* 0x0005e20000100a00 */
[----:B------:R-:W-:Y:S06]  /*9e40*/  BAR.ARV 0x4, 0x180 ;  /* 0x0106000000007b1d */ /* 0x000fec0000002000 */
[----:B------:R-:W-:Y:S05]  /*9e50*/  BRA `(.L_x_221) ;  /* 0x0000000800a87947 */ /* 0x000fea0003800000 */
.L_x_220:
[----:B------:R-:W1:Y:S01]  /*9e60*/  S2R R0, SR_TID.X ;  /* 0x0000000000007919 */ /* 0x000e620000002100 */
[----:B------:R-:W-:Y:S01]  /*9e70*/  ULDC UR4, c[0x0][0xc3c] ;  /* 0x00030f0000047ab9 */ /* 0x000fe20000000800 */
[----:B------:R-:W-:Y:S01]  /*9e80*/  IMAD.MOV.U32 R9, RZ, RZ, RZ ;  /* 0x000000ffff097224 */ /* 0x000fe200078e00ff */
[----:B------:R-:W2:Y:S01]  /*9e90*/  S2UR UR6, SR_CTAID.X ;  /* 0x00000000000679c3 */ /* 0x000ea20000002500 */
[----:B------:R-:W-:Y:S01]  /*9ea0*/  ULDC UR5, c[0x0][0xc38] ;  /* 0x00030e0000057ab9 */ /* 0x000fe20000000800 */
[----:B-1----:R-:W-:-:S04]  /*9eb0*/  LOP3.LUT R0, R0, 0x1f, RZ, 0xc0, !PT ;  /* 0x0000001f00007812 */ /* 0x002fc800078ec0ff */
[----:B------:R-:W-:-:S04]  /*9ec0*/  ISETP.NE.AND P0, PT, R0, 0x1f, PT ;  /* 0x0000001f0000780c */ /* 0x000fc80003f05270 */
[----:B------:R-:W-:-:S13]  /*9ed0*/  ISETP.GE.OR P1, PT, R0, UR4, !P0 ;  /* 0x0000000400007c0c */ /* 0x000fda000c726670 */
[----:B0-----:R-:W0:Y:S08]  /*9ee0*/  @!P1 LDC.64 R2, c[0x0][0xc80] ;  /* 0x00032000ff029b82 */ /* 0x001e300000000a00 */
[----:B------:R-:W1:Y:S01]  /*9ef0*/  @!P1 LDC.64 R4, c[0x0][0xc78] ;  /* 0x00031e00ff049b82 */ /* 0x000e620000000a00 */
[----:B0-----:R-:W-:-:S05]  /*9f00*/  @!P1 IMAD.WIDE.U32 R2, R0, 0x4, R2 ;  /* 0x0000000400029825 */ /* 0x001fca00078e0002 */
[----:B------:R1:W3:Y:S02]  /*9f10*/  @!P1 LDG.E R6, desc[UR40][R2.64] ;  /* 0x0000002802069981 */ /* 0x0002e4000c1e1900 */
[----:B-1----:R-:W-:-:S05]  /*9f20*/  @!P1 IMAD.WIDE.U32 R2, R0, 0x4, R4 ;  /* 0x0000000400029825 */ /* 0x002fca00078e0004 */
[----:B------:R-:W3:Y:S01]  /*9f30*/  @!P1 LDG.E R9, desc[UR40][R2.64] ;  /* 0x0000002802099981 */ /* 0x000ee2000c1e1900 */
[C---:B------:R-:W-:Y:S01]  /*9f40*/  ISETP.NE.AND P1, PT, R0.reuse, RZ, PT ;  /* 0x000000ff0000720c */ /* 0x040fe20003f25270 */
[----:B------:R-:W-:Y:S01]  /*9f50*/  UMOV UR4, URZ ;  /* 0x0000003f00047c82 */ /* 0x000fe20008000000 */
[C---:B------:R-:W-:Y:S02]  /*9f60*/  ISETP.GE.U32.AND P2, PT, R0.reuse, 0x2, PT ;  /* 0x000000020000780c */ /* 0x040fe40003f46070 */
[C---:B------:R-:W-:Y:S02]  /*9f70*/  ISETP.GE.U32.AND P3, PT, R0.reuse, 0x4, PT ;  /* 0x000000040000780c */ /* 0x040fe40003f66070 */
[C---:B------:R-:W-:Y:S02]  /*9f80*/  ISETP.GE.U32.AND P4, PT, R0.reuse, 0x8, PT ;  /* 0x000000080000780c */ /* 0x040fe40003f86070 */
[----:B------:R-:W-:Y:S01]  /*9f90*/  ISETP.GE.U32.AND P5, PT, R0, 0x10, PT ;  /* 0x000000100000780c */ /* 0x000fe20003fa6070 */
[----:B---3--:R-:W-:-:S05]  /*9fa0*/  IMAD R4, R6, R9, RZ ;  /* 0x0000000906047224 */ /* 0x008fca00078e02ff */
[----:B------:R-:W0:Y:S02]  /*9fb0*/  SHFL.UP PT, R5, R4, 0x1, RZ ;  /* 0x0420000004057989 */ /* 0x000e2400000e00ff */
[----:B0-----:R-:W-:-:S05]  /*9fc0*/  SEL R5, R5, RZ, P1 ;  /* 0x000000ff05057207 */ /* 0x001fca0000800000 */
[----:B------:R-:W-:-:S05]  /*9fd0*/  IMAD.IADD R5, R4, 0x1, R5 ;  /* 0x0000000104057824 */ /* 0x000fca00078e0205 */
        /* <DEDUP_REMOVED lines=12> */
[----:B------:R-:W0:Y:S02]  /*a0a0*/  SHFL.IDX PT, R4, R2, 0x1f, 0x1f ;  /* 0x03e01f0002047f89 */ /* 0x000e2400000e0000 */
[----:B0-----:R-:W-:-:S04]  /*a0b0*/  IMAD R7, R4, UR5, RZ ;  /* 0x0000000504077c24 */ /* 0x001fc8000f8e02ff */
[----:B------:R-:W-:Y:S01]  /*a0c0*/  IMAD.MOV.U32 R4, RZ, RZ, R7 ;  /* 0x000000ffff047224 */ /* 0x000fe200078e0007 */
[----:B--2---:R-:W-:-:S13]  /*a0d0*/  ISETP.GT.AND P6, PT, R7, UR6, PT ;  /* 0x0000000607007c0c */ /* 0x004fda000bfc4270 */
[----:B------:R-:W-:Y:S05]  /*a0e0*/  @P6 BRA `(.L_x_222) ;  /* 0x0000000000a46947 */ /* 0x000fea0003800000 */
[----:B------:R-:W-:Y:S01]  /*a0f0*/  IMAD.MOV.U32 R7, RZ, RZ, R4 ;  /* 0x000000ffff077224 */ /* 0x000fe200078e0004 */
[----:B------:R-:W-:Y:S01]  /*a100*/  UMOV UR4, URZ ;  /* 0x0000003f00047c82 */ /* 0x000fe20008000000 */
[----:B------:R-:W-:-:S05]  /*a110*/  ULDC UR5, c[0x0][0xc38] ;  /* 0x00030e0000057ab9 */ /* 0x000fca0000000800 */
.L_x_224:
[----:B------:R-:W0:Y:S01]  /*a120*/  LDC R2, c[0x0][0xc3c] ;  /* 0x00030f00ff027b82 */ /* 0x000e220000000800 */
[----:B------:R-:W-:Y:S01]  /*a130*/  ULDC UR7, c[0x0][0xc3c] ;  /* 0x00030f0000077ab9 */ /* 0x000fe20000000800 */
[----:B------:R-:W-:Y:S01]  /*a140*/  UIADD3 UR4, UR4, 0x1f, URZ ;  /* 0x0000001f04047890 */ /* 0x000fe2000fffe03f */
[----:B------:R-:W-:-:S05]  /*a150*/  IMAD.U32 R3, RZ, RZ, UR7 ;  /* 0x00000007ff037e24 */ /* 0x000fca000f8e00ff */
[----:B------:R1:W-:Y:S01]  /*a160*/  STL [R1+0xc], R3 ;  /* 0x00000c0301007387 */ /* 0x0003e20000100800 */
[----:B0-----:R-:W-:-:S13]  /*a170*/  ISETP.LE.AND P6, PT, R2, UR4, PT ;  /* 0x0000000402007c0c */ /* 0x001fda000bfc3270 */
[----:B-1----:R-:W-:Y:S05]  /*a180*/  @P6 BRA `(.L_x_223) ;  /* 0x0000000400a46947 */ /* 0x002fea0003800000 */
[----:B------:R-:W-:Y:S02]  /*a190*/  VIADD R9, R0, UR4 ;  /* 0x0000000400097c36 */ /* 0x000fe40008000000 */
[----:B------:R-:W-:-:S03]  /*a1a0*/  IMAD.MOV.U32 R6, RZ, RZ, RZ ;  /* 0x000000ffff067224 */ /* 0x000fc600078e00ff */
[----:B------:R-:W-:-:S13]  /*a1b0*/  ISETP.GE.OR P6, PT, R9, R2, !P0 ;  /* 0x000000020900720c */ /* 0x000fda00047c6670 */
[----:B------:R-:W0:Y:S08]  /*a1c0*/  @!P6 LDC.64 R2, c[0x0][0xc80] ;  /* 0x00032000ff02eb82 */ /* 0x000e300000000a00 */
[----:B------:R-:W1:Y:S01]  /*a1d0*/  @!P6 LDC.64 R4, c[0x0][0xc78] ;  /* 0x00031e00ff04eb82 */ /* 0x000e620000000a00 */
[----:B0-----:R-:W-:-:S05]  /*a1e0*/  @!P6 IMAD.WIDE R2, R9, 0x4, R2 ;  /* 0x000000040902e825 */ /* 0x001fca00078e0202 */
[----:B------:R1:W2:Y:S02]  /*a1f0*/  @!P6 LDG.E R6, desc[UR40][R2.64] ;  /* 0x000000280206e981 */ /* 0x0002a4000c1e1900 */
[----:B-1----:R-:W-:-:S04]  /*a200*/  @!P6 IMAD.WIDE R2, R9, 0x4, R4 ;  /* 0x000000040902e825 */ /* 0x002fc800078e0204 */
[----:B------:R-:W-:-:S06]  /*a210*/  IMAD.MOV.U32 R9, RZ, RZ, RZ ;  /* 0x000000ffff097224 */ /* 0x000fcc00078e00ff */
[----:B------:R-:W2:Y:S02]  /*a220*/  @!P6 LDG.E R9, desc[UR40][R2.64] ;  /* 0x000000280209e981 */ /* 0x000ea4000c1e1900 */
[----:B--2---:R-:W-:-:S05]  /*a230*/  IMAD R11, R6, R9, RZ ;  /* 0x00000009060b7224 */ /* 0x004fca00078e02ff */
        /* <DEDUP_REMOVED lines=17> */
[----:B------:R-:W-:-:S05]  /*a350*/  IMAD.IADD R7, R4, 0x1, R7 ;  /* 0x0000000104077824 */ /* 0x000fca00078e0207 */
[----:B------:R-:W-:-:S13]  /*a360*/  ISETP.GT.AND P6, PT, R7, UR6, PT ;  /* 0x0000000607007c0c */ /* 0x000fda000bfc4270 */
[----:B------:R-:W-:Y:S05]  /*a370*/  @!P6 BRA `(.L_x_224) ;  /* 0xfffffffc0068e947 */ /* 0x000fea000383ffff */
.L_x_222:
[----:B------:R-:W-:Y:S02]  /*a380*/  IMAD.IADD R11, R7, 0x1, -R4 ;  /* 0x00000001070b7824 */ /* 0x000fe400078e0a04 */
[----:B------:R-:W-:Y:S02]  /*a390*/  IMAD.MOV.U32 R12, RZ, RZ, RZ ;  /* 0x000000ffff0c7224 */ /* 0x000fe400078e00ff */
[----:B------:R-:W-:-:S05]  /*a3a0*/  IMAD R3, R2, UR5, R11 ;  /* 0x0000000502037c24 */ /* 0x000fca000f8e020b */
[----:B------:R-:W-:-:S13]  /*a3b0*/  ISETP.GT.AND P0, PT, R3, UR6, PT ;  /* 0x0000000603007c0c */ /* 0x000fda000bf04270 */
[----:B------:R-:W-:-:S04]  /*a3c0*/  VOTE.ANY R10, PT, !P0 ;  /* 0x00000000000a7806 */ /* 0x000fc800040e0100 */
[----:B------:R-:W0:Y:S01]  /*a3d0*/  POPC R5, R10 ;  /* 0x0000000a00057309 */ /* 0x000e220000000000 */
[----:B------:R-:W-:Y:S01]  /*a3e0*/  ISETP.NE.AND P0, PT, R10, RZ, PT ;  /* 0x000000ff0a00720c */ /* 0x000fe20003f05270 */
[----:B0-----:R-:W0:Y:S04]  /*a3f0*/  SHFL.IDX PT, R6, R6, R5, 0x1f ;  /* 0x00001f0506067589 */ /* 0x001e2800000e0000 */
[----:B------:R-:W1:Y:S01]  /*a400*/  SHFL.IDX PT, R8, R9, R5, 0x1f ;  /* 0x00001f0509087589 */ /* 0x000e6200000e0000 */
[----:B0-----:R-:W-:-:S04]  /*a410*/  IABS R4, R6 ;  /* 0x0000000600047213 */ /* 0x001fc80000000000 */
[----:B------:R-:W0:Y:S01]  /*a420*/  I2F.RP R13, R4 ;  /* 0x00000004000d7306 */ /* 0x000e220000209400 */
[----:B-1----:R-:W-:-:S07]  /*a430*/  IABS R7, R8 ;  /* 0x0000000800077213 */ /* 0x002fce0000000000 */
[----:B------:R-:W-:Y:S08]  /*a440*/  I2F.RP R10, R7 ;  /* 0x00000007000a7306 */ /* 0x000ff00000209400 */
[----:B0-----:R-:W0:Y:S02]  /*a450*/  MUFU.RCP R13, R13 ;  /* 0x0000000d000d7308 */ /* 0x001e240000001000 */
[----:B0-----:R-:W-:-:S06]  /*a460*/  VIADD R3, R13, 0xffffffe ;  /* 0x0ffffffe0d037836 */ /* 0x001fcc0000000000 */
[----:B------:R-:W0:Y:S02]  /*a470*/  F2I.FTZ.U32.TRUNC.NTZ R3, R3 ;  /* 0x0000000300037305 */ /* 0x000e24000021f000 */
[----:B0-----:R-:W-:Y:S01]  /*a480*/  IMAD.MOV R15, RZ, RZ, -R3 ;  /* 0x000000ffff0f7224 */ /* 0x001fe200078e0a03 */
[----:B------:R-:W-:Y:S06]  /*a490*/  @!P0 BRA `(.L_x_225) ;  /* 0x0000000000088947 */ /* 0x000fec0003800000 */
[----:B------:R-:W-:-:S05]  /*a4a0*/  VIADD R9, R5, 0xffffffff ;  /* 0xffffffff05097836 */ /* 0x000fca0000000000 */
[----:B------:R0:W1:Y:S02]  /*a4b0*/  SHFL.IDX PT, R12, R2, R9, 0x1f ;  /* 0x00001f09020c7589 */ /* 0x00006400000e0000 */
.L_x_225:
[----:B-1----:R-:W-:Y:S01]  /*a4c0*/  IMAD R11, R12, UR5, R11 ;  /* 0x000000050c0b7c24 */ /* 0x002fe2000f8e020b */
[----:B------:R-:W1:Y:S01]  /*a4d0*/  MUFU.RCP R10, R10 ;  /* 0x0000000a000a7308 */ /* 0x000e620000001000 */
[----:B0-----:R-:W-:Y:S02]  /*a4e0*/  IMAD R9, R15, R4, RZ ;  /* 0x000000040f097224 */ /* 0x001fe400078e02ff */
[----:B------:R-:W-:Y:S01]  /*a4f0*/  IMAD.MOV.U32 R2, RZ, RZ, RZ ;  /* 0x000000ffff027224 */ /* 0x000fe200078e00ff */
[----:B------:R0:W-:Y:S03]  /*a500*/  STL [R1], R11 ;  /* 0x0000000b01007387 */ /* 0x0001e60000100800 */
[----:B------:R-:W-:Y:S01]  /*a510*/  IMAD.HI.U32 R2, R3, R9, R2 ;  /* 0x0000000903027227 */ /* 0x000fe200078e0002 */
[----:B------:R-:W-:Y:S02]  /*a520*/  IADD3 R9, -R11, UR6, RZ ;  /* 0x000000060b097c10 */ /* 0x000fe4000fffe1ff */
[----:B------:R-:W-:-:S02]  /*a530*/  IABS R3, R6 ;  /* 0x0000000600037213 */ /* 0x000fc40000000000 */
[----:B------:R-:W-:-:S03]  /*a540*/  IABS R13, R9 ;  /* 0x00000009000d7213 */ /* 0x000fc60000000000 */
[----:B------:R-:W-:Y:S02]  /*a550*/  IMAD.MOV R12, RZ, RZ, -R3 ;  /* 0x000000ffff0c7224 */ /* 0x000fe400078e0a03 */
[----:B0-----:R-:W-:-:S04]  /*a560*/  IMAD.HI.U32 R11, R2, R13, RZ ;  /* 0x0000000d020b7227 */ /* 0x001fc800078e00ff */
[----:B-1----:R-:W-:Y:S02]  /*a570*/  VIADD R3, R10, 0xffffffe ;  /* 0x0ffffffe0a037836 */ /* 0x002fe40000000000 */
[----:B------:R-:W-:-:S04]  /*a580*/  IMAD R13, R11, R12, R13 ;  /* 0x0000000c0b0d7224 */ /* 0x000fc800078e020d */
[----:B------:R-:W0:Y:S01]  /*a590*/  F2I.FTZ.U32.TRUNC.NTZ R3, R3 ;  /* 0x0000000300037305 */ /* 0x000e22000021f000 */
[----:B------:R-:W-:-:S13]  /*a5a0*/  ISETP.GT.U32.AND P1, PT, R4, R13, PT ;  /* 0x0000000d0400720c */ /* 0x000fda0003f24070 */
[----:B------:R-:W-:Y:S02]  /*a5b0*/  @!P1 IMAD.IADD R13, R13, 0x1, -R4 ;  /* 0x000000010d0d9824 */ /* 0x000fe400078e0a04 */
[----:B0-----:R-:W-:Y:S02]  /*a5c0*/  IMAD.MOV R2, RZ, RZ, -R3 ;  /* 0x000000ffff027224 */ /* 0x001fe400078e0a03 */
[----:B------:R-:W-:Y:S01]  /*a5d0*/  @!P1 VIADD R11, R11, 0x1 ;  /* 0x000000010b0b9836 */ /* 0x000fe20000000000 */
[----:B------:R-:W-:Y:S01]  /*a5e0*/  ISETP.GE.U32.AND P0, PT, R13, R4, PT ;  /* 0x000000040d00720c */ /* 0x000fe20003f06070 */
[----:B------:R-:W-:Y:S01]  /*a5f0*/  IMAD R13, R2, R7, RZ ;  /* 0x00000007020d7224 */ /* 0x000fe200078e02ff */
[----:B------:R-:W-:Y:S01]  /*a600*/  ISETP.NE.AND P1, PT, R6, RZ, PT ;  /* 0x000000ff0600720c */ /* 0x000fe20003f25270 */
[----:B------:R-:W-:-:S04]  /*a610*/  IMAD.MOV.U32 R2, RZ, RZ, RZ ;  /* 0x000000ffff027224 */ /* 0x000fc800078e00ff */
[----:B------:R-:W-:Y:S01]  /*a620*/  IMAD.HI.U32 R4, R3, R13, R2 ;  /* 0x0000000d03047227 */ /* 0x000fe200078e0002 */
[----:B------:R-:W-:-:S04]  /*a630*/  LOP3.LUT R2, R9, R6, RZ, 0x3c, !PT ;  /* 0x0000000609027212 */ /* 0x000fc800078e3cff */
[----:B------:R-:W-:Y:S01]  /*a640*/  ISETP.GE.AND P2, PT, R2, RZ, PT ;  /* 0x000000ff0200720c */ /* 0x000fe20003f46270 */
[----:B------:R-:W-:Y:S01]  /*a650*/  @P0 VIADD R11, R11, 0x1 ;  /* 0x000000010b0b0836 */ /* 0x000fe20000000000 */
[----:B------:R-:W-:-:S05]  /*a660*/  IABS R2, R8 ;  /* 0x0000000800027213 */ /* 0x000fca0000000000 */
[----:B------:R-:W-:-:S06]  /*a670*/  IMAD.MOV R2, RZ, RZ, -R2 ;  /* 0x000000ffff027224 */ /* 0x000fcc00078e0a02 */
[----:B------:R-:W-:Y:S01]  /*a680*/  @!P2 IMAD.MOV R11, RZ, RZ, -R11 ;  /* 0x000000ffff0ba224 */ /* 0x000fe200078e0a0b */
[----:B------:R-:W-:-:S04]  /*a690*/  @!P1 LOP3.LUT R11, RZ, R6, RZ, 0x33, !PT ;  /* 0x00000006ff0b9212 */ /* 0x000fc800078e33ff */
[-C--:B------:R-:W-:Y:S01]  /*a6a0*/  IABS R3, R11.reuse ;  /* 0x0000000b00037213 */ /* 0x080fe20000000000 */
[----:B------:R-:W-:-:S04]  /*a6b0*/  IMAD R6, R6, R11, RZ ;  /* 0x0000000b06067224 */ /* 0x000fc800078e02ff */
[----:B------:R-:W-:-:S04]  /*a6c0*/  IMAD.HI.U32 R4, R4, R3, RZ ;  /* 0x0000000304047227 */ /* 0x000fc800078e00ff */
[----:B------:R-:W-:Y:S02]  /*a6d0*/  IMAD R2, R4, R2, R3 ;  /* 0x0000000204027224 */ /* 0x000fe400078e0203 */
[----:B------:R-:W-:-:S03]  /*a6e0*/  IMAD.IADD R6, R9, 0x1, -R6 ;  /* 0x0000000109067824 */ /* 0x000fc600078e0a06 */
[----:B------:R-:W-:Y:S02]  /*a6f0*/  ISETP.GT.U32.AND P1, PT, R7, R2, PT ;  /* 0x000000020700720c */ /* 0x000fe40003f24070 */
[----:B------:R1:W-:Y:S11]  /*a700*/  STL [R1+0x4], R6 ;  /* 0x0000040601007387 */ /* 0x0003f60000100800 */
[----:B------:R-:W-:-:S02]  /*a710*/  @!P1 IMAD.IADD R2, R2, 0x1, -R7 ;  /* 0x0000000102029824 */ /* 0x000fc400078e0a07 */
[----:B------:R-:W-:Y:S01]  /*a720*/  @!P1 VIADD R4, R4, 0x1 ;  /* 0x0000000104049836 */ /* 0x000fe20000000000 */
[----:B------:R-:W-:Y:S02]  /*a730*/  ISETP.NE.AND P1, PT, R8, RZ, PT ;  /* 0x000000ff0800720c */ /* 0x000fe40003f25270 */
[----:B------:R-:W-:Y:S02]  /*a740*/  ISETP.GE.U32.AND P0, PT, R2, R7, PT ;  /* 0x000000070200720c */ /* 0x000fe40003f06070 */
[----:B------:R-:W-:-:S04]  /*a750*/  LOP3.LUT R2, R11, R8, RZ, 0x3c, !PT ;  /* 0x000000080b027212 */ /* 0x000fc800078e3cff */
[----:B------:R-:W-:-:S07]  /*a760*/  ISETP.GE.AND P2, PT, R2, RZ, PT ;  /* 0x000000ff0200720c */ /* 0x000fce0003f46270 */
[----:B------:R-:W-:-:S06]  /*a770*/  @P0 VIADD R4, R4, 0x1 ;  /* 0x0000000104040836 */ /* 0x000fcc0000000000 */
[----:B------:R-:W-:Y:S01]  /*a780*/  @!P2 IMAD.MOV R4, RZ, RZ, -R4 ;  /* 0x000000ffff04a224 */ /* 0x000fe200078e0a04 */
[----:B------:R-:W-:-:S05]  /*a790*/  @!P1 LOP3.LUT R4, RZ, R8, RZ, 0x33, !PT ;  /* 0x00000008ff049212 */ /* 0x000fca00078e33ff */
[--C-:B------:R-:W-:Y:S02]  /*a7a0*/  IMAD.MOV R2, RZ, RZ, -R4.reuse ;  /* 0x000000ffff027224 */ /* 0x100fe400078e0a04 */
[C---:B------:R-:W-:Y:S02]  /*a7b0*/  IMAD R4, R8.reuse, 0x1000000, R4 ;  /* 0x0100000008047824 */ /* 0x040fe400078e0204 */
[----:B------:R-:W-:Y:S02]  /*a7c0*/  IMAD R11, R8, R2, R11 ;  /* 0x00000002080b7224 */ /* 0x000fe400078e020b */
[----:B------:R-:W-:Y:S02]  /*a7d0*/  VIADD R2, R5, UR4 ;  /* 0x0000000405027c36 */ /* 0x000fe40008000000 */
[----:B------:R-:W-:-:S03]  /*a7e0*/  IMAD R3, R11, 0x10000, R4 ;  /* 0x000100000b037824 */ /* 0x000fc600078e0204 */
[----:B------:R1:W-:Y:S04]  /*a7f0*/  STL [R1+0xc], R2 ;  /* 0x00000c0201007387 */ /* 0x0003e80000100800 */
[----:B------:R1:W-:Y:S01]  /*a800*/  STL [R1+0x8], R3 ;  /* 0x0000080301007387 */ /* 0x0003e20000100800 */
[----:B------:R-:W-:Y:S05]  /*a810*/  BRA `(.L_x_226) ;  /* 0x0000000000107947 */ /* 0x000fea0003800000 */
.L_x_223:
[----:B------:R-:W-:Y:S01]  /*a820*/  IMAD.U32 R2, RZ, RZ, UR6 ;  /* 0x00000006ff027e24 */ /* 0x000fe2000f8e00ff */
[----:B------:R0:W-:Y:S04]  /*a830*/  STL [R1+0x4], RZ ;  /* 0x000004ff01007387 */ /* 0x0001e80000100800 */
[----:B------:R0:W-:Y:S04]  /*a840*/  STL [R1+0x8], RZ ;  /* 0x000008ff01007387 */ /* 0x0001e80000100800 */
[----:B------:R0:W-:Y:S02]  /*a850*/  STL [R1], R2 ;  /* 0x0000000201007387 */ /* 0x0001e40000100800 */
.L_x_226:
[----:B------:R-:W2:Y:S04]  /*a860*/  LDL R4, [R1] ;  /* 0x0000000001047983 */ /* 0x000ea80000100800 */
[----:B------:R-:W2:Y:S04]  /*a870*/  LDL R5, [R1+0x4] ;  /* 0x0000040001057983 */ /* 0x000ea80000100800 */
[----:B-1----:R-:W2:Y:S04]  /*a880*/  LDL R6, [R1+0x8] ;  /* 0x0000080001067983 */ /* 0x002ea80000100800 */
[----:B------:R-:W2:Y:S01]  /*a890*/  LDL R7, [R1+0xc] ;  /* 0x00000c0001077983 */ /* 0x000ea20000100800 */
[----:B------:R-:W-:-:S13]  /*a8a0*/  ISETP.NE.AND P0, PT, R0, RZ, PT ;  /* 0x000000ff0000720c */ /* 0x000fda0003f05270 */
[----:B------:R-:W1:Y:S01]  /*a8b0*/  @!P0 S2R R3, SR_CgaCtaId ;  /* 0x0000000000038919 */ /* 0x000e620000008800 */
[----:B------:R-:W-:-:S04]  /*a8c0*/  @!P0 MOV R0, 0x400 ;  /* 0x0000040000008802 */ /* 0x000fc80000000f00 */
[----:B-1----:R-:W-:-:S05]  /*a8d0*/  @!P0 LEA R0, R3, R0, 0x18 ;  /* 0x0000000003008211 */ /* 0x002fca00078ec0ff */
[----:B--2---:R1:W-:Y:S01]  /*a8e0*/  @!P0 STS.128 [R0+0x348d0], R4 ;  /* 0x0348d00400008388 */ /* 0x0043e20000000c00 */
[----:B------:R-:W-:Y:S06]  /*a8f0*/  BAR.ARV 0x5, 0x180 ;  /* 0x0146000000007b1d */ /* 0x000fec0000002000 */
.L_x_221:
[----:B-1----:R-:W3:Y:S01]  /*a900*/  LDL R0, [R1+0xc] ;  /* 0x00000c0001007983 */ /* 0x002ee20000100800 */
[----:B------:R-:W-:Y:S01]  /*a910*/  ULDC UR4, c[0x0][0xc3c] ;  /* 0x00030f0000047ab9 */ /* 0x000fe20000000800 */
[----:B------:R-:W-:Y:S02]  /*a920*/  IMAD.MOV.U32 R19, RZ, RZ, RZ ;  /* 0x000000ffff137224 */ /* 0x000fe400078e00ff */
[----:B------:R1:W-:Y:S01]  /*a930*/  STL [R1+0x48], RZ ;  /* 0x000048ff01007387 */ /* 0x0003e20000100800 */
[----:B---3--:R-:W-:Y:S01]  /*a940*/  ISETP.GE.AND P0, PT, R0, UR4, PT ;  /* 0x0000000400007c0c */ /* 0x008fe2000bf06270 */
[----:B------:R-:W-:-:S05]  /*a950*/  IMAD.MOV.U32 R0, RZ, RZ, 0x1 ;  /* 0x00000001ff007424 */ /* 0x000fca00078e00ff */
[----:B------:R1:W-:Y:S07]  /*a960*/  STL [R1+0x14], R0 ;  /* 0x0000140001007387 */ /* 0x0003ee0000100800 */
[----:B------:R-:W-:Y:S05]  /*a970*/  @P0 BRA `(.L_x_227) ;  /* 0x0000005400fc0947 */ /* 0x000fea0003800000 */
[----:B--2---:R-:W2:Y:S01]  /*a980*/  S2R R5, SR_TID.X ;  /* 0x0000000000057919 */ /* 0x004ea20000002100 */
[----:B------:R-:W3:Y:S01]  /*a990*/  S2UR UR5, SR_CgaCtaId ;  /* 0x00000000000579c3 */ /* 0x000ee20000008800 */
[----:B------:R-:W-:Y:S01]  /*a9a0*/  UMOV UR4, 0x400 ;  /* 0x0000040000047882 */ /* 0x000fe20000000000 */
[----:B------:R-:W-:Y:S01]  /*a9b0*/  BSSY B8, `(.L_x_227) ;  /* 0x000057b000087945 */ /* 0x000fe20003800000 */
[----:B------:R-:W-:Y:S01]  /*a9c0*/  IMAD.MOV.U32 R19, RZ, RZ, RZ ;  /* 0x000000ffff137224 */ /* 0x000fe200078e00ff */
[----:B------:R-:W-:Y:S01]  /*a9d0*/  ULDC UR36, c[0x0][0xc] ;  /* 0x0000030000247ab9 */ /* 0x000fe20000000800 */
[----:B------:R-:W-:Y:S01]  /*a9e0*/  ULDC.64 UR38, c[0x0][0x198] ;  /* 0x0000660000267ab9 */ /* 0x000fe20000000a00 */
[----:B---3--:R-:W-:-:S06]  /*a9f0*/  ULEA UR4, UR5, UR4, 0x18 ;  /* 0x0000000405047291 */ /* 0x008fcc000f8ec03f */
[----:B------:R-:W-:Y:S01]  /*aa00*/  IMAD.U32 R18, RZ, RZ, UR4 ;  /* 0x00000004ff127e24 */ /* 0x000fe2000f8e00ff */
[C---:B--2---:R-:W-:Y:S01]  /*aa10*/  LOP3.LUT R4, R5.reuse, 0x7f, RZ, 0xc0, !PT ;  /* 0x0000007f05047812 */ /* 0x044fe200078ec0ff */
[----:B-1----:R-:W-:-:S05]  /*aa20*/  IMAD.SHL.U32 R0, R5, 0x8, RZ ;  /* 0x0000000805007824 */ /* 0x002fca00078e00ff */
[C---:B0-----:R-:W-:Y:S02]  /*aa30*/  LOP3.LUT R2, R0.reuse, 0x1f8, RZ, 0xc0, !PT ;  /* 0x000001f800027812 */ /* 0x041fe400078ec0ff */
[----:B------:R-:W-:Y:S02]  /*aa40*/  LOP3.LUT R0, R0, 0x38, RZ, 0xc0, !PT ;  /* 0x0000003800007812 */ /* 0x000fe400078ec0ff */
[----:B------:R-:W-:Y:S01]  /*aa50*/  LOP3.LUT R3, R2, 0x38, R5, 0x78, !PT ;  /* 0x0000003802037812 */ /* 0x000fe200078e7805 */
[----:B------:R-:W-:Y:S01]  /*aa60*/  IMAD.SHL.U32 R2, R4, 0x8, RZ ;  /* 0x0000000804027824 */ /* 0x000fe200078e00ff */
[----:B------:R-:W-:-:S04]  /*aa70*/  SHF.R.U32.HI R4, RZ, 0x3, R4 ;  /* 0x00000003ff047819 */ /* 0x000fc80000011604 */
[----:B------:R-:W-:Y:S01]  /*aa80*/  LOP3.LUT R3, R3, 0x200, R2, 0xf8, !PT ;  /* 0x0000020003037812 */ /* 0x000fe200078ef802 */
[----:B------:R-:W-:-:S04]  /*aa90*/  IMAD.SHL.U32 R2, R5, 0x10, RZ ;  /* 0x0000001005027824 */ /* 0x000fc800078e00ff */
[----:B------:R-:W-:Y:S01]  /*aaa0*/  IMAD R3, R3, 0x2, R18 ;  /* 0x0000000203037824 */ /* 0x000fe200078e0212 */
[----:B------:R-:W-:Y:S01]  /*aab0*/  LOP3.LUT R4, R4, 0x70, R2, 0xf8, !PT ;  /* 0x0000007004047812 */ /* 0x000fe200078ef802 */
[----:B------:R-:W-:-:S03]  /*aac0*/  IMAD.MOV.U32 R2, RZ, RZ, 0x1 ;  /* 0x00000001ff027424 */ /* 0x000fc600078e00ff */
[----:B------:R-:W-:Y:S04]  /*aad0*/  STL [R1+0x24], R3 ;  /* 0x0000240301007387 */ /* 0x000fe80000100800 */
[----:B------:R0:W-:Y:S04]  /*aae0*/  STL [R1+0x14], R2 ;  /* 0x0000140201007387 */ /* 0x0001e80000100800 */
[----:B------:R1:W-:Y:S01]  /*aaf0*/  STL [R1+0x48], RZ ;  /* 0x000048ff01007387 */ /* 0x0003e20000100800 */
[C---:B0-----:R-:W-:Y:S02]  /*ab00*/  LOP3.LUT R2, R0.reuse, 0x40, RZ, 0xfc, !PT ;  /* 0x0000004000027812 */ /* 0x041fe400078efcff */
[----:B-1----:R-:W-:-:S07]  /*ab10*/  LOP3.LUT R0, R0, 0x80, RZ, 0xfc, !PT ;  /* 0x0000008000007812 */ /* 0x002fce00078efcff */
.L_x_329:
[----:B--2---:R-:W2:Y:S01]  /*ab20*/  LDL R0, [R1+0xc] ;  /* 0x00000c0001007983 */ /* 0x004ea20000100800 */
[----:B------:R-:W2:Y:S01]  /*ab30*/  LDC.64 R2, c[0x0][0xc88] ;  /* 0x00032200ff027b82 */ /* 0x000ea20000000a00 */
[----:B------:R-:W-:Y:S05]  /*ab40*/  YIELD ;  /* 0x0000000000007946 */ /* 0x000fea0003800000 */
[----:B------:R-:W-:Y:S01]  /*ab50*/  ULDC.64 UR4, c[0x0][0xa28] ;  /* 0x00028a0000047ab9 */ /* 0x000fe20000000a00 */
[----:B-1----:R-:W-:Y:S01]  /*ab60*/  IMAD.MOV.U32 R6, RZ, RZ, RZ ;  /* 0x000000ffff067224 */ /* 0x002fe200078e00ff */
[----:B------:R-:W-:Y:S01]  /*ab70*/  ISETP.NE.U32.AND P0, PT, RZ, UR4, PT ;  /* 0x00000004ff007c0c */ /* 0x000fe2000bf05070 */
[----:B------:R-:W-:Y:S01]  /*ab80*/  ULDC.64 UR6, c[0x0][0xa18] ;  /* 0x0002860000067ab9 */ /* 0x000fe20000000a00 */
[----:B------:R-:W-:Y:S01]  /*ab90*/  ULDC.64 UR8, c[0x0][0xa08] ;  /* 0x0002820000087ab9 */ /* 0x000fe20000000a00 */
[----:B--2---:R-:W-:-:S05]  /*aba0*/  IMAD.WIDE R2, R0, 0x4, R2 ;  /* 0x0000000400027825 */ /* 0x004fca00078e0202 */
[----:B------:R-:W2:Y:S01]  /*abb0*/  LDG.E R10, desc[UR40][R2.64] ;  /* 0x00000028020a7981 */ /* 0x000ea2000c1e1900 */
[----:B------:R-:W-:Y:S01]  /*abc0*/  ISETP.NE.AND.EX P0, PT, RZ, UR5, PT, P0 ;  /* 0x00000005ff007c0c */ /* 0x000fe2000bf05300 */
[----:B------:R-:W-:Y:S01]  /*abd0*/  IMAD.MOV.U32 R0, RZ, RZ, RZ ;  /* 0x000000ffff007224 */ /* 0x000fe200078e00ff */
[----:B--2---:R-:W-:Y:S01]  /*abe0*/  SHF.R.S32.HI R4, RZ, 0x1f, R10 ;  /* 0x0000001fff047819 */ /* 0x004fe2000001140a */
[----:B------:R-:W-:-:S10]  /*abf0*/  IMAD.SHL.U32 R17, R10, 0x4, RZ ;  /* 0x000000040a117824 */ /* 0x000fd400078e00ff */
[C---:B------:R-:W-:Y:S01]  /*ac00*/  @P0 LEA R2, P1, R10.reuse, UR4, 0x2 ;  /* 0x000000040a020c11 */ /* 0x040fe2000f8210ff */
[----:B------:R-:W-:Y:S03]  /*ac10*/  STL [R1+0x2c], R10 ;  /* 0x00002c0a01007387 */ /* 0x000fe60000100800 */
[C-C-:B------:R-:W-:Y:S01]  /*ac20*/  @P0 LEA.HI.X R3, R10.reuse, UR5, R4.reuse, 0x2, P1 ;  /* 0x000000050a030c11 */ /* 0x140fe200088f1404 */
[----:B------:R-:W-:Y:S01]  /*ac30*/  ULDC.64 UR4, c[0x0][0xa00] ;  /* 0x0002800000047ab9 */ /* 0x000fe20000000a00 */
[----:B------:R-:W-:Y:S01]  /*ac40*/  SHF.L.U64.HI R9, R10, 0x2, R4 ;  /* 0x000000020a097819 */ /* 0x000fe20000010204 */
[----:B0-----:R0:W-:Y:S01]  /*ac50*/  STL [R1+0x3c], R4 ;  /* 0x00003c0401007387 */ /* 0x0011e20000100800 */
[----:B------:R-:W-:-:S03]  /*ac60*/  ISETP.NE.U32.AND P1, PT, RZ, UR4, PT ;  /* 0x00000004ff007c0c */ /* 0x000fc6000bf25070 */
[----:B------:R1:W5:Y:S01]  /*ac70*/  @P0 LDG.E R0, desc[UR40][R2.64] ;  /* 0x0000002802000981 */ /* 0x000362000c1e1900 */
[----:B------:R-:W-:Y:S01]  /*ac80*/  ISETP.NE.AND.EX P1, PT, RZ, UR5, PT, P1 ;  /* 0x00000005ff007c0c */ /* 0x000fe2000bf25310 */
[----:B------:R-:W-:Y:S01]  /*ac90*/  IMAD.MOV.U32 R8, RZ, RZ, RZ ;  /* 0x000000ffff087224 */ /* 0x000fe200078e00ff */
[----:B------:R-:W-:Y:S01]  /*aca0*/  ISETP.NE.U32.AND P2, PT, RZ, UR6, PT ;  /* 0x00000006ff007c0c */ /* 0x000fe2000bf45070 */
[----:B------:R-:W-:Y:S01]  /*acb0*/  STL [R1+0x20], R9 ;  /* 0x0000200901007387 */ /* 0x000fe20000100800 */
[----:B------:R-:W-:Y:S02]  /*acc0*/  ISETP.NE.U32.AND P0, PT, RZ, UR8, PT ;  /* 0x00000008ff007c0c */ /* 0x000fe4000bf05070 */
[C---:B0-----:R-:W-:Y:S02]  /*acd0*/  IADD3 R4, P4, R17.reuse, UR8, RZ ;  /* 0x0000000811047c10 */ /* 0x041fe4000ff9e0ff */
[----:B-1----:R-:W-:Y:S02]  /*ace0*/  IADD3 R2, P3, R17, UR4, RZ ;  /* 0x0000000411027c10 */ /* 0x002fe4000ff7e0ff */
[----:B------:R-:W-:-:S02]  /*acf0*/  ISETP.NE.AND.EX P2, PT, RZ, UR7, PT, P2 ;  /* 0x00000007ff007c0c */ /* 0x000fc4000bf45320 */
[C---:B------:R-:W-:Y:S02]  /*ad00*/  IADD3.X R3, R9.reuse, UR5, RZ, P3, !PT ;  /* 0x0000000509037c10 */ /* 0x040fe40009ffe4ff */
[----:B------:R-:W-:Y:S02]  /*ad10*/  ISETP.NE.AND.EX P0, PT, RZ, UR9, PT, P0 ;  /* 0x00000009ff007c0c */ /* 0x000fe4000bf05300 */
[----:B------:R-:W-:Y:S01]  /*ad20*/  IADD3.X R5, R9, UR9, RZ, P4, !PT ;  /* 0x0000000909057c10 */ /* 0x000fe2000a7fe4ff */
[----:B------:R-:W2:Y:S01]  /*ad30*/  @P1 LDG.E R6, desc[UR40][R2.64] ;  /* 0x0000002802061981 */ /* 0x000ea2000c1e1900 */
[----:B------:R-:W-:Y:S02]  /*ad40*/  ULDC UR4, c[0x0][0x288] ;  /* 0x0000a20000047ab9 */ /* 0x000fe40000000800 */
[----:B------:R-:W-:Y:S01]  /*ad50*/  IMAD.U32 R11, RZ, RZ, UR4 ;  /* 0x00000004ff0b7e24 */ /* 0x000fe2000f8e00ff */
[----:B------:R-:W-:-:S06]  /*ad60*/  ULDC.64 UR4, c[0x0][0x418] ;  /* 0x0001060000047ab9 */ /* 0x000fcc0000000a00 */
[----:B------:R-:W5:Y:S04]  /*ad70*/  @P0 LDG.E R8, desc[UR40][R4.64] ;  /* 0x0000002804080981 */ /* 0x000f68000c1e1900 */
[----:B--2---:R0:W-:Y:S02]  /*ad80*/  STL [R1+0x30], R6 ;  /* 0x0000300601007387 */ /* 0x0041e40000100800 */
[----:B0-----:R-:W-:-:S04]  /*ad90*/  @P2 IADD3 R6, P3, R17, UR6, RZ ;  /* 0x0000000611062c10 */ /* 0x001fc8000ff7e0ff */
[----:B------:R-:W-:-:S05]  /*ada0*/  @P2 IADD3.X R7, R9, UR7, RZ, P3, !PT ;  /* 0x0000000709072c10 */ /* 0x000fca0009ffe4ff */
[----:B------:R0:W2:Y:S01]  /*adb0*/  @P2 LDG.E R11, desc[UR40][R6.64] ;  /* 0x00000028060b2981 */ /* 0x0000a2000c1e1900 */
[----:B------:R-:W-:-:S03]  /*adc0*/  UISETP.NE.U32.AND UP0, UPT, UR4, URZ, UPT ;  /* 0x0000003f0400728c */ /* 0x000fc6000bf05070 */
[----:B------:R-:W-:Y:S01]  /*add0*/  ULDC UR4, c[0x0][0x424] ;  /* 0x0001090000047ab9 */ /* 0x000fe20000000800 */
[----:B------:R-:W-:-:S03]  /*ade0*/  UISETP.NE.AND.EX UP0, UPT, UR5, URZ, UPT, UP0 ;  /* 0x0000003f0500728c */ /* 0x000fc6000bf05300 */
[----:B------:R-:W-:Y:S01]  /*adf0*/  ULDC UR5, c[0x0][0x2f0] ;  /* 0x0000bc0000057ab9 */ /* 0x000fe20000000800 */
[----:B------:R-:W-:-:S04]  /*ae00*/  USEL UR4, UR4, 0x1, UP0 ;  /* 0x0000000104047887 */ /* 0x000fc80008000000 */
[----:B------:R-:W-:-:S06]  /*ae10*/  UIMAD UR4, UR4, UR5, URZ ;  /* 0x00000005040472a4 */ /* 0x000fcc000f8e023f */
[----:B0-----:R-:W-:Y:S01]  /*ae20*/  IMAD.U32 R6, RZ, RZ, UR4 ;  /* 0x00000004ff067e24 */ /* 0x001fe2000f8e00ff */
[----:B--2---:R0:W-:Y:S01]  /*ae30*/  STL [R1+0x40], R11 ;  /* 0x0000400b01007387 */ /* 0x0041e20000100800 */
[----:B------:R-:W-:Y:S05]  /*ae40*/  @P2 BRA `(.L_x_228) ;  /* 0x0000000000142947 */ /* 0x000fea0003800000 */
[----:B------:R-:W-:Y:S05]  /*ae50*/  @!P1 BRA `(.L_x_228) ;  /* 0x0000000000109947 */ /* 0x000fea0003800000 */
[----:B------:R-:W2:Y:S04]  /*ae60*/  LDG.E R7, desc[UR40][R2.64] ;  /* 0x0000002802077981 */ /* 0x000ea8000c1e1900 */
[----:B------:R-:W2:Y:S02]  /*ae70*/  LDG.E R2, desc[UR40][R2.64+0x4] ;  /* 0x0000042802027981 */ /* 0x000ea4000c1e1900 */
[----:B--2---:R-:W-:-:S05]  /*ae80*/  IMAD.IADD R2, R2, 0x1, -R7 ;  /* 0x0000000102027824 */ /* 0x004fca00078e0a07 */
[----:B------:R1:W-:Y:S02]  /*ae90*/  STL [R1+0x40], R2 ;  /* 0x0000400201007387 */ /* 0x0003e40000100800 */
.L_x_228:
[----:B------:R-:W1:Y:S01]  /*aea0*/  LDL.LU R7, [R1+0x8] ;  /* 0x0000080001077983 */ /* 0x000e620000300800 */
[----:B------:R-:W-:Y:S02]  /*aeb0*/  ULDC.64 UR4, c[0x0][0xa20] ;  /* 0x0002880000047ab9 */ /* 0x000fe40000000a00 */
[----:B------:R-:W-:-:S04]  /*aec0*/  ISETP.NE.U32.AND P1, PT, RZ, UR4, PT ;  /* 0x00000004ff007c0c */ /* 0x000fc8000bf25070 */
[----:B------:R-:W-:Y:S02]  /*aed0*/  ISETP.NE.AND.EX P1, PT, RZ, UR5, PT, P1 ;  /* 0x00000005ff007c0c */ /* 0x000fe4000bf25310 */
[C---:B-1----:R-:W-:Y:S02]  /*aee0*/  LOP3.LUT R2, R7.reuse, 0xff000000, RZ, 0xc0, !PT ;  /* 0xff00000007027812 */ /* 0x042fe400078ec0ff */
[C---:B------:R-:W-:Y:S02]  /*aef0*/  LOP3.LUT R3, R7.reuse, 0xff0000, RZ, 0xc0, !PT ;  /* 0x00ff000007037812 */ /* 0x040fe400078ec0ff */
[----:B------:R-:W-:Y:S02]  /*af00*/  SHF.R.U32.HI R2, RZ, 0x8, R2 ;  /* 0x00000008ff027819 */ /* 0x000fe40000011602 */
[----:B------:R-:W-:Y:S01]  /*af10*/  LOP3.LUT R16, R7, 0xffff, RZ, 0xc0, !PT ;  /* 0x0000ffff07107812 */ /* 0x000fe200078ec0ff */
[----:B-----5:R-:W-:Y:S01]  /*af20*/  IMAD.IADD R7, R8, 0x1, R0 ;  /* 0x0000000108077824 */ /* 0x020fe200078e0200 */
[----:B------:R-:W-:Y:S01]  /*af30*/  LEA.HI R2, R3, R2, RZ, 0x10 ;  /* 0x0000000203027211 */ /* 0x000fe200078f80ff */
[----:B------:R-:W-:-:S05]  /*af40*/  IMAD.MOV.U32 R3, RZ, RZ, R10 ;  /* 0x000000ffff037224 */ /* 0x000fca00078e000a */
[----:B------:R1:W-:Y:S04]  /*af50*/  STL [R1+0x10], R3 ;  /* 0x0000100301007387 */ /* 0x0003e80000100800 */
[----:B------:R1:W-:Y:S01]  /*af60*/  STL [R1+0x18], R7 ;  /* 0x0000180701007387 */ /* 0x0003e20000100800 */
[----:B------:R-:W-:Y:S05]  /*af70*/  @!P1 BRA `(.L_x_229) ;  /* 0x0000000000109947 */ /* 0x000fea0003800000 */
[----:B------:R-:W-:-:S04]  /*af80*/  IADD3 R6, P0, R17, UR4, RZ ;  /* 0x0000000411067c10 */ /* 0x000fc8000ff1e0ff */
[----:B-1----:R-:W-:-:S05]  /*af90*/  IADD3.X R7, R9, UR5, RZ, P0, !PT ;  /* 0x0000000509077c10 */ /* 0x002fca00087fe4ff */
[----:B------:R2:W5:Y:S01]  /*afa0*/  LDG.E R6, desc[UR40][R6.64] ;  /* 0x0000002806067981 */ /* 0x000562000c1e1900 */
[----:B------:R-:W-:Y:S05]  /*afb0*/  BRA `(.L_x_230) ;  /* 0x0000000000107947 */ /* 0x000fea0003800000 */
.L_x_229:
[----:B------:R-:W-:Y:S05]  /*afc0*/  @!P0 BRA `(.L_x_230) ;  /* 0x00000000000c8947 */ /* 0x000fea0003800000 */
[----:B------:R-:W2:Y:S04]  /*afd0*/  LDG.E R6, desc[UR40][R4.64] ;  /* 0x0000002804067981 */ /* 0x000ea8000c1e1900 */
[----:B------:R-:W2:Y:S02]  /*afe0*/  LDG.E R4, desc[UR40][R4.64+0x4] ;  /* 0x0000042804047981 */ /* 0x000ea4000c1e1900 */
[----:B--2---:R-:W-:-:S07]  /*aff0*/  IMAD.IADD R6, R4, 0x1, -R6 ;  /* 0x0000000104067824 */ /* 0x004fce00078e0a06 */
.L_x_230:
[----:B-----5:R-:W-:Y:S01]  /*b000*/  IMAD.IADD R6, R6, 0x1, -R0 ;  /* 0x0000000106067824 */ /* 0x020fe200078e0a00 */
[----:B------:R-:W-:Y:S01]  /*b010*/  LOP3.LUT R9, R2, 0xff, RZ, 0xc0, !PT ;  /* 0x000000ff02097812 */ /* 0x000fe200078ec0ff */
[----:B------:R-:W-:Y:S01]  /*b020*/  IMAD.MOV.U32 R4, RZ, RZ, RZ ;  /* 0x000000ffff047224 */ /* 0x000fe200078e00ff */
[----:B------:R-:W-:Y:S01]  /*b030*/  BSSY B0, `(.L_x_231) ;  /* 0x000002a000007945 */ /* 0x000fe20003800000 */
[C---:B------:R-:W-:Y:S01]  /*b040*/  VIADD R0, R6.reuse, 0x7f ;  /* 0x0000007f06007836 */ /* 0x040fe20000000000 */
[----:B------:R-:W-:Y:S01]  /*b050*/  ISETP.GE.AND P0, PT, R6, 0x1, PT ;  /* 0x000000010600780c */ /* 0x000fe20003f06270 */
[----:B------:R-:W-:Y:S01]  /*b060*/  IMAD.MOV.U32 R10, RZ, RZ, R4 ;  /* 0x000000ffff0a7224 */ /* 0x000fe200078e0004 */
[----:B------:R3:W-:Y:S02]  /*b070*/  STL [R1+0x34], R4 ;  /* 0x0000340401007387 */ /* 0x0007e40000100800 */
[----:B-1----:R-:W-:-:S04]  /*b080*/  SHF.R.S32.HI R3, RZ, 0x1f, R0 ;  /* 0x0000001fff037819 */ /* 0x002fc80000011400 */
[----:B------:R-:W-:-:S04]  /*b090*/  LEA.HI R3, R3, R0, RZ, 0x7 ;  /* 0x0000000003037211 */ /* 0x000fc800078f38ff */
[----:B------:R-:W-:-:S05]  /*b0a0*/  SHF.R.S32.HI R8, RZ, 0x7, R3 ;  /* 0x00000007ff087819 */ /* 0x000fca0000011403 */
[----:B------:R3:W-:Y:S04]  /*b0b0*/  STL [R1+0x44], R8 ;  /* 0x0000440801007387 */ /* 0x0007e80000100800 */
[----:B------:R3:W-:Y:S01]  /*b0c0*/  STL [R1+0x58], R9 ;  /* 0x0000580901007387 */ /* 0x0007e20000100800 */
[----:B------:R-:W-:Y:S05]  /*b0d0*/  @!P0 BRA `(.L_x_232) ;  /* 0x00000000007c8947 */ /* 0x000fea0003800000 */
[----:B------:R-:W-:-:S04]  /*b0e0*/  SHF.R.U32.HI R0, RZ, 0x10, R2 ;  /* 0x00000010ff007819 */ /* 0x000fc80000011602 */
[----:B------:R-:W-:-:S13]  /*b0f0*/  ISETP.NE.AND P0, PT, R0, RZ, PT ;  /* 0x000000ff0000720c */ /* 0x000fda0003f05270 */
[----:B------:R-:W3:Y:S02]  /*b100*/  @!P0 LDC R0, c[0x0][0x9f0] ;  /* 0x00027c00ff008b82 */ /* 0x000ee40000000800 */
[----:B---3--:R-:W-:-:S04]  /*b110*/  IABS R4, R0 ;  /* 0x0000000000047213 */ /* 0x008fc80000000000 */
[----:B------:R-:W1:Y:S08]  /*b120*/  I2F.RP R2, R4 ;  /* 0x0000000400027306 */ /* 0x000e700000209400 */
[----:B-1----:R-:W1:Y:S02]  /*b130*/  MUFU.RCP R2, R2 ;  /* 0x0000000200027308 */ /* 0x002e640000001000 */
[----:B-1----:R-:W-:-:S06]  /*b140*/  VIADD R2, R2, 0xffffffe ;  /* 0x0ffffffe02027836 */ /* 0x002fcc0000000000 */
[----:B------:R-:W1:Y:S02]  /*b150*/  F2I.FTZ.U32.TRUNC.NTZ R3, R2 ;  /* 0x0000000200037305 */ /* 0x000e64000021f000 */
[----:B-1----:R-:W-:-:S04]  /*b160*/  IMAD.MOV R2, RZ, RZ, -R3 ;  /* 0x000000ffff027224 */ /* 0x002fc800078e0a03 */
[----:B------:R-:W-:Y:S02]  /*b170*/  IMAD R5, R2, R4, RZ ;  /* 0x0000000402057224 */ /* 0x000fe400078e02ff */
[----:B------:R-:W-:-:S04]  /*b180*/  IMAD.MOV.U32 R2, RZ, RZ, RZ ;  /* 0x000000ffff027224 */ /* 0x000fc800078e00ff */
[----:B--2---:R-:W-:Y:S01]  /*b190*/  IMAD.HI.U32 R7, R3, R5, R2 ;  /* 0x0000000503077227 */ /* 0x004fe200078e0002 */
[----:B------:R-:W-:Y:S02]  /*b1a0*/  IABS R2, R0 ;  /* 0x0000000000027213 */ /* 0x000fe40000000000 */
[----:B------:R-:W-:-:S03]  /*b1b0*/  IADD3 R5, R0, -0x1, R8 ;  /* 0xffffffff00057810 */ /* 0x000fc60007ffe008 */
[----:B------:R-:W-:Y:S01]  /*b1c0*/  IMAD.MOV R2, RZ, RZ, -R2 ;  /* 0x000000ffff027224 */ /* 0x000fe200078e0a02 */
[----:B------:R-:W-:Y:S02]  /*b1d0*/  IABS R3, R5 ;  /* 0x0000000500037213 */ /* 0x000fe40000000000 */
[----:B------:R-:W-:Y:S01]  /*b1e0*/  LOP3.LUT R5, R5, R0, RZ, 0x3c, !PT ;  /* 0x0000000005057212 */ /* 0x000fe200078e3cff */
[----:B------:R-:W-:Y:S02]  /*b1f0*/  IMAD.MOV.U32 R6, RZ, RZ, R2 ;  /* 0x000000ffff067224 */ /* 0x000fe400078e0002 */
[----:B------:R-:W-:Y:S01]  /*b200*/  IMAD.HI.U32 R2, R7, R3, RZ ;  /* 0x0000000307027227 */ /* 0x000fe200078e00ff */
[----:B------:R-:W-:-:S03]  /*b210*/  ISETP.GE.AND P2, PT, R5, RZ, PT ;  /* 0x000000ff0500720c */ /* 0x000fc60003f46270 */
        /* <DEDUP_REMOVED lines=9> */
[----:B------:R-:W-:-:S05]  /*b2b0*/  IMAD.MOV.U32 R10, RZ, RZ, R2 ;  /* 0x000000ffff0a7224 */ /* 0x000fca00078e0002 */
[----:B------:R1:W-:Y:S02]  /*b2c0*/  STL [R1+0x34], R10 ;  /* 0x0000340a01007387 */ /* 0x0003e40000100800 */
.L_x_232:
[----:B------:R-:W-:Y:S05]  /*b2d0*/  BSYNC B0 ;  /* 0x0000000000007941 */ /* 0x000fea0003800000 */
.L_x_231:
[----:B------:R-:W-:Y:S01]  /*b2e0*/  IMAD.MOV.U32 R0, RZ, RZ, R10 ;  /* 0x000000ffff007224 */ /* 0x000fe200078e000a */
[----:B------:R-:W-:Y:S03]  /*b2f0*/  BSSY B7, `(.L_x_233) ;  /* 0x000040d000077945 */ /* 0x000fe60003800000 */
[----:B------:R-:W-:-:S05]  /*b300*/  IMAD R2, R9, R0, RZ ;  /* 0x0000000009027224 */ /* 0x000fca00078e02ff */
[----:B------:R-:W-:Y:S01]  /*b310*/  VIADDMNMX R0, R2, R0, R8, PT ;  /* 0x0000000002007246 */ /* 0x000fe20003800108 */
[----:B------:R4:W-:Y:S03]  /*b320*/  STL [R1+0x28], R2 ;  /* 0x0000280201007387 */ /* 0x0009e60000100800 */
[----:B------:R-:W-:Y:S01]  /*b330*/  ISETP.GT.AND P0, PT, R0, R2, PT ;  /* 0x000000020000720c */ /* 0x000fe20003f04270 */
[----:B------:R4:W-:-:S12]  /*b340*/  STL [R1+0x38], R0 ;  /* 0x0000380001007387 */ /* 0x0009d80000100800 */
[----:B----4-:R-:W-:Y:S05]  /*b350*/  @P0 BRA `(.L_x_234) ;  /* 0x0000000000480947 */ /* 0x010fea0003800000 */
[----:B------:R-:W4:Y:S02]  /*b360*/  S2R R0, SR_TID.X ;  /* 0x0000000000007919 */ /* 0x000f240000002100 */
[----:B----4-:R-:W-:-:S04]  /*b370*/  LOP3.LUT R0, R0, 0x7f, RZ, 0xc0, !PT ;  /* 0x0000007f00007812 */ /* 0x010fc800078ec0ff */
[----:B------:R-:W-:-:S13]  /*b380*/  ISETP.NE.AND P0, PT, R0, RZ, PT ;  /* 0x000000ff0000720c */ /* 0x000fda0003f05270 */
[----:B------:R-:W-:Y:S05]  /*b390*/  @P0 BRA `(.L_x_235) ;  /* 0x0000004000080947 */ /* 0x000fea0003800000 */
[----:B------:R-:W4:Y:S01]  /*b3a0*/  S2R R3, SR_LANEID ;  /* 0x0000000000037919 */ /* 0x000f220000000000 */
[----:B------:R-:W-:Y:S02]  /*b3b0*/  VOTEU.ANY UR4, UPT, PT ;  /* 0x0000000000047886 */ /* 0x000fe400038e0100 */
[----:B------:R-:W4:Y:S08]  /*b3c0*/  FLO.U32 R0, UR4 ;  /* 0x0000000400007d00 */ /* 0x000f3000080e0000 */
[----:B------:R-:W5:Y:S01]  /*b3d0*/  POPC R5, UR4 ;  /* 0x0000000400057d09 */ /* 0x000f620008000000 */
[----:B----4-:R-:W-:-:S02]  /*b3e0*/  ISETP.EQ.U32.AND P0, PT, R0, R3, PT ;  /* 0x000000030000720c */ /* 0x010fc40003f02070 */
[----:B------:R-:W5:Y:S11]  /*b3f0*/  LDC.64 R2, c[0x0][0xc60] ;  /* 0x00031800ff027b82 */ /* 0x000f760000000a00 */
[----:B-----5:R-:W4:Y:S01]  /*b400*/  @P0 ATOMG.E.ADD.STRONG.GPU PT, R3, desc[UR40][R2.64], R5 ;  /* 0x00000005020309a8 */ /* 0x020f2200081ee1e8 */
[----:B---3--:R-:W3:Y:S02]  /*b410*/  S2R R4, SR_LTMASK ;  /* 0x0000000000047919 */ /* 0x008ee40000003900 */
[----:B---3--:R-:W-:-:S04]  /*b420*/  LOP3.LUT R4, R4, UR4, RZ, 0xc0, !PT ;  /* 0x0000000404047c12 */ /* 0x008fc8000f8ec0ff */
[----:B--2---:R-:W2:Y:S01]  /*b430*/  POPC R7, R4 ;  /* 0x0000000400077309 */ /* 0x004ea20000000000 */
[----:B----4-:R-:W2:Y:S02]  /*b440*/  SHFL.IDX PT, R0, R3, R0, 0x1f ;  /* 0x00001f0003007589 */ /* 0x010ea400000e0000 */
[----:B--2---:R-:W-:-:S05]  /*b450*/  IADD3 R0, R0, UR36, R7 ;  /* 0x0000002400007c10 */ /* 0x004fca000fffe007 */
[----:B------:R4:W-:Y:S01]  /*b460*/  STL [R1], R0 ;  /* 0x0000000001007387 */ /* 0x0009e20000100800 */
[----:B------:R-:W-:Y:S05]  /*b470*/  BRA `(.L_x_235) ;  /* 0x0000003c00d07947 */ /* 0x000fea0003800000 */
.L_x_234:
[----:B------:R-:W-:Y:S01]  /*b480*/  VIADD R0, R18, 0x1c400 ;  /* 0x0001c40012007836 */ /* 0x000fe20000000000 */
[----:B------:R-:W-:Y:S04]  /*b490*/  BSSY B6, `(.L_x_236) ;  /* 0x0000013000067945 */ /* 0x000fe80003800000 */
[----:B------:R-:W-:-:S13]  /*b4a0*/  LOP3.LUT P0, RZ, R0, 0x3ff, RZ, 0xc0, !PT ;  /* 0x000003ff00ff7812 */ /* 0x000fda000780c0ff */
[----:B------:R-:W-:Y:S05]  /*b4b0*/  @!P0 BRA `(.L_x_237) ;  /* 0x0000000000408947 */ /* 0x000fea0003800000 */
[----:B------:R-:W-:Y:S01]  /*b4c0*/  MOV R2, 0x0 ;  /* 0x0000000000027802 */ /* 0x000fe20000000f00 */
[----:B------:R-:W-:Y:S01]  /*b4d0*/  ULDC.64 UR6, c[0x4][0xb8] ;  /* 0x01002e0000067ab9 */ /* 0x000fe20000000a00 */
[----:B------:R-:W-:Y:S01]  /*b4e0*/  ULDC.64 UR8, c[0x4][0xc0] ;  /* 0x0100300000087ab9 */ /* 0x000fe20000000a00 */
[----:B------:R-:W-:Y:S01]  /*b4f0*/  ULDC.64 UR4, c[0x4][0x8] ;  /* 0x0100020000047ab9 */ /* 0x000fe20000000a00 */
[----:B---3--:R-:W-:Y:S02]  /*b500*/  IMAD.U32 R4, RZ, RZ, UR6 ;  /* 0x00000006ff047e24 */ /* 0x008fe4000f8e00ff */
[----:B------:R-:W3:Y:S01]  /*b510*/  LDC.64 R2, c[0x4][R2] ;  /* 0x0100000002027b82 */ /* 0x000ee20000000a00 */
[----:B------:R-:W-:Y:S02]  /*b520*/  IMAD.U32 R5, RZ, RZ, UR7 ;  /* 0x00000007ff057e24 */ /* 0x000fe4000f8e00ff */
[----:B------:R-:W-:Y:S02]  /*b530*/  IMAD.U32 R6, RZ, RZ, UR8 ;  /* 0x00000008ff067e24 */ /* 0x000fe4000f8e00ff */
[----:B--2---:R-:W-:-:S02]  /*b540*/  IMAD.U32 R7, RZ, RZ, UR9 ;  /* 0x00000009ff077e24 */ /* 0x004fc4000f8e00ff */
[----:B-1----:R-:W-:Y:S02]  /*b550*/  IMAD.U32 R10, RZ, RZ, UR4 ;  /* 0x00000004ff0a7e24 */ /* 0x002fe4000f8e00ff */
[----:B0-----:R-:W-:Y:S02]  /*b560*/  IMAD.U32 R11, RZ, RZ, UR5 ;  /* 0x00000005ff0b7e24 */ /* 0x001fe4000f8e00ff */
[----:B------:R-:W-:Y:S02]  /*b570*/  IMAD.MOV.U32 R8, RZ, RZ, 0x70 ;  /* 0x00000070ff087424 */ /* 0x000fe400078e00ff */
[----:B------:R-:W-:Y:S02]  /*b580*/  IMAD.MOV.U32 R12, RZ, RZ, 0x1 ;  /* 0x00000001ff0c7424 */ /* 0x000fe400078e00ff */
[----:B------:R-:W-:-:S07]  /*b590*/  IMAD.MOV.U32 R13, RZ, RZ, RZ ;  /* 0x000000ffff0d7224 */ /* 0x000fce00078e00ff */
[----:B------:R-:W-:-:S07]  /*b5a0*/  LEPC R20, `(.L_x_237) ;  /* 0x000000001014794e */ /* 0x000fce0000000000 */
[----:B---3--:R-:W-:Y:S05]  /*b5b0*/  CALL.ABS.NOINC R2 ;  /* 0x0000000002007343 */ /* 0x008fea0003c00000 */
.L_x_237:
[----:B------:R-:W-:Y:S05]  /*b5c0*/  BSYNC B6 ;  /* 0x0000000000067941 */ /* 0x000fea0003800000 */
.L_x_236:
        /* <DEDUP_REMOVED lines=8> */
[----:B------:R4:W4:Y:S01]  /*b650*/  LDC.64 R2, c[0x4][R0] ;  /* 0x0100000000027b82 */ /* 0x0009220000000a00 */
[----:B---3--:R-:W-:Y:S02]  /*b660*/  IMAD.U32 R4, RZ, RZ, UR6 ;  /* 0x00000006ff047e24 */ /* 0x008fe4000f8e00ff */
        /* <DEDUP_REMOVED lines=9> */
[----:B----4-:R-:W-:Y:S05]  /*b700*/  CALL.ABS.NOINC R2 ;  /* 0x0000000002007343 */ /* 0x010fea0003c00000 */
.L_x_240:
[----:B------:R-:W-:Y:S01]  /*b710*/  MOV R2, 0x0 ;  /* 0x0000000000027802 */ /* 0x000fe20000000f00 */
[----:B------:R-:W-:Y:S01]  /*b720*/  ULDC.64 UR6, c[0x4][0xb8] ;  /* 0x01002e0000067ab9 */ /* 0x000fe20000000a00 */
[----:B------:R-:W-:Y:S01]  /*b730*/  ULDC.64 UR8, c[0x4][0xc0] ;  /* 0x0100300000087ab9 */ /* 0x000fe20000000a00 */
[----:B------:R-:W-:Y:S01]  /*b740*/  ULDC.64 UR4, c[0x4][0x18] ;  /* 0x0100060000047ab9 */ /* 0x000fe20000000a00 */
[----:B------:R-:W-:Y:S02]  /*b750*/  IMAD.U32 R4, RZ, RZ, UR6 ;  /* 0x00000006ff047e24 */ /* 0x000fe4000f8e00ff */
[----:B------:R-:W0:Y:S01]  /*b760*/  LDC.64 R2, c[0x4][R2] ;  /* 0x0100000002027b82 */ /* 0x000e220000000a00 */
[----:B------:R-:W-:Y:S02]  /*b770*/  IMAD.U32 R5, RZ, RZ, UR7 ;  /* 0x00000007ff057e24 */ /* 0x000fe4000f8e00ff */
[----:B------:R-:W-:Y:S02]  /*b780*/  IMAD.U32 R6, RZ, RZ, UR8 ;  /* 0x00000008ff067e24 */ /* 0x000fe4000f8e00ff */
[----:B------:R-:W-:-:S02]  /*b790*/  IMAD.U32 R7, RZ, RZ, UR9 ;  /* 0x00000009ff077e24 */ /* 0x000fc4000f8e00ff */
[----:B------:R-:W-:Y:S02]  /*b7a0*/  IMAD.U32 R10, RZ, RZ, UR4 ;  /* 0x00000004ff0a7e24 */ /* 0x000fe4000f8e00ff */
[----:B------:R-:W-:Y:S02]  /*b7b0*/  IMAD.U32 R11, RZ, RZ, UR5 ;  /* 0x00000005ff0b7e24 */ /* 0x000fe4000f8e00ff */
[----:B------:R-:W-:Y:S02]  /*b7c0*/  IMAD.MOV.U32 R8, RZ, RZ, 0x70 ;  /* 0x00000070ff087424 */ /* 0x000fe400078e00ff */
[----:B------:R-:W-:Y:S02]  /*b7d0*/  IMAD.MOV.U32 R12, RZ, RZ, 0x1 ;  /* 0x00000001ff0c7424 */ /* 0x000fe400078e00ff */
[----:B------:R-:W-:-:S07]  /*b7e0*/  IMAD.MOV.U32 R13, RZ, RZ, RZ ;  /* 0x000000ffff0d7224 */ /* 0x000fce00078e00ff */
[----:B------:R-:W-:-:S07]  /*b7f0*/  LEPC R20, `(.L_x_239) ;  /* 0x000000001014794e */ /* 0x000fce0000000000 */
[----:B0-----:R-:W-:Y:S05]  /*b800*/  CALL.ABS.NOINC R2 ;  /* 0x0000000002007343 */ /* 0x001fea0003c00000 */
.L_x_239:
[----:B------:R-:W-:Y:S05]  /*b810*/  BSYNC B6 ;  /* 0x0000000000067941 */ /* 0x000fea0003800000 */
.L_x_238:
[----:B---3--:R-:W3:Y:S01]  /*b820*/  LDL.LU R4, [R1+0x20] ;  /* 0x0000200001047983 */ /* 0x008ee20000300800 */
[----:B------:R-:W-:-:S03]  /*b830*/  ULDC.64 UR4, c[0x0][0x9f8] ;  /* 0x00027e0000047ab9 */ /* 0x000fc60000000a00 */
[----:B--2---:R-:W2:Y:S01]  /*b840*/  LDL R7, [R1+0x10] ;  /* 0x0000100001077983 */ /* 0x004ea20000100800 */
[----:B------:R-:W-:-:S03]  /*b850*/  ISETP.NE.U32.AND P0, PT, RZ, UR4, PT ;  /* 0x00000004ff007c0c */ /* 0x000fc6000bf05070 */
[----:B------:R-:W4:Y:S01]  /*b860*/  LDL R0, [R1+0x38] ;  /* 0x0000380001007983 */ /* 0x000f220000100800 */
[----:B------:R-:W-:-:S13]  /*b870*/  ISETP.NE.AND.EX P0, PT, RZ, UR5, PT, P0 ;  /* 0x00000005ff007c0c */ /* 0x000fda000bf05300 */
[----:B------:R-:W-:-:S04]  /*b880*/  @P0 IADD3 R2, P1, R17, UR4, RZ ;  /* 0x0000000411020c10 */ /* 0x000fc8000ff3e0ff */
[----:B---3--:R-:W-:Y:S01]  /*b890*/  @P0 IADD3.X R3, R4, UR5, RZ, P1, !PT ;  /* 0x0000000504030c10 */ /* 0x008fe20008ffe4ff */
[----:B------:R-:W-:-:S04]  /*b8a0*/  ULDC.64 UR4, c[0x0][0xa08] ;  /* 0x0002820000047ab9 */ /* 0x000fc80000000a00 */
[----:B--2---:R2:W3:Y:S02]  /*b8b0*/  @P0 LDG.E R7, desc[UR40][R2.64] ;  /* 0x0000002802070981 */ /* 0x0044e4000c1e1900 */
[----:B--2---:R-:W2:Y:S01]  /*b8c0*/  LDC.64 R2, c[0x0][0x418] ;  /* 0x00010600ff027b82 */ /* 0x004ea20000000a00 */
[----:B----4-:R-:W-:Y:S01]  /*b8d0*/  VIADD R0, R0, 0xffffffff ;  /* 0xffffffff00007836 */ /* 0x010fe20000000000 */
[----:B---3--:R-:W-:Y:S01]  /*b8e0*/  SHF.R.S32.HI R8, RZ, 0x1f, R7 ;  /* 0x0000001fff087819 */ /* 0x008fe20000011407 */
[----:B------:R3:W-:Y:S04]  /*b8f0*/  @P0 STL [R1+0x10], R7 ;  /* 0x0000100701000387 */ /* 0x0007e80000100800 */
[----:B------:R3:W-:Y:S01]  /*b900*/  STL [R1+0x20], R8 ;  /* 0x0000200801007387 */ /* 0x0007e20000100800 */
[----:B--2---:R-:W-:Y:S01]  /*b910*/  LOP3.LUT P0, RZ, R2, UR4, RZ, 0xfc, !PT ;  /* 0x0000000402ff7c12 */ /* 0x004fe2000f80fcff */
[----:B------:R-:W-:-:S03]  /*b920*/  UMOV UR4, 0xffffffff ;  /* 0xffffffff00047882 */ /* 0x000fc60000000000 */
[----:B------:R-:W-:-:S04]  /*b930*/  LOP3.LUT P0, RZ, R3, UR5, RZ, 0xfc, P0 ;  /* 0x0000000503ff7c12 */ /* 0x000fc8000800fcff */
[----:B------:R-:W-:Y:S01]  /*b940*/  SEL R17, R7, RZ, !P0 ;  /* 0x000000ff07117207 */ /* 0x000fe20004000000 */
[----:B---3--:R-:W-:Y:S08]  /*b950*/  BRA.DIV UR4, `(.L_x_241) ;  /* 0x0000004e04547947 */ /* 0x008ff0000b800000 */
[----:B------:R-:W2:Y:S02]  /*b960*/  S2R R4, SR_TID.X ;  /* 0x0000000000047919 */ /* 0x000ea40000002100 */
[----:B--2---:R-:W-:-:S04]  /*b970*/  SHF.R.U32.HI R4, RZ, 0x5, R4 ;  /* 0x00000005ff047819 */ /* 0x004fc80000011604 */
[----:B------:R-:W-:-:S05]  /*b980*/  LOP3.LUT R4, R4, 0x3, RZ, 0xc0, !PT ;  /* 0x0000000304047812 */ /* 0x000fca00078ec0ff */
[----:B------:R2:W3:Y:S02]  /*b990*/  SHFL.IDX PT, R14, R4, RZ, 0x1f ;  /* 0x00001fff040e7589 */ /* 0x0004e400000e0000 */
.L_x_345:
[----:B--2---:R-:W2:Y:S01]  /*b9a0*/  LDL.LU R4, [R1+0x1c] ;  /* 0x00001c0001047983 */ /* 0x004ea20000300800 */
[----:B------:R-:W-:Y:S02]  /*b9b0*/  PLOP3.LUT P1, PT, PT, PT, PT, 0x8, 0x0 ;  /* 0x000000000000781c */ /* 0x000fe40003f2e170 */
[----:B---3--:R-:W-:Y:S01]  /*b9c0*/  ISETP.NE.AND P0, PT, R14, RZ, PT ;  /* 0x000000ff0e00720c */ /* 0x008fe20003f05270 */
[----:B------:R3:W-:Y:S01]  /*b9d0*/  STL [R1+0x8], R0 ;  /* 0x0000080001007387 */ /* 0x0007e20000100800 */
[----:B--2---:R-:W-:-:S09]  /*b9e0*/  LOP3.LUT R4, R4, 0xfffffffe, RZ, 0xc0, !PT ;  /* 0xfffffffe04047812 */ /* 0x004fd200078ec0ff */
[----:B------:R-:W-:-:S05]  /*b9f0*/  @P1 LOP3.LUT R4, R4, 0x1, RZ, 0xfc, !PT ;  /* 0x0000000104041812 */ /* 0x000fca00078efcff */
[----:B------:R3:W-:Y:S01]  /*ba00*/  STL [R1+0x1c], R4 ;  /* 0x00001c0401007387 */ /* 0x0007e20000100800 */
[----:B------:R-:W-:Y:S05]  /*ba10*/  @P0 BRA `(.L_x_242) ;  /* 0x0000000400380947 */ /* 0x000fea0003800000 */
[----:B------:R-:W-:-:S03]  /*ba20*/  UMOV UR4, 0xffffffff ;  /* 0xffffffff00047882 */ /* 0x000fc60000000000 */
[----:B------:R-:W-:Y:S05]  /*ba30*/  BRA.DIV UR4, `(.L_x_243) ;  /* 0x0000004e04507947 */ /* 0x000fea000b800000 */
[----:B------:R-:W-:-:S13]  /*ba40*/  ELECT P6, URZ, PT ;  /* 0x00000000003f782f */ /* 0x000fda00038c0000 */
.L_x_348:
[----:B------:R-:W-:Y:S05]  /*ba50*/  @!P6 BRA `(.L_x_242) ;  /* 0x000000040028e947 */ /* 0x000fea0003800000 */
[----:B------:R-:W-:-:S04]  /*ba60*/  ISETP.NE.U32.AND P0, PT, R2, RZ, PT ;  /* 0x000000ff0200720c */ /* 0x000fc80003f05070 */
[----:B------:R-:W-:-:S13]  /*ba70*/  ISETP.NE.AND.EX P0, PT, R3, RZ, PT, P0 ;  /* 0x000000ff0300720c */ /* 0x000fda0003f05300 */
[----:B------:R-:W-:Y:S05]  /*ba80*/  @!P0 BRA `(.L_x_244) ;  /* 0x0000000000508947 */ /* 0x000fea0003800000 */
[----:B------:R-:W2:Y:S01]  /*ba90*/  LDC R6, c[0x0][0x43c] ;  /* 0x00010f00ff067b82 */ /* 0x000ea20000000800 */
[----:B------:R-:W-:Y:S01]  /*baa0*/  IMAD.MOV.U32 R9, RZ, RZ, R0 ;  /* 0x000000ffff097224 */ /* 0x000fe200078e0000 */
[----:B------:R-:W-:-:S03]  /*bab0*/  ULDC.64 UR4, c[0x0][0x428] ;  /* 0x00010a0000047ab9 */ /* 0x000fc60000000a00 */
[----:B---3--:R-:W-:Y:S01]  /*bac0*/  IMAD.MOV.U32 R0, RZ, RZ, R9 ;  /* 0x000000ffff007224 */ /* 0x008fe200078e0009 */
[----:B--2---:R-:W-:-:S13]  /*bad0*/  ISETP.NE.AND P0, PT, R6, 0x1, PT ;  /* 0x000000010600780c */ /* 0x004fda0003f05270 */
[----:B------:R-:W2:Y:S02]  /*bae0*/  @P0 LDC.64 R4, c[0x0][0x440] ;  /* 0x00011000ff040b82 */ /* 0x000ea40000000a00 */
[----:B--2---:R-:W-:-:S05]  /*baf0*/  @P0 IMAD.HI.U32 R4, R9, R4, RZ ;  /* 0x0000000409040227 */ /* 0x004fca00078e00ff */
[----:B------:R-:W-:-:S04]  /*bb00*/  @P0 SHF.R.U32.HI R0, RZ, R5, R4 ;  /* 0x00000005ff000219 */ /* 0x000fc80000011604 */
[--C-:B------:R-:W-:Y:S01]  /*bb10*/  SHF.R.S32.HI R5, RZ, 0x1f, R0.reuse ;  /* 0x0000001fff057819 */ /* 0x100fe20000011400 */
[----:B------:R-:W-:-:S04]  /*bb20*/  IMAD.MOV R4, RZ, RZ, -R0 ;  /* 0x000000ffff047224 */ /* 0x000fc800078e0a00 */
[----:B------:R-:W-:Y:S02]  /*bb30*/  IMAD R9, R6, R4, R9 ;  /* 0x0000000406097224 */ /* 0x000fe400078e0209 */
[----:B------:R-:W-:Y:S02]  /*bb40*/  IMAD R6, R8, UR4, RZ ;  /* 0x0000000408067c24 */ /* 0x000fe4000f8e02ff */
[----:B------:R-:W-:Y:S01]  /*bb50*/  IMAD.MOV.U32 R4, RZ, RZ, R0 ;  /* 0x000000ffff047224 */ /* 0x000fe200078e0000 */
[----:B------:R2:W-:Y:S01]  /*bb60*/  STL [R1+0x8], R9 ;  /* 0x0000080901007387 */ /* 0x0005e20000100800 */
[C---:B------:R-:W-:Y:S02]  /*bb70*/  IMAD R0, R7.reuse, UR5, R6 ;  /* 0x0000000507007c24 */ /* 0x040fe4000f8e0206 */
[----:B------:R-:W-:-:S04]  /*bb80*/  IMAD.WIDE.U32 R4, R7, UR4, R4 ;  /* 0x0000000407047c25 */ /* 0x000fc8000f8e0004 */
[----:B------:R-:W-:Y:S01]  /*bb90*/  IMAD.IADD R0, R5, 0x1, R0 ;  /* 0x0000000105007824 */ /* 0x000fe200078e0200 */
[----:B------:R-:W-:-:S04]  /*bba0*/  LEA R2, P0, R4, R2, 0x2 ;  /* 0x0000000204027211 */ /* 0x000fc800078010ff */
[----:B------:R-:W-:-:S05]  /*bbb0*/  LEA.HI.X R3, R4, R3, R0, 0x2, P0 ;  /* 0x0000000304037211 */ /* 0x000fca00000f1400 */
[----:B------:R2:W5:Y:S04]  /*bbc0*/  LDG.E R17, desc[UR40][R2.64] ;  /* 0x0000002802117981 */ /* 0x000568000c1e1900 */
.L_x_244:
[----:B--2---:R-:W2:Y:S01]  /*bbd0*/  LDL R2, [R1+0x14] ;  /* 0x0000140001027983 */ /* 0x004ea20000100800 */
[----:B---3--:R-:W-:Y:S01]  /*bbe0*/  IMAD R0, R19, 0x8, R18 ;  /* 0x0000000813007824 */ /* 0x008fe200078e0212 */
[----:B--2---:R-:W-:-:S04]  /*bbf0*/  SHF.L.U32 R2, R2, 0x1f, RZ ;  /* 0x0000001f02027819 */ /* 0x004fc800000006ff */
[----:B------:R-:W2:Y:S02]  /*bc00*/  SYNCS.PHASECHK.TRANS64.TRYWAIT P0, [R0+URZ+0x34840], R2 ;  /* 0x03484002000075a7 */ /* 0x000ea4000800017f */
[----:B--2---:R-:W-:Y:S05]  /*bc10*/  @!P0 BRA `(.L_x_245) ;  /* 0x0000004800f88947 */ /* 0x004fea0003800000 */
.L_x_349:
[----:B------:R-:W3:Y:S02]  /*bc20*/  S2R R3, SR_TID.X ;  /* 0x0000000000037919 */ /* 0x000ee40000002100 */
[----:B---3--:R-:W-:-:S04]  /*bc30*/  LOP3.LUT R3, R3, 0x7f, RZ, 0xc0, !PT ;  /* 0x0000007f03037812 */ /* 0x008fc800078ec0ff */
[----:B------:R-:W-:-:S13]  /*bc40*/  ISETP.NE.AND P0, PT, R3, RZ, PT ;  /* 0x000000ff0300720c */ /* 0x000fda0003f05270 */
[----:B------:R-:W-:Y:S05]  /*bc50*/  @P0 BRA `(.L_x_246) ;  /* 0x00000000001c0947 */ /* 0x000fea0003800000 */
[----:B------:R-:W3:Y:S01]  /*bc60*/  S2R R3, SR_TID.X ;  /* 0x0000000000037919 */ /* 0x000ee20000002100 */
[----:B--2---:R-:W-:-:S04]  /*bc70*/  IMAD.MOV.U32 R2, RZ, RZ, 0xc000 ;  /* 0x0000c000ff027424 */ /* 0x004fc800078e00ff */
[----:B------:R4:W-:Y:S01]  /*bc80*/  SYNCS.ARRIVE.TRANS64 RZ, [R0+URZ+0x34830], R2 ;  /* 0x0348300200ff79a7 */ /* 0x0009e2000800003f */
[----:B---3--:R-:W-:-:S04]  /*bc90*/  LOP3.LUT R3, R3, 0x1f, RZ, 0xc0, !PT ;  /* 0x0000001f03037812 */ /* 0x008fc800078ec0ff */
[----:B------:R-:W-:-:S13]  /*bca0*/  ISETP.NE.AND P0, PT, R3, RZ, PT ;  /* 0x000000ff0300720c */ /* 0x000fda0003f05270 */
[----:B----4-:R-:W-:Y:S05]  /*bcb0*/  @!P0 BRA `(.L_x_246) ;  /* 0x0000000000048947 */ /* 0x010fea0003800000 */
[----:B------:R-:W-:Y:S01]  /*bcc0*/  BPT.TRAP 0x1 ;  /* 0x000000040000795c */ /* 0x000fe20000300000 */
.L_x_246:
[----:B------:R-:W3:Y:S04]  /*bcd0*/  LDL R4, [R1+0x8] ;  /* 0x0000080001047983 */ /* 0x000ee80000100800 */
[----:B------:R-:W4:Y:S04]  /*bce0*/  LDL R3, [R1+0x18] ;  /* 0x0000180001037983 */ /* 0x000f280000100800 */
[----:B--2---:R-:W2:Y:S01]  /*bcf0*/  LDL.LU R2, [R1+0x1c] ;  /* 0x00001c0001027983 */ /* 0x004ea20000300800 */
[----:B------:R-:W-:Y:S01]  /*bd00*/  R2UR UR9, R0 ;  /* 0x00000000000972ca */ /* 0x000fe200000e0000 */
[----:B------:R-:W-:Y:S01]  /*bd10*/  IMAD R0, R19, 0xc000, R18 ;  /* 0x0000c00013007824 */ /* 0x000fe200078e0212 */
[----:B------:R-:W-:Y:S01]  /*bd20*/  UIADD3 UR4, UP0, UR38, 0x370, URZ ;  /* 0x0000037026047890 */ /* 0x000fe2000ff1e03f */
[----:B------:R-:W-:Y:S01]  /*bd30*/  R2UR UR12, R16 ;  /* 0x00000000100c72ca */ /* 0x000fe200000e0000 */
[----:B------:R-:W-:Y:S01]  /*bd40*/  UMOV UR10, URZ ;  /* 0x0000003f000a7c82 */ /* 0x000fe20008000000 */
[----:B-----5:R-:W-:Y:S01]  /*bd50*/  R2UR UR13, R17 ;  /* 0x00000000110d72ca */ /* 0x020fe200000e0000 */
[----:B------:R-:W-:Y:S01]  /*bd60*/  UMOV UR6, 0x0 ;  /* 0x0000000000067882 */ /* 0x000fe20000000000 */
[----:B------:R-:W-:Y:S01]  /*bd70*/  R2UR UR8, R0 ;  /* 0x00000000000872ca */ /* 0x000fe200000e0000 */
[----:B------:R-:W-:Y:S01]  /*bd80*/  UMOV UR7, 0x14f00000 ;  /* 0x14f0000000077882 */ /* 0x000fe20000000000 */
[----:B------:R-:W-:Y:S01]  /*bd90*/  PLOP3.LUT P0, PT, PT, PT, PT, 0x80, 0x0 ;  /* 0x000000000000781c */ /* 0x000fe20003f0f070 */
[----:B------:R-:W-:-:S03]  /*bda0*/  UMOV UR16, 0x40 ;  /* 0x0000004000107882 */ /* 0x000fc60000000000 */
[----:B------:R-:W-:-:S07]  /*bdb0*/  UIADD3 UR9, UR9, 0x34830, URZ ;  /* 0x0003483009097890 */ /* 0x000fce000fffe03f */
[----:B------:R-:W-:Y:S02]  /*bdc0*/  UIADD3 UR14, UR8, 0x1c400, URZ ;  /* 0x0001c400080e7890 */ /* 0x000fe4000fffe03f */
[----:B------:R-:W-:Y:S02]  /*bdd0*/  UIADD3 UR15, UR8, 0x20400, URZ ;  /* 0x00020400080f7890 */ /* 0x000fe4000fffe03f */
[----:B------:R-:W-:-:S03]  /*bde0*/  UIADD3 UR17, UR8, 0x24400, URZ ;  /* 0x0002440008117890 */ /* 0x000fc6000fffe03f */
[----:B------:R-:W-:Y:S01]  /*bdf0*/  UMOV UR8, UR14 ;  /* 0x0000000e00087c82 */ /* 0x000fe20008000000 */
[----:B------:R-:W-:Y:S01]  /*be00*/  UMOV UR14, 0x80 ;  /* 0x00000080000e7882 */ /* 0x000fe20000000000 */
[----:B---3--:R-:W-:Y:S02]  /*be10*/  R2UR UR11, R4 ;  /* 0x00000000040b72ca */ /* 0x008fe400000e0000 */
[----:B----4-:R-:W-:Y:S02]  /*be20*/  R2UR UR5, R3 ;  /* 0x00000000030572ca */ /* 0x010fe400000e0000 */
[----:B--2---:R-:W-:-:S04]  /*be30*/  LOP3.LUT R2, R2, 0xfffffffe, RZ, 0xc0, !PT ;  /* 0xfffffffe02027812 */ /* 0x004fc800078ec0ff */
[----:B------:R-:W-:-:S07]  /*be40*/  @P0 LOP3.LUT R2, R2, 0x1, RZ, 0xfc, !PT ;  /* 0x0000000102020812 */ /* 0x000fce00078efcff */
[----:B------:R-:W-:Y:S01]  /*be50*/  ULEA UR11, UR11, UR5, 0x7 ;  /* 0x000000050b0b7291 */ /* 0x000fe2000f8e383f */
[----:B------:R2:W-:Y:S01]  /*be60*/  STL [R1+0x1c], R2 ;  /* 0x00001c0201007387 */ /* 0x0005e20000100800 */
[----:B------:R-:W-:-:S09]  /*be70*/  UIADD3.X UR5, URZ, UR39, URZ, UP0, !UPT ;  /* 0x000000273f057290 */ /* 0x000fd200087fe43f */
[----:B------:R3:W-:Y:S02]  /*be80*/  UTMALDG.4D [UR8], [UR4], desc[UR6] ;  /* 0x00000608040075b4 */ /* 0x0007e40008019000 */
[----:B---3--:R-:W-:Y:S01]  /*be90*/  UMOV UR8, UR15 ;  /* 0x0000000f00087c82 */ /* 0x008fe20008000000 */
[----:B------:R-:W-:Y:S02]  /*bea0*/  UMOV UR10, UR16 ;  /* 0x00000010000a7c82 */ /* 0x000fe40008000000 */
[----:B------:R3:W-:Y:S02]  /*beb0*/  UTMALDG.4D [UR8], [UR4], desc[UR6] ;  /* 0x00000608040075b4 */ /* 0x0007e40008019000 */
[----:B---3--:R-:W-:Y:S01]  /*bec0*/  UMOV UR8, UR17 ;  /* 0x0000001100087c82 */ /* 0x008fe20008000000 */
[----:B------:R-:W-:Y:S02]  /*bed0*/  UMOV UR10, UR14 ;  /* 0x0000000e000a7c82 */ /* 0x000fe40008000000 */
[----:B------:R2:W-:Y:S02]  /*bee0*/  UTMALDG.4D [UR8], [UR4], desc[UR6] ;  /* 0x00000608040075b4 */ /* 0x0005e40008019000 */
[----:B--2---:R-:W-:Y:S01]  /*bef0*/  NOP ;  /* 0x0000000000007918 */ /* 0x004fe20000000000 */
.L_x_242:
[----:B------:R-:W2:Y:S04]  /*bf00*/  LDL.LU R3, [R1+0x30] ;  /* 0x0000300001037983 */ /* 0x000ea80000300800 */
[----:B------:R-:W4:Y:S04]  /*bf10*/  LDL.LU R5, [R1+0x2c] ;  /* 0x00002c0001057983 */ /* 0x000f280000300800 */
[----:B---3--:R-:W3:Y:S01]  /*bf20*/  LDL.LU R4, [R1+0x3c] ;  /* 0x00003c0001047983 */ /* 0x008ee20000300800 */
[----:B------:R-:W-:Y:S05]  /*bf30*/  WARPSYNC.ALL ;  /* 0x0000000000007948 */ /* 0x000fea0003800000 */
[----:B------:R-:W-:Y:S01]  /*bf40*/  ULDC.64 UR6, c[0x0][0xa00] ;  /* 0x0002800000067ab9 */ /* 0x000fe20000000a00 */
[----:B------:R-:W-:Y:S01]  /*bf50*/  ULDC.64 UR4, c[0x0][0x298] ;  /* 0x0000a60000047ab9 */ /* 0x000fe20000000a00 */
[----:B------:R-:W-:Y:S01]  /*bf60*/  BAR.SYNC.DEFER_BLOCKING 0x8, 0x180 ;  /* 0x0206000000007b1d */ /* 0x000fe20000010000 */
[----:B------:R-:W-:Y:S01]  /*bf70*/  ISETP.NE.U32.AND P0, PT, RZ, UR6, PT ;  /* 0x00000006ff007c0c */ /* 0x000fe2000bf05070 */
[----:B------:R-:W-:-:S03]  /*bf80*/  VIADD R2, R18, 0x10400 ;  /* 0x0001040012027836 */ /* 0x000fc60000000000 */
[----:B------:R-:W-:Y:S01]  /*bf90*/  ISETP.NE.AND.EX P0, PT, RZ, UR7, PT, P0 ;  /* 0x00000007ff007c0c */ /* 0x000fe2000bf05300 */
[----:B------:R-:W-:Y:S01]  /*bfa0*/  BSSY B6, `(.L_x_247) ;  /* 0x000001e000067945 */ /* 0x000fe20003800000 */
[----:B------:R-:W-:Y:S02]  /*bfb0*/  LOP3.LUT P1, RZ, R2, 0x3ff, RZ, 0xc0, !PT ;  /* 0x000003ff02ff7812 */ /* 0x000fe4000782c0ff */
[----:B--2---:R-:W-:Y:S02]  /*bfc0*/  SHF.R.S32.HI R0, RZ, 0x1f, R3 ;  /* 0x0000001fff007819 */ /* 0x004fe40000011403 */
[----:B----4-:R-:W-:-:S03]  /*bfd0*/  SEL R5, R5, RZ, !P0 ;  /* 0x000000ff05057207 */ /* 0x010fc60004000000 */
[----:B------:R-:W-:Y:S01]  /*bfe0*/  IMAD R0, R0, UR4, RZ ;  /* 0x0000000400007c24 */ /* 0x000fe2000f8e02ff */
[----:B---3--:R-:W-:-:S03]  /*bff0*/  SEL R4, R4, RZ, !P0 ;  /* 0x000000ff04047207 */ /* 0x008fc60004000000 */
[C---:B------:R-:W-:Y:S02]  /*c000*/  IMAD R0, R3.reuse, UR5, R0 ;  /* 0x0000000503007c24 */ /* 0x040fe4000f8e0200 */
[----:B------:R-:W-:-:S04]  /*c010*/  IMAD.WIDE.U32 R2, R3, UR4, RZ ;  /* 0x0000000403027c25 */ /* 0x000fc8000f8e00ff */
[----:B------:R-:W-:Y:S01]  /*c020*/  IMAD.IADD R0, R3, 0x1, R0 ;  /* 0x0000000103007824 */ /* 0x000fe200078e0200 */
[----:B------:R2:W-:Y:S04]  /*c030*/  STL.64 [R1+0x50], R2 ;  /* 0x0000500201007387 */ /* 0x0005e80000100a00 */
[----:B------:R2:W-:Y:S04]  /*c040*/  STL [R1+0x2c], R5 ;  /* 0x00002c0501007387 */ /* 0x0005e80000100800 */
[----:B------:R2:W-:Y:S04]  /*c050*/  STL [R1+0x3c], R4 ;  /* 0x00003c0401007387 */ /* 0x0005e80000100800 */
[----:B------:R2:W-:Y:S01]  /*c060*/  STL [R1+0x30], R0 ;  /* 0x0000300001007387 */ /* 0x0005e20000100800 */
[----:B------:R-:W-:Y:S05]  /*c070*/  @!P1 BRA `(.L_x_248) ;  /* 0x0000000000409947 */ /* 0x000fea0003800000 */
[----:B--2---:R-:W-:Y:S01]  /*c080*/  MOV R2, 0x0 ;  /* 0x0000000000027802 */ /* 0x004fe20000000f00 */
[----:B------:R-:W-:Y:S01]  /*c090*/  ULDC.64 UR6, c[0x4][0xb8] ;  /* 0x01002e0000067ab9 */ /* 0x000fe20000000a00 */
[----:B------:R-:W-:Y:S01]  /*c0a0*/  ULDC.64 UR8, c[0x4][0xc0] ;  /* 0x0100300000087ab9 */ /* 0x000fe20000000a00 */
[----:B------:R-:W-:Y:S01]  /*c0b0*/  ULDC.64 UR4, c[0x4][0x20] ;  /* 0x0100080000047ab9 */ /* 0x000fe20000000a00 */
[----:B------:R-:W-:Y:S02]  /*c0c0*/  IMAD.U32 R4, RZ, RZ, UR6 ;  /* 0x00000006ff047e24 */ /* 0x000fe4000f8e00ff */
[----:B------:R-:W2:Y:S01]  /*c0d0*/  LDC.64 R2, c[0x4][R2] ;  /* 0x0100000002027b82 */ /* 0x000ea20000000a00 */
[----:B------:R-:W-:Y:S02]  /*c0e0*/  IMAD.U32 R5, RZ, RZ, UR7 ;  /* 0x00000007ff057e24 */ /* 0x000fe4000f8e00ff */
[----:B------:R-:W-:Y:S02]  /*c0f0*/  IMAD.U32 R6, RZ, RZ, UR8 ;  /* 0x00000008ff067e24 */ /* 0x000fe4000f8e00ff */
[----:B------:R-:W-:-:S02]  /*c100*/  IMAD.U32 R7, RZ, RZ, UR9 ;  /* 0x00000009ff077e24 */ /* 0x000fc4000f8e00ff */
[----:B-1----:R-:W-:Y:S02]  /*c110*/  IMAD.U32 R10, RZ, RZ, UR4 ;  /* 0x00000004ff0a7e24 */ /* 0x002fe4000f8e00ff */
[----:B0-----:R-:W-:Y:S02]  /*c120*/  IMAD.U32 R11, RZ, RZ, UR5 ;  /* 0x00000005ff0b7e24 */ /* 0x001fe4000f8e00ff */
[----:B------:R-:W-:Y:S02]  /*c130*/  IMAD.MOV.U32 R8, RZ, RZ, 0x70 ;  /* 0x00000070ff087424 */ /* 0x000fe400078e00ff */
[----:B------:R-:W-:Y:S02]  /*c140*/  IMAD.MOV.U32 R12, RZ, RZ, 0x1 ;  /* 0x00000001ff0c7424 */ /* 0x000fe400078e00ff */
[----:B------:R-:W-:-:S07]  /*c150*/  IMAD.MOV.U32 R13, RZ, RZ, RZ ;  /* 0x000000ffff0d7224 */ /* 0x000fce00078e00ff */
[----:B------:R-:W-:-:S07]  /*c160*/  LEPC R20, `(.L_x_248) ;  /* 0x000000001014794e */ /* 0x000fce0000000000 */
[----:B--2---:R-:W-:Y:S05]  /*c170*/  CALL.ABS.NOINC R2 ;  /* 0x0000000002007343 */ /* 0x004fea0003c00000 */
.L_x_248:
[----:B------:R-:W-:Y:S05]  /*c180*/  BSYNC B6 ;  /* 0x0000000000067941 */ /* 0x000fea0003800000 */
.L_x_247:
[----:B--2---:R-:W2:Y:S01]  /*c190*/  LDL.LU R0, [R1+0x3c] ;  /* 0x00003c0001007983 */ /* 0x004ea20000300800 */
[----:B------:R-:W3:Y:S01]  /*c1a0*/  LDC R8, c[0x0][0x448] ;  /* 0x00011200ff087b82 */ /* 0x000ee20000000800 */
[----:B------:R-:W-:Y:S01]  /*c1b0*/  ULDC.64 UR4, c[0x0][0x2d8] ;  /* 0x0000b60000047ab9 */ /* 0x000fe20000000a00 */
[----:B------:R-:W-:Y:S01]  /*c1c0*/  ULDC.64 UR6, c[0x0][0x280] ;  /* 0x0000a00000067ab9 */ /* 0x000fe20000000a00 */
[----:B------:R-:W4:Y:S04]  /*c1d0*/  LDL.LU R4, [R1+0x30] ;  /* 0x0000300001047983 */ /* 0x000f280000300800 */
[----:B------:R-:W4:Y:S04]  /*c1e0*/  LDL.LU.64 R2, [R1+0x50] ;  /* 0x0000500001027983 */ /* 0x000f280000300a00 */
[----:B------:R-:W2:Y:S04]  /*c1f0*/  LDL.LU R6, [R1+0x2c] ;  /* 0x00002c0001067983 */ /* 0x000ea80000300800 */
[----:B------:R-:W2:Y:S01]  /*c200*/  LDL.LU R5, [R1+0x4] ;  /* 0x0000040001057983 */ /* 0x000ea20000300800 */
[----:B---3--:R-:W-:Y:S01]  /*c210*/  ISETP.NE.AND P0, PT, R8, 0x1, PT ;  /* 0x000000010800780c */ /* 0x008fe20003f05270 */
[----:B------:R-:W0:-:S12]  /*c220*/  S2R R9, SR_TID.X ;  /* 0x0000000000097919 */ /* 0x000e180000002100 */
[----:B------:R-:W3:Y:S01]  /*c230*/  @P0 LDC R7, c[0x0][0x450] ;  /* 0x00011400ff070b82 */ /* 0x000ee20000000800 */
[----:B0-----:R-:W-:-:S05]  /*c240*/  IMAD.SHL.U32 R11, R9, 0x8, RZ ;  /* 0x00000008090b7824 */ /* 0x001fca00078e00ff */
[----:B------:R-:W-:-:S04]  /*c250*/  LOP3.LUT R11, R11, 0x38, RZ, 0xc0, !PT ;  /* 0x000000380b0b7812 */ /* 0x000fc800078ec0ff */
[----:B-1----:R-:W-:Y:S01]  /*c260*/  LOP3.LUT R10, R11, 0x40, RZ, 0xfc, !PT ;  /* 0x000000400b0a7812 */ /* 0x002fe200078efcff */
[----:B----4-:R-:W-:Y:S02]  /*c270*/  IMAD.MOV.U32 R3, RZ, RZ, R4 ;  /* 0x000000ffff037224 */ /* 0x010fe400078e0004 */
[----:B------:R-:W0:Y:S01]  /*c280*/  S2R R4, SR_TID.X ;  /* 0x0000000000047919 */ /* 0x000e220000002100 */
[----:B------:R-:W-:-:S04]  /*c290*/  IMAD.WIDE.U32 R2, R16, UR4, R2 ;  /* 0x0000000410027c25 */ /* 0x000fc8000f8e0002 */
[----:B------:R-:W-:Y:S01]  /*c2a0*/  IMAD R3, R16, UR5, R3 ;  /* 0x0000000510037c24 */ /* 0x000fe2000f8e0203 */
[----:B------:R-:W-:Y:S02]  /*c2b0*/  ULDC.64 UR4, c[0x0][0x2e0] ;  /* 0x0000b80000047ab9 */ /* 0x000fe40000000a00 */
[----:B--2---:R-:W-:Y:S02]  /*c2c0*/  IMAD R0, R0, UR4, RZ ;  /* 0x0000000400007c24 */ /* 0x004fe4000f8e02ff */
[----:B------:R-:W-:-:S04]  /*c2d0*/  IMAD.WIDE.U32 R2, R6, UR4, R2 ;  /* 0x0000000406027c25 */ /* 0x000fc8000f8e0002 */
[----:B------:R-:W-:Y:S01]  /*c2e0*/  IMAD R0, R6, UR5, R0 ;  /* 0x0000000506007c24 */ /* 0x000fe2000f8e0200 */
[----:B------:R-:W-:Y:S01]  /*c2f0*/  ULDC.64 UR4, c[0x0][0x2d0] ;  /* 0x0000b40000047ab9 */ /* 0x000fe20000000a00 */
[C---:B0-----:R-:W-:Y:S01]  /*c300*/  LOP3.LUT R6, R4.reuse, 0x7f, RZ, 0xc0, !PT ;  /* 0x0000007f04067812 */ /* 0x041fe200078ec0ff */
[----:B------:R-:W-:-:S03]  /*c310*/  IMAD.SHL.U32 R4, R4, 0x10, RZ ;  /* 0x0000001004047824 */ /* 0x000fc600078e00ff */
[----:B------:R-:W-:-:S04]  /*c320*/  SHF.R.U32.HI R6, RZ, 0x3, R6 ;  /* 0x00000003ff067819 */ /* 0x000fc80000011606 */
[----:B------:R-:W-:Y:S02]  /*c330*/  LOP3.LUT R4, R6, 0x70, R4, 0xf8, !PT ;  /* 0x0000007006047812 */ /* 0x000fe400078ef804 */
[----:B------:R-:W0:Y:S01]  /*c340*/  @P0 LDC R6, c[0x0][0x44c] ;  /* 0x00011300ff060b82 */ /* 0x000e220000000800 */
[----:B------:R-:W-:Y:S02]  /*c350*/  IMAD.SHL.U32 R5, R5, 0x80, RZ ;  /* 0x0000008005057824 */ /* 0x000fe400078e00ff */
[----:B------:R-:W-:-:S03]  /*c360*/  IMAD.IADD R3, R3, 0x1, R0 ;  /* 0x0000000103037824 */ /* 0x000fc600078e0200 */
[----:B------:R-:W-:-:S05]  /*c370*/  LOP3.LUT R0, R4, R5, RZ, 0xfc, !PT ;  /* 0x0000000504007212 */ /* 0x000fca00078efcff */
[----:B------:R-:W-:Y:S02]  /*c380*/  IMAD.MOV.U32 R4, RZ, RZ, R0 ;  /* 0x000000ffff047224 */ /* 0x000fe400078e0000 */
[----:B0-----:R-:W-:-:S05]  /*c390*/  @P0 IMAD.HI.U32 R6, R0, R6, RZ ;  /* 0x0000000600060227 */ /* 0x001fca00078e00ff */
[----:B---3--:R-:W-:-:S05]  /*c3a0*/  @P0 SHF.R.U32.HI R4, RZ, R7, R6 ;  /* 0x00000007ff040219 */ /* 0x008fca0000011606 */
[----:B------:R-:W-:-:S04]  /*c3b0*/  IMAD.MOV R6, RZ, RZ, -R4 ;  /* 0x000000ffff067224 */ /* 0x000fc800078e0a04 */
[----:B------:R-:W-:Y:S01]  /*c3c0*/  IMAD R0, R8, R6, R0 ;  /* 0x0000000608007224 */ /* 0x000fe200078e0200 */
[----:B------:R-:W-:Y:S01]  /*c3d0*/  SHF.R.S32.HI R6, RZ, 0x1f, R4 ;  /* 0x0000001fff067819 */ /* 0x000fe20000011404 */
[----:B------:R-:W-:-:S04]  /*c3e0*/  IMAD.WIDE.U32 R2, R4, UR4, R2 ;  /* 0x0000000404027c25 */ /* 0x000fc8000f8e0002 */
[----:B------:R-:W-:-:S04]  /*c3f0*/  IMAD R6, R6, UR4, RZ ;  /* 0x0000000406067c24 */ /* 0x000fc8000f8e02ff */
[----:B------:R-:W-:Y:S01]  /*c400*/  IMAD R4, R4, UR5, R6 ;  /* 0x0000000504047c24 */ /* 0x000fe2000f8e0206 */
[----:B------:R-:W-:-:S03]  /*c410*/  ULDC.64 UR4, c[0x0][0x2c8] ;  /* 0x0000b20000047ab9 */ /* 0x000fc60000000a00 */
[----:B------:R-:W-:Y:S01]  /*c420*/  IMAD.IADD R3, R3, 0x1, R4 ;  /* 0x0000000103037824 */ /* 0x000fe200078e0204 */
[----:B------:R-:W-:Y:S01]  /*c430*/  SHF.R.S32.HI R4, RZ, 0x1f, R0 ;  /* 0x0000001fff047819 */ /* 0x000fe20000011400 */
[----:B------:R-:W-:-:S04]  /*c440*/  IMAD.WIDE.U32 R2, R0, UR4, R2 ;  /* 0x0000000400027c25 */ /* 0x000fc8000f8e0002 */
[----:B------:R-:W-:Y:S01]  /*c450*/  IMAD R4, R4, UR4, RZ ;  /* 0x0000000404047c24 */ /* 0x000fe2000f8e02ff */
[----:B------:R-:W-:Y:S02]  /*c460*/  ULDC UR4, c[0x0][0x2b8] ;  /* 0x0000ae0000047ab9 */ /* 0x000fe40000000800 */
[----:B------:R-:W-:Y:S02]  /*c470*/  ISETP.GE.AND P1, PT, R10, UR4, PT ;  /* 0x000000040a007c0c */ /* 0x000fe4000bf26270 */
[----:B------:R0:W5:Y:S01]  /*c480*/  LDL R10, [R1+0x24] ;  /* 0x00002400010a7983 */ /* 0x0001620000100800 */
[----:B------:R-:W-:Y:S01]  /*c490*/  IMAD R0, R0, UR5, R4 ;  /* 0x0000000500007c24 */ /* 0x000fe2000f8e0204 */
[----:B------:R-:W-:Y:S02]  /*c4a0*/  LOP3.LUT R9, R11, 0x80, RZ, 0xfc, !PT ;  /* 0x000000800b097812 */ /* 0x000fe400078efcff */
[----:B------:R-:W-:Y:S01]  /*c4b0*/  LEA R4, P3, R2, UR6, 0x1 ;  /* 0x0000000602047c11 */ /* 0x000fe2000f8608ff */
[----:B------:R-:W-:Y:S01]  /*c4c0*/  IMAD.IADD R0, R3, 0x1, R0 ;  /* 0x0000000103007824 */ /* 0x000fe200078e0200 */
[----:B------:R-:W-:-:S02]  /*c4d0*/  ISETP.GE.AND P2, PT, R11, UR4, PT ;  /* 0x000000040b007c0c */ /* 0x000fc4000bf46270 */
[----:B------:R-:W-:Y:S01]  /*c4e0*/  ISETP.GE.AND P0, PT, R9, UR4, PT ;  /* 0x0000000409007c0c */ /* 0x000fe2000bf06270 */
[----:B------:R-:W-:Y:S01]  /*c4f0*/  UMOV UR4, 0xffffffff ;  /* 0xffffffff00047882 */ /* 0x000fe20000000000 */
[----:B------:R-:W-:Y:S02]  /*c500*/  LEA.HI.X R3, R2, UR7, R0, 0x1, P3 ;  /* 0x0000000702037c11 */ /* 0x000fe400098f0c00 */
[----:B0-----:R-:W-:Y:S09]  /*c510*/  BRA.DIV UR4, `(.L_x_249) ;  /* 0x0000004204cc7947 */ /* 0x001ff2000b800000 */
[----:B------:R-:W2:Y:S01]  /*c520*/  LDL.LU R7, [R1+0x40] ;  /* 0x0000400001077983 */ /* 0x000ea20000300800 */
[----:B------:R-:W0:Y:S02]  /*c530*/  S2R R6, SR_TID.X ;  /* 0x0000000000067919 */ /* 0x000e240000002100 */
[----:B0-----:R-:W-:-:S04]  /*c540*/  LOP3.LUT R6, R6, 0x7f, RZ, 0xc0, !PT ;  /* 0x0000007f06067812 */ /* 0x001fc800078ec0ff */
[----:B------:R-:W-:-:S05]  /*c550*/  SHF.R.U32.HI R6, RZ, 0x3, R6 ;  /* 0x00000003ff067819 */ /* 0x000fca0000011606 */
[----:B------:R-:W-:Y:S02]  /*c560*/  IMAD.IADD R0, R6, 0x1, R5 ;  /* 0x0000000106007824 */ /* 0x000fe400078e0205 */
[----:B------:R-:W0:Y:S02]  /*c570*/  S2R R6, SR_TID.X ;  /* 0x0000000000067919 */ /* 0x000e240000002100 */
[----:B------:R-:W-:Y:S01]  /*c580*/  VIADD R5, R0, 0x10 ;  /* 0x0000001000057836 */ /* 0x000fe20000000000 */
[----:B------:R-:W-:Y:S01]  /*c590*/  SHFL.IDX PT, R9, R3, 0x1, 0x181f ;  /* 0x00381f0003097f89 */ /* 0x000fe200000e0000 */
[----:B0-----:R-:W-:-:S03]  /*c5a0*/  IMAD.SHL.U32 R11, R6, 0x8, RZ ;  /* 0x00000008060b7824 */ /* 0x001fc600078e00ff */
[----:B------:R-:W-:Y:S02]  /*c5b0*/  SHFL.IDX PT, R6, R3, RZ, 0x181f ;  /* 0x00181fff03067589 */ /* 0x000fe400000e0000 */
[----:B------:R-:W-:Y:S01]  /*c5c0*/  LOP3.LUT R11, R11, 0x38, RZ, 0xc0, !PT ;  /* 0x000000380b0b7812 */ /* 0x000fe200078ec0ff */
[----:B--2---:R-:W-:Y:S02]  /*c5d0*/  IMAD R2, R7, R8, RZ ;  /* 0x0000000807027224 */ /* 0x004fe400078e02ff */
[----:B------:R-:W0:Y:S03]  /*c5e0*/  SHFL.IDX PT, R7, R4, RZ, 0x181f ;  /* 0x00181fff04077589 */ /* 0x000e2600000e0000 */
[-C--:B------:R-:W-:Y:S02]  /*c5f0*/  ISETP.GE.AND P4, PT, R0, R2.reuse, PT ;  /* 0x000000020000720c */ /* 0x080fe40003f86270 */
[----:B------:R-:W-:-:S02]  /*c600*/  ISETP.GE.AND P3, PT, R5, R2, PT ;  /* 0x000000020500720c */ /* 0x000fc40003f66270 */
[----:B------:R-:W1:Y:S09]  /*c610*/  SHFL.IDX PT, R5, R4, 0x1, 0x181f ;  /* 0x00381f0004057f89 */ /* 0x000e7200000e0000 */
[----:B0-----:R-:W-:-:S05]  /*c620*/  @!P4 LEA R7, P5, R11, R7, 0x1 ;  /* 0x000000070b07c211 */ /* 0x001fca00078a08ff */
[----:B------:R-:W-:-:S05]  /*c630*/  @!P4 IMAD.X R6, RZ, RZ, R6, P5 ;  /* 0x000000ffff06c224 */ /* 0x000fca00028e0606 */
[----:B------:R-:W-:-:S04]  /*c640*/  @!P4 LOP3.LUT R7, R7, R6, RZ, 0x3c, !PT ;  /* 0x000000060707c212 */ /* 0x000fc800078e3cff */
[----:B------:R-:W-:Y:S02]  /*c650*/  @!P4 LOP3.LUT R6, R7, R6, RZ, 0x3c, !PT ;  /* 0x000000060706c212 */ /* 0x000fe400078e3cff */
[----:B-1----:R-:W-:Y:S02]  /*c660*/  @!P3 LEA R8, P5, R11, R5, 0x1 ;  /* 0x000000050b08b211 */ /* 0x002fe400078a08ff */
[----:B------:R-:W-:-:S03]  /*c670*/  @!P4 LOP3.LUT R7, R7, R6, RZ, 0x3c, !PT ;  /* 0x000000060707c212 */ /* 0x000fc600078e3cff */
[----:B------:R-:W-:Y:S02]  /*c680*/  @!P3 IMAD.X R5, RZ, RZ, R9, P5 ;  /* 0x000000ffff05b224 */ /* 0x000fe400028e0609 */
[----:B-----5:R-:W-:Y:S04]  /*c690*/  @!P4 LDGSTS.E.BYPASS.LTC128B.128 [R10+0x10400], desc[UR40][R6.64], !P2 ;  /* 0x10400000060acfae */ /* 0x020fe8000d101d68 */
[----:B------:R-:W-:Y:S04]  /*c6a0*/  @!P4 LDGSTS.E.BYPASS.LTC128B.128 [R10+0x14400], desc[UR40][R6.64+0x80], !P1 ;  /* 0x14400080060acfae */ /* 0x000fe8000c901d68 */
[----:B------:R0:W-:Y:S02]  /*c6b0*/  @!P4 LDGSTS.E.BYPASS.LTC128B.128 [R10+0x18400], desc[UR40][R6.64+0x100], !P0 ;  /* 0x18400100060acfae */ /* 0x0001e4000c101d68 */
[----:B0-----:R-:W-:-:S02]  /*c6c0*/  @!P3 IMAD.MOV.U32 R6, RZ, RZ, R8 ;  /* 0x000000ffff06b224 */ /* 0x001fc400078e0008 */
[----:B------:R-:W-:Y:S02]  /*c6d0*/  @!P3 IMAD.MOV.U32 R7, RZ, RZ, R5 ;  /* 0x000000ffff07b224 */ /* 0x000fe400078e0005 */
[----:B------:R-:W-:-:S03]  /*c6e0*/  VIADD R5, R0, 0x20 ;  /* 0x0000002000057836 */ /* 0x000fc60000000000 */
[----:B------:R-:W-:Y:S04]  /*c6f0*/  @!P3 LDGSTS.E.BYPASS.LTC128B.128 [R10+0x10c00], desc[UR40][R6.64], !P2 ;  /* 0x10c00000060abfae */ /* 0x000fe8000d101d68 */
[----:B------:R-:W-:Y:S04]  /*c700*/  @!P3 LDGSTS.E.BYPASS.LTC128B.128 [R10+0x14c00], desc[UR40][R6.64+0x80], !P1 ;  /* 0x14c00080060abfae */ /* 0x000fe8000c901d68 */
[----:B------:R0:W-:Y:S01]  /*c710*/  @!P3 LDGSTS.E.BYPASS.LTC128B.128 [R10+0x18c00], desc[UR40][R6.64+0x100], !P0 ;  /* 0x18c00100060abfae */ /* 0x0001e2000c101d68 */
[----:B------:R-:W-:-:S03]  /*c720*/  ISETP.GE.AND P3, PT, R5, R2, PT ;  /* 0x000000020500720c */ /* 0x000fc60003f66270 */
[----:B------:R-:W1:Y:S04]  /*c730*/  SHFL.IDX PT, R5, R4, 0x2, 0x181f ;  /* 0x00581f0004057f89 */ /* 0x000e6800000e0000 */
[----:B------:R-:W0:Y:S06]  /*c740*/  SHFL.IDX PT, R8, R3, 0x2, 0x181f ;  /* 0x00581f0003087f89 */ /* 0x000e2c00000e0000 */
[----:B-1----:R-:W-:-:S05]  /*c750*/  @!P3 LEA R5, P4, R11, R5, 0x1 ;  /* 0x000000050b05b211 */ /* 0x002fca00078808ff */
[----:B0-----:R-:W-:-:S04]  /*c760*/  @!P3 IMAD.X R6, RZ, RZ, R8, P4 ;  /* 0x000000ffff06b224 */ /* 0x001fc800020e0608 */
[----:B------:R-:W-:Y:S02]  /*c770*/  @!P3 IMAD.MOV.U32 R7, RZ, RZ, R6 ;  /* 0x000000ffff07b224 */ /* 0x000fe400078e0006 */
[----:B------:R-:W-:Y:S02]  /*c780*/  @!P3 IMAD.MOV.U32 R6, RZ, RZ, R5 ;  /* 0x000000ffff06b224 */ /* 0x000fe400078e0005 */
[----:B------:R-:W-:-:S03]  /*c790*/  VIADD R5, R0, 0x30 ;  /* 0x0000003000057836 */ /* 0x000fc60000000000 */
[----:B------:R-:W-:Y:S04]  /*c7a0*/  @!P3 LDGSTS.E.BYPASS.LTC128B.128 [R10+0x11400], desc[UR40][R6.64], !P2 ;  /* 0x11400000060abfae */ /* 0x000fe8000d101d68 */
[----:B------:R-:W-:Y:S04]  /*c7b0*/  @!P3 LDGSTS.E.BYPASS.LTC128B.128 [R10+0x15400], desc[UR40][R6.64+0x80], !P1 ;  /* 0x15400080060abfae */ /* 0x000fe8000c901d68 */
[----:B------:R0:W-:Y:S01]  /*c7c0*/  @!P3 LDGSTS.E.BYPASS.LTC128B.128 [R10+0x19400], desc[UR40][R6.64+0x100], !P0 ;  /* 0x19400100060abfae */ /* 0x0001e2000c101d68 */
[----:B------:R-:W-:-:S03]  /*c7d0*/  ISETP.GE.AND P3, PT, R5, R2, PT ;  /* 0x000000020500720c */ /* 0x000fc60003f66270 */
[----:B------:R-:W1:Y:S04]  /*c7e0*/  SHFL.IDX PT, R5, R4, 0x3, 0x181f ;  /* 0x00781f0004057f89 */ /* 0x000e6800000e0000 */
[----:B0-----:R-:W0:Y:S06]  /*c7f0*/  SHFL.IDX PT, R6, R3, 0x3, 0x181f ;  /* 0x00781f0003067f89 */ /* 0x001e2c00000e0000 */
        /* <DEDUP_REMOVED lines=27> */
[----:B------:R-:W-:Y:S02]  /*c9b0*/  @!P3 LDGSTS.E.BYPASS.LTC128B.128 [R10+0x12c00], desc[UR40][R6.64], !P2 ;  /* 0x12c00000060abfae */ /* 0x000fe4000d101d68 */
[----:B------:R-:W-:Y:S02]  /*c9c0*/  ISETP.GE.AND P4, PT, R5, R2, PT ;  /* 0x000000020500720c */ /* 0x000fe40003f86270 */
[----:B------:R-:W0:Y:S04]  /*c9d0*/  SHFL.IDX PT, R5, R4, 0x6, 0x181f ;  /* 0x00d81f0004057f89 */ /* 0x000e2800000e0000 */
[----:B------:R-:W-:Y:S04]  /*c9e0*/  @!P3 LDGSTS.E.BYPASS.LTC128B.128 [R10+0x16c00], desc[UR40][R6.64+0x80], !P1 ;  /* 0x16c00080060abfae */ /* 0x000fe8000c901d68 */
[----:B------:R1:W-:Y:S04]  /*c9f0*/  @!P3 LDGSTS.E.BYPASS.LTC128B.128 [R10+0x1ac00], desc[UR40][R6.64+0x100], !P0 ;  /* 0x1ac00100060abfae */ /* 0x0003e8000c101d68 */
[----:B-1----:R-:W1:Y:S01]  /*ca00*/  SHFL.IDX PT, R6, R3, 0x6, 0x181f ;  /* 0x00d81f0003067f89 */ /* 0x002e6200000e0000 */
[----:B0-----:R-:W-:-:S05]  /*ca10*/  @!P4 LEA R5, P3, R11, R5, 0x1 ;  /* 0x000000050b05c211 */ /* 0x001fca00078608ff */
[----:B-1----:R-:W-:-:S04]  /*ca20*/  @!P4 IMAD.X R6, RZ, RZ, R6, P3 ;  /* 0x000000ffff06c224 */ /* 0x002fc800018e0606 */
[----:B------:R-:W-:Y:S02]  /*ca30*/  @!P4 IMAD.MOV.U32 R7, RZ, RZ, R6 ;  /* 0x000000ffff07c224 */ /* 0x000fe400078e0006 */
[----:B------:R-:W-:Y:S02]  /*ca40*/  @!P4 IMAD.MOV.U32 R6, RZ, RZ, R5 ;  /* 0x000000ffff06c224 */ /* 0x000fe400078e0005 */
[----:B------:R1:W2:Y:S04]  /*ca50*/  SHFL.IDX PT, R5, R3, 0x7, 0x181f ;  /* 0x00f81f0003057f89 */ /* 0x0002a800000e0000 */
[----:B------:R1:W-:Y:S04]  /*ca60*/  @!P4 LDGSTS.E.BYPASS.LTC128B.128 [R10+0x13400], desc[UR40][R6.64], !P2 ;  /* 0x13400000060acfae */ /* 0x0003e8000d101d68 */
[----:B------:R1:W-:Y:S04]  /*ca70*/  @!P4 LDGSTS.E.BYPASS.LTC128B.128 [R10+0x17400], desc[UR40][R6.64+0x80], !P1 ;  /* 0x17400080060acfae */ /* 0x0003e8000c901d68 */
[----:B------:R1:W-:Y:S04]  /*ca80*/  @!P4 LDGSTS.E.BYPASS.LTC128B.128 [R10+0x1b400], desc[UR40][R6.64+0x100], !P0 ;  /* 0x1b400100060acfae */ /* 0x0003e8000c101d68 */
[----:B------:R1:W3:Y:S02]  /*ca90*/  SHFL.IDX PT, R3, R4, 0x7, 0x181f ;  /* 0x00f81f0004037f89 */ /* 0x0002e400000e0000 */
.L_x_366:
[----:B------:R-:W-:Y:S01]  /*caa0*/  VIADD R0, R0, 0x70 ;  /* 0x0000007000007836 */ /* 0x000fe20000000000 */
[----:B------:R-:W-:Y:S04]  /*cab0*/  BSSY B0, `(.L_x_250) ;  /* 0x000000e000007945 */ /* 0x000fe80003800000 */
[----:B------:R-:W-:-:S13]  /*cac0*/  ISETP.GE.AND P3, PT, R0, R2, PT ;  /* 0x000000020000720c */ /* 0x000fda0003f66270 */
[----:B------:R-:W-:Y:S05]  /*cad0*/  @P3 BRA `(.L_x_251) ;  /* 0x00000000002c3947 */ /* 0x000fea0003800000 */
[----:B-1----:R-:W1:Y:S02]  /*cae0*/  S2R R4, SR_TID.X ;  /* 0x0000000000047919 */ /* 0x002e640000002100 */
[----:B-1----:R-:W-:-:S05]  /*caf0*/  IMAD.SHL.U32 R4, R4, 0x8, RZ ;  /* 0x0000000804047824 */ /* 0x002fca00078e00ff */
[----:B------:R-:W-:-:S04]  /*cb00*/  LOP3.LUT R4, R4, 0x38, RZ, 0xc0, !PT ;  /* 0x0000003804047812 */ /* 0x000fc800078ec0ff */
[----:B---3--:R-:W-:-:S05]  /*cb10*/  LEA R2, P3, R4, R3, 0x1 ;  /* 0x0000000304027211 */ /* 0x008fca00078608ff */
[----:B--2---:R-:W-:-:S05]  /*cb20*/  IMAD.X R3, RZ, RZ, R5, P3 ;  /* 0x000000ffff037224 */ /* 0x004fca00018e0605 */
[----:B------:R-:W-:Y:S01]  /*cb30*/  @!PT LDS RZ, [RZ] ;  /* 0x00000000fffff984 */ /* 0x000fe20000000800 */
[----:B------:R-:W-:Y:S01]  /*cb40*/  @!PT LDS RZ, [RZ] ;  /* 0x00000000fffff984 */ /* 0x000fe20000000800 */
[----:B------:R-:W-:Y:S01]  /*cb50*/  @!PT LDS RZ, [RZ] ;  /* 0x00000000fffff984 */ /* 0x000fe20000000800 */
[----:B------:R4:W-:Y:S04]  /*cb60*/  LDGSTS.E.BYPASS.LTC128B.128 [R10+0x13c00], desc[UR40][R2.64], !P2 ;  /* 0x13c00000020a7fae */ /* 0x0009e8000d101d68 */
[----:B------:R4:W-:Y:S04]  /*cb70*/  LDGSTS.E.BYPASS.LTC128B.128 [R10+0x17c00], desc[UR40][R2.64+0x80], !P1 ;  /* 0x17c00080020a7fae */ /* 0x0009e8000c901d68 */
[----:B------:R4:W-:Y:S02]  /*cb80*/  LDGSTS.E.BYPASS.LTC128B.128 [R10+0x1bc00], desc[UR40][R2.64+0x100], !P0 ;  /* 0x1bc00100020a7fae */ /* 0x0009e4000c101d68 */
.L_x_251:
[----:B------:R-:W-:Y:S05]  /*cb90*/  BSYNC B0 ;  /* 0x0000000000007941 */ /* 0x000fea0003800000 */
.L_x_250:
[----:B------:R-:W-:Y:S01]  /*cba0*/  NOP ;  /* 0x0000000000007918 */ /* 0x000fe20000000000 */
[----:B------:R-:W-:Y:S01]  /*cbb0*/  PLOP3.LUT P0, PT, PT, PT, PT, 0x80, 0x0 ;  /* 0x000000000000781c */ /* 0x000fe20003f0f070 */
[----:B01----:R-:W-:-:S12]  /*cbc0*/  VIADD R6, R18, 0x34800 ;  /* 0x0003480012067836 */ /* 0x003fd80000000000 */
.L_x_252:
[----:B------:R-:W-:Y:S02]  /*cbd0*/  PLOP3.LUT P1, PT, P1, P0, PT, 0xa2, 0x0 ;  /* 0x000000000000781c */ /* 0x000fe40000f21472 */
[----:B------:R-:W-:-:S08]  /*cbe0*/  @P0 R2UR P1, UR4, R18 ;  /* 0x00000000120402ca */ /* 0x000fd00000020000 */
[----:B------:R-:W-:-:S05]  /*cbf0*/  @P0 PLOP3.LUT P0, PT, P1, PT, PT, 0x80, 0x0 ;  /* 0x000000000000081c */ /* 0x000fca0000f0f070 */
[----:B------:R-:W-:Y:S01]  /*cc00*/  @!P1 SYNCS.ARRIVE.TRANS64.RED.A0T1 RZ, [UR4+0x34800], RZ ;  /* 0x034800ffffff99a7 */ /* 0x000fe20008200404 */
[----:B------:R-:W-:Y:S07]  /*cc10*/  @!P1 ARRIVES.LDGSTSBAR.64.TRANSCNT [UR4+0x34800] ;  /* 0x03480000ff0099b0 */ /* 0x000fee0008000a84 */
[----:B------:R-:W-:Y:S05]  /*cc20*/  @P0 BRA.U.ANY `(.L_x_252) ;  /* 0xfffffffd00e80947 */ /* 0x000fea000393ffff */
[----:B----4-:R-:W4:Y:S02]  /*cc30*/  LDL.LU R2, [R1+0x48] ;  /* 0x0000480001027983 */ /* 0x010f240000300800 */
[----:B----4-:R-:W-:-:S05]  /*cc40*/  VIADD R2, R2, 0x1 ;  /* 0x0000000102027836 */ /* 0x010fca0000000000 */
[----:B------:R0:W-:Y:S01]  /*cc50*/  STL [R1+0x48], R2 ;  /* 0x0000480201007387 */ /* 0x0001e20000100800 */
[----:B------:R-:W-:-:S04]  /*cc60*/  LEA.HI R0, R2, R2, RZ, 0x1 ;  /* 0x0000000202007211 */ /* 0x000fc800078f08ff */
[----:B------:R-:W-:-:S05]  /*cc70*/  LOP3.LUT R0, R0, 0xfffffffe, RZ, 0xc0, !PT ;  /* 0xfffffffe00007812 */ /* 0x000fca00078ec0ff */
[----:B------:R-:W-:-:S05]  /*cc80*/  IMAD.IADD R0, R2, 0x1, -R0 ;  /* 0x0000000102007824 */ /* 0x000fca00078e0a00 */
[----:B------:R-:W-:Y:S01]  /*cc90*/  SHF.L.U32 R0, R0, 0x1f, RZ ;  /* 0x0000001f00007819 */ /* 0x000fe200000006ff */
[----:B------:R-:W-:Y:S01]  /*cca0*/  NOP ;  /* 0x0000000000007918 */ /* 0x000fe20000000000 */
[----:B------:R0:W-:Y:S01]  /*ccb0*/  SYNCS.ARRIVE.TRANS64.A1T0 RZ, [R18+URZ+0x34800], RZ ;  /* 0x034800ff12ff79a7 */ /* 0x0001e2000810003f */
[----:B------:R-:W-:Y:S01]  /*ccc0*/  BSSY B0, `(.L_x_253) ;  /* 0x0000003000007945 */ /* 0x000fe20003800000 */
[----:B------:R-:W1:Y:S03]  /*ccd0*/  SYNCS.PHASECHK.TRANS64.TRYWAIT P0, [R18+URZ+0x34820], R0 ;  /* 0x03482000120075a7 */ /* 0x000e66000800017f */
[----:B01----:R-:W-:Y:S05]  /*cce0*/  @!P0 BRA `(.L_x_254) ;  /* 0x0000004400dc8947 */ /* 0x003fea0003800000 */
.L_x_367:
[----:B------:R-:W-:Y:S05]  /*ccf0*/  BSYNC B0 ;  /* 0x0000000000007941 */ /* 0x000fea0003800000 */
.L_x_253:
[----:B------:R-:W0:Y:S04]  /*cd00*/  LDL R2, [R1+0x38] ;  /* 0x0000380001027983 */ /* 0x000e280000100800 */
[----:B---3--:R-:W3:Y:S01]  /*cd10*/  LDL R3, [R1+0x28] ;  /* 0x0000280001037983 */ /* 0x008ee20000100800 */
[----:B------:R-:W-:Y:S01]  /*cd20*/  BSSY B0, `(.L_x_255) ;  /* 0x0000213000007945 */ /* 0x000fe20003800000 */
[----:B0-----:R-:W-:-:S05]  /*cd30*/  VIADD R0, R2, 0xfffffffe ;  /* 0xfffffffe02007836 */ /* 0x001fca0000000000 */
[----:B---3--:R-:W-:-:S13]  /*cd40*/  ISETP.GE.AND P0, PT, R0, R3, PT ;  /* 0x000000030000720c */ /* 0x008fda0003f06270 */
[----:B------:R-:W-:Y:S05]  /*cd50*/  @!P0 BRA `(.L_x_256) ;  /* 0x00000020003c8947 */ /* 0x000fea0003800000 */
[----:B------:R-:W3:Y:S04]  /*cd60*/  LDL.LU R2, [R1+0x58] ;  /* 0x0000580001027983 */ /* 0x000ee80000300800 */
[----:B--2---:R-:W2:Y:S04]  /*cd70*/  LDL.LU R5, [R1+0x34] ;  /* 0x0000340001057983 */ /* 0x004ea80000300800 */
[----:B------:R-:W4:Y:S01]  /*cd80*/  LDL.LU R4, [R1+0x44] ;  /* 0x0000440001047983 */ /* 0x000f220000300800 */
[----:B------:R-:W-:Y:S01]  /*cd90*/  LOP3.LUT R12, RZ, R3, RZ, 0x33, !PT ;  /* 0x00000003ff0c7212 */ /* 0x000fe200078e33ff */
[----:B------:R-:W-:Y:S01]  /*cda0*/  BSSY B2, `(.L_x_257) ;  /* 0x00000b5000027945 */ /* 0x000fe20003800000 */
[----:B---3--:R-:W-:-:S04]  /*cdb0*/  VIADD R2, R2, 0x1 ;  /* 0x0000000102027836 */ /* 0x008fc80000000000 */
[----:B--2---:R-:W-:-:S05]  /*cdc0*/  IMAD R2, R2, R5, RZ ;  /* 0x0000000502027224 */ /* 0x004fca00078e02ff */
[----:B----4-:R-:W-:-:S05]  /*cdd0*/  VIMNMX R4, R4, R2, PT ;  /* 0x0000000204047248 */ /* 0x010fca0003fe0100 */
[----:B------:R-:W-:-:S05]  /*cde0*/  IMAD.MOV R2, RZ, RZ, -R4 ;  /* 0x000000ffff027224 */ /* 0x000fca00078e0a04 */
[----:B------:R-:W-:-:S05]  /*cdf0*/  VIADDMNMX R12, R2, 0x1, R12, !PT ;  /* 0x00000001020c7846 */ /* 0x000fca000780010c */
[----:B------:R-:W-:-:S05]  /*ce00*/  IMAD.IADD R2, R4, 0x1, R12 ;  /* 0x0000000104027824 */ /* 0x000fca00078e020c */
[----:B------:R-:W-:-:S04]  /*ce10*/  LOP3.LUT R2, R2, 0x1, RZ, 0xc0, !PT ;  /* 0x0000000102027812 */ /* 0x000fc800078ec0ff */
[----:B------:R-:W-:-:S13]  /*ce20*/  ISETP.NE.U32.AND P0, PT, R2, 0x1, PT ;  /* 0x000000010200780c */ /* 0x000fda0003f05070 */
[----:B------:R-:W-:Y:S05]  /*ce30*/  @P0 BRA `(.L_x_258) ;  /* 0x0000000800ac0947 */ /* 0x000fea0003800000 */
[----:B------:R-:W2:Y:S04]  /*ce40*/  LDL R5, [R1+0x1c] ;  /* 0x00001c0001057983 */ /* 0x000ea80000100800 */
[----:B------:R-:W3:Y:S01]  /*ce50*/  LDL R3, [R1+0x14] ;  /* 0x0000140001037983 */ /* 0x000ee20000100800 */
[----:B------:R-:W-:Y:S01]  /*ce60*/  VIADD R9, R19, 0x1 ;  /* 0x0000000113097836 */ /* 0x000fe20000000000 */
[----:B------:R-:W-:Y:S04]  /*ce70*/  BSSY B1, `(.L_x_259) ;  /* 0x00000a3000017945 */ /* 0x000fe80003800000 */
[----:B------:R-:W-:-:S04]  /*ce80*/  ISETP.NE.AND P0, PT, R9, 0x2, PT ;  /* 0x000000020900780c */ /* 0x000fc80003f05270 */
[----:B------:R-:W-:Y:S02]  /*ce90*/  SEL R13, RZ, 0x1, P0 ;  /* 0x00000001ff0d7807 */ /* 0x000fe40000000000 */
[----:B------:R-:W-:Y:S02]  /*cea0*/  SEL R9, R9, RZ, P0 ;  /* 0x000000ff09097207 */ /* 0x000fe40000000000 */
[----:B--2---:R-:W-:Y:S02]  /*ceb0*/  LOP3.LUT P1, RZ, R5, 0x1, RZ, 0xc0, !PT ;  /* 0x0000000105ff7812 */ /* 0x004fe4000782c0ff */
[----:B---3--:R-:W-:-:S11]  /*cec0*/  LOP3.LUT R13, R3, R13, RZ, 0x3c, !PT ;  /* 0x0000000d030d7212 */ /* 0x008fd600078e3cff */
[----:B------:R-:W-:Y:S05]  /*ced0*/  @!P1 BRA `(.L_x_260) ;  /* 0x0000000800709947 */ /* 0x000fea0003800000 */
[----:B------:R-:W-:Y:S01]  /*cee0*/  ULDC.64 UR4, c[0x0][0x418] ;  /* 0x0001060000047ab9 */ /* 0x000fe20000000a00 */
[----:B------:R-:W-:Y:S01]  /*cef0*/  IMAD.MOV.U32 R5, RZ, RZ, R17 ;  /* 0x000000ffff057224 */ /* 0x000fe200078e0011 */
[----:B------:R-:W-:-:S04]  /*cf00*/  ISETP.NE.U32.AND P0, PT, RZ, UR4, PT ;  /* 0x00000004ff007c0c */ /* 0x000fc8000bf05070 */
[----:B------:R-:W-:-:S13]  /*cf10*/  ISETP.NE.AND.EX P0, PT, RZ, UR5, PT, P0 ;  /* 0x00000005ff007c0c */ /* 0x000fda000bf05300 */
[----:B------:R-:W-:Y:S05]  /*cf20*/  @!P0 BRA `(.L_x_261) ;  /* 0x00000000004c8947 */ /* 0x000fea0003800000 */
[----:B------:R-:W2:Y:S01]  /*cf30*/  LDL R10, [R1+0x20] ;  /* 0x00002000010a7983 */ /* 0x000ea20000100800 */
[----:B------:R-:W0:Y:S01]  /*cf40*/  LDC R7, c[0x0][0x43c] ;  /* 0x00010f00ff077b82 */ /* 0x000e220000000800 */
[----:B------:R-:W-:Y:S02]  /*cf50*/  ULDC.64 UR6, c[0x0][0x428] ;  /* 0x00010a0000067ab9 */ /* 0x000fe40000000a00 */
[----:B------:R-:W3:Y:S01]  /*cf60*/  LDL R8, [R1+0x10] ;  /* 0x0000100001087983 */ /* 0x000ee20000100800 */
[----:B0-----:R-:W-:-:S13]  /*cf70*/  ISETP.NE.AND P0, PT, R7, 0x1, PT ;  /* 0x000000010700780c */ /* 0x001fda0003f05270 */
[----:B------:R-:W0:Y:S02]  /*cf80*/  @P0 LDC.64 R2, c[0x0][0x440] ;  /* 0x00011000ff020b82 */ /* 0x000e240000000a00 */
[----:B0-----:R-:W-:-:S04]  /*cf90*/  @P0 IMAD.HI.U32 R5, R0, R2, RZ ;  /* 0x0000000200050227 */ /* 0x001fc800078e00ff */
[----:B------:R-:W-:Y:S01]  /*cfa0*/  IMAD.MOV.U32 R2, RZ, RZ, R0 ;  /* 0x000000ffff027224 */ /* 0x000fe200078e0000 */
[----:B------:R-:W-:-:S05]  /*cfb0*/  @P0 SHF.R.U32.HI R2, RZ, R3, R5 ;  /* 0x00000003ff020219 */ /* 0x000fca0000011605 */
[----:B------:R-:W-:-:S04]  /*cfc0*/  IMAD.MOV R3, RZ, RZ, -R2 ;  /* 0x000000ffff037224 */ /* 0x000fc800078e0a02 */
[----:B------:R-:W-:Y:S01]  /*cfd0*/  IMAD R0, R7, R3, R0 ;  /* 0x0000000307007224 */ /* 0x000fe200078e0200 */
[----:B------:R-:W-:Y:S01]  /*cfe0*/  SHF.R.S32.HI R3, RZ, 0x1f, R2 ;  /* 0x0000001fff037819 */ /* 0x000fe20000011402 */
[----:B--2---:R-:W-:-:S04]  /*cff0*/  IMAD R5, R10, UR6, RZ ;  /* 0x000000060a057c24 */ /* 0x004fc8000f8e02ff */
[C---:B---3--:R-:W-:Y:S02]  /*d000*/  IMAD R5, R8.reuse, UR7, R5 ;  /* 0x0000000708057c24 */ /* 0x048fe4000f8e0205 */
[----:B------:R-:W-:-:S04]  /*d010*/  IMAD.WIDE.U32 R2, R8, UR6, R2 ;  /* 0x0000000608027c25 */ /* 0x000fc8000f8e0002 */
[----:B------:R-:W-:Y:S01]  /*d020*/  IMAD.IADD R3, R5, 0x1, R3 ;  /* 0x0000000105037824 */ /* 0x000fe200078e0203 */
[----:B------:R-:W-:-:S04]  /*d030*/  LEA R10, P0, R2, UR4, 0x2 ;  /* 0x00000004020a7c11 */ /* 0x000fc8000f8010ff */
[----:B------:R-:W-:-:S05]  /*d040*/  LEA.HI.X R11, R2, UR5, R3, 0x2, P0 ;  /* 0x00000005020b7c11 */ /* 0x000fca00080f1403 */
[----:B------:R0:W5:Y:S04]  /*d050*/  LDG.E R5, desc[UR40][R10.64] ;  /* 0x000000280a057981 */ /* 0x000168000c1e1900 */
.L_x_261:
[----:B------:R-:W-:Y:S01]  /*d060*/  IMAD R3, R9, 0x8, R18 ;  /* 0x0000000809037824 */ /* 0x000fe200078e0212 */
[----:B------:R-:W-:Y:S01]  /*d070*/  SHF.L.U32 R2, R13, 0x1f, RZ ;  /* 0x0000001f0d027819 */ /* 0x000fe200000006ff */
[----:B------:R-:W-:Y:S03]  /*d080*/  BSSY B3, `(.L_x_262) ;  /* 0x0000003000037945 */ /* 0x000fe60003800000 */
[----:B------:R-:W1:Y:S02]  /*d090*/  SYNCS.PHASECHK.TRANS64.TRYWAIT P0, [R3+URZ+0x34840], R2 ;  /* 0x03484002030075a7 */ /* 0x000e64000800017f */
[----:B-1----:R-:W-:Y:S05]  /*d0a0*/  @!P0 BRA `(.L_x_263) ;  /* 0x0000004400008947 */ /* 0x002fea0003800000 */
.L_x_368:
[----:B------:R-:W-:Y:S05]  /*d0b0*/  BSYNC B3 ;  /* 0x0000000000037941 */ /* 0x000fea0003800000 */
.L_x_262:
[----:B------:R-:W2:Y:S01]  /*d0c0*/  S2R R7, SR_TID.X ;  /* 0x0000000000077919 */ /* 0x000ea20000002100 */
[----:B------:R-:W-:Y:S01]  /*d0d0*/  BSSY B3, `(.L_x_264) ;  /* 0x000000b000037945 */ /* 0x000fe20003800000 */
[----:B--2---:R-:W-:-:S04]  /*d0e0*/  LOP3.LUT R7, R7, 0x7f, RZ, 0xc0, !PT ;  /* 0x0000007f07077812 */ /* 0x004fc800078ec0ff */
[----:B------:R-:W-:-:S13]  /*d0f0*/  ISETP.NE.AND P1, PT, R7, RZ, PT ;  /* 0x000000ff0700720c */ /* 0x000fda0003f25270 */
[----:B------:R-:W-:Y:S05]  /*d100*/  @P1 BRA `(.L_x_265) ;  /* 0x00000000001c1947 */ /* 0x000fea0003800000 */
[----:B------:R-:W2:Y:S01]  /*d110*/  S2R R7, SR_TID.X ;  /* 0x0000000000077919 */ /* 0x000ea20000002100 */
[----:B-1----:R-:W-:-:S04]  /*d120*/  IMAD.MOV.U32 R2, RZ, RZ, 0xc000 ;  /* 0x0000c000ff027424 */ /* 0x002fc800078e00ff */
[----:B------:R3:W-:Y:S01]  /*d130*/  SYNCS.ARRIVE.TRANS64 RZ, [R3+URZ+0x34830], R2 ;  /* 0x0348300203ff79a7 */ /* 0x0007e2000800003f */
[----:B--2---:R-:W-:-:S04]  /*d140*/  LOP3.LUT R7, R7, 0x1f, RZ, 0xc0, !PT ;  /* 0x0000001f07077812 */ /* 0x004fc800078ec0ff */
[----:B------:R-:W-:-:S13]  /*d150*/  ISETP.NE.AND P0, PT, R7, RZ, PT ;  /* 0x000000ff0700720c */ /* 0x000fda0003f05270 */
[----:B---3--:R-:W-:Y:S05]  /*d160*/  @!P0 BRA `(.L_x_265) ;  /* 0x0000000000048947 */ /* 0x008fea0003800000 */
[----:B------:R-:W-:Y:S01]  /*d170*/  BPT.TRAP 0x1 ;  /* 0x000000040000795c */ /* 0x000fe20000300000 */
.L_x_265:
[----:B------:R-:W-:Y:S05]  /*d180*/  BSYNC B3 ;  /* 0x0000000000037941 */ /* 0x000fea0003800000 */
.L_x_264:
[----:B-1----:R-:W2:Y:S01]  /*d190*/  LDL R2, [R1+0x18] ;  /* 0x0000180001027983 */ /* 0x002ea20000100800 */
[----:B------:R-:W-:Y:S01]  /*d1a0*/  IMAD.MOV.U32 R14, RZ, RZ, RZ ;  /* 0x000000ffff0e7224 */ /* 0x000fe200078e00ff */
[----:B------:R-:W-:Y:S01]  /*d1b0*/  UIADD3 UR4, UP0, UR38, 0x370, URZ ;  /* 0x0000037026047890 */ /* 0x000fe2000ff1e03f */
[----:B------:R-:W-:Y:S01]  /*d1c0*/  IMAD R8, R9, 0xc000, R18 ;  /* 0x0000c00009087824 */ /* 0x000fe200078e0212 */
[----:B------:R-:W-:Y:S01]  /*d1d0*/  PLOP3.LUT P0, PT, PT, PT, PT, 0x80, 0x0 ;  /* 0x000000000000781c */ /* 0x000fe20003f0f070 */
[----:B------:R-:W-:Y:S01]  /*d1e0*/  VIADD R3, R3, 0x34830 ;  /* 0x0003483003037836 */ /* 0x000fe20000000000 */
[----:B------:R-:W-:Y:S01]  /*d1f0*/  R2UR UR10, R14 ;  /* 0x000000000e0a72ca */ /* 0x000fe200000e0000 */
[----:B------:R-:W-:Y:S01]  /*d200*/  VIADD R7, R8, 0x1c400 ;  /* 0x0001c40008077836 */ /* 0x000fe20000000000 */
[----:B------:R-:W-:Y:S01]  /*d210*/  UIADD3.X UR5, URZ, UR39, URZ, UP0, !UPT ;  /* 0x000000273f057290 */ /* 0x000fe200087fe43f */
[----:B------:R-:W-:Y:S01]  /*d220*/  UMOV UR6, 0x0 ;  /* 0x0000000000067882 */ /* 0x000fe20000000000 */
[----:B------:R-:W-:Y:S01]  /*d230*/  UMOV UR7, 0x14f00000 ;  /* 0x14f0000000077882 */ /* 0x000fe20000000000 */
[----:B--2---:R-:W-:-:S10]  /*d240*/  IMAD R2, R0, 0x80, R2 ;  /* 0x0000008000027824 */ /* 0x004fd400078e0202 */
.L_x_266:
[----:B------:R-:W-:-:S13]  /*d250*/  @P0 ELECT P2, URZ, PT ;  /* 0x00000000003f082f */ /* 0x000fda0003840000 */
[----:B-----5:R-:W-:Y:S02]  /*d260*/  @P2 R2UR UR13, R5 ;  /* 0x00000000050d22ca */ /* 0x020fe400000e0000 */
[----:B------:R-:W-:Y:S02]  /*d270*/  @P2 R2UR UR12, R16 ;  /* 0x00000000100c22ca */ /* 0x000fe400000e0000 */
[----:B------:R-:W-:Y:S02]  /*d280*/  @P2 R2UR UR11, R2 ;  /* 0x00000000020b22ca */ /* 0x000fe400000e0000 */
[----:B------:R-:W-:Y:S02]  /*d290*/  @P2 R2UR UR9, R3 ;  /* 0x00000000030922ca */ /* 0x000fe400000e0000 */
[----:B------:R-:W-:Y:S02]  /*d2a0*/  @P2 R2UR UR8, R7 ;  /* 0x00000000070822ca */ /* 0x000fe400000e0000 */
[----:B------:R-:W-:-:S02]  /*d2b0*/  @P2 PLOP3.LUT P0, PT, P2, PT, PT, 0x8, 0x0 ;  /* 0x000000000000281c */ /* 0x000fc4000170e170 */
[----:B------:R-:W-:-:S09]  /*d2c0*/  PLOP3.LUT P2, PT, PT, PT, PT, 0x8, 0x0 ;  /* 0x000000000000781c */ /* 0x000fd20003f4e170 */
[----:B------:R1:W-:Y:S02]  /*d2d0*/  UTMALDG.4D [UR8], [UR4], desc[UR6] ;  /* 0x00000608040075b4 */ /* 0x0003e40008019000 */
[----:B-1----:R-:W-:Y:S05]  /*d2e0*/  @P0 BRA.U.ANY `(.L_x_266) ;  /* 0xfffffffd00d80947 */ /* 0x002fea000393ffff */
[----:B------:R-:W-:Y:S01]  /*d2f0*/  IMAD.MOV.U32 R15, RZ, RZ, 0x40 ;  /* 0x00000040ff0f7424 */ /* 0x000fe200078e00ff */
[----:B------:R-:W-:Y:S01]  /*d300*/  PLOP3.LUT P0, PT, PT, PT, PT, 0x80, 0x0 ;  /* 0x000000000000781c */ /* 0x000fe20003f0f070 */
[----:B------:R-:W-:Y:S01]  /*d310*/  VIADD R7, R8, 0x20400 ;  /* 0x0002040008077836 */ /* 0x000fe20000000000 */
[----:B------:R-:W-:Y:S01]  /*d320*/  UMOV UR6, 0x0 ;  /* 0x0000000000067882 */ /* 0x000fe20000000000 */
[----:B------:R-:W-:Y:S01]  /*d330*/  UMOV UR7, 0x14f00000 ;  /* 0x14f0000000077882 */ /* 0x000fe20000000000 */
[----:B------:R-:W-:-:S15]  /*d340*/  R2UR UR10, R15 ;  /* 0x000000000f0a72ca */ /* 0x000fde00000e0000 */
.L_x_267:
[----:B------:R-:W-:-:S13]  /*d350*/  @P0 ELECT P2, URZ, PT ;  /* 0x00000000003f082f */ /* 0x000fda0003840000 */
[----:B------:R-:W-:Y:S02]  /*d360*/  @P2 R2UR UR13, R5 ;  /* 0x00000000050d22ca */ /* 0x000fe400000e0000 */
        /* <DEDUP_REMOVED lines=8> */
[----:B------:R-:W-:Y:S01]  /*d3f0*/  PLOP3.LUT P0, PT, PT, PT, PT, 0x80, 0x0 ;  /* 0x000000000000781c */ /* 0x000fe20003f0f070 */
[----:B------:R-:W-:Y:S01]  /*d400*/  VIADD R8, R8, 0x24400 ;  /* 0x0002440008087836 */ /* 0x000fe20000000000 */
[----:B------:R-:W-:Y:S01]  /*d410*/  UMOV UR6, 0x0 ;  /* 0x0000000000067882 */ /* 0x000fe20000000000 */
[----:B------:R-:W-:Y:S01]  /*d420*/  UMOV UR7, 0x14f00000 ;  /* 0x14f0000000077882 */ /* 0x000fe20000000000 */
[----:B------:R-:W-:-:S09]  /*d430*/  UMOV UR10, 0x80 ;  /* 0x00000080000a7882 */ /* 0x000fd20000000000 */
.L_x_268:
        /* <DEDUP_REMOVED lines=10> */
[----:B------:R-:W2:Y:S01]  /*d4e0*/  LDL.LU R7, [R1+0x14] ;  /* 0x0000140001077983 */ /* 0x000ea20000300800 */
[----:B------:R-:W-:Y:S01]  /*d4f0*/  IMAD R3, R19, 0x8, R6 ;  /* 0x0000000813037824 */ /* 0x000fe200078e0206 */
[----:B------:R-:W-:Y:S01]  /*d500*/  BSSY B3, `(.L_x_269) ;  /* 0x0000004000037945 */ /* 0x000fe20003800000 */
[----:B--2---:R-:W-:-:S04]  /*d510*/  SHF.L.U32 R2, R7, 0x1f, RZ ;  /* 0x0000001f07027819 */ /* 0x004fc800000006ff */
[----:B------:R-:W1:Y:S02]  /*d520*/  SYNCS.PHASECHK.TRANS64.TRYWAIT P0, [R3+URZ+0x60], R2 ;  /* 0x00006002030075a7 */ /* 0x000e64000800017f */
[----:B-1----:R-:W-:Y:S05]  /*d530*/  @!P0 BRA `(.L_x_270) ;  /* 0x0000003c00f08947 */ /* 0x002fea0003800000 */
.L_x_369:
[----:B------:R-:W-:Y:S05]  /*d540*/  BSYNC B3 ;  /* 0x0000000000037941 */ /* 0x000fea0003800000 */
.L_x_269:
[----:B------:R-:W-:Y:S01]  /*d550*/  BSSY B3, `(.L_x_271) ;  /* 0x000000c000037945 */ /* 0x000fe20003800000 */
[----:B0-----:R-:W-:Y:S02]  /*d560*/  IMAD.MOV.U32 R10, RZ, RZ, 0x0 ;  /* 0x00000000ff0a7424 */ /* 0x001fe400078e00ff */
[----:B------:R-:W-:Y:S01]  /*d570*/  IMAD.MOV.U32 R11, RZ, RZ, 0x14f00000 ;  /* 0x14f00000ff0b7424 */ /* 0x000fe200078e00ff */
[----:B------:R-:W-:Y:S06]  /*d580*/  @P1 BRA `(.L_x_272) ;  /* 0x0000000000201947 */ /* 0x000fec0003800000 */
[----:B------:R-:W0:Y:S01]  /*d590*/  S2R R7, SR_TID.X ;  /* 0x0000000000077919 */ /* 0x000e220000002100 */
[----:B-1----:R-:W-:Y:S02]  /*d5a0*/  IMAD R2, R19, 0x8, R18 ;  /* 0x0000000813027824 */ /* 0x002fe400078e0212 */
[----:B------:R-:W-:-:S04]  /*d5b0*/  IMAD.MOV.U32 R3, RZ, RZ, 0x8000 ;  /* 0x00008000ff037424 */ /* 0x000fc800078e00ff */
[----:B------:R2:W-:Y:S01]  /*d5c0*/  SYNCS.ARRIVE.TRANS64 RZ, [R2+URZ+0x34850], R3 ;  /* 0x0348500302ff79a7 */ /* 0x0005e2000800003f */
[----:B0-----:R-:W-:-:S04]  /*d5d0*/  LOP3.LUT R7, R7, 0x1f, RZ, 0xc0, !PT ;  /* 0x0000001f07077812 */ /* 0x001fc800078ec0ff */
[----:B------:R-:W-:-:S13]  /*d5e0*/  ISETP.NE.AND P0, PT, R7, RZ, PT ;  /* 0x000000ff0700720c */ /* 0x000fda0003f05270 */
[----:B--2---:R-:W-:Y:S05]  /*d5f0*/  @!P0 BRA `(.L_x_272) ;  /* 0x0000000000048947 */ /* 0x004fea0003800000 */
[----:B------:R-:W-:Y:S01]  /*d600*/  BPT.TRAP 0x1 ;  /* 0x000000040000795c */ /* 0x000fe20000300000 */
.L_x_272:
[----:B------:R-:W-:Y:S05]  /*d610*/  BSYNC B3 ;  /* 0x0000000000037941 */ /* 0x000fea0003800000 */
.L_x_271:
[----:B------:R-:W2:Y:S04]  /*d620*/  LDL R7, [R1+0x18] ;  /* 0x0000180001077983 */ /* 0x000ea80000100800 */
[----:B-1----:R-:W2:Y:S01]  /*d630*/  LDL.LU R2, [R1+0x8] ;  /* 0x0000080001027983 */ /* 0x002ea20000300800 */
[----:B------:R-:W-:Y:S01]  /*d640*/  R2UR UR10, R14 ;  /* 0x000000000e0a72ca */ /* 0x000fe200000e0000 */
[C-C-:B------:R-:W-:Y:S01]  /*d650*/  IMAD R3, R19.reuse, 0x8, R18.reuse ;  /* 0x0000000813037824 */ /* 0x140fe200078e0212 */
[----:B------:R-:W-:Y:S01]  /*d660*/  R2UR UR6, R10 ;  /* 0x000000000a0672ca */ /* 0x000fe200000e0000 */
[----:B------:R-:W-:Y:S01]  /*d670*/  IMAD R8, R19, 0x8000, R18 ;  /* 0x0000800013087824 */ /* 0x000fe200078e0212 */
[----:B------:R-:W-:Y:S01]  /*d680*/  R2UR UR7, R11 ;  /* 0x000000000b0772ca */ /* 0x000fe200000e0000 */
[----:B------:R-:W-:Y:S01]  /*d690*/  UIADD3 UR4, UP0, UR38, 0x470, URZ ;  /* 0x0000047026047890 */ /* 0x000fe2000ff1e03f */
[----:B------:R-:W-:Y:S01]  /*d6a0*/  PLOP3.LUT P0, PT, PT, PT, PT, 0x80, 0x0 ;  /* 0x000000000000781c */ /* 0x000fe20003f0f070 */
[----:B------:R-:W-:-:S02]  /*d6b0*/  VIADD R3, R3, 0x34850 ;  /* 0x0003485003037836 */ /* 0x000fc40000000000 */
[----:B------:R-:W-:Y:S01]  /*d6c0*/  UIADD3.X UR5, URZ, UR39, URZ, UP0, !UPT ;  /* 0x000000273f057290 */ /* 0x000fe200087fe43f */
[----:B--2---:R-:W-:Y:S02]  /*d6d0*/  IMAD R2, R2, 0x80, R7 ;  /* 0x0000008002027824 */ /* 0x004fe400078e0207 */
[----:B------:R-:W-:-:S09]  /*d6e0*/  VIADD R7, R8, 0x400 ;  /* 0x0000040008077836 */ /* 0x000fd20000000000 */
.L_x_273:
        /* <DEDUP_REMOVED lines=9> */
[----:B0-----:R-:W-:Y:S05]  /*d780*/  @P0 BRA.U.ANY `(.L_x_273) ;  /* 0xfffffffd00d80947 */ /* 0x001fea000393ffff */
[----:B------:R-:W-:Y:S01]  /*d790*/  R2UR UR10, R15 ;  /* 0x000000000f0a72ca */ /* 0x000fe200000e0000 */
[----:B------:R-:W-:Y:S01]  /*d7a0*/  VIADD R8, R8, 0x4400 ;  /* 0x0000440008087836 */ /* 0x000fe20000000000 */
[----:B------:R-:W-:Y:S02]  /*d7b0*/  R2UR UR6, R10 ;  /* 0x000000000a0672ca */ /* 0x000fe400000e0000 */
[----:B------:R-:W-:Y:S02]  /*d7c0*/  R2UR UR7, R11 ;  /* 0x000000000b0772ca */ /* 0x000fe400000e0000 */
[----:B------:R-:W-:-:S13]  /*d7d0*/  PLOP3.LUT P0, PT, PT, PT, PT, 0x80, 0x0 ;  /* 0x000000000000781c */ /* 0x000fda0003f0f070 */
.L_x_274:
        /* <DEDUP_REMOVED lines=10> */
[----:B------:R0:W-:Y:S01]  /*d880*/  STL [R1+0x8], R0 ;  /* 0x0000080001007387 */ /* 0x0001e20000100800 */
[----:B------:R-:W-:-:S07]  /*d890*/  IMAD.MOV.U32 R17, RZ, RZ, R5 ;  /* 0x000000ffff117224 */ /* 0x000fce00078e0005 */
.L_x_260:
[----:B------:R-:W-:Y:S05]  /*d8a0*/  BSYNC B1 ;  /* 0x0000000000017941 */ /* 0x000fea0003800000 */
.L_x_259:
[----:B0-----:R-:W2:Y:S01]  /*d8b0*/  LDL.LU R0, [R1+0x38] ;  /* 0x0000380001007983 */ /* 0x001ea20000300800 */
[----:B------:R-:W-:-:S03]  /*d8c0*/  IMAD.MOV.U32 R19, RZ, RZ, R9 ;  /* 0x000000ffff137224 */ /* 0x000fc600078e0009 */
[----:B------:R0:W-:Y:S02]  /*d8d0*/  STL [R1+0x14], R13 ;  /* 0x0000140d01007387 */ /* 0x0001e40000100800 */
[----:B0-2---:R-:W-:-:S07]  /*d8e0*/  VIADD R0, R0, 0xfffffffd ;  /* 0xfffffffd00007836 */ /* 0x005fce0000000000 */
.L_x_258:
[----:B------:R-:W-:Y:S05]  /*d8f0*/  BSYNC B2 ;  /* 0x0000000000027941 */ /* 0x000fea0003800000 */
.L_x_257:
[----:B------:R-:W-:Y:S01]  /*d900*/  VIADD R12, R12, 0xfffffffe ;  /* 0xfffffffe0c0c7836 */ /* 0x000fe20000000000 */
[----:B------:R-:W-:-:S04]  /*d910*/  LOP3.LUT R4, RZ, R4, RZ, 0x33, !PT ;  /* 0x00000004ff047212 */ /* 0x000fc800078e33ff */
[----:B------:R-:W-:-:S13]  /*d920*/  ISETP.NE.AND P0, PT, R12, R4, PT ;  /* 0x000000040c00720c */ /* 0x000fda0003f05270 */
[----:B------:R-:W-:Y:S05]  /*d930*/  @!P0 BRA `(.L_x_256) ;  /* 0x0000001400448947 */ /* 0x000fea0003800000 */
[----:B------:R-:W-:-:S07]  /*d940*/  IMAD.MOV.U32 R9, RZ, RZ, R17 ;  /* 0x000000ffff097224 */ /* 0x000fce00078e0011 */
.L_x_307:
[----:B------:R-:W2:Y:S04]  /*d950*/  LDL R3, [R1+0x1c] ;  /* 0x00001c0001037983 */ /* 0x000ea80000100800 */
[----:B------:R-:W3:Y:S01]  /*d960*/  LDL R2, [R1+0x14] ;  /* 0x0000140001027983 */ /* 0x000ee20000100800 */
[----:B------:R-:W-:Y:S01]  /*d970*/  VIADD R4, R19, 0x1 ;  /* 0x0000000113047836 */ /* 0x000fe20000000000 */
[----:B------:R-:W-:Y:S05]  /*d980*/  YIELD ;  /* 0x0000000000007946 */ /* 0x000fea0003800000 */
[----:B------:R-:W-:Y:S01]  /*d990*/  ISETP.NE.AND P0, PT, R4, 0x2, PT ;  /* 0x000000020400780c */ /* 0x000fe20003f05270 */
[----:B------:R-:W-:Y:S03]  /*d9a0*/  BSSY B1, `(.L_x_275) ;  /* 0x00000a0000017945 */ /* 0x000fe60003800000 */
[----:B------:R-:W-:-:S02]  /*d9b0*/  SEL R5, RZ, 0x1, P0 ;  /* 0x00000001ff057807 */ /* 0x000fc40000000000 */
[----:B------:R-:W-:Y:S02]  /*d9c0*/  SEL R4, R4, RZ, P0 ;  /* 0x000000ff04047207 */ /* 0x000fe40000000000 */
[----:B--2---:R-:W-:Y:S02]  /*d9d0*/  LOP3.LUT P1, RZ, R3, 0x1, RZ, 0xc0, !PT ;  /* 0x0000000103ff7812 */ /* 0x004fe4000782c0ff */
[----:B---3--:R-:W-:-:S11]  /*d9e0*/  LOP3.LUT R5, R2, R5, RZ, 0x3c, !PT ;  /* 0x0000000502057212 */ /* 0x008fd600078e3cff */
[----:B01----:R-:W-:Y:S05]  /*d9f0*/  @!P1 BRA `(.L_x_276) ;  /* 0x0000000800689947 */ /* 0x003fea0003800000 */
        /* <DEDUP_REMOVED lines=13> */
[----:B------:R-:W-:-:S04]  /*dad0*/  @P0 SHF.R.U32.HI R2, RZ, R3, R7 ;  /* 0x00000003ff020219 */ /* 0x000fc80000011607 */
[--C-:B------:R-:W-:Y:S01]  /*dae0*/  SHF.R.S32.HI R3, RZ, 0x1f, R2.reuse ;  /* 0x0000001fff037819 */ /* 0x100fe20000011402 */
[----:B------:R-:W-:-:S04]  /*daf0*/  IMAD.MOV R7, RZ, RZ, -R2 ;  /* 0x000000ffff077224 */ /* 0x000fc800078e0a02 */
[----:B------:R-:W-:Y:S02]  /*db00*/  IMAD R7, R8, R7, R0 ;  /* 0x0000000708077224 */ /* 0x000fe400078e0200 */
[----:B--2---:R-:W-:-:S04]  /*db10*/  IMAD R8, R11, UR6, RZ ;  /* 0x000000060b087c24 */ /* 0x004fc8000f8e02ff */
[C---:B---3--:R-:W-:Y:S02]  /*db20*/  IMAD R8, R10.reuse, UR7, R8 ;  /* 0x000000070a087c24 */ /* 0x048fe4000f8e0208 */
[----:B------:R-:W-:-:S04]  /*db30*/  IMAD.WIDE.U32 R2, R10, UR6, R2 ;  /* 0x000000060a027c25 */ /* 0x000fc8000f8e0002 */
[----:B------:R-:W-:Y:S01]  /*db40*/  IMAD.IADD R3, R8, 0x1, R3 ;  /* 0x0000000108037824 */ /* 0x000fe200078e0203 */
[----:B------:R-:W-:-:S04]  /*db50*/  LEA R8, P0, R2, UR4, 0x2 ;  /* 0x0000000402087c11 */ /* 0x000fc8000f8010ff */
[----:B------:R-:W-:-:S06]  /*db60*/  LEA.HI.X R9, R2, UR5, R3, 0x2, P0 ;  /* 0x0000000502097c11 */ /* 0x000fcc00080f1403 */
[----:B------:R0:W5:Y:S03]  /*db70*/  LDG.E R9, desc[UR40][R8.64] ;  /* 0x0000002808097981 */ /* 0x000166000c1e1900 */
.L_x_277:
[----:B------:R-:W-:Y:S01]  /*db80*/  IMAD R3, R4, 0x8, R18 ;  /* 0x0000000804037824 */ /* 0x000fe200078e0212 */
[----:B------:R-:W-:Y:S01]  /*db90*/  SHF.L.U32 R2, R5, 0x1f, RZ ;  /* 0x0000001f05027819 */ /* 0x000fe200000006ff */
[----:B------:R-:W-:Y:S03]  /*dba0*/  BSSY B2, `(.L_x_278) ;  /* 0x0000003000027945 */ /* 0x000fe60003800000 */
[----:B------:R-:W1:Y:S02]  /*dbb0*/  SYNCS.PHASECHK.TRANS64.TRYWAIT P0, [R3+URZ+0x34840], R2 ;  /* 0x03484002030075a7 */ /* 0x000e64000800017f */
[----:B-1----:R-:W-:Y:S05]  /*dbc0*/  @!P0 BRA `(.L_x_279) ;  /* 0x0000003800608947 */ /* 0x002fea0003800000 */
.L_x_370:
[----:B------:R-:W-:Y:S05]  /*dbd0*/  BSYNC B2 ;  /* 0x0000000000027941 */ /* 0x000fea0003800000 */
.L_x_278:
[----:B0-----:R-:W0:Y:S01]  /*dbe0*/  S2R R8, SR_TID.X ;  /* 0x0000000000087919 */ /* 0x001e220000002100 */
[----:B------:R-:W-:Y:S01]  /*dbf0*/  BSSY B2, `(.L_x_280) ;  /* 0x000000b000027945 */ /* 0x000fe20003800000 */
[----:B0-----:R-:W-:-:S04]  /*dc00*/  LOP3.LUT R8, R8, 0x7f, RZ, 0xc0, !PT ;  /* 0x0000007f08087812 */ /* 0x001fc800078ec0ff */
[----:B------:R-:W-:-:S13]  /*dc10*/  ISETP.NE.AND P1, PT, R8, RZ, PT ;  /* 0x000000ff0800720c */ /* 0x000fda0003f25270 */
[----:B------:R-:W-:Y:S05]  /*dc20*/  @P1 BRA `(.L_x_281) ;  /* 0x00000000001c1947 */ /* 0x000fea0003800000 */
[----:B------:R-:W0:Y:S01]  /*dc30*/  S2R R8, SR_TID.X ;  /* 0x0000000000087919 */ /* 0x000e220000002100 */
[----:B-1----:R-:W-:-:S04]  /*dc40*/  IMAD.MOV.U32 R2, RZ, RZ, 0xc000 ;  /* 0x0000c000ff027424 */ /* 0x002fc800078e00ff */
[----:B------:R2:W-:Y:S01]  /*dc50*/  SYNCS.ARRIVE.TRANS64 RZ, [R3+URZ+0x34830], R2 ;  /* 0x0348300203ff79a7 */ /* 0x0005e2000800003f */
[----:B0-----:R-:W-:-:S04]  /*dc60*/  LOP3.LUT R8, R8, 0x1f, RZ, 0xc0, !PT ;  /* 0x0000001f08087812 */ /* 0x001fc800078ec0ff */
[----:B------:R-:W-:-:S13]  /*dc70*/  ISETP.NE.AND P0, PT, R8, RZ, PT ;  /* 0x000000ff0800720c */ /* 0x000fda0003f05270 */
[----:B--2---:R-:W-:Y:S05]  /*dc80*/  @!P0 BRA `(.L_x_281) ;  /* 0x0000000000048947 */ /* 0x004fea0003800000 */
[----:B------:R-:W-:Y:S01]  /*dc90*/  BPT.TRAP 0x1 ;  /* 0x000000040000795c */ /* 0x000fe20000300000 */
.L_x_281:
[----:B------:R-:W-:Y:S05]  /*dca0*/  BSYNC B2 ;  /* 0x0000000000027941 */ /* 0x000fea0003800000 */
.L_x_280:
        /* <DEDUP_REMOVED lines=12> */
.L_x_282:
        /* <DEDUP_REMOVED lines=10> */
[----:B------:R-:W-:Y:S01]  /*de10*/  IMAD.MOV.U32 R13, RZ, RZ, 0x40 ;  /* 0x00000040ff0d7424 */ /* 0x000fe200078e00ff */
[----:B------:R-:W-:Y:S01]  /*de20*/  PLOP3.LUT P0, PT, PT, PT, PT, 0x80, 0x0 ;  /* 0x000000000000781c */ /* 0x000fe20003f0f070 */
[----:B------:R-:W-:Y:S01]  /*de30*/  VIADD R10, R8, 0x20400 ;  /* 0x00020400080a7836 */ /* 0x000fe20000000000 */
[----:B------:R-:W-:Y:S01]  /*de40*/  UMOV UR6, 0x0 ;  /* 0x0000000000067882 */ /* 0x000fe20000000000 */
[----:B------:R-:W-:Y:S01]  /*de50*/  UMOV UR7, 0x14f00000 ;  /* 0x14f0000000077882 */ /* 0x000fe20000000000 */
[----:B------:R-:W-:-:S15]  /*de60*/  R2UR UR10, R13 ;  /* 0x000000000d0a72ca */ /* 0x000fde00000e0000 */
.L_x_283:
        /* <DEDUP_REMOVED lines=10> */
[----:B------:R-:W-:Y:S01]  /*df10*/  PLOP3.LUT P0, PT, PT, PT, PT, 0x80, 0x0 ;  /* 0x000000000000781c */ /* 0x000fe20003f0f070 */
[----:B------:R-:W-:Y:S01]  /*df20*/  VIADD R8, R8, 0x24400 ;  /* 0x0002440008087836 */ /* 0x000fe20000000000 */
[----:B------:R-:W-:Y:S01]  /*df30*/  UMOV UR6, 0x0 ;  /* 0x0000000000067882 */ /* 0x000fe20000000000 */
[----:B------:R-:W-:Y:S01]  /*df40*/  UMOV UR7, 0x14f00000 ;  /* 0x14f0000000077882 */ /* 0x000fe20000000000 */
[----:B------:R-:W-:-:S09]  /*df50*/  UMOV UR10, 0x80 ;  /* 0x00000080000a7882 */ /* 0x000fd20000000000 */
.L_x_284:
        /* <DEDUP_REMOVED lines=10> */
[----:B------:R-:W2:Y:S01]  /*e000*/  LDL.LU R10, [R1+0x14] ;  /* 0x00001400010a7983 */ /* 0x000ea20000300800 */
[----:B------:R-:W-:Y:S01]  /*e010*/  IMAD R2, R19, 0x8, R6 ;  /* 0x0000000813027824 */ /* 0x000fe200078e0206 */
[----:B------:R-:W-:Y:S01]  /*e020*/  BSSY B2, `(.L_x_285) ;  /* 0x0000004000027945 */ /* 0x000fe20003800000 */
[----:B--2---:R-:W-:-:S04]  /*e030*/  SHF.L.U32 R3, R10, 0x1f, RZ ;  /* 0x0000001f0a037819 */ /* 0x004fc800000006ff */
[----:B------:R-:W0:Y:S02]  /*e040*/  SYNCS.PHASECHK.TRANS64.TRYWAIT P0, [R2+URZ+0x60], R3 ;  /* 0x00006003020075a7 */ /* 0x000e24000800017f */
[----:B0-----:R-:W-:Y:S05]  /*e050*/  @!P0 BRA `(.L_x_286) ;  /* 0x0000003400508947 */ /* 0x001fea0003800000 */
.L_x_371:
[----:B------:R-:W-:Y:S05]  /*e060*/  BSYNC B2 ;  /* 0x0000000000027941 */ /* 0x000fea0003800000 */
.L_x_285:
[----:B------:R-:W-:Y:S01]  /*e070*/  BSSY B2, `(.L_x_287) ;  /* 0x000000b000027945 */ /* 0x000fe20003800000 */
[----:B------:R-:W-:Y:S02]  /*e080*/  IMAD.MOV.U32 R10, RZ, RZ, 0x0 ;  /* 0x00000000ff0a7424 */ /* 0x000fe400078e00ff */
[----:B------:R-:W-:Y:S01]  /*e090*/  IMAD.MOV.U32 R11, RZ, RZ, 0x14f00000 ;  /* 0x14f00000ff0b7424 */ /* 0x000fe200078e00ff */
[----:B------:R-:W-:Y:S06]  /*e0a0*/  @P1 BRA `(.L_x_288) ;  /* 0x00000000001c1947 */ /* 0x000fec0003800000 */
[----:B------:R-:W1:Y:S01]  /*e0b0*/  S2R R8, SR_TID.X ;  /* 0x0000000000087919 */ /* 0x000e620000002100 */
[----:B0-----:R-:W-:-:S04]  /*e0c0*/  IMAD.MOV.U32 R3, RZ, RZ, 0x8000 ;  /* 0x00008000ff037424 */ /* 0x001fc800078e00ff */
[----:B------:R2:W-:Y:S01]  /*e0d0*/  SYNCS.ARRIVE.TRANS64 RZ, [R2+URZ+0x50], R3 ;  /* 0x0000500302ff79a7 */ /* 0x0005e2000800003f */
[----:B-1----:R-:W-:-:S04]  /*e0e0*/  LOP3.LUT R8, R8, 0x1f, RZ, 0xc0, !PT ;  /* 0x0000001f08087812 */ /* 0x002fc800078ec0ff */
[----:B------:R-:W-:-:S13]  /*e0f0*/  ISETP.NE.AND P0, PT, R8, RZ, PT ;  /* 0x000000ff0800720c */ /* 0x000fda0003f05270 */
[----:B--2---:R-:W-:Y:S05]  /*e100*/  @!P0 BRA `(.L_x_288) ;  /* 0x0000000000048947 */ /* 0x004fea0003800000 */
[----:B------:R-:W-:Y:S01]  /*e110*/  BPT.TRAP 0x1 ;  /* 0x000000040000795c */ /* 0x000fe20000300000 */
.L_x_288:
[----:B------:R-:W-:Y:S05]  /*e120*/  BSYNC B2 ;  /* 0x0000000000027941 */ /* 0x000fea0003800000 */
.L_x_287:
[----:B------:R-:W2:Y:S04]  /*e130*/  LDL R8, [R1+0x18] ;  /* 0x0000180001087983 */ /* 0x000ea80000100800 */
[----:B0-----:R-:W2:Y:S01]  /*e140*/  LDL.LU R3, [R1+0x8] ;  /* 0x0000080001037983 */ /* 0x001ea20000300800 */
[----:B------:R-:W-:Y:S01]  /*e150*/  R2UR UR10, R12 ;  /* 0x000000000c0a72ca */ /* 0x000fe200000e0000 */
[----:B------:R-:W-:Y:S01]  /*e160*/  IMAD R19, R19, 0x8000, R18 ;  /* 0x0000800013137824 */ /* 0x000fe200078e0212 */
[----:B------:R-:W-:Y:S01]  /*e170*/  R2UR UR6, R10 ;  /* 0x000000000a0672ca */ /* 0x000fe200000e0000 */
[----:B------:R-:W-:Y:S01]  /*e180*/  UIADD3 UR4, UP0, UR38, 0x470, URZ ;  /* 0x0000047026047890 */ /* 0x000fe2000ff1e03f */
[----:B------:R-:W-:Y:S01]  /*e190*/  R2UR UR7, R11 ;  /* 0x000000000b0772ca */ /* 0x000fe200000e0000 */
[----:B------:R-:W-:Y:S01]  /*e1a0*/  VIADD R2, R2, 0x50 ;  /* 0x0000005002027836 */ /* 0x000fe20000000000 */
[----:B------:R-:W-:Y:S01]  /*e1b0*/  PLOP3.LUT P0, PT, PT, PT, PT, 0x80, 0x0 ;  /* 0x000000000000781c */ /* 0x000fe20003f0f070 */
[----:B------:R-:W-:Y:S01]  /*e1c0*/  UIADD3.X UR5, URZ, UR39, URZ, UP0, !UPT ;  /* 0x000000273f057290 */ /* 0x000fe200087fe43f */
[----:B--2---:R-:W-:-:S02]  /*e1d0*/  IMAD R3, R3, 0x80, R8 ;  /* 0x0000008003037824 */ /* 0x004fc400078e0208 */
[----:B------:R-:W-:-:S09]  /*e1e0*/  VIADD R8, R19, 0x400 ;  /* 0x0000040013087836 */ /* 0x000fd20000000000 */
.L_x_289:
        /* <DEDUP_REMOVED lines=15> */
.L_x_290:
        /* <DEDUP_REMOVED lines=12> */
.L_x_276:
[----:B------:R-:W-:Y:S05]  /*e3a0*/  BSYNC B1 ;  /* 0x0000000000017941 */ /* 0x000fea0003800000 */
.L_x_275:
[----:B------:R-:W2:Y:S01]  /*e3b0*/  LDL R2, [R1+0x1c] ;  /* 0x00001c0001027983 */ /* 0x000ea20000100800 */
[----:B------:R-:W-:Y:S01]  /*e3c0*/  VIADD R19, R4, 0x1 ;  /* 0x0000000104137836 */ /* 0x000fe20000000000 */
[----:B------:R-:W-:Y:S01]  /*e3d0*/  BSSY B1, `(.L_x_291) ;  /* 0x00000a3000017945 */ /* 0x000fe20003800000 */
[----:B0-----:R-:W-:-:S03]  /*e3e0*/  VIADD R7, R0, 0xffffffff ;  /* 0xffffffff00077836 */ /* 0x001fc60000000000 */
[----:B------:R-:W-:-:S04]  /*e3f0*/  ISETP.NE.AND P0, PT, R19, 0x2, PT ;  /* 0x000000021300780c */ /* 0x000fc80003f05270 */
[----:B------:R-:W-:Y:S02]  /*e400*/  SEL R19, R19, RZ, P0 ;  /* 0x000000ff13137207 */ /* 0x000fe40000000000 */
[----:B--2---:R-:W-:Y:S02]  /*e410*/  LOP3.LUT P1, RZ, R2, 0x1, RZ, 0xc0, !PT ;  /* 0x0000000102ff7812 */ /* 0x004fe4000782c0ff */
[----:B------:R-:W-:-:S04]  /*e420*/  SEL R2, RZ, 0x1, P0 ;  /* 0x00000001ff027807 */ /* 0x000fc80000000000 */
[----:B------:R-:W-:-:S05]  /*e430*/  LOP3.LUT R12, R5, R2, RZ, 0x3c, !PT ;  /* 0x00000002050c7212 */ /* 0x000fca00078e3cff */
[----:B------:R0:W-:Y:S02]  /*e440*/  STL [R1+0x14], R12 ;  /* 0x0000140c01007387 */ /* 0x0001e40000100800 */
[----:B------:R-:W-:Y:S05]  /*e450*/  @!P1 BRA `(.L_x_292) ;  /* 0x0000000800689947 */ /* 0x000fea0003800000 */
[----:B------:R-:W-:Y:S01]  /*e460*/  ULDC.64 UR4, c[0x0][0x418] ;  /* 0x0001060000047ab9 */ /* 0x000fe20000000a00 */
[----:B------:R-:W-:Y:S01]  /*e470*/  IMAD.MOV.U32 R8, RZ, RZ, R7 ;  /* 0x000000ffff087224 */ /* 0x000fe200078e0007 */
[----:B------:R-:W-:-:S04]  /*e480*/  ISETP.NE.U32.AND P0, PT, RZ, UR4, PT ;  /* 0x00000004ff007c0c */ /* 0x000fc8000bf05070 */
[----:B------:R-:W-:-:S13]  /*e490*/  ISETP.NE.AND.EX P0, PT, RZ, UR5, PT, P0 ;  /* 0x00000005ff007c0c */ /* 0x000fda000bf05300 */
[----:B------:R-:W-:Y:S05]  /*e4a0*/  @!P0 BRA `(.L_x_293) ;  /* 0x00000000004c8947 */ /* 0x000fea0003800000 */
[----:B------:R-:W2:Y:S01]  /*e4b0*/  LDL R11, [R1+0x20] ;  /* 0x00002000010b7983 */ /* 0x000ea20000100800 */
[----:B------:R-:W1:Y:S01]  /*e4c0*/  LDC R9, c[0x0][0x43c] ;  /* 0x00010f00ff097b82 */ /* 0x000e620000000800 */
[----:B------:R-:W-:Y:S02]  /*e4d0*/  ULDC.64 UR6, c[0x0][0x428] ;  /* 0x00010a0000067ab9 */ /* 0x000fe40000000a00 */
[----:B------:R-:W3:Y:S01]  /*e4e0*/  LDL R10, [R1+0x10] ;  /* 0x00001000010a7983 */ /* 0x000ee20000100800 */
[----:B-1----:R-:W-:-:S13]  /*e4f0*/  ISETP.NE.AND P0, PT, R9, 0x1, PT ;  /* 0x000000010900780c */ /* 0x002fda0003f05270 */
[----:B------:R-:W1:Y:S02]  /*e500*/  @P0 LDC.64 R2, c[0x0][0x440] ;  /* 0x00011000ff020b82 */ /* 0x000e640000000a00 */
[----:B-1----:R-:W-:-:S04]  /*e510*/  @P0 IMAD.HI.U32 R8, R7, R2, RZ ;  /* 0x0000000207080227 */ /* 0x002fc800078e00ff */
        /* <DEDUP_REMOVED lines=10> */
[----:B------:R-:W-:-:S05]  /*e5c0*/  LEA.HI.X R11, R2, UR5, R3, 0x2, P0 ;  /* 0x00000005020b7c11 */ /* 0x000fca00080f1403 */
[----:B------:R1:W5:Y:S04]  /*e5d0*/  LDG.E R9, desc[UR40][R10.64] ;  /* 0x000000280a097981 */ /* 0x000368000c1e1900 */
.L_x_293:
[----:B------:R-:W-:Y:S01]  /*e5e0*/  IMAD R2, R19, 0x8, R18 ;  /* 0x0000000813027824 */ /* 0x000fe200078e0212 */
[----:B------:R-:W-:Y:S01]  /*e5f0*/  SHF.L.U32 R3, R12, 0x1f, RZ ;  /* 0x0000001f0c037819 */ /* 0x000fe200000006ff */
[----:B------:R-:W-:Y:S03]  /*e600*/  BSSY B2, `(.L_x_294) ;  /* 0x0000003000027945 */ /* 0x000fe60003800000 */
[----:B------:R-:W2:Y:S02]  /*e610*/  SYNCS.PHASECHK.TRANS64.TRYWAIT P0, [R2+URZ+0x34840], R3 ;  /* 0x03484003020075a7 */ /* 0x000ea4000800017f */
[----:B--2---:R-:W-:Y:S05]  /*e620*/  @!P0 BRA `(.L_x_295) ;  /* 0x0000002c00f08947 */ /* 0x004fea0003800000 */
.L_x_372:
[----:B------:R-:W-:Y:S05]  /*e630*/  BSYNC B2 ;  /* 0x0000000000027941 */ /* 0x000fea0003800000 */
.L_x_294:
[----:B-1----:R-:W1:Y:S01]  /*e640*/  S2R R10, SR_TID.X ;  /* 0x00000000000a7919 */ /* 0x002e620000002100 */
[----:B------:R-:W-:Y:S01]  /*e650*/  BSSY B2, `(.L_x_296) ;  /* 0x000000b000027945 */ /* 0x000fe20003800000 */
[----:B-1----:R-:W-:-:S04]  /*e660*/  LOP3.LUT R10, R10, 0x7f, RZ, 0xc0, !PT ;  /* 0x0000007f0a0a7812 */ /* 0x002fc800078ec0ff */
[----:B------:R-:W-:-:S13]  /*e670*/  ISETP.NE.AND P1, PT, R10, RZ, PT ;  /* 0x000000ff0a00720c */ /* 0x000fda0003f25270 */
[----:B------:R-:W-:Y:S05]  /*e680*/  @P1 BRA `(.L_x_297) ;  /* 0x00000000001c1947 */ /* 0x000fea0003800000 */
[----:B------:R-:W1:Y:S01]  /*e690*/  S2R R10, SR_TID.X ;  /* 0x00000000000a7919 */ /* 0x000e620000002100 */
[----:B--2---:R-:W-:-:S04]  /*e6a0*/  IMAD.MOV.U32 R3, RZ, RZ, 0xc000 ;  /* 0x0000c000ff037424 */ /* 0x004fc800078e00ff */
[----:B------:R3:W-:Y:S01]  /*e6b0*/  SYNCS.ARRIVE.TRANS64 RZ, [R2+URZ+0x34830], R3 ;  /* 0x0348300302ff79a7 */ /* 0x0007e2000800003f */
[----:B-1----:R-:W-:-:S04]  /*e6c0*/  LOP3.LUT R10, R10, 0x1f, RZ, 0xc0, !PT ;  /* 0x0000001f0a0a7812 */ /* 0x002fc800078ec0ff */
[----:B------:R-:W-:-:S13]  /*e6d0*/  ISETP.NE.AND P0, PT, R10, RZ, PT ;  /* 0x000000ff0a00720c */ /* 0x000fda0003f05270 */
[----:B---3--:R-:W-:Y:S05]  /*e6e0*/  @!P0 BRA `(.L_x_297) ;  /* 0x0000000000048947 */ /* 0x008fea0003800000 */
[----:B------:R-:W-:Y:S01]  /*e6f0*/  BPT.TRAP 0x1 ;  /* 0x000000040000795c */ /* 0x000fe20000300000 */
.L_x_297:
[----:B------:R-:W-:Y:S05]  /*e700*/  BSYNC B2 ;  /* 0x0000000000027941 */ /* 0x000fea0003800000 */
.L_x_296:
[----:B--2---:R-:W2:Y:S01]  /*e710*/  LDL R2, [R1+0x18] ;  /* 0x0000180001027983 */ /* 0x004ea20000100800 */
[----:B0-----:R-:W-:Y:S01]  /*e720*/  IMAD.MOV.U32 R12, RZ, RZ, RZ ;  /* 0x000000ffff0c7224 */ /* 0x001fe200078e00ff */
[----:B------:R-:W-:Y:S01]  /*e730*/  UIADD3 UR4, UP0, UR38, 0x370, URZ ;  /* 0x0000037026047890 */ /* 0x000fe2000ff1e03f */
[C---:B------:R-:W-:Y:S01]  /*e740*/  IMAD R3, R19.reuse, 0x8, R6 ;  /* 0x0000000813037824 */ /* 0x040fe200078e0206 */
[----:B------:R-:W-:Y:S01]  /*e750*/  PLOP3.LUT P0, PT, PT, PT, PT, 0x80, 0x0 ;  /* 0x000000000000781c */ /* 0x000fe20003f0f070 */
[----:B------:R-:W-:Y:S01]  /*e760*/  IMAD R10, R19, 0xc000, R18 ;  /* 0x0000c000130a7824 */ /* 0x000fe200078e0212 */
[----:B------:R-:W-:Y:S01]  /*e770*/  R2UR UR10, R12 ;  /* 0x000000000c0a72ca */ /* 0x000fe200000e0000 */
[----:B------:R-:W-:Y:S01]  /*e780*/  VIADD R3, R3, 0x30 ;  /* 0x0000003003037836 */ /* 0x000fe20000000000 */
[----:B------:R-:W-:Y:S01]  /*e790*/  UIADD3.X UR5, URZ, UR39, URZ, UP0, !UPT ;  /* 0x000000273f057290 */ /* 0x000fe200087fe43f */
[----:B------:R-:W-:Y:S01]  /*e7a0*/  VIADD R11, R10, 0x1c400 ;  /* 0x0001c4000a0b7836 */ /* 0x000fe20000000000 */
[----:B------:R-:W-:Y:S01]  /*e7b0*/  UMOV UR6, 0x0 ;  /* 0x0000000000067882 */ /* 0x000fe20000000000 */
[----:B------:R-:W-:Y:S01]  /*e7c0*/  UMOV UR7, 0x14f00000 ;  /* 0x14f0000000077882 */ /* 0x000fe20000000000 */
[----:B--2---:R-:W-:-:S09]  /*e7d0*/  IMAD R2, R8, 0x80, R2 ;  /* 0x0000008008027824 */ /* 0x004fd200078e0202 */
.L_x_298:
        /* <DEDUP_REMOVED lines=16> */
.L_x_299:
        /* <DEDUP_REMOVED lines=15> */
.L_x_300:
        /* <DEDUP_REMOVED lines=10> */
[----:B------:R-:W-:Y:S01]  /*ea70*/  SHF.L.U32 R5, R5, 0x1f, RZ ;  /* 0x0000001f05057819 */ /* 0x000fe200000006ff */
[----:B------:R-:W-:Y:S01]  /*ea80*/  IMAD R2, R4, 0x8, R6 ;  /* 0x0000000804027824 */ /* 0x000fe200078e0206 */
[----:B------:R-:W-:Y:S03]  /*ea90*/  BSSY B2, `(.L_x_301) ;  /* 0x0000003000027945 */ /* 0x000fe60003800000 */
[----:B------:R-:W0:Y:S02]  /*eaa0*/  SYNCS.PHASECHK.TRANS64.TRYWAIT P0, [R2+URZ+0x60], R5 ;  /* 0x00006005020075a7 */ /* 0x000e24000800017f */
[----:B0-----:R-:W-:Y:S05]  /*eab0*/  @!P0 BRA `(.L_x_302) ;  /* 0x0000002800e08947 */ /* 0x001fea0003800000 */
.L_x_373:
[----:B------:R-:W-:Y:S05]  /*eac0*/  BSYNC B2 ;  /* 0x0000000000027941 */ /* 0x000fea0003800000 */
.L_x_301:
[----:B------:R-:W-:Y:S01]  /*ead0*/  BSSY B2, `(.L_x_303) ;  /* 0x000000b000027945 */ /* 0x000fe20003800000 */
[----:B------:R-:W-:Y:S02]  /*eae0*/  IMAD.MOV.U32 R10, RZ, RZ, 0x0 ;  /* 0x00000000ff0a7424 */ /* 0x000fe400078e00ff */
[----:B------:R-:W-:Y:S01]  /*eaf0*/  IMAD.MOV.U32 R11, RZ, RZ, 0x14f00000 ;  /* 0x14f00000ff0b7424 */ /* 0x000fe200078e00ff */
[----:B------:R-:W-:Y:S06]  /*eb00*/  @P1 BRA `(.L_x_304) ;  /* 0x00000000001c1947 */ /* 0x000fec0003800000 */
[----:B------:R-:W1:Y:S02]  /*eb10*/  S2R R3, SR_TID.X ;  /* 0x0000000000037919 */ /* 0x000e640000002100 */
[----:B-1----:R-:W-:Y:S01]  /*eb20*/  LOP3.LUT R14, R3, 0x1f, RZ, 0xc0, !PT ;  /* 0x0000001f030e7812 */ /* 0x002fe200078ec0ff */
[----:B------:R-:W-:-:S03]  /*eb30*/  IMAD.MOV.U32 R3, RZ, RZ, 0x8000 ;  /* 0x00008000ff037424 */ /* 0x000fc600078e00ff */
[----:B------:R-:W-:Y:S01]  /*eb40*/  ISETP.NE.AND P0, PT, R14, RZ, PT ;  /* 0x000000ff0e00720c */ /* 0x000fe20003f05270 */
[----:B------:R1:W-:-:S12]  /*eb50*/  SYNCS.ARRIVE.TRANS64 RZ, [R2+URZ+0x50], R3 ;  /* 0x0000500302ff79a7 */ /* 0x0003d8000800003f */
[----:B-1----:R-:W-:Y:S05]  /*eb60*/  @!P0 BRA `(.L_x_304) ;  /* 0x0000000000048947 */ /* 0x002fea0003800000 */
[----:B------:R-:W-:Y:S01]  /*eb70*/  BPT.TRAP 0x1 ;  /* 0x000000040000795c */ /* 0x000fe20000300000 */
.L_x_304:
[----:B------:R-:W-:Y:S05]  /*eb80*/  BSYNC B2 ;  /* 0x0000000000027941 */ /* 0x000fea0003800000 */
.L_x_303:
[----:B0-----:R-:W2:Y:S04]  /*eb90*/  LDL R5, [R1+0x18] ;  /* 0x0000180001057983 */ /* 0x001ea80000100800 */
[----:B------:R-:W2:Y:S01]  /*eba0*/  LDL.LU R3, [R1+0x8] ;  /* 0x0000080001037983 */ /* 0x000ea20000300800 */
        /* <DEDUP_REMOVED lines=10> */
.L_x_305:
        /* <DEDUP_REMOVED lines=15> */
.L_x_306:
        /* <DEDUP_REMOVED lines=12> */
.L_x_292:
[----:B------:R-:W-:Y:S05]  /*ee00*/  BSYNC B1 ;  /* 0x0000000000017941 */ /* 0x000fea0003800000 */
.L_x_291:
[----:B------:R-:W2:Y:S01]  /*ee10*/  LDL R2, [R1+0x28] ;  /* 0x0000280001027983 */ /* 0x000ea20000100800 */
[----:B------:R-:W-:Y:S01]  /*ee20*/  VIADD R0, R0, 0xfffffffe ;  /* 0xfffffffe00007836 */ /* 0x000fe20000000000 */
[----:B--2---:R-:W-:-:S13]  /*ee30*/  ISETP.GT.AND P0, PT, R7, R2, PT ;  /* 0x000000020700720c */ /* 0x004fda0003f04270 */
[----:B------:R-:W-:Y:S05]  /*ee40*/  @P0 BRA `(.L_x_307) ;  /* 0xffffffe800c00947 */ /* 0x000fea000383ffff */
.L_x_256:
[----:B------:R-:W-:Y:S05]  /*ee50*/  BSYNC B0 ;  /* 0x0000000000007941 */ /* 0x000fea0003800000 */
.L_x_255:
[----:B------:R-:W3:Y:S01]  /*ee60*/  S2R R2, SR_TID.X ;  /* 0x0000000000027919 */ /* 0x000ee20000002100 */
[----:B------:R-:W-:Y:S01]  /*ee70*/  BSSY B0, `(.L_x_308) ;  /* 0x0000011000007945 */ /* 0x000fe20003800000 */
[----:B---3--:R-:W-:-:S04]  /*ee80*/  LOP3.LUT R3, R2, 0x7f, RZ, 0xc0, !PT ;  /* 0x0000007f02037812 */ /* 0x008fc800078ec0ff */
[----:B------:R-:W-:-:S13]  /*ee90*/  ISETP.NE.AND P0, PT, R3, RZ, PT ;  /* 0x000000ff0300720c */ /* 0x000fda0003f05270 */
[----:B------:R-:W-:Y:S05]  /*eea0*/  @P0 BRA `(.L_x_309) ;  /* 0x0000000000340947 */ /* 0x000fea0003800000 */
[----:B------:R-:W3:Y:S01]  /*eeb0*/  S2R R2, SR_LANEID ;  /* 0x0000000000027919 */ /* 0x000ee20000000000 */
[----:B------:R-:W-:Y:S01]  /*eec0*/  VOTEU.ANY UR4, UPT, PT ;  /* 0x0000000000047886 */ /* 0x000fe200038e0100 */
[----:B--2---:R-:W2:Y:S01]  /*eed0*/  LDC.64 R4, c[0x0][0xc60] ;  /* 0x00031800ff047b82 */ /* 0x004ea20000000a00 */
[----:B------:R-:W3:Y:S02]  /*eee0*/  FLO.U32 R0, UR4 ;  /* 0x0000000400007d00 */ /* 0x000ee400080e0000 */
[----:B---3--:R-:W-:-:S06]  /*eef0*/  ISETP.EQ.U32.AND P0, PT, R0, R2, PT ;  /* 0x000000020000720c */ /* 0x008fcc0003f02070 */
[----:B------:R-:W2:Y:S07]  /*ef00*/  POPC R2, UR4 ;  /* 0x0000000400027d09 */ /* 0x000eae0008000000 */
[----:B--2---:R-:W2:Y:S04]  /*ef10*/  @P0 ATOMG.E.ADD.STRONG.GPU PT, R2, desc[UR40][R4.64], R2 ;  /* 0x00000002040209a8 */ /* 0x004ea800081ee1e8 */
[----:B--2---:R2:W3:Y:S02]  /*ef20*/  SHFL.IDX PT, R2, R2, R0, 0x1f ;  /* 0x00001f0002027589 */ /* 0x0044e400000e0000 */
[----:B--2---:R-:W2:Y:S02]  /*ef30*/  S2R R0, SR_LTMASK ;  /* 0x0000000000007919 */ /* 0x004ea40000003900 */
[----:B--2---:R-:W-:-:S06]  /*ef40*/  LOP3.LUT R0, R0, UR4, RZ, 0xc0, !PT ;  /* 0x0000000400007c12 */ /* 0x004fcc000f8ec0ff */
[----:B------:R-:W3:Y:S02]  /*ef50*/  POPC R0, R0 ;  /* 0x0000000000007309 */ /* 0x000ee40000000000 */
[----:B---3--:R-:W-:-:S05]  /*ef60*/  IADD3 R0, R2, UR36, R0 ;  /* 0x0000002402007c10 */ /* 0x008fca000fffe000 */
[----:B------:R3:W-:Y:S02]  /*ef70*/  STL [R1], R0 ;  /* 0x0000000001007387 */ /* 0x0007e40000100800 */
.L_x_309:
[----:B------:R-:W-:Y:S05]  /*ef80*/  BSYNC B0 ;  /* 0x0000000000007941 */ /* 0x000fea0003800000 */
.L_x_308:
[----:B---3--:R-:W3:Y:S01]  /*ef90*/  LDL R0, [R1+0x1c] ;  /* 0x00001c0001007983 */ /* 0x008ee20000100800 */
[----:B------:R-:W-:Y:S01]  /*efa0*/  BSSY B0, `(.L_x_310) ;  /* 0x000003a000007945 */ /* 0x000fe20003800000 */
[----:B---3--:R-:W-:-:S13]  /*efb0*/  LOP3.LUT P0, RZ, R0, 0x1, RZ, 0xc0, !PT ;  /* 0x0000000100ff7812 */ /* 0x008fda000780c0ff */
[----:B------:R-:W-:Y:S05]  /*efc0*/  @!P0 BRA `(.L_x_311) ;  /* 0x0000000000dc8947 */ /* 0x000fea0003800000 */
[----:B------:R-:W3:Y:S01]  /*efd0*/  LDL R2, [R1+0x14] ;  /* 0x0000140001027983 */ /* 0x000ee20000100800 */
[----:B------:R-:W-:Y:S01]  /*efe0*/  IMAD R0, R19, 0x8, R18 ;  /* 0x0000000813007824 */ /* 0x000fe200078e0212 */
[----:B------:R-:W-:Y:S01]  /*eff0*/  BSSY B1, `(.L_x_312) ;  /* 0x0000005000017945 */ /* 0x000fe20003800000 */
[----:B------:R-:W-:Y:S02]  /*f000*/  ISETP.NE.AND P1, PT, R3, RZ, PT ;  /* 0x000000ff0300720c */ /* 0x000fe40003f25270 */
[----:B---3--:R-:W-:-:S04]  /*f010*/  SHF.L.U32 R2, R2, 0x1f, RZ ;  /* 0x0000001f02027819 */ /* 0x008fc800000006ff */
[----:B------:R-:W3:Y:S02]  /*f020*/  SYNCS.PHASECHK.TRANS64.TRYWAIT P0, [R0+URZ+0x34860], R2 ;  /* 0x03486002000075a7 */ /* 0x000ee4000800017f */
[----:B---3--:R-:W-:Y:S05]  /*f030*/  @!P0 BRA `(.L_x_313) ;  /* 0x0000002400948947 */ /* 0x008fea0003800000 */
.L_x_374:
[----:B------:R-:W-:Y:S05]  /*f040*/  BSYNC B1 ;  /* 0x0000000000017941 */ /* 0x000fea0003800000 */
.L_x_312:
[----:B------:R-:W-:Y:S04]  /*f050*/  BSSY B1, `(.L_x_314) ;  /* 0x0000009000017945 */ /* 0x000fe80003800000 */
[----:B------:R-:W-:Y:S05]  /*f060*/  @P1 BRA `(.L_x_315) ;  /* 0x00000000001c1947 */ /* 0x000fea0003800000 */
[----:B------:R-:W4:Y:S01]  /*f070*/  S2R R3, SR_TID.X ;  /* 0x0000000000037919 */ /* 0x000f220000002100 */
[----:B---3--:R-:W-:-:S04]  /*f080*/  IMAD.MOV.U32 R2, RZ, RZ, 0x8000 ;  /* 0x00008000ff027424 */ /* 0x008fc800078e00ff */
[----:B------:R3:W-:Y:S01]  /*f090*/  SYNCS.ARRIVE.TRANS64 RZ, [R0+URZ+0x34850], R2 ;  /* 0x0348500200ff79a7 */ /* 0x0007e2000800003f */
[----:B----4-:R-:W-:-:S04]  /*f0a0*/  LOP3.LUT R3, R3, 0x1f, RZ, 0xc0, !PT ;  /* 0x0000001f03037812 */ /* 0x010fc800078ec0ff */
[----:B------:R-:W-:-:S13]  /*f0b0*/  ISETP.NE.AND P0, PT, R3, RZ, PT ;  /* 0x000000ff0300720c */ /* 0x000fda0003f05270 */
[----:B---3--:R-:W-:Y:S05]  /*f0c0*/  @!P0 BRA `(.L_x_315) ;  /* 0x0000000000048947 */ /* 0x008fea0003800000 */
[----:B------:R-:W-:Y:S01]  /*f0d0*/  BPT.TRAP 0x1 ;  /* 0x000000040000795c */ /* 0x000fe20000300000 */
.L_x_315:
[----:B------:R-:W-:Y:S05]  /*f0e0*/  BSYNC B1 ;  /* 0x0000000000017941 */ /* 0x000fea0003800000 */
.L_x_314:
[----:B------:R-:W4:Y:S04]  /*f0f0*/  LDL.LU R3, [R1+0x18] ;  /* 0x0000180001037983 */ /* 0x000f280000300800 */
[----:B---3--:R-:W4:Y:S01]  /*f100*/  LDL.LU R2, [R1+0x8] ;  /* 0x0000080001027983 */ /* 0x008f220000300800 */
[----:B------:R-:W-:Y:S01]  /*f110*/  UIADD3 UR4, UP0, UR38, 0x470, URZ ;  /* 0x0000047026047890 */ /* 0x000fe2000ff1e03f */
[----:B------:R-:W-:Y:S01]  /*f120*/  PLOP3.LUT P0, PT, PT, PT, PT, 0x80, 0x0 ;  /* 0x000000000000781c */ /* 0x000fe20003f0f070 */
[----:B------:R-:W-:Y:S01]  /*f130*/  VIADD R0, R0, 0x34850 ;  /* 0x0003485000007836 */ /* 0x000fe20000000000 */
[----:B------:R-:W-:Y:S01]  /*f140*/  UMOV UR6, 0x0 ;  /* 0x0000000000067882 */ /* 0x000fe20000000000 */
[----:B------:R-:W-:Y:S01]  /*f150*/  UIADD3.X UR5, URZ, UR39, URZ, UP0, !UPT ;  /* 0x000000273f057290 */ /* 0x000fe200087fe43f */
[----:B------:R-:W-:Y:S01]  /*f160*/  UMOV UR7, 0x14f00000 ;  /* 0x14f0000000077882 */ /* 0x000fe20000000000 */
[----:B------:R-:W-:Y:S01]  /*f170*/  UMOV UR10, URZ ;  /* 0x0000003f000a7c82 */ /* 0x000fe20008000000 */
[----:B----4-:R-:W-:-:S02]  /*f180*/  IMAD R3, R2, 0x80, R3 ;  /* 0x0000008002037824 */ /* 0x010fc400078e0203 */
[----:B------:R-:W-:-:S04]  /*f190*/  IMAD R2, R19, 0x8000, R18 ;  /* 0x0000800013027824 */ /* 0x000fc800078e0212 */
[----:B------:R-:W-:-:S07]  /*f1a0*/  VIADD R4, R2, 0x400 ;  /* 0x0000040002047836 */ /* 0x000fce0000000000 */
.L_x_316:
        /* <DEDUP_REMOVED lines=9> */
[----:B---3--:R-:W-:Y:S05]  /*f240*/  @P0 BRA.U.ANY `(.L_x_316) ;  /* 0xfffffffd00d80947 */ /* 0x008fea000393ffff */
[----:B------:R-:W-:Y:S01]  /*f250*/  PLOP3.LUT P0, PT, PT, PT, PT, 0x80, 0x0 ;  /* 0x000000000000781c */ /* 0x000fe20003f0f070 */
[----:B------:R-:W-:Y:S01]  /*f260*/  VIADD R2, R2, 0x4400 ;  /* 0x0000440002027836 */ /* 0x000fe20000000000 */
[----:B------:R-:W-:Y:S01]  /*f270*/  UMOV UR6, 0x0 ;  /* 0x0000000000067882 */ /* 0x000fe20000000000 */
[----:B------:R-:W-:Y:S01]  /*f280*/  UMOV UR7, 0x14f00000 ;  /* 0x14f0000000077882 */ /* 0x000fe20000000000 */
[----:B------:R-:W-:-:S09]  /*f290*/  UMOV UR10, 0x40 ;  /* 0x00000040000a7882 */ /* 0x000fd20000000000 */
.L_x_317:
        /* <DEDUP_REMOVED lines=10> */
.L_x_311:
[----:B------:R-:W-:Y:S05]  /*f340*/  BSYNC B0 ;  /* 0x0000000000007941 */ /* 0x000fea0003800000 */
.L_x_310:
[----:B------:R-:W3:Y:S01]  /*f350*/  LDL.LU R4, [R1+0x14] ;  /* 0x0000140001047983 */ /* 0x000ee20000300800 */
[----:B------:R-:W-:-:S05]  /*f360*/  VIADD R19, R19, 0x1 ;  /* 0x0000000113137836 */ /* 0x000fca0000000000 */
[----:B------:R-:W-:-:S04]  /*f370*/  ISETP.NE.AND P0, PT, R19, 0x2, PT ;  /* 0x000000021300780c */ /* 0x000fc80003f05270 */
[----:B------:R-:W-:Y:S02]  /*f380*/  SEL R0, RZ, 0x1, P0 ;  /* 0x00000001ff007807 */ /* 0x000fe40000000000 */
[----:B------:R-:W-:Y:S02]  /*f390*/  SEL R19, R19, RZ, P0 ;  /* 0x000000ff13137207 */ /* 0x000fe40000000000 */
[----:B---3--:R-:W-:-:S05]  /*f3a0*/  LOP3.LUT R4, R4, R0, RZ, 0x3c, !PT ;  /* 0x0000000004047212 */ /* 0x008fca00078e3cff */
[----:B------:R3:W-:Y:S02]  /*f3b0*/  STL [R1+0x14], R4 ;  /* 0x0000140401007387 */ /* 0x0007e40000100800 */
.L_x_235:
[----:B------:R-:W-:Y:S05]  /*f3c0*/  BSYNC B7 ;  /* 0x0000000000077941 */ /* 0x000fea0003800000 */
.L_x_233:
[----:B----4-:R-:W4:Y:S02]  /*f3d0*/  LDL R0, [R1+0x1c] ;  /* 0x00001c0001007983 */ /* 0x010f240000100800 */
[----:B----4-:R-:W-:-:S13]  /*f3e0*/  LOP3.LUT P0, RZ, R0, 0x2, RZ, 0xc0, !PT ;  /* 0x0000000200ff7812 */ /* 0x010fda000780c0ff */
[----:B------:R-:W-:Y:S05]  /*f3f0*/  @!P0 BRA `(.L_x_318) ;  /* 0x00000000002c8947 */ /* 0x000fea0003800000 */
[----:B------:R-:W-:Y:S05]  /*f400*/  WARPSYNC.ALL ;  /* 0x0000000000007948 */ /* 0x000fea0003800000 */
[----:B------:R-:W4:Y:S08]  /*f410*/  S2UR UR5, SR_CgaCtaId ;  /* 0x00000000000579c3 */ /* 0x000f300000008800 */
[----:B------:R-:W-:Y:S06]  /*f420*/  BAR.SYNC.DEFER_BLOCKING 0x5, 0x180 ;  /* 0x0146000000007b1d */ /* 0x000fec0000010000 */
[----:B------:R-:W-:-:S02]  /*f430*/  UMOV UR4, 0x400 ;  /* 0x0000040000047882 */ /* 0x000fc40000000000 */
[----:B----4-:R-:W-:-:S06]  /*f440*/  ULEA UR4, UR5, UR4, 0x18 ;  /* 0x0000000405047291 */ /* 0x010fcc000f8ec03f */
[----:B------:R-:W-:-:S05]  /*f450*/  IMAD.U32 R18, RZ, RZ, UR4 ;  /* 0x00000004ff127e24 */ /* 0x000fca000f8e00ff */
[----:B--23--:R-:W2:Y:S04]  /*f460*/  LDS.128 R4, [R18+0x348d0] ;  /* 0x0348d00012047984 */ /* 0x00cea80000000c00 */
[----:B--2---:R2:W-:Y:S04]  /*f470*/  STL.64 [R1], R4 ;  /* 0x0000000401007387 */ /* 0x0045e80000100a00 */
[----:B------:R2:W-:Y:S01]  /*f480*/  STL.64 [R1+0x8], R6 ;  /* 0x0000080601007387 */ /* 0x0005e20000100a00 */
[----:B------:R-:W-:Y:S06]  /*f490*/  BAR.ARV 0x4, 0x180 ;  /* 0x0106000000007b1d */ /* 0x000fec0000002000 */
[----:B------:R-:W-:Y:S05]  /*f4a0*/  BRA `(.L_x_319) ;  /* 0x0000000c001c7947 */ /* 0x000fea0003800000 */
.L_x_318:
[----:B------:R-:W4:Y:S01]  /*f4b0*/  S2R R0, SR_TID.X ;  /* 0x0000000000007919 */ /* 0x000f220000002100 */
[----:B------:R-:W-:Y:S01]  /*f4c0*/  UMOV UR4, 0xffffffff ;  /* 0xffffffff00047882 */ /* 0x000fe20000000000 */
[----:B----4-:R-:W-:-:S04]  /*f4d0*/  LOP3.LUT R16, R0, 0x1f, RZ, 0xc0, !PT ;  /* 0x0000001f00107812 */ /* 0x010fc800078ec0ff */
[----:B------:R-:W-:Y:S01]  /*f4e0*/  ISETP.NE.AND P0, PT, R16, 0x1f, PT ;  /* 0x0000001f1000780c */ /* 0x000fe20003f05270 */
[----:B------:R-:W-:-:S12]  /*f4f0*/  BRA.DIV UR4, `(.L_x_320) ;  /* 0x0000002204787947 */ /* 0x000fd8000b800000 */
[----:B------:R-:W1:Y:S01]  /*f500*/  LDL.LU R3, [R1] ;  /* 0x0000000001037983 */ /* 0x000e620000300800 */
[----:B------:R-:W-:-:S03]  /*f510*/  ULDC UR4, c[0x0][0xc3c] ;  /* 0x00030f0000047ab9 */ /* 0x000fc60000000800 */
[----:B---3--:R-:W3:Y:S01]  /*f520*/  LDL R4, [R1+0xc] ;  /* 0x00000c0001047983 */ /* 0x008ee20000100800 */
[----:B-1----:R-:W-:Y:S02]  /*f530*/  IMAD.MOV.U32 R10, RZ, RZ, R3 ;  /* 0x000000ffff0a7224 */ /* 0x002fe400078e0003 */
[----:B---3--:R-:W-:-:S05]  /*f540*/  IMAD.IADD R0, R4, 0x1, R16 ;  /* 0x0000000104007824 */ /* 0x008fca00078e0210 */
[----:B------:R-:W-:-:S13]  /*f550*/  ISETP.GE.OR P1, PT, R0, UR4, !P0 ;  /* 0x0000000400007c0c */ /* 0x000fda000c726670 */
[----:B------:R-:W1:Y:S08]  /*f560*/  @!P1 LDC.64 R2, c[0x0][0xc80] ;  /* 0x00032000ff029b82 */ /* 0x000e700000000a00 */
[----:B--2---:R-:W2:Y:S01]  /*f570*/  @!P1 LDC.64 R4, c[0x0][0xc78] ;  /* 0x00031e00ff049b82 */ /* 0x004ea20000000a00 */
[----:B-1----:R-:W-:-:S05]  /*f580*/  @!P1 IMAD.WIDE R2, R0, 0x4, R2 ;  /* 0x0000000400029825 */ /* 0x002fca00078e0202 */
[----:B------:R2:W3:Y:S02]  /*f590*/  @!P1 LDG.E R6, desc[UR40][R2.64] ;  /* 0x0000002802069981 */ /* 0x0004e4000c1e1900 */
[----:B--2---:R-:W-:-:S06]  /*f5a0*/  @!P1 IMAD.WIDE R2, R0, 0x4, R4 ;  /* 0x0000000400029825 */ /* 0x004fcc00078e0204 */
[----:B------:R-:W2:Y:S01]  /*f5b0*/  @!P1 LDG.E R2, desc[UR40][R2.64] ;  /* 0x0000002802029981 */ /* 0x000ea2000c1e1900 */
[----:B------:R-:W-:Y:S01]  /*f5c0*/  IMAD.MOV.U32 R5, RZ, RZ, RZ ;  /* 0x000000ffff057224 */ /* 0x000fe200078e00ff */
[C---:B------:R-:W-:Y:S02]  /*f5d0*/  ISETP.GE.U32.AND P2, PT, R16.reuse, 0x2, PT ;  /* 0x000000021000780c */ /* 0x040fe40003f46070 */
[C---:B------:R-:W-:Y:S01]  /*f5e0*/  ISETP.GE.U32.AND P3, PT, R16.reuse, 0x4, PT ;  /* 0x000000041000780c */ /* 0x040fe20003f66070 */
[----:B------:R-:W-:Y:S01]  /*f5f0*/  SHFL.IDX PT, R0, R10, RZ, 0x1f ;  /* 0x00001fff0a007589 */ /* 0x000fe200000e0000 */
[C---:B------:R-:W-:Y:S02]  /*f600*/  ISETP.GE.U32.AND P4, PT, R16.reuse, 0x8, PT ;  /* 0x000000081000780c */ /* 0x040fe40003f86070 */
[----:B------:R-:W-:Y:S01]  /*f610*/  ISETP.GE.U32.AND P5, PT, R16, 0x10, PT ;  /* 0x000000101000780c */ /* 0x000fe20003fa6070 */
[----:B------:R-:W-:Y:S01]  /*f620*/  SHFL.IDX PT, R8, R10, 0x1, 0x1f ;  /* 0x00201f000a087f89 */ /* 0x000fe200000e0000 */
[----:B---3--:R-:W-:Y:S01]  /*f630*/  @!P1 IMAD.MOV.U32 R5, RZ, RZ, R6 ;  /* 0x000000ffff059224 */ /* 0x008fe200078e0006 */
[----:B------:R-:W-:-:S02]  /*f640*/  CS2R R6, SRZ ;  /* 0x0000000000067805 */ /* 0x000fc4000001ff00 */
[----:B--2---:R-:W-:Y:S01]  /*f650*/  @!P1 IMAD.MOV.U32 R7, RZ, RZ, R2 ;  /* 0x000000ffff079224 */ /* 0x004fe200078e0002 */
[----:B------:R-:W-:-:S03]  /*f660*/  ISETP.NE.AND P1, PT, R16, RZ, PT ;  /* 0x000000ff1000720c */ /* 0x000fc60003f25270 */
[----:B------:R-:W-:-:S05]  /*f670*/  IMAD R2, R7, R5, RZ ;  /* 0x0000000507027224 */ /* 0x000fca00078e02ff */
[----:B------:R-:W1:Y:S02]  /*f680*/  SHFL.UP PT, R3, R2, 0x1, RZ ;  /* 0x0420000002037989 */ /* 0x000e6400000e00ff */
[----:B-1----:R-:W-:-:S05]  /*f690*/  SEL R9, R3, RZ, P1 ;  /* 0x000000ff03097207 */ /* 0x002fca0000800000 */
[----:B------:R-:W-:-:S05]  /*f6a0*/  IMAD.IADD R2, R2, 0x1, R9 ;  /* 0x0000000102027824 */ /* 0x000fca00078e0209 */
        /* <DEDUP_REMOVED lines=12> */
[----:B------:R1:W2:Y:S02]  /*f770*/  SHFL.IDX PT, R9, R2, 0x1f, 0x1f ;  /* 0x03e01f0002097f89 */ /* 0x0002a400000e0000 */
.L_x_384:
[----:B------:R-:W-:Y:S02]  /*f780*/  ULDC UR4, c[0x0][0xc38] ;  /* 0x00030e0000047ab9 */ /* 0x000fe40000000800 */
[----:B------:R-:W-:-:S04]  /*f790*/  IMAD.U32 R3, RZ, RZ, UR4 ;  /* 0x00000004ff037e24 */ /* 0x000fc8000f8e00ff */
[----:B--2---:R-:W-:-:S04]  /*f7a0*/  IMAD R9, R9, R3, RZ ;  /* 0x0000000309097224 */ /* 0x004fc800078e02ff */
[----:B------:R-:W-:-:S05]  /*f7b0*/  IMAD.IADD R4, R8, 0x1, R9 ;  /* 0x0000000108047824 */ /* 0x000fca00078e0209 */
[----:B------:R-:W-:-:S13]  /*f7c0*/  ISETP.GT.AND P6, PT, R4, R0, PT ;  /* 0x000000000400720c */ /* 0x000fda0003fc4270 */
[----:B------:R-:W-:Y:S05]  /*f7d0*/  @P6 BRA `(.L_x_321) ;  /* 0x0000000000ac6947 */ /* 0x000fea0003800000 */
.L_x_324:
[----:B------:R-:W2:Y:S01]  /*f7e0*/  LDL.LU R3, [R1+0xc] ;  /* 0x00000c0001037983 */ /* 0x000ea20000300800 */
[----:B-1----:R-:W1:Y:S01]  /*f7f0*/  LDC R2, c[0x0][0xc3c] ;  /* 0x00030f00ff027b82 */ /* 0x002e620000000800 */
[----:B--2---:R-:W-:-:S05]  /*f800*/  VIADD R3, R3, 0x1f ;  /* 0x0000001f03037836 */ /* 0x004fca0000000000 */
[----:B-1----:R-:W-:-:S13]  /*f810*/  ISETP.GE.AND P6, PT, R3, R2, PT ;  /* 0x000000020300720c */ /* 0x002fda0003fc6270 */
[----:B------:R-:W-:Y:S05]  /*f820*/  @P6 BRA `(.L_x_322) ;  /* 0x0000000400d46947 */ /* 0x000fea0003800000 */
[----:B------:R-:W1:Y:S01]  /*f830*/  S2R R5, SR_TID.X ;  /* 0x0000000000057919 */ /* 0x000e620000002100 */
[----:B------:R2:W-:Y:S01]  /*f840*/  STL [R1+0xc], R3 ;  /* 0x00000c0301007387 */ /* 0x0005e20000100800 */
[----:B-1----:R-:W-:-:S05]  /*f850*/  LOP3.LUT R5, R5, 0x1f, RZ, 0xc0, !PT ;  /* 0x0000001f05057812 */ /* 0x002fca00078ec0ff */
[----:B------:R-:W-:Y:S02]  /*f860*/  IMAD.IADD R7, R3, 0x1, R5 ;  /* 0x0000000103077824 */ /* 0x000fe400078e0205 */
[----:B------:R-:W-:-:S03]  /*f870*/  IMAD.MOV.U32 R5, RZ, RZ, RZ ;  /* 0x000000ffff057224 */ /* 0x000fc600078e00ff */
[----:B------:R-:W-:-:S13]  /*f880*/  ISETP.GE.OR P6, PT, R7, R2, !P0 ;  /* 0x000000020700720c */ /* 0x000fda00047c6670 */
[----:B--2---:R-:W1:Y:S02]  /*f890*/  @!P6 LDC.64 R2, c[0x0][0xc80] ;  /* 0x00032000ff02eb82 */ /* 0x004e640000000a00 */
[----:B-1----:R-:W-:-:S05]  /*f8a0*/  @!P6 IMAD.WIDE R2, R7, 0x4, R2 ;  /* 0x000000040702e825 */ /* 0x002fca00078e0202 */
[----:B------:R1:W2:Y:S02]  /*f8b0*/  @!P6 LDG.E R5, desc[UR40][R2.64] ;  /* 0x000000280205e981 */ /* 0x0002a4000c1e1900 */
[----:B-1----:R-:W1:Y:S02]  /*f8c0*/  @!P6 LDC.64 R2, c[0x0][0xc78] ;  /* 0x00031e00ff02eb82 */ /* 0x002e640000000a00 */
[----:B-1----:R-:W-:-:S04]  /*f8d0*/  @!P6 IMAD.WIDE R2, R7, 0x4, R2 ;  /* 0x000000040702e825 */ /* 0x002fc800078e0202 */
[----:B------:R-:W-:-:S06]  /*f8e0*/  IMAD.MOV.U32 R7, RZ, RZ, RZ ;  /* 0x000000ffff077224 */ /* 0x000fcc00078e00ff */
[----:B------:R-:W2:Y:S01]  /*f8f0*/  @!P6 LDG.E R7, desc[UR40][R2.64] ;  /* 0x000000280207e981 */ /* 0x000ea2000c1e1900 */
[----:B------:R-:W-:Y:S01]  /*f900*/  UMOV UR4, 0xffffffff ;  /* 0xffffffff00047882 */ /* 0x000fe20000000000 */
[----:B--2---:R-:W-:Y:S02]  /*f910*/  IMAD R2, R7, R5, RZ ;  /* 0x0000000507027224 */ /* 0x004fe400078e02ff */
[----:B------:R-:W-:Y:S05]  /*f920*/  BRA.DIV UR4, `(.L_x_323) ;  /* 0x0000002204c87947 */ /* 0x000fea000b800000 */
        /* <DEDUP_REMOVED lines=16> */
.L_x_392:
[----:B------:R-:W-:Y:S02]  /*fa30*/  ULDC UR4, c[0x0][0xc38] ;  /* 0x00030e0000047ab9 */ /* 0x000fe40000000800 */
[----:B------:R-:W-:-:S04]  /*fa40*/  IMAD.U32 R3, RZ, RZ, UR4 ;  /* 0x00000004ff037e24 */ /* 0x000fc8000f8e00ff */
[----:B--2---:R-:W-:-:S04]  /*fa50*/  IMAD R9, R9, R3, RZ ;  /* 0x0000000309097224 */ /* 0x004fc800078e02ff */
[----:B------:R-:W-:-:S05]  /*fa60*/  IMAD.IADD R4, R9, 0x1, R4 ;  /* 0x0000000109047824 */ /* 0x000fca00078e0204 */
[----:B------:R-:W-:-:S13]  /*fa70*/  ISETP.GT.AND P6, PT, R4, R0, PT ;  /* 0x000000000400720c */ /* 0x000fda0003fc4270 */
[----:B------:R-:W-:Y:S05]  /*fa80*/  @!P6 BRA `(.L_x_324) ;  /* 0xfffffffc0054e947 */ /* 0x000fea000383ffff */
.L_x_321:
[----:B------:R-:W-:Y:S01]  /*fa90*/  IMAD.IADD R9, R4, 0x1, -R9 ;  /* 0x0000000104097824 */ /* 0x000fe200078e0a09 */
[----:B------:R-:W-:-:S03]  /*faa0*/  UMOV UR4, 0xffffffff ;  /* 0xffffffff00047882 */ /* 0x000fc60000000000 */
[----:B------:R-:W-:-:S05]  /*fab0*/  IMAD R4, R2, R3, R9 ;  /* 0x0000000302047224 */ /* 0x000fca00078e0209 */
[----:B------:R-:W-:Y:S01]  /*fac0*/  ISETP.GT.AND P6, PT, R4, R0, PT ;  /* 0x000000000400720c */ /* 0x000fe20003fc4270 */
[----:B------:R-:W-:-:S12]  /*fad0*/  BRA.DIV UR4, `(.L_x_325) ;  /* 0x0000002604347947 */ /* 0x000fd8000b800000 */
[----:B------:R-:W-:-:S04]  /*fae0*/  VOTE.ANY R8, PT, !P6 ;  /* 0x0000000000087806 */ /* 0x000fc800070e0100 */
[----:B------:R-:W2:Y:S02]  /*faf0*/  POPC R4, R8 ;  /* 0x0000000800047309 */ /* 0x000ea40000000000 */
[----:B--2---:R2:W3:Y:S04]  /*fb00*/  SHFL.IDX PT, R5, R5, R4, 0x1f ;  /* 0x00001f0405057589 */ /* 0x0044e800000e0000 */
[----:B------:R2:W4:Y:S02]  /*fb10*/  SHFL.IDX PT, R7, R7, R4, 0x1f ;  /* 0x00001f0407077589 */ /* 0x00052400000e0000 */
.L_x_397:
[----:B------:R-:W-:-:S13]  /*fb20*/  ISETP.NE.AND P0, PT, R8, RZ, PT ;  /* 0x000000ff0800720c */ /* 0x000fda0003f05270 */
[----:B------:R-:W-:Y:S05]  /*fb30*/  @!P0 BRA `(.L_x_326) ;  /* 0x0000000000148947 */ /* 0x000fea0003800000 */
[----:B------:R-:W-:Y:S01]  /*fb40*/  UMOV UR4, 0xffffffff ;  /* 0xffffffff00047882 */ /* 0x000fe20000000000 */
[----:B0-----:R-:W-:Y:S02]  /*fb50*/  VIADD R12, R4, 0xffffffff ;  /* 0xffffffff040c7836 */ /* 0x001fe40000000000 */
[----:B------:R-:W-:Y:S05]  /*fb60*/  BRA.DIV UR4, `(.L_x_327) ;  /* 0x00000026046c7947 */ /* 0x000fea000b800000 */
[----:B-1----:R0:W1:Y:S02]  /*fb70*/  SHFL.IDX PT, R2, R2, R12, 0x1f ;  /* 0x00001f0c02027589 */ /* 0x00206400000e0000 */
.L_x_400:
[----:B-1----:R-:W-:-:S07]  /*fb80*/  IMAD.MOV.U32 R6, RZ, RZ, R2 ;  /* 0x000000ffff067224 */ /* 0x002fce00078e0002 */
.L_x_326:
[----:B------:R-:W5:Y:S01]  /*fb90*/  LDL.LU R10, [R1+0xc] ;  /* 0x00000c00010a7983 */ /* 0x000f620000300800 */
[----:B------:R-:W-:Y:S01]  /*fba0*/  IMAD R9, R6, R3, R9 ;  /* 0x0000000306097224 */ /* 0x000fe200078e0209 */
[----:B---3--:R-:W-:-:S03]  /*fbb0*/  IABS R6, R5 ;  /* 0x0000000500067213 */ /* 0x008fc60000000000 */
[----:B------:R-:W-:Y:S01]  /*fbc0*/  IMAD.IADD R0, R0, 0x1, -R9 ;  /* 0x0000000100007824 */ /* 0x000fe200078e0a09 */
[----:B-1----:R-:W1:Y:S01]  /*fbd0*/  I2F.RP R2, R6 ;  /* 0x0000000600027306 */ /* 0x002e620000209400 */
[----:B------:R3:W-:Y:S02]  /*fbe0*/  STL [R1], R9 ;  /* 0x0000000901007387 */ /* 0x0007e40000100800 */
[----:B---3--:R-:W-:-:S05]  /*fbf0*/  IABS R9, R5 ;  /* 0x0000000500097213 */ /* 0x008fca0000000000 */
[----:B-1----:R-:W1:Y:S01]  /*fc00*/  MUFU.RCP R2, R2 ;  /* 0x0000000200027308 */ /* 0x002e620000001000 */
[----:B------:R-:W-:Y:S02]  /*fc10*/  IMAD.MOV R9, RZ, RZ, -R9 ;  /* 0x000000ffff097224 */ /* 0x000fe400078e0a09 */
[----:B-1----:R-:W-:-:S05]  /*fc20*/  VIADD R2, R2, 0xffffffe ;  /* 0x0ffffffe02027836 */ /* 0x002fca0000000000 */
[----:B------:R-:W1:Y:S02]  /*fc30*/  F2I.FTZ.U32.TRUNC.NTZ R3, R2 ;  /* 0x0000000200037305 */ /* 0x000e64000021f000 */
[----:B-1----:R-:W-:-:S04]  /*fc40*/  IMAD.MOV R2, RZ, RZ, -R3 ;  /* 0x000000ffff027224 */ /* 0x002fc800078e0a03 */
[----:B------:R-:W-:Y:S02]  /*fc50*/  IMAD R8, R2, R6, RZ ;  /* 0x0000000602087224 */ /* 0x000fe400078e02ff */
[----:B------:R-:W-:-:S04]  /*fc60*/  IMAD.MOV.U32 R2, RZ, RZ, RZ ;  /* 0x000000ffff027224 */ /* 0x000fc800078e00ff */
[----:B------:R-:W-:Y:S01]  /*fc70*/  IMAD.HI.U32 R2, R3, R8, R2 ;  /* 0x0000000803027227 */ /* 0x000fe200078e0002 */
[----:B------:R-:W-:-:S05]  /*fc80*/  IABS R3, R0 ;  /* 0x0000000000037213 */ /* 0x000fca0000000000 */
[----:B------:R-:W-:-:S04]  /*fc90*/  IMAD.HI.U32 R8, R2, R3, RZ ;  /* 0x0000000302087227 */ /* 0x000fc800078e00ff */
[----:B------:R-:W-:-:S05]  /*fca0*/  IMAD R3, R8, R9, R3 ;  /* 0x0000000908037224 */ /* 0x000fca00078e0203 */
[----:B------:R-:W-:-:S13]  /*fcb0*/  ISETP.GT.U32.AND P1, PT, R6, R3, PT ;  /* 0x000000030600720c */ /* 0x000fda0003f24070 */
[----:B------:R-:W-:Y:S02]  /*fcc0*/  @!P1 IMAD.IADD R3, R3, 0x1, -R6 ;  /* 0x0000000103039824 */ /* 0x000fe400078e0a06 */
[----:B------:R-:W-:Y:S01]  /*fcd0*/  @!P1 VIADD R8, R8, 0x1 ;  /* 0x0000000108089836 */ /* 0x000fe20000000000 */
[----:B------:R-:W-:Y:S02]  /*fce0*/  ISETP.NE.AND P1, PT, R5, RZ, PT ;  /* 0x000000ff0500720c */ /* 0x000fe40003f25270 */
[----:B------:R-:W-:Y:S02]  /*fcf0*/  ISETP.GE.U32.AND P0, PT, R3, R6, PT ;  /* 0x000000060300720c */ /* 0x000fe40003f06070 */
[----:B----4-:R-:W-:-:S04]  /*fd00*/  IABS R6, R7 ;  /* 0x0000000700067213 */ /* 0x010fc80000000000 */
[----:B------:R-:W1:Y:S07]  /*fd10*/  I2F.RP R2, R6 ;  /* 0x0000000600027306 */ /* 0x000e6e0000209400 */
[----:B------:R-:W-:Y:S01]  /*fd20*/  @P0 VIADD R8, R8, 0x1 ;  /* 0x0000000108080836 */ /* 0x000fe20000000000 */
[----:B-1----:R-:W1:Y:S02]  /*fd30*/  MUFU.RCP R2, R2 ;  /* 0x0000000200027308 */ /* 0x002e640000001000 */
[----:B-1----:R-:W-:-:S06]  /*fd40*/  VIADD R2, R2, 0xffffffe ;  /* 0x0ffffffe02027836 */ /* 0x002fcc0000000000 */
[----:B------:R-:W1:Y:S02]  /*fd50*/  F2I.FTZ.U32.TRUNC.NTZ R3, R2 ;  /* 0x0000000200037305 */ /* 0x000e64000021f000 */
[----:B-1----:R-:W-:-:S04]  /*fd60*/  IMAD.MOV R2, RZ, RZ, -R3 ;  /* 0x000000ffff027224 */ /* 0x002fc800078e0a03 */
[----:B------:R-:W-:Y:S02]  /*fd70*/  IMAD R9, R2, R6, RZ ;  /* 0x0000000602097224 */ /* 0x000fe400078e02ff */
[----:B------:R-:W-:-:S04]  /*fd80*/  IMAD.MOV.U32 R2, RZ, RZ, RZ ;  /* 0x000000ffff027224 */ /* 0x000fc800078e00ff */
[----:B------:R-:W-:Y:S01]  /*fd90*/  IMAD.HI.U32 R2, R3, R9, R2 ;  /* 0x0000000903027227 */ /* 0x000fe200078e0002 */
[----:B------:R-:W-:Y:S02]  /*fda0*/  LOP3.LUT R3, R0, R5, RZ, 0x3c, !PT ;  /* 0x0000000500037212 */ /* 0x000fe400078e3cff */
[----:B------:R-:W-:Y:S02]  /*fdb0*/  IABS R9, R7 ;  /* 0x0000000700097213 */ /* 0x000fe40000000000 */
[----:B------:R-:W-:-:S03]  /*fdc0*/  ISETP.GE.AND P2, PT, R3, RZ, PT ;  /* 0x000000ff0300720c */ /* 0x000fc60003f46270 */
[----:B------:R-:W-:-:S10]  /*fdd0*/  IMAD.MOV R9, RZ, RZ, -R9 ;  /* 0x000000ffff097224 */ /* 0x000fd400078e0a09 */
[----:B------:R-:W-:Y:S01]  /*fde0*/  @!P2 IMAD.MOV R8, RZ, RZ, -R8 ;  /* 0x000000ffff08a224 */ /* 0x000fe200078e0a08 */
[----:B------:R-:W-:-:S04]  /*fdf0*/  @!P1 LOP3.LUT R8, RZ, R5, RZ, 0x33, !PT ;  /* 0x00000005ff089212 */ /* 0x000fc800078e33ff */
[-C--:B------:R-:W-:Y:S01]  /*fe00*/  IABS R3, R8.reuse ;  /* 0x0000000800037213 */ /* 0x080fe20000000000 */
[----:B------:R-:W-:-:S04]  /*fe10*/  IMAD R5, R5, R8, RZ ;  /* 0x0000000805057224 */ /* 0x000fc800078e02ff */
[----:B------:R-:W-:-:S04]  /*fe20*/  IMAD.HI.U32 R2, R2, R3, RZ ;  /* 0x0000000302027227 */ /* 0x000fc800078e00ff */
[----:B------:R-:W-:-:S05]  /*fe30*/  IMAD R3, R2, R9, R3 ;  /* 0x0000000902037224 */ /* 0x000fca00078e0203 */
[----:B------:R-:W-:-:S13]  /*fe40*/  ISETP.GT.U32.AND P1, PT, R6, R3, PT ;  /* 0x000000030600720c */ /* 0x000fda0003f24070 */
[----:B------:R-:W-:Y:S02]  /*fe50*/  @!P1 IMAD.IADD R3, R3, 0x1, -R6 ;  /* 0x0000000103039824 */ /* 0x000fe400078e0a06 */
        /* <DEDUP_REMOVED lines=11> */
[----:B-----5:R-:W-:Y:S02]  /*ff10*/  IMAD.IADD R10, R4, 0x1, R10 ;  /* 0x00000001040a7824 */ /* 0x020fe400078e020a */
[----:B--2---:R-:W-:Y:S02]  /*ff20*/  IMAD.IADD R4, R0, 0x1, -R5 ;  /* 0x0000000100047824 */ /* 0x004fe400078e0a05 */
[----:B------:R-:W-:-:S05]  /*ff30*/  IMAD R0, R3, 0x10000, R2 ;  /* 0x0001000003007824 */ /* 0x000fca00078e0202 */
[----:B------:R1:W-:Y:S04]  /*ff40*/  STL [R1+0x8], R0 ;  /* 0x0000080001007387 */ /* 0x0003e80000100800 */
[----:B------:R1:W-:Y:S04]  /*ff50*/  STL [R1+0xc], R10 ;  /* 0x00000c0a01007387 */ /* 0x0003e80000100800 */
[----:B------:R1:W-:Y:S01]  /*ff60*/  STL [R1+0x4], R4 ;  /* 0x0000040401007387 */ /* 0x0003e20000100800 */
[----:B------:R-:W-:Y:S05]  /*ff70*/  BRA `(.L_x_328) ;  /* 0x0000000000287947 */ /* 0x000fea0003800000 */
.L_x_322:
[----:B------:R-:W-:Y:S01]  /*ff80*/  UMOV UR4, URZ ;  /* 0x0000003f00047c82 */ /* 0x000fe20008000000 */
[----:B------:R-:W-:Y:S01]  /*ff90*/  ULDC UR6, c[0x0][0xc3c] ;  /* 0x00030f0000067ab9 */ /* 0x000fe20000000800 */
[----:B------:R-:W-:Y:S01]  /*ffa0*/  UMOV UR5, URZ ;  /* 0x0000003f00057c82 */ /* 0x000fe20008000000 */
[----:B------:R1:W-:Y:S01]  /*ffb0*/  STL [R1], R0 ;  /* 0x0000000001007387 */ /* 0x0003e20000100800 */
[----:B------:R-:W-:Y:S02]  /*ffc0*/  IMAD.U32 R3, RZ, RZ, UR4 ;  /* 0x00000004ff037e24 */ /* 0x000fe4000f8e00ff */
[----:B------:R-:W-:-:S03]  /*ffd0*/  IMAD.U32 R2, RZ, RZ, UR5 ;  /* 0x00000005ff027e24 */ /* 0x000fc6000f8e00ff */
[----:B------:R2:W-:Y:S01]  /*ffe0*/  STL [R1+0x4], R3 ;  /* 0x0000040301007387 */ /* 0x0005e20000100800 */
[----:B-1----:R-:W-:-:S05]  /*fff0*/  IMAD.U32 R0, RZ, RZ, UR6 ;  /* 0x00000006ff007e24 */ /* 0x002fca000f8e00ff */
[----:B------:R2:W-:Y:S04]  /*10000*/  STL [R1+0xc], R0 ;  /* 0x00000c0001007387 */ /* 0x0005e80000100800 */
[----:B------:R2:W-:Y:S02]  /*10010*/  STL [R1+0x8], R2 ;  /* 0x0000080201007387 */ /* 0x0005e40000100800 */
.L_x_328:
[----:B--2---:R-:W2:Y:S04]  /*10020*/  LDL R3, [R1+0x8] ;  /* 0x0000080001037983 */ /* 0x004ea80000100800 */
[----:B------:R-:W3:Y:S04]  /*10030*/  LDL R2, [R1+0xc] ;  /* 0x00000c0001027983 */ /* 0x000ee80000100800 */
[----:B-1----:R-:W4:Y:S04]  /*10040*/  LDL R4, [R1] ;  /* 0x0000000001047983 */ /* 0x002f280000100800 */
[----:B------:R-:W4:Y:S01]  /*10050*/  LDL R5, [R1+0x4] ;  /* 0x0000040001057983 */ /* 0x000f220000100800 */
[----:B------:R-:W-:Y:S05]  /*10060*/  WARPSYNC.ALL ;  /* 0x0000000000007948 */ /* 0x000fea0003800000 */
[----:B------:R-:W1:Y:S02]  /*10070*/  S2R R0, SR_TID.X ;  /* 0x0000000000007919 */ /* 0x000e640000002100 */
[----:B-1----:R-:W-:Y:S01]  /*10080*/  LOP3.LUT R0, R0, 0x1f, RZ, 0xc0, !PT ;  /* 0x0000001f00007812 */ /* 0x002fe200078ec0ff */
[----:B------:R-:W-:Y:S03]  /*10090*/  BAR.SYNC.DEFER_BLOCKING 0x4, 0x180 ;  /* 0x0106000000007b1d */ /* 0x000fe60000010000 */
[----:B------:R-:W-:-:S13]  /*100a0*/  ISETP.NE.AND P0, PT, R0, RZ, PT ;  /* 0x000000ff0000720c */ /* 0x000fda0003f05270 */
[----:B------:R-:W-:Y:S01]  /*100b0*/  @!P0 MOV R0, 0x400 ;  /* 0x0000040000008802 */ /* 0x000fe20000000f00 */
[----:B--2---:R-:W-:Y:S02]  /*100c0*/  IMAD.MOV.U32 R6, RZ, RZ, R3 ;  /* 0x000000ffff067224 */ /* 0x004fe400078e0003 */
[----:B------:R-:W1:Y:S01]  /*100d0*/  @!P0 S2R R3, SR_CgaCtaId ;  /* 0x0000000000038919 */ /* 0x000e620000008800 */
[----:B---3--:R-:W-:Y:S01]  /*100e0*/  IMAD.MOV.U32 R7, RZ, RZ, R2 ;  /* 0x000000ffff077224 */ /* 0x008fe200078e0002 */
[----:B-1----:R-:W-:-:S05]  /*100f0*/  @!P0 LEA R18, R3, R0, 0x18 ;  /* 0x0000000003128211 */ /* 0x002fca00078ec0ff */
[----:B----4-:R1:W-:Y:S01]  /*10100*/  @!P0 STS.128 [R18+0x348d0], R4 ;  /* 0x0348d00412008388 */ /* 0x0103e20000000c00 */
[----:B------:R-:W-:Y:S06]  /*10110*/  BAR.ARV 0x5, 0x180 ;  /* 0x0146000000007b1d */ /* 0x000fec0000002000 */
.L_x_319:
[----:B------:R-:W3:Y:S01]  /*10120*/  LDL R0, [R1+0xc] ;  /* 0x00000c0001007983 */ /* 0x000ee20000100800 */
[----:B------:R-:W-:Y:S02]  /*10130*/  ULDC UR4, c[0x0][0xc3c] ;  /* 0x00030f0000047ab9 */ /* 0x000fe40000000800 */
[----:B---3--:R-:W-:-:S13]  /*10140*/  ISETP.GE.AND P0, PT, R0, UR4, PT ;  /* 0x0000000400007c0c */ /* 0x008fda000bf06270 */
[----:B------:R-:W-:Y:S05]  /*10150*/  @!P0 BRA `(.L_x_329) ;  /* 0xffffffa800708947 */ /* 0x000fea000383ffff */
[----:B------:R-:W-:Y:S05]  /*10160*/  BSYNC B8 ;  /* 0x0000000000087941 */ /* 0x000fea0003800000 */
.L_x_227:
[----:B-1----:R-:W3:Y:S01]  /*10170*/  LDL.LU R0, [R1+0x48] ;  /* 0x0000480001007983 */ /* 0x002ee20000300800 */
[----:B------:R-:W-:Y:S01]  /*10180*/  BSSY B0, `(.L_x_330) ;  /* 0x000000b000007945 */ /* 0x000fe20003800000 */
[----:B--2---:R-:W1:Y:S01]  /*10190*/  S2R R5, SR_CgaCtaId ;  /* 0x0000000000057919 */ /* 0x004e620000008800 */
[----:B---3--:R-:W-:-:S05]  /*101a0*/  VIADD R0, R0, 0x1 ;  /* 0x0000000100007836 */ /* 0x008fca0000000000 */
[----:B0-----:R-:W-:-:S04]  /*101b0*/  LEA.HI R2, R0, R0, RZ, 0x1 ;  /* 0x0000000000027211 */ /* 0x001fc800078f08ff */
[----:B------:R-:W-:-:S05]  /*101c0*/  LOP3.LUT R3, R2, 0xfffffffe, RZ, 0xc0, !PT ;  /* 0xfffffffe02037812 */ /* 0x000fca00078ec0ff */
[----:B------:R-:W-:Y:S01]  /*101d0*/  IMAD.IADD R3, R0, 0x1, -R3 ;  /* 0x0000000100037824 */ /* 0x000fe200078e0a03 */
[----:B------:R-:W-:-:S04]  /*101e0*/  MOV R0, 0x400 ;  /* 0x0000040000007802 */ /* 0x000fc80000000f00 */
[----:B-1----:R-:W-:Y:S02]  /*101f0*/  LEA R0, R5, R0, 0x18 ;  /* 0x0000000005007211 */ /* 0x002fe400078ec0ff */
[----:B------:R-:W-:-:S04]  /*10200*/  SHF.L.U32 R3, R3, 0x1f, RZ ;  /* 0x0000001f03037819 */ /* 0x000fc800000006ff */
[----:B------:R-:W0:Y:S02]  /*10210*/  SYNCS.PHASECHK.TRANS64.TRYWAIT P0, [R0+URZ+0x34820], R3 ;  /* 0x03482003000075a7 */ /* 0x000e24000800017f */
[----:B0-----:R-:W-:Y:S05]  /*10220*/  @!P0 BRA `(.L_x_331) ;  /* 0x0000001c00e48947 */ /* 0x001fea0003800000 */
.L_x_401:
[----:B------:R-:W-:Y:S05]  /*10230*/  BSYNC B0 ;  /* 0x0000000000007941 */ /* 0x000fea0003800000 */
.L_x_330:
[----:B------:R-:W-:-:S03]  /*10240*/  UMOV UR4, 0xffffffff ;  /* 0xffffffff00047882 */ /* 0x000fc60000000000 */
[----:B------:R-:W-:Y:S05]  /*10250*/  BRA.DIV UR4, `(.L_x_332) ;  /* 0x0000001e04ec7947 */ /* 0x000fea000b800000 */
[----:B------:R-:W1:Y:S02]  /*10260*/  S2R R2, SR_TID.X ;  /* 0x0000000000027919 */ /* 0x000e640000002100 */
[----:B-1----:R-:W-:-:S04]  /*10270*/  SHF.R.U32.HI R2, RZ, 0x5, R2 ;  /* 0x00000005ff027819 */ /* 0x002fc80000011602 */
[----:B------:R-:W-:-:S05]  /*10280*/  LOP3.LUT R2, R2, 0x3, RZ, 0xc0, !PT ;  /* 0x0000000302027812 */ /* 0x000fca00078ec0ff */
[----:B------:R1:W2:Y:S02]  /*10290*/  SHFL.IDX PT, R14, R2, RZ, 0x1f ;  /* 0x00001fff020e7589 */ /* 0x0002a400000e0000 */
.L_x_404:
[----:B--2---:R-:W-:Y:S01]  /*102a0*/  ISETP.NE.AND P0, PT, R14, RZ, PT ;  /* 0x000000ff0e00720c */ /* 0x004fe20003f05270 */
[----:B------:R-:W-:-:S12]  /*102b0*/  BSSY B0, `(.L_x_333) ;  /* 0x0000025000007945 */ /* 0x000fd80003800000 */
[----:B------:R-:W-:Y:S05]  /*102c0*/  @P0 BRA `(.L_x_334) ;  /* 0x00000000008c0947 */ /* 0x000fea0003800000 */
[----:B------:R-:W-:-:S03]  /*102d0*/  UMOV UR4, 0xffffffff ;  /* 0xffffffff00047882 */ /* 0x000fc60000000000 */
[----:B------:R-:W-:Y:S05]  /*102e0*/  BRA.DIV UR4, `(.L_x_335) ;  /* 0x0000001e04fc7947 */ /* 0x000fea000b800000 */
[----:B------:R-:W-:-:S13]  /*102f0*/  ELECT P6, URZ, PT ;  /* 0x00000000003f782f */ /* 0x000fda00038c0000 */
.L_x_407:
[----:B------:R-:W-:Y:S05]  /*10300*/  @!P6 BRA `(.L_x_334) ;  /* 0x00000000007ce947 */ /* 0x000fea0003800000 */
[----:B-1----:R-:W2:Y:S02]  /*10310*/  LDL.LU R2, [R1+0x5c] ;  /* 0x00005c0001027983 */ /* 0x002ea40000300800 */
[----:B--2---:R-:W-:-:S04]  /*10320*/  LOP3.LUT R2, R2, 0x2, RZ, 0xfc, !PT ;  /* 0x0000000202027812 */ /* 0x004fc800078efcff */
[----:B------:R-:W-:-:S13]  /*10330*/  ISETP.NE.AND P2, PT, R2, 0x3, PT ;  /* 0x000000030200780c */ /* 0x000fda0003f45270 */
[----:B------:R-:W-:Y:S05]  /*10340*/  @!P2 BRA `(.L_x_336) ;  /* 0x000000000004a947 */ /* 0x000fea0003800000 */
[----:B------:R-:W-:Y:S01]  /*10350*/  BPT.TRAP 0x1 ;  /* 0x000000040000795c */ /* 0x000fe20000300000 */
.L_x_336:
[----:B------:R-:W2:Y:S01]  /*10360*/  LDL.LU R7, [R1+0x14] ;  /* 0x0000140001077983 */ /* 0x000ea20000300800 */
[----:B------:R-:W-:Y:S02]  /*10370*/  VIADD R2, R0, 0x34840 ;  /* 0x0003484000027836 */ /* 0x000fe40000000000 */
[C---:B0-----:R-:W-:Y:S02]  /*10380*/  VIADD R3, R19.reuse, 0x1 ;  /* 0x0000000113037836 */ /* 0x041fe40000000000 */
[----:B------:R-:W-:-:S03]  /*10390*/  IMAD R6, R19, 0x8, R2 ;  /* 0x0000000813067824 */ /* 0x000fc600078e0202 */
[----:B------:R-:W-:-:S04]  /*103a0*/  ISETP.NE.AND P1, PT, R3, 0x2, PT ;  /* 0x000000020300780c */ /* 0x000fc80003f25270 */
[----:B------:R-:W-:Y:S02]  /*103b0*/  SEL R4, RZ, 0x1, P1 ;  /* 0x00000001ff047807 */ /* 0x000fe40000800000 */
[----:B------:R-:W-:Y:S02]  /*103c0*/  SEL R3, R3, RZ, P1 ;  /* 0x000000ff03037207 */ /* 0x000fe40000800000 */
[C---:B--2---:R-:W-:Y:S02]  /*103d0*/  SHF.L.U32 R5, R7.reuse, 0x1f, RZ ;  /* 0x0000001f07057819 */ /* 0x044fe400000006ff */
[----:B------:R-:W-:Y:S01]  /*103e0*/  LOP3.LUT R4, R7, R4, RZ, 0x3c, !PT ;  /* 0x0000000407047212 */ /* 0x000fe200078e3cff */
[----:B------:R-:W-:Y:S01]  /*103f0*/  IMAD R7, R3, 0x8, R2 ;  /* 0x0000000803077824 */ /* 0x000fe200078e0202 */
[----:B------:R-:W0:Y:S02]  /*10400*/  SYNCS.PHASECHK.TRANS64.TRYWAIT P0, [R6+URZ], R5 ;  /* 0x00000005060075a7 */ /* 0x000e24000800017f */
[----:B------:R-:W-:Y:S01]  /*10410*/  SHF.L.U32 R2, R4, 0x1f, RZ ;  /* 0x0000001f04027819 */ /* 0x000fe200000006ff */
[----:B0-----:R-:W-:Y:S06]  /*10420*/  @!P0 BRA `(.L_x_337) ;  /* 0x0000001c00cc8947 */ /* 0x001fec0003800000 */
.L_x_408:
[----:B------:R-:W1:Y:S02]  /*10430*/  SYNCS.PHASECHK.TRANS64.TRYWAIT P0, [R7+URZ], R2 ;  /* 0x00000002070075a7 */ /* 0x000e64000800017f */
[----:B-1----:R-:W-:Y:S05]  /*10440*/  @!P0 BRA `(.L_x_338) ;  /* 0x0000001c00d88947 */ /* 0x002fea0003800000 */
.L_x_409:
[----:B------:R-:W-:Y:S05]  /*10450*/  @!P2 BRA `(.L_x_339) ;  /* 0x000000000004a947 */ /* 0x000fea0003800000 */
[----:B------:R-:W-:Y:S01]  /*10460*/  BPT.TRAP 0x1 ;  /* 0x000000040000795c */ /* 0x000fe20000300000 */
.L_x_339:
[----:B------:R-:W-:-:S04]  /*10470*/  VIADD R0, R0, 0x34860 ;  /* 0x0003486000007836 */ /* 0x000fc80000000000 */
[----:B------:R-:W-:-:S04]  /*10480*/  IMAD R4, R19, 0x8, R0 ;  /* 0x0000000813047824 */ /* 0x000fc800078e0200 */
[----:B------:R-:W2:Y:S02]  /*10490*/  SYNCS.PHASECHK.TRANS64.TRYWAIT P0, [R4+URZ], R5 ;  /* 0x00000005040075a7 */ /* 0x000ea4000800017f */
[----:B--2---:R-:W-:Y:S05]  /*104a0*/  @!P0 BRA `(.L_x_340) ;  /* 0x0000001c00d48947 */ /* 0x004fea0003800000 */
.L_x_410:
[----:B------:R-:W-:-:S07]  /*104b0*/  IMAD R3, R3, 0x8, R0 ;  /* 0x0000000803037824 */ /* 0x000fce00078e0200 */
.L_x_341:
[----:B---3--:R3:W4:Y:S02]  /*104c0*/  SYNCS.PHASECHK.TRANS64.TRYWAIT P0, [R3+URZ], R2 ;  /* 0x00000002030075a7 */ /* 0x008724000800017f */
[----:B----4-:R-:W-:Y:S05]  /*104d0*/  @!P0 NANOSLEEP.SYNCS 0x989680 ;  /* 0x009896800000895d */ /* 0x010fea0003900000 */
[----:B------:R-:W4:Y:S02]  /*104e0*/  @!P0 SYNCS.PHASECHK.TRANS64 P0, [R3+URZ], R2 ;  /* 0x00000002030085a7 */ /* 0x000f24000800007f */
[----:B----4-:R-:W-:Y:S05]  /*104f0*/  @!P0 BRA `(.L_x_341) ;  /* 0xfffffffc00f08947 */ /* 0x010fea000383ffff */
.L_x_334:
[----:B------:R-:W-:Y:S05]  /*10500*/  BSYNC B0 ;  /* 0x0000000000007941 */ /* 0x000fea0003800000 */
.L_x_333:
[----:B------:R-:W-:Y:S05]  /*10510*/  EXIT ;  /* 0x000000000000794d */ /* 0x000fea0003800000 */
.L_x_178:
[----:B0-----:R0:W1:Y:S02]  /*10520*/  SYNCS.PHASECHK.TRANS64.TRYWAIT P1, [R0+URZ+0x34800], R3 ;  /* 0x03480003000075a7 */ /* 0x001064000802017f */
[----:B-1----:R-:W-:Y:S05]  /*10530*/  @!P1 NANOSLEEP.SYNCS 0x989680 ;  /* 0x009896800000995d */ /* 0x002fea0003900000 */
[----:B------:R-:W1:Y:S02]  /*10540*/  @!P1 SYNCS.PHASECHK.TRANS64 P1, [R0+URZ+0x34800], R3 ;  /* 0x03480003000095a7 */ /* 0x000e64000802007f */
[----:B-1----:R-:W-:Y:S05]  /*10550*/  @!P1 BRA `(.L_x_178) ;  /* 0xfffffffc00f09947 */ /* 0x002fea000383ffff */
[----:B------:R-:W-:Y:S05]  /*10560*/  BRA `(.L_x_342) ;  /* 0xffffff14001c7947 */ /* 0x000fea000383ffff */
.L_x_182:
[----:B0-----:R0:W2:Y:S02]  /*10570*/  SYNCS.PHASECHK.TRANS64.TRYWAIT P2, [R5+URZ+0x34830], R4 ;  /* 0x03483004050075a7 */ /* 0x0010a4000804017f */
[----:B--2---:R-:W-:Y:S05]  /*10580*/  @!P2 NANOSLEEP.SYNCS 0x989680 ;  /* 0x009896800000a95d */ /* 0x004fea0003900000 */
[----:B------:R-:W2:Y:S02]  /*10590*/  @!P2 SYNCS.PHASECHK.TRANS64 P2, [R5+URZ+0x34830], R4 ;  /* 0x034830040500a5a7 */ /* 0x000ea4000804007f */
[----:B--2---:R-:W-:Y:S05]  /*105a0*/  @!P2 BRA `(.L_x_182) ;  /* 0xfffffffc00f0a947 */ /* 0x004fea000383ffff */
[----:B------:R-:W-:Y:S05]  /*105b0*/  BRA `(.L_x_181) ;  /* 0xffffff1400407947 */ /* 0x000fea000383ffff */
.L_x_187:
[----:B-1----:R1:W2:Y:S02]  /*105c0*/  SYNCS.PHASECHK.TRANS64.TRYWAIT P2, [R14+URZ+0x34830], R3 ;  /* 0x034830030e0075a7 */ /* 0x0022a4000804017f */
[----:B--2---:R-:W-:Y:S05]  /*105d0*/  @!P2 NANOSLEEP.SYNCS 0x989680 ;  /* 0x009896800000a95d */ /* 0x004fea0003900000 */
[----:B------:R-:W2:Y:S02]  /*105e0*/  @!P2 SYNCS.PHASECHK.TRANS64 P2, [R14+URZ+0x34830], R3 ;  /* 0x034830030e00a5a7 */ /* 0x000ea4000804007f */
[----:B--2---:R-:W-:Y:S05]  /*105f0*/  @!P2 BRA `(.L_x_187) ;  /* 0xfffffffc00f0a947 */ /* 0x004fea000383ffff */
[----:B------:R-:W-:Y:S05]  /*10600*/  BRA `(.L_x_186) ;  /* 0xffffff3c00047947 */ /* 0x000fea000383ffff */
.L_x_191:
[----:B-1----:R1:W2:Y:S02]  /*10610*/  SYNCS.PHASECHK.TRANS64.TRYWAIT P2, [R13+URZ+0x34850], R4 ;  /* 0x034850040d0075a7 */ /* 0x0022a4000804017f */
[----:B--2---:R-:W-:Y:S05]  /*10620*/  @!P2 NANOSLEEP.SYNCS 0x989680 ;  /* 0x009896800000a95d */ /* 0x004fea0003900000 */
[----:B------:R-:W2:Y:S02]  /*10630*/  @!P2 SYNCS.PHASECHK.TRANS64 P2, [R13+URZ+0x34850], R4 ;  /* 0x034850040d00a5a7 */ /* 0x000ea4000804007f */
[----:B--2---:R-:W-:Y:S05]  /*10640*/  @!P2 BRA `(.L_x_191) ;  /* 0xfffffffc00f0a947 */ /* 0x004fea000383ffff */
[----:B------:R-:W-:Y:S05]  /*10650*/  BRA `(.L_x_190) ;  /* 0xffffff4400287947 */ /* 0x000fea000383ffff */
.L_x_196:
[----:B-1----:R1:W2:Y:S02]  /*10660*/  SYNCS.PHASECHK.TRANS64.TRYWAIT P0, [R14+URZ+0x34850], R7 ;  /* 0x034850070e0075a7 */ /* 0x0022a4000800017f */
[----:B--2---:R-:W-:Y:S05]  /*10670*/  @!P0 NANOSLEEP.SYNCS 0x989680 ;  /* 0x009896800000895d */ /* 0x004fea0003900000 */
[----:B------:R-:W2:Y:S02]  /*10680*/  @!P0 SYNCS.PHASECHK.TRANS64 P0, [R14+URZ+0x34850], R7 ;  /* 0x034850070e0085a7 */ /* 0x000ea4000800007f */
[----:B--2---:R-:W-:Y:S05]  /*10690*/  @!P0 BRA `(.L_x_196) ;  /* 0xfffffffc00f08947 */ /* 0x004fea000383ffff */
[----:B------:R-:W-:Y:S05]  /*106a0*/  BRA `(.L_x_195) ;  /* 0xffffff5c00f47947 */ /* 0x000fea000383ffff */
.L_x_241:
[----:B------:R-:W2:Y:S01]  /*106b0*/  S2R R4, SR_TID.X ;  /* 0x0000000000047919 */ /* 0x000ea20000002100 */
[----:B------:R-:W-:Y:S01]  /*106c0*/  BSSY B0, `(.L_x_343) ;  /* 0x000000a000007945 */ /* 0x000fe20003800000 */
[----:B------:R-:W-:Y:S02]  /*106d0*/  IMAD.MOV.U32 R12, RZ, RZ, RZ ;  /* 0x000000ffff0c7224 */ /* 0x000fe400078e00ff */
[----:B0-----:R-:W-:Y:S02]  /*106e0*/  IMAD.MOV.U32 R11, RZ, RZ, 0x1f ;  /* 0x0000001fff0b7424 */ /* 0x001fe400078e00ff */
[----:B------:R-:W-:Y:S01]  /*106f0*/  IMAD.MOV.U32 R15, RZ, RZ, -0x1 ;  /* 0xffffffffff0f7424 */ /* 0x000fe200078e00ff */
[----:B--2---:R-:W-:-:S04]  /*10700*/  SHF.R.U32.HI R4, RZ, 0x5, R4 ;  /* 0x00000005ff047819 */ /* 0x004fc80000011604 */
[----:B------:R-:W-:-:S05]  /*10710*/  LOP3.LUT R4, R4, 0x3, RZ, 0xc0, !PT ;  /* 0x0000000304047812 */ /* 0x000fca00078ec0ff */
[----:B------:R-:W-:-:S07]  /*10720*/  IMAD.MOV.U32 R13, RZ, RZ, R4 ;  /* 0x000000ffff0d7224 */ /* 0x000fce00078e0004 */
[----:B-1----:R-:W-:Y:S05]  /*10730*/  WARPSYNC.COLLECTIVE R15, `(.L_x_344) ;  /* 0x000000000f087348 */ /* 0x002fea0003c00000 */
[----:B------:R0:W2:Y:S02]  /*10740*/  SHFL.IDX P6, R14, R13, R12, R11 ;  /* 0x0000000c0d0e7389 */ /* 0x0000a400000c000b */
[----:B012---:R-:W-:Y:S01]  /*10750*/  ENDCOLLECTIVE ;  /* 0x000000000000791b */ /* 0x007fe20003800000 */
.L_x_344:
[----:B------:R-:W-:Y:S05]  /*10760*/  BSYNC B0 ;  /* 0x0000000000007941 */ /* 0x000fea0003800000 */
.L_x_343:
[----:B------:R-:W-:Y:S05]  /*10770*/  BRA `(.L_x_345) ;  /* 0xffffffb000887947 */ /* 0x000fea000383ffff */
.L_x_243:
[----:B------:R-:W-:Y:S01]  /*10780*/  BSSY B0, `(.L_x_346) ;  /* 0x0000006000007945 */ /* 0x000fe20003800000 */
[----:B------:R-:W-:-:S07]  /*10790*/  IMAD.MOV.U32 R15, RZ, RZ, -0x1 ;  /* 0xffffffffff0f7424 */ /* 0x000fce00078e00ff */
[----:B01-3--:R-:W-:Y:S05]  /*107a0*/  WARPSYNC.COLLECTIVE R15, `(.L_x_347) ;  /* 0x000000000f0c7348 */ /* 0x00bfea0003c00000 */
[----:B------:R-:W-:Y:S02]  /*107b0*/  ELECT P6, UR62, PT ;  /* 0x00000000003e782f */ /* 0x000fe400038c0000 */
[----:B------:R-:W-:Y:S01]  /*107c0*/  MOV R14, UR62 ;  /* 0x0000003e000e7c02 */ /* 0x000fe20008000f00 */
[----:B01-3--:R-:W-:Y:S10]  /*107d0*/  ENDCOLLECTIVE ;  /* 0x000000000000791b */ /* 0x00bff40003800000 */
.L_x_347:
[----:B------:R-:W-:Y:S05]  /*107e0*/  BSYNC B0 ;  /* 0x0000000000007941 */ /* 0x000fea0003800000 */
.L_x_346:
[----:B------:R-:W-:Y:S05]  /*107f0*/  BRA `(.L_x_348) ;  /* 0xffffffb000947947 */ /* 0x000fea000383ffff */
.L_x_245:
[----:B--2---:R2:W3:Y:S02]  /*10800*/  SYNCS.PHASECHK.TRANS64.TRYWAIT P0, [R0+URZ+0x34840], R2 ;  /* 0x03484002000075a7 */ /* 0x0044e4000800017f */
[----:B---3--:R-:W-:Y:S05]  /*10810*/  @!P0 NANOSLEEP.SYNCS 0x989680 ;  /* 0x009896800000895d */ /* 0x008fea0003900000 */
[----:B------:R-:W3:Y:S02]  /*10820*/  @!P0 SYNCS.PHASECHK.TRANS64 P0, [R0+URZ+0x34840], R2 ;  /* 0x03484002000085a7 */ /* 0x000ee4000800007f */
[----:B---3--:R-:W-:Y:S05]  /*10830*/  @!P0 BRA `(.L_x_245) ;  /* 0xfffffffc00f08947 */ /* 0x008fea000383ffff */
[----:B------:R-:W-:Y:S05]  /*10840*/  BRA `(.L_x_349) ;  /* 0xffffffb000f47947 */ /* 0x000fea000383ffff */
.L_x_249:
[----:B------:R0:W5:Y:S01]  /*10850*/  LDL.LU R9, [R1+0x40] ;  /* 0x0000400001097983 */ /* 0x0001620000300800 */
[----:B------:R-:W-:Y:S02]  /*10860*/  IMAD.MOV.U32 R13, RZ, RZ, R3 ;  /* 0x000000ffff0d7224 */ /* 0x000fe400078e0003 */
[----:B------:R-:W-:Y:S01]  /*10870*/  IMAD.MOV.U32 R12, RZ, RZ, RZ ;  /* 0x000000ffff0c7224 */ /* 0x000fe200078e00ff */
[----:B------:R-:W1:Y:S01]  /*10880*/  S2R R7, SR_TID.X ;  /* 0x0000000000077919 */ /* 0x000e620000002100 */
[----:B------:R-:W-:Y:S02]  /*10890*/  IMAD.MOV.U32 R11, RZ, RZ, 0x181f ;  /* 0x0000181fff0b7424 */ /* 0x000fe400078e00ff */
[----:B------:R-:W-:-:S07]  /*108a0*/  IMAD.MOV.U32 R15, RZ, RZ, -0x1 ;  /* 0xffffffffff0f7424 */ /* 0x000fce00078e00ff */
[----:B01---5:R-:W-:Y:S05]  /*108b0*/  WARPSYNC.COLLECTIVE R15, `(.L_x_350) ;  /* 0x000000000f087348 */ /* 0x023fea0003c00000 */
[----:B------:R2:W3:Y:S02]  /*108c0*/  SHFL.IDX P6, R14, R13, R12, R11 ;  /* 0x0000000c0d0e7389 */ /* 0x0004e400000c000b */
[----:B0123-5:R-:W-:Y:S01]  /*108d0*/  ENDCOLLECTIVE ;  /* 0x000000000000791b */ /* 0x02ffe20003800000 */
.L_x_350:
[----:B------:R-:W-:Y:S02]  /*108e0*/  IMAD.MOV.U32 R13, RZ, RZ, R4 ;  /* 0x000000ffff0d7224 */ /* 0x000fe400078e0004 */
[----:B------:R-:W-:-:S07]  /*108f0*/  IMAD.MOV.U32 R6, RZ, RZ, R14 ;  /* 0x000000ffff067224 */ /* 0x000fce00078e000e */
[----:B------:R-:W-:Y:S05]  /*10900*/  WARPSYNC.COLLECTIVE R15, `(.L_x_351) ;  /* 0x000000000f087348 */ /* 0x000fea0003c00000 */
[----:B------:R0:W1:Y:S02]  /*10910*/  SHFL.IDX P6, R14, R13, R12, R11 ;  /* 0x0000000c0d0e7389 */ /* 0x00006400000c000b */
[----:B01----:R-:W-:Y:S01]  /*10920*/  ENDCOLLECTIVE ;  /* 0x000000000000791b */ /* 0x003fe20003800000 */
.L_x_351:
[----:B------:R-:W-:Y:S02]  /*10930*/  IMAD.MOV.U32 R13, RZ, RZ, R3 ;  /* 0x000000ffff0d7224 */ /* 0x000fe400078e0003 */
[----:B------:R-:W-:Y:S02]  /*10940*/  IMAD.MOV.U32 R12, RZ, RZ, 0x1 ;  /* 0x00000001ff0c7424 */ /* 0x000fe400078e00ff */
[----:B------:R-:W-:Y:S02]  /*10950*/  IMAD R2, R9, R8, RZ ;  /* 0x0000000809027224 */ /* 0x000fe400078e02ff */
[----:B------:R-:W0:Y:S01]  /*10960*/  S2R R9, SR_TID.X ;  /* 0x0000000000097919 */ /* 0x000e220000002100 */
[----:B------:R-:W-:Y:S02]  /*10970*/  IMAD.SHL.U32 R8, R7, 0x8, RZ ;  /* 0x0000000807087824 */ /* 0x000fe400078e00ff */
[----:B------:R-:W-:-:S07]  /*10980*/  IMAD.MOV.U32 R7, RZ, RZ, R14 ;  /* 0x000000ffff077224 */ /* 0x000fce00078e000e */
[----:B0-----:R-:W-:Y:S05]  /*10990*/  WARPSYNC.COLLECTIVE R15, `(.L_x_352) ;  /* 0x000000000f087348 */ /* 0x001fea0003c00000 */
[----:B------:R1:W2:Y:S02]  /*109a0*/  SHFL.IDX P6, R14, R13, R12, R11 ;  /* 0x0000000c0d0e7389 */ /* 0x0002a400000c000b */
[----:B012---:R-:W-:Y:S01]  /*109b0*/  ENDCOLLECTIVE ;  /* 0x000000000000791b */ /* 0x007fe20003800000 */
.L_x_352:
[----:B------:R-:W-:Y:S01]  /*109c0*/  LOP3.LUT R8, R8, 0x38, RZ, 0xc0, !PT ;  /* 0x0000003808087812 */ /* 0x000fe200078ec0ff */
[----:B------:R-:W-:Y:S01]  /*109d0*/  IMAD.MOV.U32 R13, RZ, RZ, R4 ;  /* 0x000000ffff0d7224 */ /* 0x000fe200078e0004 */
[----:B------:R-:W-:-:S04]  /*109e0*/  LOP3.LUT R9, R9, 0x7f, RZ, 0xc0, !PT ;  /* 0x0000007f09097812 */ /* 0x000fc800078ec0ff */
[----:B------:R-:W-:-:S05]  /*109f0*/  SHF.R.U32.HI R9, RZ, 0x3, R9 ;  /* 0x00000003ff097819 */ /* 0x000fca0000011609 */
[----:B------:R-:W-:Y:S02]  /*10a00*/  IMAD.IADD R0, R9, 0x1, R5 ;  /* 0x0000000109007824 */ /* 0x000fe400078e0205 */
[----:B------:R-:W-:-:S07]  /*10a10*/  IMAD.MOV.U32 R9, RZ, RZ, R14 ;  /* 0x000000ffff097224 */ /* 0x000fce00078e000e */
[----:B------:R-:W-:Y:S05]  /*10a20*/  WARPSYNC.COLLECTIVE R15, `(.L_x_353) ;  /* 0x000000000f087348 */ /* 0x000fea0003c00000 */
[----:B------:R0:W1:Y:S02]  /*10a30*/  SHFL.IDX P6, R14, R13, R12, R11 ;  /* 0x0000000c0d0e7389 */ /* 0x00006400000c000b */
[----:B01----:R-:W-:Y:S01]  /*10a40*/  ENDCOLLECTIVE ;  /* 0x000000000000791b */ /* 0x003fe20003800000 */
.L_x_353:
[C---:B------:R-:W-:Y:S01]  /*10a50*/  ISETP.GE.AND P3, PT, R0.reuse, R2, PT ;  /* 0x000000020000720c */ /* 0x040fe20003f66270 */
[----:B------:R-:W-:-:S12]  /*10a60*/  VIADD R5, R0, 0x10 ;  /* 0x0000001000057836 */ /* 0x000fd80000000000 */
[----:B------:R-:W-:Y:S01]  /*10a70*/  @!P3 LEA R7, P5, R8, R7, 0x1 ;  /* 0x000000070807b211 */ /* 0x000fe200078a08ff */
[----:B------:R-:W-:Y:S02]  /*10a80*/  IMAD.MOV.U32 R13, RZ, RZ, R3 ;  /* 0x000000ffff0d7224 */ /* 0x000fe400078e0003 */
[----:B------:R-:W-:Y:S02]  /*10a90*/  IMAD.MOV.U32 R12, RZ, RZ, 0x2 ;  /* 0x00000002ff0c7424 */ /* 0x000fe400078e00ff */
[----:B------:R-:W-:-:S05]  /*10aa0*/  @!P3 IMAD.X R6, RZ, RZ, R6, P5 ;  /* 0x000000ffff06b224 */ /* 0x000fca00028e0606 */
[----:B------:R-:W-:-:S04]  /*10ab0*/  @!P3 LOP3.LUT R7, R7, R6, RZ, 0x3c, !PT ;  /* 0x000000060707b212 */ /* 0x000fc800078e3cff */
[----:B------:R-:W-:-:S04]  /*10ac0*/  @!P3 LOP3.LUT R6, R7, R6, RZ, 0x3c, !PT ;  /* 0x000000060706b212 */ /* 0x000fc800078e3cff */
[----:B------:R-:W-:-:S05]  /*10ad0*/  @!P3 LOP3.LUT R7, R7, R6, RZ, 0x3c, !PT ;  /* 0x000000060707b212 */ /* 0x000fca00078e3cff */
[----:B------:R-:W-:Y:S01]  /*10ae0*/  @!PT LDS RZ, [RZ] ;  /* 0x00000000fffff984 */ /* 0x000fe20000000800 */
[----:B------:R-:W-:Y:S01]  /*10af0*/  @!PT LDS RZ, [RZ] ;  /* 0x00000000fffff984 */ /* 0x000fe20000000800 */
[----:B------:R-:W-:Y:S01]  /*10b00*/  @!PT LDS RZ, [RZ] ;  /* 0x00000000fffff984 */ /* 0x000fe20000000800 */
[----:B------:R0:W-:Y:S04]  /*10b10*/  @!P3 LDGSTS.E.BYPASS.LTC128B.128 [R10+0x10400], desc[UR40][R6.64], !P2 ;  /* 0x10400000060abfae */ /* 0x0001e8000d101d68 */
[----:B------:R0:W-:Y:S04]  /*10b20*/  @!P3 LDGSTS.E.BYPASS.LTC128B.128 [R10+0x14400], desc[UR40][R6.64+0x80], !P1 ;  /* 0x14400080060abfae */ /* 0x0001e8000c901d68 */
[----:B------:R0:W-:Y:S01]  /*10b30*/  @!P3 LDGSTS.E.BYPASS.LTC128B.128 [R10+0x18400], desc[UR40][R6.64+0x100], !P0 ;  /* 0x18400100060abfae */ /* 0x0001e2000c101d68 */
[----:B------:R-:W-:Y:S01]  /*10b40*/  ISETP.GE.AND P3, PT, R5, R2, PT ;  /* 0x000000020500720c */ /* 0x000fe20003f66270 */
[----:B------:R-:W-:-:S12]  /*10b50*/  IMAD.MOV.U32 R5, RZ, RZ, R14 ;  /* 0x000000ffff057224 */ /* 0x000fd800078e000e */
[----:B0-----:R-:W-:Y:S05]  /*10b60*/  WARPSYNC.COLLECTIVE R15, `(.L_x_354) ;  /* 0x000000000f087348 */ /* 0x001fea0003c00000 */
[----:B------:R1:W2:Y:S02]  /*10b70*/  SHFL.IDX P6, R14, R13, R12, R11 ;  /* 0x0000000c0d0e7389 */ /* 0x0002a400000c000b */
[----:B012---:R-:W-:Y:S01]  /*10b80*/  ENDCOLLECTIVE ;  /* 0x000000000000791b */ /* 0x007fe20003800000 */
.L_x_354:
[----:B------:R-:W-:Y:S01]  /*10b90*/  @!P3 LEA R8, P5, R8, R5, 0x1 ;  /* 0x000000050808b211 */ /* 0x000fe200078a08ff */
[----:B------:R-:W-:-:S04]  /*10ba0*/  IMAD.MOV.U32 R13, RZ, RZ, R4 ;  /* 0x000000ffff0d7224 */ /* 0x000fc800078e0004 */
[----:B------:R-:W-:Y:S02]  /*10bb0*/  @!P3 IMAD.X R5, RZ, RZ, R9, P5 ;  /* 0x000000ffff05b224 */ /* 0x000fe400028e0609 */
[----:B------:R-:W0:Y:S01]  /*10bc0*/  S2R R9, SR_TID.X ;  /* 0x0000000000097919 */ /* 0x000e220000002100 */
[----:B------:R-:W-:Y:S02]  /*10bd0*/  @!P3 IMAD.MOV.U32 R6, RZ, RZ, R8 ;  /* 0x000000ffff06b224 */ /* 0x000fe400078e0008 */
[----:B------:R-:W-:Y:S02]  /*10be0*/  @!P3 IMAD.MOV.U32 R7, RZ, RZ, R5 ;  /* 0x000000ffff07b224 */ /* 0x000fe400078e0005 */
[----:B------:R-:W-:Y:S02]  /*10bf0*/  VIADD R5, R0, 0x20 ;  /* 0x0000002000057836 */ /* 0x000fe40000000000 */
[----:B------:R-:W-:Y:S01]  /*10c00*/  IMAD.MOV.U32 R8, RZ, RZ, R14 ;  /* 0x000000ffff087224 */ /* 0x000fe200078e000e */
[----:B------:R-:W-:Y:S01]  /*10c10*/  @!PT LDS RZ, [RZ] ;  /* 0x00000000fffff984 */ /* 0x000fe20000000800 */
[----:B------:R-:W-:Y:S01]  /*10c20*/  @!PT LDS RZ, [RZ] ;  /* 0x00000000fffff984 */ /* 0x000fe20000000800 */
[----:B------:R-:W-:Y:S01]  /*10c30*/  @!PT LDS RZ, [RZ] ;  /* 0x00000000fffff984 */ /* 0x000fe20000000800 */
[----:B------:R1:W-:Y:S06]  /*10c40*/  @!P3 LDGSTS.E.BYPASS.LTC128B.128 [R10+0x10c00], desc[UR40][R6.64], !P2 ;  /* 0x10c00000060abfae */ /* 0x0003ec000d101d68 */
[----:B01----:R-:W-:Y:S05]  /*10c50*/  WARPSYNC.COLLECTIVE R15, `(.L_x_355) ;  /* 0x000000000f087348 */ /* 0x003fea0003c00000 */
[----:B------:R2:W3:Y:S02]  /*10c60*/  SHFL.IDX P6, R14, R13, R12, R11 ;  /* 0x0000000c0d0e7389 */ /* 0x0004e400000c000b */
[----:B0123--:R-:W-:Y:S01]  /*10c70*/  ENDCOLLECTIVE ;  /* 0x000000000000791b */ /* 0x00ffe20003800000 */
.L_x_355:
[----:B------:R-:W-:Y:S01]  /*10c80*/  @!PT LDS RZ, [RZ] ;  /* 0x00000000fffff984 */ /* 0x000fe20000000800 */
[----:B------:R-:W-:Y:S01]  /*10c90*/  @!PT LDS RZ, [RZ] ;  /* 0x00000000fffff984 */ /* 0x000fe20000000800 */
[----:B------:R-:W-:Y:S01]  /*10ca0*/  @!PT LDS RZ, [RZ] ;  /* 0x00000000fffff984 */ /* 0x000fe20000000800 */
[----:B------:R0:W-:Y:S04]  /*10cb0*/  @!P3 LDGSTS.E.BYPASS.LTC128B.128 [R10+0x14c00], desc[UR40][R6.64+0x80], !P1 ;  /* 0x14c00080060abfae */ /* 0x0001e8000c901d68 */
[----:B------:R0:W-:Y:S01]  /*10cc0*/  @!P3 LDGSTS.E.BYPASS.LTC128B.128 [R10+0x18c00], desc[UR40][R6.64+0x100], !P0 ;  /* 0x18c00100060abfae */ /* 0x0001e2000c101d68 */
[----:B------:R-:W-:Y:S01]  /*10cd0*/  ISETP.GE.AND P3, PT, R5, R2, PT ;  /* 0x000000020500720c */ /* 0x000fe20003f66270 */
[----:B------:R-:W-:Y:S02]  /*10ce0*/  IMAD.MOV.U32 R13, RZ, RZ, R3 ;  /* 0x000000ffff0d7224 */ /* 0x000fe400078e0003 */
[----:B------:R-:W-:Y:S02]  /*10cf0*/  IMAD.MOV.U32 R12, RZ, RZ, 0x3 ;  /* 0x00000003ff0c7424 */ /* 0x000fe400078e00ff */
[----:B------:R-:W-:-:S02]  /*10d00*/  IMAD.SHL.U32 R9, R9, 0x8, RZ ;  /* 0x0000000809097824 */ /* 0x000fc400078e00ff */
[----:B------:R-:W-:-:S03]  /*10d10*/  IMAD.MOV.U32 R5, RZ, RZ, R14 ;  /* 0x000000ffff057224 */ /* 0x000fc600078e000e */
[----:B------:R-:W-:-:S07]  /*10d20*/  LOP3.LUT R9, R9, 0x38, RZ, 0xc0, !PT ;  /* 0x0000003809097812 */ /* 0x000fce00078ec0ff */
[----:B0-----:R-:W-:Y:S05]  /*10d30*/  WARPSYNC.COLLECTIVE R15, `(.L_x_356) ;  /* 0x000000000f087348 */ /* 0x001fea0003c00000 */
[----:B------:R1:W2:Y:S02]  /*10d40*/  SHFL.IDX P6, R14, R13, R12, R11 ;  /* 0x0000000c0d0e7389 */ /* 0x0002a400000c000b */
[----:B012---:R-:W-:Y:S01]  /*10d50*/  ENDCOLLECTIVE ;  /* 0x000000000000791b */ /* 0x007fe20003800000 */
.L_x_356:
[----:B------:R-:W-:-:S05]  /*10d60*/  @!P3 LEA R5, P4, R9, R5, 0x1 ;  /* 0x000000050905b211 */ /* 0x000fca00078808ff */
[----:B------:R-:W-:-:S04]  /*10d70*/  @!P3 IMAD.X R6, RZ, RZ, R8, P4 ;  /* 0x000000ffff06b224 */ /* 0x000fc800020e0608 */
[----:B------:R-:W-:Y:S02]  /*10d80*/  @!P3 IMAD.MOV.U32 R7, RZ, RZ, R6 ;  /* 0x000000ffff07b224 */ /* 0x000fe400078e0006 */
[----:B------:R-:W-:Y:S02]  /*10d90*/  @!P3 IMAD.MOV.U32 R6, RZ, RZ, R5 ;  /* 0x000000ffff06b224 */ /* 0x000fe400078e0005 */
[----:B------:R-:W-:Y:S02]  /*10da0*/  IMAD.MOV.U32 R13, RZ, RZ, R4 ;  /* 0x000000ffff0d7224 */ /* 0x000fe400078e0004 */
[----:B------:R-:W-:Y:S01]  /*10db0*/  VIADD R5, R0, 0x30 ;  /* 0x0000003000057836 */ /* 0x000fe20000000000 */
[----:B------:R-:W-:Y:S01]  /*10dc0*/  @!PT LDS RZ, [RZ] ;  /* 0x00000000fffff984 */ /* 0x000fe20000000800 */
[----:B------:R-:W-:Y:S01]  /*10dd0*/  @!PT LDS RZ, [RZ] ;  /* 0x00000000fffff984 */ /* 0x000fe20000000800 */
[----:B------:R-:W-:Y:S01]  /*10de0*/  @!PT LDS RZ, [RZ] ;  /* 0x00000000fffff984 */ /* 0x000fe20000000800 */
[----:B------:R-:W-:Y:S04]  /*10df0*/  @!P3 LDGSTS.E.BYPASS.LTC128B.128 [R10+0x11400], desc[UR40][R6.64], !P2 ;  /* 0x11400000060abfae */ /* 0x000fe8000d101d68 */
[----:B------:R-:W-:Y:S04]  /*10e00*/  @!P3 LDGSTS.E.BYPASS.LTC128B.128 [R10+0x15400], desc[UR40][R6.64+0x80], !P1 ;  /* 0x15400080060abfae */ /* 0x000fe8000c901d68 */
[----:B------:R0:W-:Y:S01]  /*10e10*/  @!P3 LDGSTS.E.BYPASS.LTC128B.128 [R10+0x19400], desc[UR40][R6.64+0x100], !P0 ;  /* 0x19400100060abfae */ /* 0x0001e2000c101d68 */
[----:B------:R-:W-:Y:S01]  /*10e20*/  ISETP.GE.AND P3, PT, R5, R2, PT ;  /* 0x000000020500720c */ /* 0x000fe20003f66270 */
[----:B0-----:R-:W-:-:S12]  /*10e30*/  IMAD.MOV.U32 R6, RZ, RZ, R14 ;  /* 0x000000ffff067224 */ /* 0x001fd800078e000e */
[----:B------:R-:W-:Y:S05]  /*10e40*/  WARPSYNC.COLLECTIVE R15, `(.L_x_357) ;  /* 0x000000000f087348 */ /* 0x000fea0003c00000 */
[----:B------:R0:W1:Y:S02]  /*10e50*/  SHFL.IDX P6, R14, R13, R12, R11 ;  /* 0x0000000c0d0e7389 */ /* 0x00006400000c000b */
[----:B01----:R-:W-:Y:S01]  /*10e60*/  ENDCOLLECTIVE ;  /* 0x000000000000791b */ /* 0x003fe20003800000 */
.L_x_357:
[----:B------:R-:W-:Y:S02]  /*10e70*/  IMAD.MOV.U32 R13, RZ, RZ, R3 ;  /* 0x000000ffff0d7224 */ /* 0x000fe400078e0003 */
[----:B------:R-:W-:Y:S02]  /*10e80*/  IMAD.MOV.U32 R12, RZ, RZ, 0x4 ;  /* 0x00000004ff0c7424 */ /* 0x000fe400078e00ff */
[----:B------:R-:W-:-:S07]  /*10e90*/  IMAD.MOV.U32 R5, RZ, RZ, R14 ;  /* 0x000000ffff057224 */ /* 0x000fce00078e000e */
[----:B------:R-:W-:Y:S05]  /*10ea0*/  WARPSYNC.COLLECTIVE R15, `(.L_x_358) ;  /* 0x000000000f087348 */ /* 0x000fea0003c00000 */
[----:B------:R0:W1:Y:S02]  /*10eb0*/  SHFL.IDX P6, R14, R13, R12, R11 ;  /* 0x0000000c0d0e7389 */ /* 0x00006400000c000b */
[----:B01----:R-:W-:Y:S01]  /*10ec0*/  ENDCOLLECTIVE ;  /* 0x000000000000791b */ /* 0x003fe20003800000 */
.L_x_358:
        /* <DEDUP_REMOVED lines=17> */
.L_x_359:
[----:B------:R-:W-:Y:S02]  /*10fe0*/  IMAD.MOV.U32 R13, RZ, RZ, R3 ;  /* 0x000000ffff0d7224 */ /* 0x000fe400078e0003 */
[----:B------:R-:W-:Y:S02]  /*10ff0*/  IMAD.MOV.U32 R12, RZ, RZ, 0x5 ;  /* 0x00000005ff0c7424 */ /* 0x000fe400078e00ff */
[----:B------:R-:W-:-:S07]  /*11000*/  IMAD.MOV.U32 R5, RZ, RZ, R14 ;  /* 0x000000ffff057224 */ /* 0x000fce00078e000e */
[----:B------:R-:W-:Y:S05]  /*11010*/  WARPSYNC.COLLECTIVE R15, `(.L_x_360) ;  /* 0x000000000f087348 */ /* 0x000fea0003c00000 */
[----:B------:R0:W1:Y:S02]  /*11020*/  SHFL.IDX P6, R14, R13, R12, R11 ;  /* 0x0000000c0d0e7389 */ /* 0x00006400000c000b */
[----:B01----:R-:W-:Y:S01]  /*11030*/  ENDCOLLECTIVE ;  /* 0x000000000000791b */ /* 0x003fe20003800000 */
.L_x_360:
        /* <DEDUP_REMOVED lines=17> */
.L_x_361:
[----:B------:R-:W-:Y:S02]  /*11150*/  IMAD.MOV.U32 R13, RZ, RZ, R3 ;  /* 0x000000ffff0d7224 */ /* 0x000fe400078e0003 */
[----:B------:R-:W-:Y:S02]  /*11160*/  IMAD.MOV.U32 R12, RZ, RZ, 0x6 ;  /* 0x00000006ff0c7424 */ /* 0x000fe400078e00ff */
[----:B------:R-:W-:-:S07]  /*11170*/  IMAD.MOV.U32 R5, RZ, RZ, R14 ;  /* 0x000000ffff057224 */ /* 0x000fce00078e000e */
[----:B------:R-:W-:Y:S05]  /*11180*/  WARPSYNC.COLLECTIVE R15, `(.L_x_362) ;  /* 0x000000000f087348 */ /* 0x000fea0003c00000 */
[----:B------:R0:W1:Y:S02]  /*11190*/  SHFL.IDX P6, R14, R13, R12, R11 ;  /* 0x0000000c0d0e7389 */ /* 0x00006400000c000b */
[----:B01----:R-:W-:Y:S01]  /*111a0*/  ENDCOLLECTIVE ;  /* 0x000000000000791b */ /* 0x003fe20003800000 */
.L_x_362:
[----:B------:R-:W-:-:S05]  /*111b0*/  @!P3 LEA R5, P4, R9, R5, 0x1 ;  /* 0x000000050905b211 */ /* 0x000fca00078808ff */
[----:B------:R-:W-:-:S04]  /*111c0*/  @!P3 IMAD.X R6, RZ, RZ, R6, P4 ;  /* 0x000000ffff06b224 */ /* 0x000fc800020e0606 */
[----:B------:R-:W-:Y:S02]  /*111d0*/  @!P3 IMAD.MOV.U32 R7, RZ, RZ, R6 ;  /* 0x000000ffff07b224 */ /* 0x000fe400078e0006 */
[----:B------:R-:W-:Y:S02]  /*111e0*/  @!P3 IMAD.MOV.U32 R6, RZ, RZ, R5 ;  /* 0x000000ffff06b224 */ /* 0x000fe400078e0005 */
[----:B------:R-:W-:-:S03]  /*111f0*/  IMAD.MOV.U32 R13, RZ, RZ, R4 ;  /* 0x000000ffff0d7224 */ /* 0x000fc600078e0004 */
[----:B------:R-:W-:Y:S01]  /*11200*/  @!PT LDS RZ, [RZ] ;  /* 0x00000000fffff984 */ /* 0x000fe20000000800 */
[----:B------:R-:W-:Y:S01]  /*11210*/  @!PT LDS RZ, [RZ] ;  /* 0x00000000fffff984 */ /* 0x000fe20000000800 */
[----:B------:R-:W-:Y:S01]  /*11220*/  @!PT LDS RZ, [RZ] ;  /* 0x00000000fffff984 */ /* 0x000fe20000000800 */
[----:B------:R-:W-:Y:S04]  /*11230*/  @!P3 LDGSTS.E.BYPASS.LTC128B.128 [R10+0x12c00], desc[UR40][R6.64], !P2 ;  /* 0x12c00000060abfae */ /* 0x000fe8000d101d68 */
[----:B------:R-:W-:Y:S04]  /*11240*/  @!P3 LDGSTS.E.BYPASS.LTC128B.128 [R10+0x16c00], desc[UR40][R6.64+0x80], !P1 ;  /* 0x16c00080060abfae */ /* 0x000fe8000c901d68 */
[----:B------:R0:W-:Y:S02]  /*11250*/  @!P3 LDGSTS.E.BYPASS.LTC128B.128 [R10+0x1ac00], desc[UR40][R6.64+0x100], !P0 ;  /* 0x1ac00100060abfae */ /* 0x0001e4000c101d68 */
[----:B0-----:R-:W-:-:S07]  /*11260*/  IMAD.MOV.U32 R6, RZ, RZ, R14 ;  /* 0x000000ffff067224 */ /* 0x001fce00078e000e */
[----:B------:R-:W-:Y:S05]  /*11270*/  WARPSYNC.COLLECTIVE R15, `(.L_x_363) ;  /* 0x000000000f087348 */ /* 0x000fea0003c00000 */
[----:B------:R0:W1:Y:S02]  /*11280*/  SHFL.IDX P6, R14, R13, R12, R11 ;  /* 0x0000000c0d0e7389 */ /* 0x00006400000c000b */
[----:B01----:R-:W-:Y:S01]  /*11290*/  ENDCOLLECTIVE ;  /* 0x000000000000791b */ /* 0x003fe20003800000 */
.L_x_363:
[----:B------:R-:W-:-:S05]  /*112a0*/  VIADD R7, R0, 0x60 ;  /* 0x0000006000077836 */ /* 0x000fca0000000000 */
[----:B------:R-:W-:Y:S01]  /*112b0*/  ISETP.GE.AND P4, PT, R7, R2, PT ;  /* 0x000000020700720c */ /* 0x000fe20003f86270 */
[----:B------:R-:W-:Y:S02]  /*112c0*/  IMAD.MOV.U32 R13, RZ, RZ, R3 ;  /* 0x000000ffff0d7224 */ /* 0x000fe400078e0003 */
[----:B------:R-:W-:Y:S02]  /*112d0*/  IMAD.MOV.U32 R12, RZ, RZ, 0x7 ;  /* 0x00000007ff0c7424 */ /* 0x000fe400078e00ff */
[----:B------:R-:W-:-:S08]  /*112e0*/  IMAD.MOV.U32 R5, RZ, RZ, R14 ;  /* 0x000000ffff057224 */ /* 0x000fd000078e000e */
[----:B------:R-:W-:Y:S05]  /*112f0*/  WARPSYNC.COLLECTIVE R15, `(.L_x_364) ;  /* 0x000000000f087348 */ /* 0x000fea0003c00000 */
[----:B------:R0:W1:Y:S02]  /*11300*/  SHFL.IDX P6, R14, R13, R12, R11 ;  /* 0x0000000c0d0e7389 */ /* 0x00006400000c000b */
[----:B01----:R-:W-:Y:S01]  /*11310*/  ENDCOLLECTIVE ;  /* 0x000000000000791b */ /* 0x003fe20003800000 */
.L_x_364:
[----:B------:R-:W-:-:S05]  /*11320*/  @!P4 LEA R5, P3, R9, R5, 0x1 ;  /* 0x000000050905c211 */ /* 0x000fca00078608ff */
[----:B------:R-:W-:-:S04]  /*11330*/  @!P4 IMAD.X R6, RZ, RZ, R6, P3 ;  /* 0x000000ffff06c224 */ /* 0x000fc800018e0606 */
[----:B------:R-:W-:Y:S02]  /*11340*/  @!P4 IMAD.MOV.U32 R7, RZ, RZ, R6 ;  /* 0x000000ffff07c224 */ /* 0x000fe400078e0006 */
[----:B------:R-:W-:Y:S02]  /*11350*/  IMAD.MOV.U32 R13, RZ, RZ, R4 ;  /* 0x000000ffff0d7224 */ /* 0x000fe400078e0004 */
[----:B------:R-:W-:-:S05]  /*11360*/  @!P4 IMAD.MOV.U32 R6, RZ, RZ, R5 ;  /* 0x000000ffff06c224 */ /* 0x000fca00078e0005 */
[----:B------:R-:W-:Y:S01]  /*11370*/  @!PT LDS RZ, [RZ] ;  /* 0x00000000fffff984 */ /* 0x000fe20000000800 */
[----:B------:R-:W-:Y:S01]  /*11380*/  @!PT LDS RZ, [RZ] ;  /* 0x00000000fffff984 */ /* 0x000fe20000000800 */
[----:B------:R-:W-:Y:S01]  /*11390*/  @!PT LDS RZ, [RZ] ;  /* 0x00000000fffff984 */ /* 0x000fe20000000800 */
[----:B------:R0:W-:Y:S01]  /*113a0*/  @!P4 LDGSTS.E.BYPASS.LTC128B.128 [R10+0x13400], desc[UR40][R6.64], !P2 ;  /* 0x13400000060acfae */ /* 0x0001e2000d101d68 */
[----:B------:R-:W-:-:S03]  /*113b0*/  IMAD.MOV.U32 R5, RZ, RZ, R14 ;  /* 0x000000ffff057224 */ /* 0x000fc600078e000e */
[----:B------:R0:W-:Y:S04]  /*113c0*/  @!P4 LDGSTS.E.BYPASS.LTC128B.128 [R10+0x17400], desc[UR40][R6.64+0x80], !P1 ;  /* 0x17400080060acfae */ /* 0x0001e8000c901d68 */
[----:B0-----:R-:W-:Y:S05]  /*113d0*/  WARPSYNC.COLLECTIVE R15, `(.L_x_365) ;  /* 0x000000000f087348 */ /* 0x001fea0003c00000 */
[----:B------:R1:W2:Y:S02]  /*113e0*/  SHFL.IDX P6, R14, R13, R12, R11 ;  /* 0x0000000c0d0e7389 */ /* 0x0002a400000c000b */
[----:B012---:R-:W-:Y:S01]  /*113f0*/  ENDCOLLECTIVE ;  /* 0x000000000000791b */ /* 0x007fe20003800000 */
.L_x_365:
[----:B------:R-:W-:Y:S01]  /*11400*/  @!PT LDS RZ, [RZ] ;  /* 0x00000000fffff984 */ /* 0x000fe20000000800 */
[----:B------:R-:W-:Y:S01]  /*11410*/  @!PT LDS RZ, [RZ] ;  /* 0x00000000fffff984 */ /* 0x000fe20000000800 */
[----:B------:R-:W-:Y:S01]  /*11420*/  @!PT LDS RZ, [RZ] ;  /* 0x00000000fffff984 */ /* 0x000fe20000000800 */
[----:B------:R0:W-:Y:S01]  /*11430*/  @!P4 LDGSTS.E.BYPASS.LTC128B.128 [R10+0x1b400], desc[UR40][R6.64+0x100], !P0 ;  /* 0x1b400100060acfae */ /* 0x0001e2000c101d68 */
[----:B------:R-:W-:Y:S01]  /*11440*/  IMAD.MOV.U32 R3, RZ, RZ, R14 ;  /* 0x000000ffff037224 */ /* 0x000fe200078e000e */
[----:B------:R-:W-:Y:S06]  /*11450*/  BRA `(.L_x_366) ;  /* 0xffffffb400907947 */ /* 0x000fec000383ffff */
.L_x_254:
[----:B0-----:R0:W1:Y:S02]  /*11460*/  SYNCS.PHASECHK.TRANS64.TRYWAIT P0, [R18+URZ+0x34820], R0 ;  /* 0x03482000120075a7 */ /* 0x001064000800017f */
[----:B-1----:R-:W-:Y:S05]  /*11470*/  @!P0 NANOSLEEP.SYNCS 0x989680 ;  /* 0x009896800000895d */ /* 0x002fea0003900000 */
[----:B------:R-:W1:Y:S02]  /*11480*/  @!P0 SYNCS.PHASECHK.TRANS64 P0, [R18+URZ+0x34820], R0 ;  /* 0x03482000120085a7 */ /* 0x000e64000800007f */
[----:B-1----:R-:W-:Y:S05]  /*11490*/  @!P0 BRA `(.L_x_254) ;  /* 0xfffffffc00f08947 */ /* 0x002fea000383ffff */
[----:B------:R-:W-:Y:S05]  /*114a0*/  BRA `(.L_x_367) ;  /* 0xffffffb800107947 */ /* 0x000fea000383ffff */
.L_x_263:
[----:B-1----:R1:W2:Y:S02]  /*114b0*/  SYNCS.PHASECHK.TRANS64.TRYWAIT P0, [R3+URZ+0x34840], R2 ;  /* 0x03484002030075a7 */ /* 0x0022a4000800017f */
[----:B--2---:R-:W-:Y:S05]  /*114c0*/  @!P0 NANOSLEEP.SYNCS 0x989680 ;  /* 0x009896800000895d */ /* 0x004fea0003900000 */
[----:B------:R-:W2:Y:S02]  /*114d0*/  @!P0 SYNCS.PHASECHK.TRANS64 P0, [R3+URZ+0x34840], R2 ;  /* 0x03484002030085a7 */ /* 0x000ea4000800007f */
[----:B--2---:R-:W-:Y:S05]  /*114e0*/  @!P0 BRA `(.L_x_263) ;  /* 0xfffffffc00f08947 */ /* 0x004fea000383ffff */
[----:B------:R-:W-:Y:S05]  /*114f0*/  BRA `(.L_x_368) ;  /* 0xffffffb800ec7947 */ /* 0x000fea000383ffff */
.L_x_270:
[----:B-1----:R1:W2:Y:S02]  /*11500*/  SYNCS.PHASECHK.TRANS64.TRYWAIT P0, [R3+URZ+0x60], R2 ;  /* 0x00006002030075a7 */ /* 0x0022a4000800017f */
[----:B--2---:R-:W-:Y:S05]  /*11510*/  @!P0 NANOSLEEP.SYNCS 0x989680 ;  /* 0x009896800000895d */ /* 0x004fea0003900000 */
[----:B------:R-:W2:Y:S02]  /*11520*/  @!P0 SYNCS.PHASECHK.TRANS64 P0, [R3+URZ+0x60], R2 ;  /* 0x00006002030085a7 */ /* 0x000ea4000800007f */
[----:B--2---:R-:W-:Y:S05]  /*11530*/  @!P0 BRA `(.L_x_270) ;  /* 0xfffffffc00f08947 */ /* 0x004fea000383ffff */
[----:B------:R-:W-:Y:S05]  /*11540*/  BRA `(.L_x_369) ;  /* 0xffffffbc00fc7947 */ /* 0x000fea000383ffff */
.L_x_279:
[----:B-1----:R1:W2:Y:S02]  /*11550*/  SYNCS.PHASECHK.TRANS64.TRYWAIT P0, [R3+URZ+0x34840], R2 ;  /* 0x03484002030075a7 */ /* 0x0022a4000800017f */
[----:B--2---:R-:W-:Y:S05]  /*11560*/  @!P0 NANOSLEEP.SYNCS 0x989680 ;  /* 0x009896800000895d */ /* 0x004fea0003900000 */
[----:B------:R-:W2:Y:S02]  /*11570*/  @!P0 SYNCS.PHASECHK.TRANS64 P0, [R3+URZ+0x34840], R2 ;  /* 0x03484002030085a7 */ /* 0x000ea4000800007f */
[----:B--2---:R-:W-:Y:S05]  /*11580*/  @!P0 BRA `(.L_x_279) ;  /* 0xfffffffc00f08947 */ /* 0x004fea000383ffff */
[----:B------:R-:W-:Y:S05]  /*11590*/  BRA `(.L_x_370) ;  /* 0xffffffc4008c7947 */ /* 0x000fea000383ffff */
.L_x_286:
[----:B0-----:R0:W1:Y:S02]  /*115a0*/  SYNCS.PHASECHK.TRANS64.TRYWAIT P0, [R2+URZ+0x60], R3 ;  /* 0x00006003020075a7 */ /* 0x001064000800017f */
[----:B-1----:R-:W-:Y:S05]  /*115b0*/  @!P0 NANOSLEEP.SYNCS 0x989680 ;  /* 0x009896800000895d */ /* 0x002fea0003900000 */
[----:B------:R-:W1:Y:S02]  /*115c0*/  @!P0 SYNCS.PHASECHK.TRANS64 P0, [R2+URZ+0x60], R3 ;  /* 0x00006003020085a7 */ /* 0x000e64000800007f */
[----:B-1----:R-:W-:Y:S05]  /*115d0*/  @!P0 BRA `(.L_x_286) ;  /* 0xfffffffc00f08947 */ /* 0x002fea000383ffff */
[----:B------:R-:W-:Y:S05]  /*115e0*/  BRA `(.L_x_371) ;  /* 0xffffffc8009c7947 */ /* 0x000fea000383ffff */
.L_x_295:
[----:B--2---:R2:W3:Y:S02]  /*115f0*/  SYNCS.PHASECHK.TRANS64.TRYWAIT P0, [R2+URZ+0x34840], R3 ;  /* 0x03484003020075a7 */ /* 0x0044e4000800017f */
[----:B---3--:R-:W-:Y:S05]  /*11600*/  @!P0 NANOSLEEP.SYNCS 0x989680 ;  /* 0x009896800000895d */ /* 0x008fea0003900000 */
[----:B------:R-:W3:Y:S02]  /*11610*/  @!P0 SYNCS.PHASECHK.TRANS64 P0, [R2+URZ+0x34840], R3 ;  /* 0x03484003020085a7 */ /* 0x000ee4000800007f */
[----:B---3--:R-:W-:Y:S05]  /*11620*/  @!P0 BRA `(.L_x_295) ;  /* 0xfffffffc00f08947 */ /* 0x008fea000383ffff */
[----:B------:R-:W-:Y:S05]  /*11630*/  BRA `(.L_x_372) ;  /* 0xffffffcc00fc7947 */ /* 0x000fea000383ffff */
.L_x_302:
[----:B0-----:R0:W1:Y:S02]  /*11640*/  SYNCS.PHASECHK.TRANS64.TRYWAIT P0, [R2+URZ+0x60], R5 ;  /* 0x00006005020075a7 */ /* 0x001064000800017f */
[----:B-1----:R-:W-:Y:S05]  /*11650*/  @!P0 NANOSLEEP.SYNCS 0x989680 ;  /* 0x009896800000895d */ /* 0x002fea0003900000 */
[----:B------:R-:W1:Y:S02]  /*11660*/  @!P0 SYNCS.PHASECHK.TRANS64 P0, [R2+URZ+0x60], R5 ;  /* 0x00006005020085a7 */ /* 0x000e64000800007f */
[----:B-1----:R-:W-:Y:S05]  /*11670*/  @!P0 BRA `(.L_x_302) ;  /* 0xfffffffc00f08947 */ /* 0x002fea000383ffff */
[----:B------:R-:W-:Y:S05]  /*11680*/  BRA `(.L_x_373) ;  /* 0xffffffd4000c7947 */ /* 0x000fea000383ffff */
.L_x_313:
[----:B---3--:R3:W4:Y:S02]  /*11690*/  SYNCS.PHASECHK.TRANS64.TRYWAIT P0, [R0+URZ+0x34860], R2 ;  /* 0x03486002000075a7 */ /* 0x008724000800017f */
[----:B----4-:R-:W-:Y:S05]  /*116a0*/  @!P0 NANOSLEEP.SYNCS 0x989680 ;  /* 0x009896800000895d */ /* 0x010fea0003900000 */
[----:B------:R-:W4:Y:S02]  /*116b0*/  @!P0 SYNCS.PHASECHK.TRANS64 P0, [R0+URZ+0x34860], R2 ;  /* 0x03486002000085a7 */ /* 0x000f24000800007f */
[----:B----4-:R-:W-:Y:S05]  /*116c0*/  @!P0 BRA `(.L_x_313) ;  /* 0xfffffffc00f08947 */ /* 0x010fea000383ffff */
[----:B------:R-:W-:Y:S05]  /*116d0*/  BRA `(.L_x_374) ;  /* 0xffffffd800587947 */ /* 0x000fea000383ffff */
.L_x_320:
[----:B------:R-:W4:Y:S01]  /*116e0*/  LDL R3, [R1] ;  /* 0x0000000001037983 */ /* 0x000f220000100800 */
[----:B------:R-:W-:Y:S01]  /*116f0*/  BSSY B0, `(.L_x_375) ;  /* 0x0000008000007945 */ /* 0x000fe20003800000 */
[----:B0-----:R-:W-:Y:S02]  /*11700*/  IMAD.MOV.U32 R12, RZ, RZ, RZ ;  /* 0x000000ffff0c7224 */ /* 0x001fe400078e00ff */
[----:B------:R-:W-:Y:S02]  /*11710*/  IMAD.MOV.U32 R11, RZ, RZ, 0x1f ;  /* 0x0000001fff0b7424 */ /* 0x000fe400078e00ff */
[----:B------:R-:W-:Y:S02]  /*11720*/  IMAD.MOV.U32 R15, RZ, RZ, -0x1 ;  /* 0xffffffffff0f7424 */ /* 0x000fe400078e00ff */
[----:B----4-:R-:W-:-:S07]  /*11730*/  IMAD.MOV.U32 R13, RZ, RZ, R3 ;  /* 0x000000ffff0d7224 */ /* 0x010fce00078e0003 */
[----:B-123--:R-:W-:Y:S05]  /*11740*/  WARPSYNC.COLLECTIVE R15, `(.L_x_376) ;  /* 0x000000000f087348 */ /* 0x00efea0003c00000 */
[----:B------:R0:W4:Y:S02]  /*11750*/  SHFL.IDX P6, R14, R13, R12, R11 ;  /* 0x0000000c0d0e7389 */ /* 0x00012400000c000b */
[----:B01234-:R-:W-:Y:S01]  /*11760*/  ENDCOLLECTIVE ;  /* 0x000000000000791b */ /* 0x01ffe20003800000 */
.L_x_376:
[----:B------:R-:W-:Y:S05]  /*11770*/  BSYNC B0 ;  /* 0x0000000000007941 */ /* 0x000fea0003800000 */
.L_x_375:
[----:B------:R0:W5:Y:S01]  /*11780*/  LDL R2, [R1+0xc] ;  /* 0x00000c0001027983 */ /* 0x0001620000100800 */
[----:B------:R-:W-:Y:S02]  /*11790*/  IMAD.MOV.U32 R13, RZ, RZ, R3 ;  /* 0x000000ffff0d7224 */ /* 0x000fe400078e0003 */
[----:B------:R-:W-:Y:S02]  /*117a0*/  IMAD.MOV.U32 R12, RZ, RZ, 0x1 ;  /* 0x00000001ff0c7424 */ /* 0x000fe400078e00ff */
[----:B------:R-:W-:Y:S02]  /*117b0*/  IMAD.MOV.U32 R11, RZ, RZ, 0x1f ;  /* 0x0000001fff0b7424 */ /* 0x000fe400078e00ff */
[----:B------:R-:W-:Y:S02]  /*117c0*/  IMAD.MOV.U32 R15, RZ, RZ, -0x1 ;  /* 0xffffffffff0f7424 */ /* 0x000fe400078e00ff */
[----:B0-----:R-:W-:-:S07]  /*117d0*/  IMAD.MOV.U32 R0, RZ, RZ, R14 ;  /* 0x000000ffff007224 */ /* 0x001fce00078e000e */
[----:B-----5:R-:W-:Y:S05]  /*117e0*/  WARPSYNC.COLLECTIVE R15, `(.L_x_377) ;  /* 0x000000000f087348 */ /* 0x020fea0003c00000 */
[----:B------:R0:W1:Y:S02]  /*117f0*/  SHFL.IDX P6, R14, R13, R12, R11 ;  /* 0x0000000c0d0e7389 */ /* 0x00006400000c000b */
[----:B01---5:R-:W-:Y:S01]  /*11800*/  ENDCOLLECTIVE ;  /* 0x000000000000791b */ /* 0x023fe20003800000 */
.L_x_377:
[----:B------:R-:W-:Y:S01]  /*11810*/  ULDC UR4, c[0x0][0xc3c] ;  /* 0x00030f0000047ab9 */ /* 0x000fe20000000800 */
[----:B------:R-:W-:Y:S02]  /*11820*/  IMAD.IADD R7, R2, 0x1, R16 ;  /* 0x0000000102077824 */ /* 0x000fe400078e0210 */
[----:B------:R-:W-:Y:S02]  /*11830*/  IMAD.MOV.U32 R11, RZ, RZ, RZ ;  /* 0x000000ffff0b7224 */ /* 0x000fe400078e00ff */
[----:B------:R-:W-:Y:S01]  /*11840*/  IMAD.MOV.U32 R8, RZ, RZ, R14 ;  /* 0x000000ffff087224 */ /* 0x000fe200078e000e */
[----:B------:R-:W-:-:S13]  /*11850*/  ISETP.GE.OR P1, PT, R7, UR4, !P0 ;  /* 0x0000000407007c0c */ /* 0x000fda000c726670 */
[----:B------:R-:W0:Y:S08]  /*11860*/  @!P1 LDC.64 R2, c[0x0][0xc80] ;  /* 0x00032000ff029b82 */ /* 0x000e300000000a00 */
[----:B------:R-:W1:Y:S01]  /*11870*/  @!P1 LDC.64 R4, c[0x0][0xc78] ;  /* 0x00031e00ff049b82 */ /* 0x000e620000000a00 */
[----:B0-----:R-:W-:-:S05]  /*11880*/  @!P1 IMAD.WIDE R2, R7, 0x4, R2 ;  /* 0x0000000407029825 */ /* 0x001fca00078e0202 */
[----:B------:R1:W2:Y:S02]  /*11890*/  @!P1 LDG.E R6, desc[UR40][R2.64] ;  /* 0x0000002802069981 */ /* 0x0002a4000c1e1900 */
[----:B-1----:R-:W-:-:S06]  /*118a0*/  @!P1 IMAD.WIDE R2, R7, 0x4, R4 ;  /* 0x0000000407029825 */ /* 0x002fcc00078e0204 */
[----:B------:R-:W3:Y:S01]  /*118b0*/  @!P1 LDG.E R2, desc[UR40][R2.64] ;  /* 0x0000002802029981 */ /* 0x000ee2000c1e1900 */
[----:B------:R-:W-:Y:S01]  /*118c0*/  IMAD.MOV.U32 R5, RZ, RZ, RZ ;  /* 0x000000ffff057224 */ /* 0x000fe200078e00ff */
[C---:B------:R-:W-:Y:S02]  /*118d0*/  ISETP.GE.U32.AND P2, PT, R16.reuse, 0x2, PT ;  /* 0x000000021000780c */ /* 0x040fe40003f46070 */
[C---:B------:R-:W-:Y:S02]  /*118e0*/  ISETP.GE.U32.AND P3, PT, R16.reuse, 0x4, PT ;  /* 0x000000041000780c */ /* 0x040fe40003f66070 */
[C---:B------:R-:W-:Y:S02]  /*118f0*/  ISETP.GE.U32.AND P4, PT, R16.reuse, 0x8, PT ;  /* 0x000000081000780c */ /* 0x040fe40003f86070 */
[----:B------:R-:W-:Y:S01]  /*11900*/  ISETP.GE.U32.AND P5, PT, R16, 0x10, PT ;  /* 0x000000101000780c */ /* 0x000fe20003fa6070 */
[----:B--2---:R-:W-:Y:S01]  /*11910*/  @!P1 IMAD.MOV.U32 R5, RZ, RZ, R6 ;  /* 0x000000ffff059224 */ /* 0x004fe200078e0006 */
[----:B------:R-:W-:-:S02]  /*11920*/  CS2R R6, SRZ ;  /* 0x0000000000067805 */ /* 0x000fc4000001ff00 */
[----:B---3--:R-:W-:Y:S01]  /*11930*/  @!P1 IMAD.MOV.U32 R7, RZ, RZ, R2 ;  /* 0x000000ffff079224 */ /* 0x008fe200078e0002 */
[----:B------:R-:W-:-:S03]  /*11940*/  ISETP.NE.AND P1, PT, R16, RZ, PT ;  /* 0x000000ff1000720c */ /* 0x000fc60003f25270 */
[----:B------:R-:W-:-:S04]  /*11950*/  IMAD R2, R7, R5, RZ ;  /* 0x0000000507027224 */ /* 0x000fc800078e02ff */
[----:B------:R-:W-:-:S07]  /*11960*/  IMAD.MOV.U32 R13, RZ, RZ, R2 ;  /* 0x000000ffff0d7224 */ /* 0x000fce00078e0002 */
[----:B------:R-:W-:Y:S05]  /*11970*/  WARPSYNC.COLLECTIVE R15, `(.L_x_378) ;  /* 0x000000000f087348 */ /* 0x000fea0003c00000 */
[----:B------:R0:W1:Y:S02]  /*11980*/  SHFL.UP P6, R14, R13, R12, R11 ;  /* 0x0400000c0d0e7389 */ /* 0x00006400000c000b */
[----:B01----:R-:W-:Y:S01]  /*11990*/  ENDCOLLECTIVE ;  /* 0x000000000000791b */ /* 0x003fe20003800000 */
.L_x_378:
[----:B------:R-:W-:Y:S02]  /*119a0*/  IMAD.MOV.U32 R12, RZ, RZ, 0x2 ;  /* 0x00000002ff0c7424 */ /* 0x000fe400078e00ff */
[----:B------:R-:W-:-:S05]  /*119b0*/  IMAD.MOV.U32 R3, RZ, RZ, R14 ;  /* 0x000000ffff037224 */ /* 0x000fca00078e000e */
[----:B------:R-:W-:-:S05]  /*119c0*/  SEL R3, R3, RZ, P1 ;  /* 0x000000ff03037207 */ /* 0x000fca0000800000 */
[----:B------:R-:W-:-:S04]  /*119d0*/  IMAD.IADD R2, R2, 0x1, R3 ;  /* 0x0000000102027824 */ /* 0x000fc800078e0203 */
[----:B------:R-:W-:-:S07]  /*119e0*/  IMAD.MOV.U32 R13, RZ, RZ, R2 ;  /* 0x000000ffff0d7224 */ /* 0x000fce00078e0002 */
[----:B------:R-:W-:Y:S05]  /*119f0*/  WARPSYNC.COLLECTIVE R15, `(.L_x_379) ;  /* 0x000000000f087348 */ /* 0x000fea0003c00000 */
[----:B------:R0:W1:Y:S02]  /*11a00*/  SHFL.UP P6, R14, R13, R12, R11 ;  /* 0x0400000c0d0e7389 */ /* 0x00006400000c000b */
[----:B01----:R-:W-:Y:S01]  /*11a10*/  ENDCOLLECTIVE ;  /* 0x000000000000791b */ /* 0x003fe20003800000 */
.L_x_379:
        /* <DEDUP_REMOVED lines=8> */
.L_x_380:
        /* <DEDUP_REMOVED lines=8> */
.L_x_381:
        /* <DEDUP_REMOVED lines=8> */
.L_x_382:
[----:B------:R-:W-:Y:S02]  /*11ba0*/  IMAD.MOV.U32 R12, RZ, RZ, 0x1f ;  /* 0x0000001fff0c7424 */ /* 0x000fe400078e00ff */
[----:B------:R-:W-:Y:S02]  /*11bb0*/  IMAD.MOV.U32 R11, RZ, RZ, 0x1f ;  /* 0x0000001fff0b7424 */ /* 0x000fe400078e00ff */
[----:B------:R-:W-:-:S05]  /*11bc0*/  IMAD.MOV.U32 R3, RZ, RZ, R14 ;  /* 0x000000ffff037224 */ /* 0x000fca00078e000e */
[----:B------:R-:W-:-:S05]  /*11bd0*/  SEL R3, R3, RZ, P5 ;  /* 0x000000ff03037207 */ /* 0x000fca0002800000 */
[----:B------:R-:W-:-:S04]  /*11be0*/  IMAD.IADD R2, R2, 0x1, R3 ;  /* 0x0000000102027824 */ /* 0x000fc800078e0203 */
[----:B------:R-:W-:-:S07]  /*11bf0*/  IMAD.MOV.U32 R13, RZ, RZ, R2 ;  /* 0x000000ffff0d7224 */ /* 0x000fce00078e0002 */
[----:B------:R-:W-:Y:S05]  /*11c00*/  WARPSYNC.COLLECTIVE R15, `(.L_x_383) ;  /* 0x000000000f087348 */ /* 0x000fea0003c00000 */
[----:B------:R0:W1:Y:S02]  /*11c10*/  SHFL.IDX P6, R14, R13, R12, R11 ;  /* 0x0000000c0d0e7389 */ /* 0x00006400000c000b */
[----:B01----:R-:W-:Y:S01]  /*11c20*/  ENDCOLLECTIVE ;  /* 0x000000000000791b */ /* 0x003fe20003800000 */
.L_x_383:
[----:B------:R-:W-:Y:S01]  /*11c30*/  IMAD.MOV.U32 R9, RZ, RZ, R14 ;  /* 0x000000ffff097224 */ /* 0x000fe200078e000e */
[----:B------:R-:W-:Y:S06]  /*11c40*/  BRA `(.L_x_384) ;  /* 0xffffffd800cc7947 */ /* 0x000fec000383ffff */
.L_x_323:
[----:B------:R-:W-:Y:S01]  /*11c50*/  BSSY B0, `(.L_x_385) ;  /* 0x0000008000007945 */ /* 0x000fe20003800000 */
[----:B------:R-:W-:Y:S02]  /*11c60*/  IMAD.MOV.U32 R13, RZ, RZ, R2 ;  /* 0x000000ffff0d7224 */ /* 0x000fe400078e0002 */
[----:B0-----:R-:W-:Y:S02]  /*11c70*/  IMAD.MOV.U32 R12, RZ, RZ, 0x1 ;  /* 0x00000001ff0c7424 */ /* 0x001fe400078e00ff */
[----:B------:R-:W-:Y:S02]  /*11c80*/  IMAD.MOV.U32 R11, RZ, RZ, RZ ;  /* 0x000000ffff0b7224 */ /* 0x000fe400078e00ff */
[----:B------:R-:W-:-:S07]  /*11c90*/  IMAD.MOV.U32 R15, RZ, RZ, -0x1 ;  /* 0xffffffffff0f7424 */ /* 0x000fce00078e00ff */
[----:B------:R-:W-:Y:S05]  /*11ca0*/  WARPSYNC.COLLECTIVE R15, `(.L_x_386) ;  /* 0x000000000f087348 */ /* 0x000fea0003c00000 */
[----:B------:R0:W1:Y:S02]  /*11cb0*/  SHFL.UP P6, R14, R13, R12, R11 ;  /* 0x0400000c0d0e7389 */ /* 0x00006400000c000b */
[----:B01----:R-:W-:Y:S01]  /*11cc0*/  ENDCOLLECTIVE ;  /* 0x000000000000791b */ /* 0x003fe20003800000 */
.L_x_386:
[----:B------:R-:W-:Y:S05]  /*11cd0*/  BSYNC B0 ;  /* 0x0000000000007941 */ /* 0x000fea0003800000 */
.L_x_385:
[----:B------:R-:W-:Y:S02]  /*11ce0*/  IMAD.MOV.U32 R3, RZ, RZ, R14 ;  /* 0x000000ffff037224 */ /* 0x000fe400078e000e */
[----:B------:R-:W-:Y:S02]  /*11cf0*/  IMAD.MOV.U32 R12, RZ, RZ, 0x2 ;  /* 0x00000002ff0c7424 */ /* 0x000fe400078e00ff */
[----:B------:R-:W-:Y:S01]  /*11d00*/  IMAD.MOV.U32 R11, RZ, RZ, RZ ;  /* 0x000000ffff0b7224 */ /* 0x000fe200078e00ff */
[----:B------:R-:W-:Y:S01]  /*11d10*/  SEL R3, R3, RZ, P1 ;  /* 0x000000ff03037207 */ /* 0x000fe20000800000 */
[----:B------:R-:W-:-:S04]  /*11d20*/  IMAD.MOV.U32 R15, RZ, RZ, -0x1 ;  /* 0xffffffffff0f7424 */ /* 0x000fc800078e00ff */
[----:B------:R-:W-:-:S04]  /*11d30*/  IMAD.IADD R2, R2, 0x1, R3 ;  /* 0x0000000102027824 */ /* 0x000fc800078e0203 */
[----:B------:R-:W-:-:S07]  /*11d40*/  IMAD.MOV.U32 R13, RZ, RZ, R2 ;  /* 0x000000ffff0d7224 */ /* 0x000fce00078e0002 */
[----:B------:R-:W-:Y:S05]  /*11d50*/  WARPSYNC.COLLECTIVE R15, `(.L_x_387) ;  /* 0x000000000f087348 */ /* 0x000fea0003c00000 */
[----:B------:R0:W1:Y:S02]  /*11d60*/  SHFL.UP P6, R14, R13, R12, R11 ;  /* 0x0400000c0d0e7389 */ /* 0x00006400000c000b */
[----:B01----:R-:W-:Y:S01]  /*11d70*/  ENDCOLLECTIVE ;  /* 0x000000000000791b */ /* 0x003fe20003800000 */
.L_x_387:
        /* <DEDUP_REMOVED lines=8> */
.L_x_388:
        /* <DEDUP_REMOVED lines=8> */
.L_x_389:
        /* <DEDUP_REMOVED lines=8> */
.L_x_390:
        /* <DEDUP_REMOVED lines=9> */
.L_x_391:
[----:B------:R-:W-:Y:S01]  /*11f90*/  IMAD.MOV.U32 R9, RZ, RZ, R14 ;  /* 0x000000ffff097224 */ /* 0x000fe200078e000e */
[----:B------:R-:W-:Y:S06]  /*11fa0*/  BRA `(.L_x_392) ;  /* 0xffffffd800a07947 */ /* 0x000fec000383ffff */
.L_x_325:
[----:B------:R-:W-:Y:S01]  /*11fb0*/  BSSY B0, `(.L_x_393) ;  /* 0x0000006000007945 */ /* 0x000fe20003800000 */
[----:B------:R-:W-:Y:S01]  /*11fc0*/  PLOP3.LUT P6, PT, P6, PT, PT, 0x8, 0x0 ;  /* 0x000000000000781c */ /* 0x000fe200037ce170 */
[----:B------:R-:W-:-:S12]  /*11fd0*/  IMAD.MOV.U32 R15, RZ, RZ, -0x1 ;  /* 0xffffffffff0f7424 */ /* 0x000fd800078e00ff */
[----:B01----:R-:W-:Y:S05]  /*11fe0*/  WARPSYNC.COLLECTIVE R15, `(.L_x_394) ;  /* 0x000000000f087348 */ /* 0x003fea0003c00000 */
[----:B------:R-:W-:Y:S01]  /*11ff0*/  VOTE.ANY R14, PT, P6 ;  /* 0x00000000000e7806 */ /* 0x000fe200030e0100 */
[----:B01----:R-:W-:Y:S06]  /*12000*/  ENDCOLLECTIVE ;  /* 0x000000000000791b */ /* 0x003fec0003800000 */
.L_x_394:
[----:B------:R-:W-:Y:S05]  /*12010*/  BSYNC B0 ;  /* 0x0000000000007941 */ /* 0x000fea0003800000 */
.L_x_393:
[----:B------:R-:W-:Y:S02]  /*12020*/  IMAD.MOV.U32 R8, RZ, RZ, R14 ;  /* 0x000000ffff087224 */ /* 0x000fe400078e000e */
[----:B------:R-:W-:Y:S02]  /*12030*/  IMAD.MOV.U32 R13, RZ, RZ, R5 ;  /* 0x000000ffff0d7224 */ /* 0x000fe400078e0005 */
[----:B------:R-:W0:Y:S01]  /*12040*/  POPC R4, R8 ;  /* 0x0000000800047309 */ /* 0x000e220000000000 */
[----:B------:R-:W-:Y:S02]  /*12050*/  IMAD.MOV.U32 R11, RZ, RZ, 0x1f ;  /* 0x0000001fff0b7424 */ /* 0x000fe400078e00ff */
[----:B------:R-:W-:Y:S02]  /*12060*/  IMAD.MOV.U32 R15, RZ, RZ, -0x1 ;  /* 0xffffffffff0f7424 */ /* 0x000fe400078e00ff */
[----:B0-----:R-:W-:-:S07]  /*12070*/  IMAD.MOV.U32 R12, RZ, RZ, R4 ;  /* 0x000000ffff0c7224 */ /* 0x001fce00078e0004 */
[----:B------:R-:W-:Y:S05]  /*12080*/  WARPSYNC.COLLECTIVE R15, `(.L_x_395) ;  /* 0x000000000f087348 */ /* 0x000fea0003c00000 */
[----:B------:R0:W1:Y:S02]  /*12090*/  SHFL.IDX P6, R14, R13, R12, R11 ;  /* 0x0000000c0d0e7389 */ /* 0x00006400000c000b */
[----:B01----:R-:W-:Y:S01]  /*120a0*/  ENDCOLLECTIVE ;  /* 0x000000000000791b */ /* 0x003fe20003800000 */
.L_x_395:
[----:B------:R-:W-:Y:S02]  /*120b0*/  IMAD.MOV.U32 R13, RZ, RZ, R7 ;  /* 0x000000ffff0d7224 */ /* 0x000fe400078e0007 */
[----:B------:R-:W-:-:S07]  /*120c0*/  IMAD.MOV.U32 R5, RZ, RZ, R14 ;  /* 0x000000ffff057224 */ /* 0x000fce00078e000e */
[----:B------:R-:W-:Y:S05]  /*120d0*/  WARPSYNC.COLLECTIVE R15, `(.L_x_396) ;  /* 0x000000000f087348 */ /* 0x000fea0003c00000 */
[----:B------:R0:W1:Y:S02]  /*120e0*/  SHFL.IDX P6, R14, R13, R12, R11 ;  /* 0x0000000c0d0e7389 */ /* 0x00006400000c000b */
[----:B01----:R-:W-:Y:S01]  /*120f0*/  ENDCOLLECTIVE ;  /* 0x000000000000791b */ /* 0x003fe20003800000 */
.L_x_396:
[----:B------:R-:W-:Y:S01]  /*12100*/  IMAD.MOV.U32 R7, RZ, RZ, R14 ;  /* 0x000000ffff077224 */ /* 0x000fe200078e000e */
[----:B------:R-:W-:Y:S06]  /*12110*/  BRA `(.L_x_397) ;  /* 0xffffffd800807947 */ /* 0x000fec000383ffff */
.L_x_327:
[----:B------:R-:W-:Y:S01]  /*12120*/  BSSY B0, `(.L_x_398) ;  /* 0x0000007000007945 */ /* 0x000fe20003800000 */
[----:B------:R-:W-:Y:S02]  /*12130*/  IMAD.MOV.U32 R13, RZ, RZ, R2 ;  /* 0x000000ffff0d7224 */ /* 0x000fe400078e0002 */
[----:B------:R-:W-:Y:S02]  /*12140*/  IMAD.MOV.U32 R11, RZ, RZ, 0x1f ;  /* 0x0000001fff0b7424 */ /* 0x000fe400078e00ff */
[----:B------:R-:W-:-:S07]  /*12150*/  IMAD.MOV.U32 R15, RZ, RZ, -0x1 ;  /* 0xffffffffff0f7424 */ /* 0x000fce00078e00ff */
[----:B-1234-:R-:W-:Y:S05]  /*12160*/  WARPSYNC.COLLECTIVE R15, `(.L_x_399) ;  /* 0x000000000f087348 */ /* 0x01efea0003c00000 */
[----:B------:R0:W0:Y:S02]  /*12170*/  SHFL.IDX P6, R14, R13, R12, R11 ;  /* 0x0000000c0d0e7389 */ /* 0x00002400000c000b */
[----:B01234-:R-:W-:Y:S01]  /*12180*/  ENDCOLLECTIVE ;  /* 0x000000000000791b */ /* 0x01ffe20003800000 */
.L_x_399:
[----:B------:R-:W-:Y:S05]  /*12190*/  BSYNC B0 ;  /* 0x0000000000007941 */ /* 0x000fea0003800000 */
.L_x_398:
[----:B------:R-:W-:Y:S01]  /*121a0*/  IMAD.MOV.U32 R2, RZ, RZ, R14 ;  /* 0x000000ffff027224 */ /* 0x000fe200078e000e */
[----:B------:R-:W-:Y:S06]  /*121b0*/  BRA `(.L_x_400) ;  /* 0xffffffd800707947 */ /* 0x000fec000383ffff */
.L_x_331:
[----:B0-----:R0:W1:Y:S02]  /*121c0*/  SYNCS.PHASECHK.TRANS64.TRYWAIT P0, [R0+URZ+0x34820], R3 ;  /* 0x03482003000075a7 */ /* 0x001064000800017f */
[----:B-1----:R-:W-:Y:S05]  /*121d0*/  @!P0 NANOSLEEP.SYNCS 0x989680 ;  /* 0x009896800000895d */ /* 0x002fea0003900000 */
[----:B------:R-:W1:Y:S02]  /*121e0*/  @!P0 SYNCS.PHASECHK.TRANS64 P0, [R0+URZ+0x34820], R3 ;  /* 0x03482003000085a7 */ /* 0x000e64000800007f */
[----:B-1----:R-:W-:Y:S05]  /*121f0*/  @!P0 BRA `(.L_x_331) ;  /* 0xfffffffc00f08947 */ /* 0x002fea000383ffff */
[----:B------:R-:W-:Y:S05]  /*12200*/  BRA `(.L_x_401) ;  /* 0xffffffe000087947 */ /* 0x000fea000383ffff */
.L_x_332:
[----:B------:R-:W1:Y:S01]  /*12210*/  S2R R2, SR_TID.X ;  /* 0x0000000000027919 */ /* 0x000e620000002100 */
[----:B------:R-:W-:Y:S01]  /*12220*/  BSSY B0, `(.L_x_402) ;  /* 0x000000a000007945 */ /* 0x000fe20003800000 */
[----:B------:R-:W-:Y:S02]  /*12230*/  IMAD.MOV.U32 R12, RZ, RZ, RZ ;  /* 0x000000ffff0c7224 */ /* 0x000fe400078e00ff */
[----:B------:R-:W-:Y:S02]  /*12240*/  IMAD.MOV.U32 R11, RZ, RZ, 0x1f ;  /* 0x0000001fff0b7424 */ /* 0x000fe400078e00ff */
[----:B------:R-:W-:Y:S01]  /*12250*/  IMAD.MOV.U32 R15, RZ, RZ, -0x1 ;  /* 0xffffffffff0f7424 */ /* 0x000fe200078e00ff */
[----:B-1----:R-:W-:-:S04]  /*12260*/  SHF.R.U32.HI R2, RZ, 0x5, R2 ;  /* 0x00000005ff027819 */ /* 0x002fc80000011602 */
[----:B------:R-:W-:-:S05]  /*12270*/  LOP3.LUT R2, R2, 0x3, RZ, 0xc0, !PT ;  /* 0x0000000302027812 */ /* 0x000fca00078ec0ff */
[----:B------:R-:W-:-:S07]  /*12280*/  IMAD.MOV.U32 R13, RZ, RZ, R2 ;  /* 0x000000ffff0d7224 */ /* 0x000fce00078e0002 */
[----:B0-----:R-:W-:Y:S05]  /*12290*/  WARPSYNC.COLLECTIVE R15, `(.L_x_403) ;  /* 0x000000000f087348 */ /* 0x001fea0003c00000 */
[----:B------:R1:W2:Y:S02]  /*122a0*/  SHFL.IDX P6, R14, R13, R12, R11 ;  /* 0x0000000c0d0e7389 */ /* 0x0002a400000c000b */
[----:B012---:R-:W-:Y:S01]  /*122b0*/  ENDCOLLECTIVE ;  /* 0x000000000000791b */ /* 0x007fe20003800000 */
.L_x_403:
[----:B------:R-:W-:Y:S05]  /*122c0*/  BSYNC B0 ;  /* 0x0000000000007941 */ /* 0x000fea0003800000 */
.L_x_402:
[----:B------:R-:W-:Y:S05]  /*122d0*/  BRA `(.L_x_404) ;  /* 0xffffffdc00f07947 */ /* 0x000fea000383ffff */
.L_x_335:
[----:B------:R-:W-:Y:S01]  /*122e0*/  BSSY B1, `(.L_x_405) ;  /* 0x0000006000017945 */ /* 0x000fe20003800000 */
[----:B------:R-:W-:-:S07]  /*122f0*/  IMAD.MOV.U32 R15, RZ, RZ, -0x1 ;  /* 0xffffffffff0f7424 */ /* 0x000fce00078e00ff */
[----:B01----:R-:W-:Y:S05]  /*12300*/  WARPSYNC.COLLECTIVE R15, `(.L_x_406) ;  /* 0x000000000f0c7348 */ /* 0x003fea0003c00000 */
[----:B------:R-:W-:Y:S02]  /*12310*/  ELECT P6, UR62, PT ;  /* 0x00000000003e782f */ /* 0x000fe400038c0000 */
[----:B------:R-:W-:Y:S01]  /*12320*/  MOV R14, UR62 ;  /* 0x0000003e000e7c02 */ /* 0x000fe20008000f00 */
[----:B01----:R-:W-:Y:S10]  /*12330*/  ENDCOLLECTIVE ;  /* 0x000000000000791b */ /* 0x003ff40003800000 */
.L_x_406:
[----:B------:R-:W-:Y:S05]  /*12340*/  BSYNC B1 ;  /* 0x0000000000017941 */ /* 0x000fea0003800000 */
.L_x_405:
[----:B------:R-:W-:Y:S05]  /*12350*/  BRA `(.L_x_407) ;  /* 0xffffffdc00e87947 */ /* 0x000fea000383ffff */
.L_x_337:
[----:B0-----:R0:W1:Y:S02]  /*12360*/  SYNCS.PHASECHK.TRANS64.TRYWAIT P0, [R6+URZ], R5 ;  /* 0x00000005060075a7 */ /* 0x001064000800017f */
[----:B-1----:R-:W-:Y:S05]  /*12370*/  @!P0 NANOSLEEP.SYNCS 0x989680 ;  /* 0x009896800000895d */ /* 0x002fea0003900000 */
[----:B------:R-:W1:Y:S02]  /*12380*/  @!P0 SYNCS.PHASECHK.TRANS64 P0, [R6+URZ], R5 ;  /* 0x00000005060085a7 */ /* 0x000e64000800007f */
[----:B-1----:R-:W-:Y:S05]  /*12390*/  @!P0 BRA `(.L_x_337) ;  /* 0xfffffffc00f08947 */ /* 0x002fea000383ffff */
[----:B------:R-:W-:Y:S05]  /*123a0*/  BRA `(.L_x_408) ;  /* 0xffffffe000207947 */ /* 0x000fea000383ffff */
.L_x_338:
[----:B-1----:R1:W2:Y:S02]  /*123b0*/  SYNCS.PHASECHK.TRANS64.TRYWAIT P0, [R7+URZ], R2 ;  /* 0x00000002070075a7 */ /* 0x0022a4000800017f */
[----:B--2---:R-:W-:Y:S05]  /*123c0*/  @!P0 NANOSLEEP.SYNCS 0x989680 ;  /* 0x009896800000895d */ /* 0x004fea0003900000 */
[----:B------:R-:W2:Y:S02]  /*123d0*/  @!P0 SYNCS.PHASECHK.TRANS64 P0, [R7+URZ], R2 ;  /* 0x00000002070085a7 */ /* 0x000ea4000800007f */
[----:B--2---:R-:W-:Y:S05]  /*123e0*/  @!P0 BRA `(.L_x_338) ;  /* 0xfffffffc00f08947 */ /* 0x004fea000383ffff */
[----:B------:R-:W-:Y:S05]  /*123f0*/  BRA `(.L_x_409) ;  /* 0xffffffe000147947 */ /* 0x000fea000383ffff */
.L_x_340:
[----:B--2---:R2:W3:Y:S02]  /*12400*/  SYNCS.PHASECHK.TRANS64.TRYWAIT P0, [R4+URZ], R5 ;  /* 0x00000005040075a7 */ /* 0x0044e4000800017f */
[----:B---3--:R-:W-:Y:S05]  /*12410*/  @!P0 NANOSLEEP.SYNCS 0x989680 ;  /* 0x009896800000895d */ /* 0x008fea0003900000 */
[----:B------:R-:W3:Y:S02]  /*12420*/  @!P0 SYNCS.PHASECHK.TRANS64 P0, [R4+URZ], R5 ;  /* 0x00000005040085a7 */ /* 0x000ee4000800007f */
[----:B---3--:R-:W-:Y:S05]  /*12430*/  @!P0 BRA `(.L_x_340) ;  /* 0xfffffffc00f08947 */ /* 0x008fea000383ffff */
[----:B------:R-:W-:Y:S05]  /*12440*/  BRA `(.L_x_410) ;  /* 0xffffffe000187947 */ /* 0x000fea000383ffff */
.L_x_411:
        /* <DEDUP_REMOVED lines=11> */
.L_x_2982:


//--------------------- .text._ZN7cutlass13device_kernelIN5flash11enable_sm90INS1_16FlashAttnFwdSm90INS1_25CollectiveMainloopFwdSm90ILi2EN4cute5tupleIJNS5_1CILi1EEES8_S8_EEENS6_IJNS7_ILi128EEESA_NS7_ILi192EEEEEELi128ENS_10bfloat16_tEfNS_4arch4Sm90ELb0ELb0ELb0ELb1ELb0ELb1ELb0ELb1ELb1ELb1ELb1ELb0EEENS1_21CollectiveEpilogueFwdINS6_IJSA_SA_SA_EEES9_SD_SF_Li256ELb1ELb1ELb1ELb0EEENS1_36VarlenDynamicPersistentTileSchedulerILi128ELi128ELi256ELi128ELb1ELb1ELb1ELb0ELb1ELb1EEEEEEEEEvNT_6ParamsE --------------------------
	.section	.text._ZN7cutlass13device_kernelIN5flash11enable_sm90INS1_16FlashAttnFwdSm90INS1_25CollectiveMainloopFwdSm90ILi2EN4cute5tupleIJNS5_1CILi1EEES8_S8_EEENS6_IJNS7_ILi128EEESA_NS7_ILi192EEEEEELi128ENS_10bfloat16_tEfNS_4arch4Sm90ELb0ELb0ELb0ELb1ELb0ELb1ELb0ELb1ELb1ELb1ELb1ELb0EEENS1_21CollectiveEpilogueFwdINS6_IJSA_SA_SA_EEES9_SD_SF_Li256ELb1ELb1ELb1ELb0EEENS1_36VarlenDynamicPersistentTileSchedulerILi128ELi128ELi256ELi128ELb1ELb1ELb1ELb0ELb1ELb1EEEEEEEEEvNT_6ParamsE,"ax",@progbits
	.align	128
.text._ZN7cutlass13device_kernelIN5flash11enable_sm90INS1_16FlashAttnFwdSm90INS1_25CollectiveMainloopFwdSm90ILi2EN4cute5tupleIJNS5_1CILi1EEES8_S8_EEENS6_IJNS7_ILi128EEESA_NS7_ILi192EEEEEELi128ENS_10bfloat16_tEfNS_4arch4Sm90ELb0ELb0ELb0ELb1ELb0ELb1ELb0ELb1ELb1ELb1ELb1ELb0EEENS1_21CollectiveEpilogueFwdINS6_IJSA_SA_SA_EEES9_SD_SF_Li256ELb1ELb1ELb1ELb0EEENS1_36VarlenDynamicPersistentTileSchedulerILi128ELi128ELi256ELi128ELb1ELb1ELb1ELb0ELb1ELb1EEEEEEEEEvNT_6ParamsE:
        .type           _ZN7cutlass13device_kernelIN5flash11enable_sm90INS1_16FlashAttnFwdSm90INS1_25CollectiveMainloopFwdSm90ILi2EN4cute5tupleIJNS5_1CILi1EEES8_S8_EEENS6_IJNS7_ILi128EEESA_NS7_ILi192EEEEEELi128ENS_10bfloat16_tEfNS_4arch4Sm90ELb0ELb0ELb0ELb1ELb0ELb1ELb0ELb1ELb1ELb1ELb1ELb0EEENS1_21CollectiveEpilogueFwdINS6_IJSA_SA_SA_EEES9_SD_SF_Li256ELb1ELb1ELb1ELb0EEENS1_36VarlenDynamicPersistentTileSchedulerILi128ELi128ELi256ELi128ELb1ELb1ELb1ELb0ELb1ELb1EEEEEEEEEvNT_6ParamsE,@function
        .size           _ZN7cutlass13device_kernelIN5flash11enable_sm90INS1_16FlashAttnFwdSm90INS1_25CollectiveMainloopFwdSm90ILi2EN4cute5tupleIJNS5_1CILi1EEES8_S8_EEENS6_IJNS7_ILi128EEESA_NS7_ILi192EEEEEELi128ENS_10bfloat16_tEfNS_4arch4Sm90ELb0ELb0ELb0ELb1ELb0ELb1ELb0ELb1ELb1ELb1ELb1ELb0EEENS1_21CollectiveEpilogueFwdINS6_IJSA_SA_SA_EEES9_SD_SF_Li256ELb1ELb1ELb1ELb0EEENS1_36VarlenDynamicPersistentTileSchedulerILi128ELi128ELi256ELi128ELb1ELb1ELb1ELb0ELb1ELb1EEEEEEEEEvNT_6ParamsE,(.L_x_2983 - _ZN7cutlass13device_kernelIN5flash11enable_sm90INS1_16FlashAttnFwdSm90INS1_25CollectiveMainloopFwdSm90ILi2EN4cute5tupleIJNS5_1CILi1EEES8_S8_EEENS6_IJNS7_ILi128EEESA_NS7_ILi192EEEEEELi128ENS_10bfloat16_tEfNS_4arch4Sm90ELb0ELb0ELb0ELb1ELb0ELb1ELb0ELb1ELb1ELb1ELb1ELb0EEENS1_21CollectiveEpilogueFwdINS6_IJSA_SA_SA_EEES9_SD_SF_Li256ELb1ELb1ELb1ELb0EEENS1_36VarlenDynamicPersistentTileSchedulerILi128ELi128ELi256ELi128ELb1ELb1ELb1ELb0ELb1ELb1EEEEEEEEEvNT_6ParamsE)
        .other          _ZN7cutlass13device_kernelIN5flash11enable_sm90INS1_16FlashAttnFwdSm90INS1_25CollectiveMainloopFwdSm90ILi2EN4cute5tupleIJNS5_1CILi1EEES8_S8_EEENS6_IJNS7_ILi128EEESA_NS7_ILi192EEEEEELi128ENS_10bfloat16_tEfNS_4arch4Sm90ELb0ELb0ELb0ELb1ELb0ELb1ELb0ELb1ELb1ELb1ELb1ELb0EEENS1_21CollectiveEpilogueFwdINS6_IJSA_SA_SA_EEES9_SD_SF_Li256ELb1ELb1ELb1ELb0EEENS1_36VarlenDynamicPersistentTileSchedulerILi128ELi128ELi256ELi128ELb1ELb1ELb1ELb0ELb1ELb1EEEEEEEEEvNT_6ParamsE,@"STO_CUDA_ENTRY STV_DEFAULT"
_ZN7cutlass13device_kernelIN5flash11enable_sm90INS1_16FlashAttnFwdSm90INS1_25CollectiveMainloopFwdSm90ILi2EN4cute5tupleIJNS5_1CILi1EEES8_S8_EEENS6_IJNS7_ILi128EEESA_NS7_ILi192EEEEEELi128ENS_10bfloat16_tEfNS_4arch4Sm90ELb0ELb0ELb0ELb1ELb0ELb1ELb0ELb1ELb1ELb1ELb1ELb0EEENS1_21CollectiveEpilogueFwdINS6_IJSA_SA_SA_EEES9_SD_SF_Li256ELb1ELb1ELb1ELb0EEENS1_36VarlenDynamicPersistentTileSchedulerILi128ELi128ELi256ELi128ELb1ELb1ELb1ELb0ELb1ELb1EEEEEEEEEvNT_6ParamsE:
[----:B------:R-:W0:Y:S02]  /*0000*/  LDC R1, c[0x0][0x28] ;  /* 0x00000a00ff017b82 */ /* 0x000e240000000800 */
[----:B0-----:R-:W-:Y:S01]  /*0010*/  VIADD R1, R1, 0xffffff50 ;  /* 0xffffff5001017836 */ /* 0x001fe20000000000 */
[----:B------:R-:W0:Y:S01]  /*0020*/  S2R R6, SR_TID.X ;  /* 0x0000000000067919 */ /* 0x000e220000002100 */
[----:B------:R-:W-:Y:S01]  /*0030*/  ELECT P0, URZ, PT ;  /* 0x00000000003f782f */ /* 0x000fe20003800000 */
[----:B------:R-:W-:Y:S01]  /*0040*/  BSSY B0, `(.L_x_412) ;  /* 0x0000014000007945 */ /* 0x000fe20003800000 */
[----:B0-----:R-:W-:-:S05]  /*0050*/  SHF.R.U32.HI R0, RZ, 0x5, R6 ;  /* 0x00000005ff007819 */ /* 0x001fca0000011606 */
[----:B------:R-:W0:Y:S02]  /*0060*/  SHFL.IDX PT, R2, R0, RZ, 0x1f ;  /* 0x00001fff00027589 */ /* 0x000e2400000e0000 */
[----:B0-----:R-:W-:Y:S02]  /*0070*/  ISETP.EQ.AND P0, PT, R2, RZ, P0 ;  /* 0x000000ff0200720c */ /* 0x001fe40000702270 */
[----:B------:R-:W-:-:S11]  /*0080*/  SHF.R.U32.HI R2, RZ, 0x7, R6 ;  /* 0x00000007ff027819 */ /* 0x000fd60000011606 */
[----:B------:R-:W-:Y:S05]  /*0090*/  @!P0 BRA `(.L_x_413) ;  /* 0x0000000000388947 */ /* 0x000fea0003800000 */
[----:B------:R-:W-:Y:S02]  /*00a0*/  ULDC.64 UR4, c[0x0][0x198] ;  /* 0x0000660000047ab9 */ /* 0x000fe40000000a00 */
[----:B------:R-:W-:Y:S02]  /*00b0*/  UIADD3 UR6, UP0, UR4, 0x370, URZ ;  /* 0x0000037004067890 */ /* 0x000fe4000ff1e03f */
[----:B------:R-:W-:Y:S02]  /*00c0*/  UIADD3 UR8, UP1, UR4, 0x470, URZ ;  /* 0x0000047004087890 */ /* 0x000fe4000ff3e03f */
[----:B------:R-:W-:Y:S02]  /*00d0*/  UIADD3 UR10, UP2, UR4, 0x570, URZ ;  /* 0x00000570040a7890 */ /* 0x000fe4000ff5e03f */
[----:B------:R-:W-:Y:S02]  /*00e0*/  UIADD3 UR4, UP3, UR4, 0x670, URZ ;  /* 0x0000067004047890 */ /* 0x000fe4000ff7e03f */
[----:B------:R-:W-:-:S02]  /*00f0*/  UIADD3.X UR7, URZ, UR5, URZ, UP0, !UPT ;  /* 0x000000053f077290 */ /* 0x000fc400087fe43f */
[----:B------:R-:W-:Y:S02]  /*0100*/  UIADD3.X UR9, URZ, UR5, URZ, UP1, !UPT ;  /* 0x000000053f097290 */ /* 0x000fe40008ffe43f */
[----:B------:R-:W-:Y:S02]  /*0110*/  UIADD3.X UR11, URZ, UR5, URZ, UP2, !UPT ;  /* 0x000000053f0b7290 */ /* 0x000fe400097fe43f */
[----:B------:R-:W-:-:S03]  /*0120*/  UIADD3.X UR5, URZ, UR5, URZ, UP3, !UPT ;  /* 0x000000053f057290 */ /* 0x000fc60009ffe43f */
[----:B------:R0:W-:Y:S02]  /*0130*/  UTMACCTL.PF [UR6] ;  /* 0x00000000060079b9 */ /* 0x0001e40008040000 */
[----:B------:R0:W-:Y:S02]  /*0140*/  UTMACCTL.PF [UR8] ;  /* 0x00000000080079b9 */ /* 0x0001e40008040000 */
[----:B------:R0:W-:Y:S02]  /*0150*/  UTMACCTL.PF [UR10] ;  /* 0x000000000a0079b9 */ /* 0x0001e40008040000 */
[----:B------:R0:W-:Y:S02]  /*0160*/  UTMACCTL.PF [UR4] ;  /* 0x00000000040079b9 */ /* 0x0001e40008040000 */
[----:B0-----:R-:W-:Y:S01]  /*0170*/  NOP ;  /* 0x0000000000007918 */ /* 0x001fe20000000000 */
.L_x_413:
[----:B------:R-:W-:Y:S05]  /*0180*/  BSYNC B0 ;  /* 0x0000000000007941 */ /* 0x000fea0003800000 */
.L_x_412:
[----:B------:R-:W-:Y:S01]  /*0190*/  VOTEU.ANY UP0, P0 ;  /* 0x00000000003f7886 */ /* 0x000fe20000000100 */
[----:B------:R-:W0:Y:S01]  /*01a0*/  SHFL.IDX PT, R2, R2, RZ, 0x1f ;  /* 0x00001fff02027589 */ /* 0x000e2200000e0000 */
[----:B------:R-:W-:Y:S01]  /*01b0*/  UMOV UR4, 0x80 ;  /* 0x0000008000047882 */ /* 0x000fe20000000000 */
[----:B------:R-:W-:Y:S01]  /*01c0*/  UMOV UR7, 0x100 ;  /* 0x0000010000077882 */ /* 0x000fe20000000000 */
[----:B------:R-:W-:Y:S01]  /*01d0*/  VOTEU.ANY UP1, P0 ;  /* 0x00000000003f7886 */ /* 0x000fe20000020100 */
[----:B------:R-:W1:Y:S01]  /*01e0*/  @UP0 S2UR UR8, SR_CgaCtaId ;  /* 0x00000000000809c3 */ /* 0x000e620000008800 */
[----:B------:R-:W2:Y:S01]  /*01f0*/  SHFL.IDX PT, R3, R0, RZ, 0x1f ;  /* 0x00001fff00037589 */ /* 0x000ea200000e0000 */
[----:B------:R-:W-:Y:S01]  /*0200*/  @UP0 UMOV UR6, 0x400 ;  /* 0x0000040000060882 */ /* 0x000fe20000000000 */
[----:B------:R-:W-:-:S04]  /*0210*/  @UP0 UIADD3 UR4, -UR4, 0x100000, URZ ;  /* 0x0010000004040890 */ /* 0x000fc8000fffe13f */
[----:B------:R-:W-:Y:S02]  /*0220*/  @UP0 USHF.L.U32 UR5, UR4, 0xb, URZ ;  /* 0x0000000b04050899 */ /* 0x000fe4000800063f */
[----:B------:R-:W-:Y:S01]  /*0230*/  @UP0 USHF.L.U32 UR4, UR4, 0x1, URZ ;  /* 0x0000000104040899 */ /* 0x000fe2000800063f */
[----:B------:R-:W-:Y:S01]  /*0240*/  VOTEU.ANY UP2, P0 ;  /* 0x00000000003f7886 */ /* 0x000fe20000040100 */
[----:B0-----:R-:W-:Y:S01]  /*0250*/  R2UR UR9, R2 ;  /* 0x00000000020972ca */ /* 0x001fe200000e0000 */
[----:B-1----:R-:W-:Y:S01]  /*0260*/  @UP0 ULEA UR8, UR8, UR6, 0x18 ;  /* 0x0000000608080291 */ /* 0x002fe2000f8ec03f */
[----:B--2---:R-:W-:Y:S01]  /*0270*/  ISETP.NE.AND P1, PT, R3, RZ, PT ;  /* 0x000000ff0300720c */ /* 0x004fe20003f25270 */
[----:B------:R-:W-:-:S04]  /*0280*/  @UP0 UIADD3 UR6, -UR7, 0x100000, URZ ;  /* 0x0010000007060890 */ /* 0x000fc8000fffe13f */
[----:B------:R-:W-:Y:S02]  /*0290*/  @UP0 USHF.L.U32 UR7, UR6, 0xb, URZ ;  /* 0x0000000b06070899 */ /* 0x000fe4000800063f */
[----:B------:R-:W-:-:S04]  /*02a0*/  @UP0 USHF.L.U32 UR6, UR6, 0x1, URZ ;  /* 0x0000000106060899 */ /* 0x000fc8000800063f */
[----:B------:R-:W-:Y:S01]  /*02b0*/  UISETP.NE.AND UP0, UPT, UR9, URZ, UPT ;  /* 0x0000003f0900728c */ /* 0x000fe2000bf05270 */
[----:B------:R-:W0:Y:S02]  /*02c0*/  FENCE.VIEW.ASYNC.S ;  /* 0x00000000000073c6 */ /* 0x000e240000000000 */
[----:B0-----:R0:W1:Y:S05]  /*02d0*/  @UP1 SYNCS.EXCH.64 URZ, [UR8+0x34800], UR4 ;  /* 0x03480004083f15b2 */ /* 0x00106a0008000100 */
[----:B------:R0:W2:Y:S01]  /*02e0*/  @UP2 SYNCS.EXCH.64 URZ, [UR8+0x34820], UR6 ;  /* 0x03482006083f25b2 */ /* 0x0000a20008000100 */
[----:B------:R-:W-:Y:S05]  /*02f0*/  @P1 BRA `(.L_x_414) ;  /* 0x0000000000481947 */ /* 0x000fea0003800000 */
[----:B0-----:R-:W0:Y:S01]  /*0300*/  S2UR UR5, SR_CgaCtaId ;  /* 0x00000000000579c3 */ /* 0x001e220000008800 */
[----:B------:R-:W-:Y:S01]  /*0310*/  UMOV UR4, 0x400 ;  /* 0x0000040000047882 */ /* 0x000fe20000000000 */
[----:B------:R-:W-:Y:S01]  /*0320*/  UMOV UR6, 0x1 ;  /* 0x0000000100067882 */ /* 0x000fe20000000000 */
[----:B------:R-:W-:Y:S01]  /*0330*/  UMOV UR7, 0x2 ;  /* 0x0000000200077882 */ /* 0x000fe20000000000 */
[----:B------:R-:W-:Y:S01]  /*0340*/  ELECT P0, URZ, PT ;  /* 0x00000000003f782f */ /* 0x000fe20003800000 */
[----:B0-----:R-:W-:Y:S02]  /*0350*/  ULEA UR8, UR5, UR4, 0x18 ;  /* 0x0000000405087291 */ /* 0x001fe4000f8ec03f */
[----:B------:R-:W-:-:S04]  /*0360*/  UIADD3 UR4, -UR6, 0x100000, URZ ;  /* 0x0010000006047890 */ /* 0x000fc8000fffe13f */
[----:B------:R-:W-:Y:S02]  /*0370*/  USHF.L.U32 UR5, UR4, 0xb, URZ ;  /* 0x0000000b04057899 */ /* 0x000fe4000800063f */
[----:B------:R-:W-:Y:S02]  /*0380*/  USHF.L.U32 UR4, UR4, 0x1, URZ ;  /* 0x0000000104047899 */ /* 0x000fe4000800063f */
[----:B------:R-:W-:-:S04]  /*0390*/  UIADD3 UR6, -UR7, 0x100000, URZ ;  /* 0x0010000007067890 */ /* 0x000fc8000fffe13f */
[----:B------:R-:W-:Y:S02]  /*03a0*/  USHF.L.U32 UR7, UR6, 0xb, URZ ;  /* 0x0000000b06077899 */ /* 0x000fe4000800063f */
[----:B------:R-:W-:Y:S01]  /*03b0*/  USHF.L.U32 UR6, UR6, 0x1, URZ ;  /* 0x0000000106067899 */ /* 0x000fe2000800063f */
[----:B------:R-:W0:Y:S03]  /*03c0*/  FENCE.VIEW.ASYNC.S ;  /* 0x00000000000073c6 */ /* 0x000e260000000000 */
[----:B0-----:R3:W4:Y:S08]  /*03d0*/  SYNCS.EXCH.64 URZ, [UR8+0x34830], UR4 ;  /* 0x03483004083f75b2 */ /* 0x0017300008000100 */
[----:B------:R3:W0:Y:S01]  /*03e0*/  SYNCS.EXCH.64 URZ, [UR8+0x34840], UR6 ;  /* 0x03484006083f75b2 */ /* 0x0006220008000100 */
[----:B------:R3:W0:Y:S01]  /*03f0*/  SYNCS.EXCH.64 URZ, [UR8+0x34838], UR4 ;  /* 0x03483804083f75b2 */ /* 0x0006220008000100 */
[----:B------:R3:W0:Y:S02]  /*0400*/  SYNCS.EXCH.64 URZ, [UR8+0x34848], UR6 ;  /* 0x03484806083f75b2 */ /* 0x0006240008000100 */
[----:B---3--:R-:W-:Y:S01]  /*0410*/  NOP ;  /* 0x0000000000007918 */ /* 0x008fe20000000000 */
.L_x_414:
[----:B------:R-:W3:Y:S01]  /*0420*/  SHFL.IDX PT, R2, R0, RZ, 0x1f ;  /* 0x00001fff00027589 */ /* 0x000ee200000e0000 */
[----:B------:R-:W-:Y:S01]  /*0430*/  NOP ;  /* 0x0000000000007918 */ /* 0x000fe20000000000 */
[----:B---3--:R-:W-:-:S13]  /*0440*/  ISETP.NE.AND P0, PT, R2, RZ, PT ;  /* 0x000000ff0200720c */ /* 0x008fda0003f05270 */
        /* <DEDUP_REMOVED lines=14> */
[----:B0-----:R3:W0:Y:S08]  /*0530*/  SYNCS.EXCH.64 URZ, [UR8+0x34850], UR4 ;  /* 0x03485004083f75b2 */ /* 0x0016300008000100 */
[----:B------:R3:W0:Y:S01]  /*0540*/  SYNCS.EXCH.64 URZ, [UR8+0x34860], UR6 ;  /* 0x03486006083f75b2 */ /* 0x0006220008000100 */
[----:B------:R3:W0:Y:S01]  /*0550*/  SYNCS.EXCH.64 URZ, [UR8+0x34858], UR4 ;  /* 0x03485804083f75b2 */ /* 0x0006220008000100 */
[----:B------:R3:W0:Y:S02]  /*0560*/  SYNCS.EXCH.64 URZ, [UR8+0x34868], UR6 ;  /* 0x03486806083f75b2 */ /* 0x0006240008000100 */
[----:B---3--:R-:W-:Y:S01]  /*0570*/  NOP ;  /* 0x0000000000007918 */ /* 0x008fe20000000000 */
.L_x_415:
[----:B------:R-:W3:Y:S01]  /*0580*/  SHFL.IDX PT, R2, R0, RZ, 0x1f ;  /* 0x00001fff00027589 */ /* 0x000ee200000e0000 */
[----:B------:R-:W-:Y:S01]  /*0590*/  NOP ;  /* 0x0000000000007918 */ /* 0x000fe20000000000 */
[----:B---3--:R-:W-:-:S13]  /*05a0*/  ISETP.NE.AND P0, PT, R2, RZ, PT ;  /* 0x000000ff0200720c */ /* 0x008fda0003f05270 */
[----:B------:R-:W-:Y:S05]  /*05b0*/  @P0 BRA `(.L_x_416) ;  /* 0x0000000000380947 */ /* 0x000fea0003800000 */
[----:B0-----:R-:W0:Y:S01]  /*05c0*/  S2UR UR5, SR_CgaCtaId ;  /* 0x00000000000579c3 */ /* 0x001e220000008800 */
[----:B------:R-:W-:Y:S01]  /*05d0*/  UMOV UR4, 0x400 ;  /* 0x0000040000047882 */ /* 0x000fe20000000000 */
[----:B------:R-:W-:Y:S01]  /*05e0*/  UMOV UR7, 0x1 ;  /* 0x0000000100077882 */ /* 0x000fe20000000000 */
[----:B------:R-:W-:Y:S01]  /*05f0*/  ELECT P0, URZ, PT ;  /* 0x00000000003f782f */ /* 0x000fe20003800000 */
[----:B0-----:R-:W-:Y:S02]  /*0600*/  ULEA UR6, UR5, UR4, 0x18 ;  /* 0x0000000405067291 */ /* 0x001fe4000f8ec03f */
[----:B------:R-:W-:-:S04]  /*0610*/  UIADD3 UR4, -UR7, 0x100000, URZ ;  /* 0x0010000007047890 */ /* 0x000fc8000fffe13f */
[----:B------:R-:W-:Y:S02]  /*0620*/  USHF.L.U32 UR5, UR4, 0xb, URZ ;  /* 0x0000000b04057899 */ /* 0x000fe4000800063f */
[----:B------:R-:W-:Y:S01]  /*0630*/  USHF.L.U32 UR4, UR4, 0x1, URZ ;  /* 0x0000000104047899 */ /* 0x000fe2000800063f */
[----:B------:R-:W0:Y:S11]  /*0640*/  FENCE.VIEW.ASYNC.S ;  /* 0x00000000000073c6 */ /* 0x000e360000000000 */
[----:B0-----:R3:W0:Y:S01]  /*0650*/  SYNCS.EXCH.64 URZ, [UR6+0x34870], UR4 ;  /* 0x03487004063f75b2 */ /* 0x0016220008000100 */
[----:B------:R3:W0:Y:S01]  /*0660*/  SYNCS.EXCH.64 URZ, [UR6+0x34880], UR4 ;  /* 0x03488004063f75b2 */ /* 0x0006220008000100 */
[----:B------:R3:W0:Y:S01]  /*0670*/  SYNCS.EXCH.64 URZ, [UR6+0x34878], UR4 ;  /* 0x03487804063f75b2 */ /* 0x0006220008000100 */
[----:B------:R3:W0:Y:S02]  /*0680*/  SYNCS.EXCH.64 URZ, [UR6+0x34888], UR4 ;  /* 0x03488804063f75b2 */ /* 0x0006240008000100 */
[----:B---3--:R-:W-:Y:S01]  /*0690*/  NOP ;  /* 0x0000000000007918 */ /* 0x008fe20000000000 */
.L_x_416:
        /* <DEDUP_REMOVED lines=22> */
.L_x_417:
        /* <DEDUP_REMOVED lines=22> */
.L_x_418:
[----:B0-----:R-:W-:Y:S01]  /*0960*/  UMOV UR4, 0x1 ;  /* 0x0000000100047882 */ /* 0x001fe20000000000 */
[----:B------:R-:W-:Y:S01]  /*0970*/  PLOP3.LUT P0, PT, PT, PT, UP0, 0x80, 0x0 ;  /* 0x000000000000781c */ /* 0x000fe20003f0f008 */
[----:B------:R-:W-:Y:S01]  /*0980*/  USEL UR4, UR4, 0x2, !UP0 ;  /* 0x0000000204047887 */ /* 0x000fe2000c000000 */
[----:B------:R-:W-:Y:S01]  /*0990*/  NOP ;  /* 0x0000000000007918 */ /* 0x000fe20000000000 */
[----:B------:R-:W-:Y:S01]  /*09a0*/  ULDC.64 UR56, c[0x0][0x208] ;  /* 0x0000820000387ab9 */ /* 0x000fe20000000a00 */
[----:B------:R-:W-:Y:S03]  /*09b0*/  BSSY B9, `(.L_x_419) ;  /* 0x0002117000097945 */ /* 0x000fe60003800000 */
[----:B------:R-:W-:-:S05]  /*09c0*/  IMAD.U32 R2, RZ, RZ, UR4 ;  /* 0x00000004ff027e24 */ /* 0x000fca000f8e00ff */
[----:B------:R0:W-:Y:S01]  /*09d0*/  STL [R1+0x88], R2 ;  /* 0x0000880201007387 */ /* 0x0001e20000100800 */
[----:B-12-4-:R-:W-:Y:S06]  /*09e0*/  BAR.SYNC.DEFER_BLOCKING 0x0 ;  /* 0x0000000000007b1d */ /* 0x016fec0000010000 */
[----:B------:R-:W-:Y:S05]  /*09f0*/  @!P0 BRA `(.L_x_420) ;  /* 0x0000019000648947 */ /* 0x000fea0003800000 */
.L_x_421:
        /* <DEDUP_REMOVED lines=8> */
[----:B-1----:R-:W-:-:S06]  /*0a80*/  ULEA UR4, UR5, UR4, 0x18 ;  /* 0x0000000405047291 */ /* 0x002fcc000f8ec03f */
[----:B0-----:R-:W-:Y:S01]  /*0a90*/  IMAD.U32 R2, RZ, RZ, UR4 ;  /* 0x00000004ff027e24 */ /* 0x001fe2000f8e00ff */
[----:B------:R-:W-:-:S04]  /*0aa0*/  ULDC UR4, c[0x0][0xc3c] ;  /* 0x00030f0000047ab9 */ /* 0x000fc80000000800 */
[----:B------:R-:W0:Y:S01]  /*0ab0*/  LDS.128 R144, [R2+0x348d0] ;  /* 0x0348d00002907984 */ /* 0x000e220000000c00 */
[----:B------:R-:W-:Y:S06]  /*0ac0*/  BAR.ARV 0x4, 0x180 ;  /* 0x0106000000007b1d */ /* 0x000fec0000002000 */
[----:B0-----:R-:W-:-:S13]  /*0ad0*/  ISETP.GE.AND P0, PT, R147, UR4, PT ;  /* 0x0000000493007c0c */ /* 0x001fda000bf06270 */
[----:B------:R-:W-:Y:S05]  /*0ae0*/  @P0 BRA `(.L_x_422) ;  /* 0x00000210000c0947 */ /* 0x000fea0003800000 */
[----:B------:R-:W2:Y:S01]  /*0af0*/  LDL R0, [R1+0x88] ;  /* 0x0000880001007983 */ /* 0x000ea20000100800 */
[----:B------:R-:W-:Y:S01]  /*0b00*/  VIADD R18, R6, 0xffffff80 ;  /* 0xffffff8006127836 */ /* 0x000fe20000000000 */
[----:B------:R-:W-:Y:S01]  /*0b10*/  R2UR UR61, R2 ;  /* 0x00000000023d72ca */ /* 0x000fe200000e0000 */
[----:B------:R-:W-:Y:S02]  /*0b20*/  IMAD.MOV.U32 R206, RZ, RZ, RZ ;  /* 0x000000ffffce7224 */ /* 0x000fe400078e00ff */
[----:B------:R-:W-:Y:S02]  /*0b30*/  IMAD.MOV.U32 R16, RZ, RZ, RZ ;  /* 0x000000ffff107224 */ /* 0x000fe400078e00ff */
[----:B------:R-:W-:Y:S02]  /*0b40*/  IMAD.MOV.U32 R184, RZ, RZ, RZ ;  /* 0x000000ffffb87224 */ /* 0x000fe400078e00ff */
[----:B------:R-:W-:Y:S02]  /*0b50*/  IMAD.MOV.U32 R196, RZ, RZ, RZ ;  /* 0x000000ffffc47224 */ /* 0x000fe400078e00ff */
[----:B------:R-:W-:-:S04]  /*0b60*/  IMAD.MOV.U32 R194, RZ, RZ, RZ ;  /* 0x000000ffffc27224 */ /* 0x000fc800078e00ff */
[----:B------:R-:W-:Y:S01]  /*0b70*/  UIADD3 UR61, UR61, 0x10400, URZ ;  /* 0x000104003d3d7890 */ /* 0x000fe2000fffe03f */
[----:B--2---:R-:W-:Y:S02]  /*0b80*/  R2UR UR4, R0 ;  /* 0x00000000000472ca */ /* 0x004fe400000e0000 */
[----:B------:R-:W-:-:S04]  /*0b90*/  SHF.R.S32.HI R0, RZ, 0x1f, R18 ;  /* 0x0000001fff007819 */ /* 0x000fc80000011412 */
[CC--:B------:R-:W-:Y:S02]  /*0ba0*/  LEA.HI R4, R0.reuse, R18.reuse, RZ, 0x4 ;  /* 0x0000001200047211 */ /* 0x0c0fe400078f20ff */
[CC--:B------:R-:W-:Y:S02]  /*0bb0*/  LEA.HI R3, R0.reuse, R18.reuse, RZ, 0x7 ;  /* 0x0000001200037211 */ /* 0x0c0fe400078f38ff */
[----:B------:R-:W-:Y:S02]  /*0bc0*/  SHF.R.S32.HI R7, RZ, 0x4, R4 ;  /* 0x00000004ff077819 */ /* 0x000fe40000011404 */
[----:B------:R-:W-:Y:S01]  /*0bd0*/  LEA.HI R6, R0, R18, RZ, 0x2 ;  /* 0x0000001200067211 */ /* 0x000fe200078f10ff */
[----:B------:R-:W-:Y:S01]  /*0be0*/  ULOP3.LUT UR58, UR4, 0x1, URZ, 0xfc, !UPT ;  /* 0x00000001043a7892 */ /* 0x000fe2000f8efc3f */
[C---:B------:R-:W-:Y:S02]  /*0bf0*/  LOP3.LUT R5, R4.reuse, 0x3fffff0, RZ, 0xc0, !PT ;  /* 0x03fffff004057812 */ /* 0x040fe400078ec0ff */
[----:B------:R-:W-:-:S02]  /*0c00*/  LEA.HI R4, R4, R7, RZ, 0x1 ;  /* 0x0000000704047211 */ /* 0x000fc400078f08ff */
[----:B------:R-:W-:Y:S01]  /*0c10*/  LOP3.LUT R230, R3, 0xffffff80, RZ, 0xc0, !PT ;  /* 0xffffff8003e67812 */ /* 0x000fe200078ec0ff */
[----:B------:R-:W-:Y:S01]  /*0c20*/  IMAD.IADD R5, R18, 0x1, -R5 ;  /* 0x0000000112057824 */ /* 0x000fe200078e0a05 */
[----:B------:R-:W-:Y:S02]  /*0c30*/  LOP3.LUT R226, R6, 0xfffffffc, RZ, 0xc0, !PT ;  /* 0xfffffffc06e27812 */ /* 0x000fe400078ec0ff */
[----:B------:R-:W-:Y:S01]  /*0c40*/  LEA.HI R192, R0, R18, RZ, 0x5 ;  /* 0x0000001200c07211 */ /* 0x000fe200078f28ff */
[----:B------:R-:W-:Y:S01]  /*0c50*/  IMAD.IADD R230, R18, 0x1, -R230 ;  /* 0x0000000112e67824 */ /* 0x000fe200078e0ae6 */
[----:B------:R-:W-:Y:S01]  /*0c60*/  LOP3.LUT R4, R4, 0x1ffffffe, RZ, 0xc0, !PT ;  /* 0x1ffffffe04047812 */ /* 0x000fe200078ec0ff */
[----:B------:R-:W-:Y:S01]  /*0c70*/  IMAD.IADD R226, R18, 0x1, -R226 ;  /* 0x0000000112e27824 */ /* 0x000fe200078e0ae2 */
[----:B------:R-:W-:Y:S02]  /*0c80*/  SHF.R.S32.HI R192, RZ, 0x5, R192 ;  /* 0x00000005ffc07819 */ /* 0x000fe400000114c0 */
[----:B------:R-:W-:Y:S01]  /*0c90*/  SHF.R.S32.HI R17, RZ, 0x2, R6 ;  /* 0x00000002ff117819 */ /* 0x000fe20000011406 */
[----:B------:R-:W-:Y:S01]  /*0ca0*/  IMAD.IADD R4, R7, 0x1, -R4 ;  /* 0x0000000107047824 */ /* 0x000fe200078e0a04 */
[----:B------:R-:W-:Y:S01]  /*0cb0*/  SHF.R.S32.HI R7, RZ, 0x1f, R230 ;  /* 0x0000001fff077819 */ /* 0x000fe200000114e6 */
[----:B------:R-:W-:Y:S01]  /*0cc0*/  IMAD.SHL.U32 R22, R226, 0x4, RZ ;  /* 0x00000004e2167824 */ /* 0x000fe200078e00ff */
[----:B------:R-:W-:Y:S01]  /*0cd0*/  SHF.R.S32.HI R6, RZ, 0x1f, R6 ;  /* 0x0000001fff067819 */ /* 0x000fe20000011406 */
[----:B------:R-:W-:Y:S01]  /*0ce0*/  IMAD R9, R192, 0x10, R5 ;  /* 0x00000010c0097824 */ /* 0x000fe200078e0205 */
[----:B------:R-:W-:Y:S01]  /*0cf0*/  LEA.HI R5, R7, R230, RZ, 0x2 ;  /* 0x000000e607057211 */ /* 0x000fe200078f10ff */
[----:B------:R-:W-:Y:S01]  /*0d00*/  VIADD R186, R22, 0x20 ;  /* 0x0000002016ba7836 */ /* 0x000fe20000000000 */
[----:B------:R-:W-:Y:S01]  /*0d10*/  LEA.HI R6, R6, R17, RZ, 0x3 ;  /* 0x0000001106067211 */ /* 0x000fe200078f18ff */
[----:B------:R-:W-:Y:S01]  /*0d20*/  IMAD R14, R9, 0x8, R4 ;  /* 0x00000008090e7824 */ /* 0x000fe200078e0204 */
[--C-:B------:R-:W-:Y:S01]  /*0d30*/  SHF.R.S32.HI R4, RZ, 0x2, R5.reuse ;  /* 0x00000002ff047819 */ /* 0x100fe20000011405 */
[C---:B------:R-:W-:Y:S01]  /*0d40*/  IMAD.IADD R8, R22.reuse, 0x1, R186 ;  /* 0x0000000116087824 */ /* 0x040fe200078e02ba */
[----:B------:R-:W-:Y:S01]  /*0d50*/  SHF.R.S32.HI R9, RZ, 0x1f, R5 ;  /* 0x0000001fff097819 */ /* 0x000fe20000011405 */
[C---:B------:R-:W-:Y:S01]  /*0d60*/  VIADD R188, R22.reuse, 0x40 ;  /* 0x0000004016bc7836 */ /* 0x040fe20000000000 */
[----:B------:R-:W-:Y:S01]  /*0d70*/  SHF.R.S32.HI R15, RZ, 0x7, R3 ;  /* 0x00000007ff0f7819 */ /* 0x000fe20000011403 */
[----:B------:R-:W-:Y:S01]  /*0d80*/  VIADD R207, R17, 0x40 ;  /* 0x0000004011cf7836 */ /* 0x000fe20000000000 */
[----:B------:R-:W-:Y:S01]  /*0d90*/  LEA.HI R9, R9, R4, RZ, 0x3 ;  /* 0x0000000409097211 */ /* 0x000fe200078f18ff */
[C---:B------:R-:W-:Y:S01]  /*0da0*/  IMAD.IADD R10, R22.reuse, 0x1, R188 ;  /* 0x00000001160a7824 */ /* 0x040fe200078e02bc */
[----:B------:R-:W-:Y:S01]  /*0db0*/  SHF.R.S32.HI R11, RZ, 0x1f, R8 ;  /* 0x0000001fff0b7819 */ /* 0x000fe20000011408 */
[----:B------:R-:W-:Y:S01]  /*0dc0*/  IMAD.SHL.U32 R185, R207, 0x40, RZ ;  /* 0x00000040cfb97824 */ /* 0x000fe200078e00ff */
[----:B------:R-:W-:Y:S01]  /*0dd0*/  LOP3.LUT R9, R9, 0xfffffff8, RZ, 0xc0, !PT ;  /* 0xfffffff809097812 */ /* 0x000fe200078ec0ff */
[C---:B------:R-:W-:Y:S01]  /*0de0*/  VIADD R190, R22.reuse, 0x50 ;  /* 0x0000005016be7836 */ /* 0x040fe20000000000 */
[----:B------:R-:W-:Y:S01]  /*0df0*/  LEA.HI R7, R7, R230, RZ, 0x5 ;  /* 0x000000e607077211 */ /* 0x000fe200078f28ff */
[----:B------:R-:W-:Y:S01]  /*0e00*/  VIADD R187, R22, 0x10 ;  /* 0x0000001016bb7836 */ /* 0x000fe20000000000 */
[----:B------:R-:W-:Y:S01]  /*0e10*/  LOP3.LUT R6, R6, 0xfffffff8, RZ, 0xc0, !PT ;  /* 0xfffffff806067812 */ /* 0x000fe200078ec0ff */
[----:B------:R-:W-:Y:S01]  /*0e20*/  IMAD.IADD R4, R4, 0x1, -R9 ;  /* 0x0000000104047824 */ /* 0x000fe200078e0a09 */
[----:B------:R-:W-:Y:S01]  /*0e30*/  LEA.HI R3, R3, R15, RZ, 0x1 ;  /* 0x0000000f03037211 */ /* 0x000fe200078f08ff */
[----:B------:R-:W-:Y:S01]  /*0e40*/  IMAD.SHL.U32 R21, R190, 0x2, RZ ;  /* 0x00000002be157824 */ /* 0x000fe200078e00ff */
[-C--:B------:R-:W-:Y:S01]  /*0e50*/  LEA.HI R12, R11, R8.reuse, RZ, 0x3 ;  /* 0x000000080b0c7211 */ /* 0x080fe200078f18ff */
[----:B------:R-:W-:Y:S01]  /*0e60*/  IMAD.IADD R229, R17, 0x1, -R6 ;  /* 0x0000000111e57824 */ /* 0x000fe200078e0a06 */
[----:B------:R-:W-:Y:S01]  /*0e70*/  LEA.HI R13, R11, R8, RZ, 0x6 ;  /* 0x000000080b0d7211 */ /* 0x000fe200078f30ff */
[----:B------:R-:W-:Y:S01]  /*0e80*/  VIADD R189, R22, 0x30 ;  /* 0x0000003016bd7836 */ /* 0x000fe20000000000 */
[----:B------:R-:W-:Y:S01]  /*0e90*/  SHF.R.S32.HI R8, RZ, 0x1f, R207 ;  /* 0x0000001fff087819 */ /* 0x000fe200000114cf */
[----:B------:R-:W-:Y:S01]  /*0ea0*/  IMAD.SHL.U32 R191, R229, 0x40, RZ ;  /* 0x00000040e5bf7824 */ /* 0x000fe200078e00ff */
[----:B------:R-:W-:Y:S01]  /*0eb0*/  SHF.R.S32.HI R7, RZ, 0x5, R7 ;  /* 0x00000005ff077819 */ /* 0x000fe20000011407 */
[----:B------:R-:W-:Y:S01]  /*0ec0*/  IMAD.SHL.U32 R13, R13, 0x80, RZ ;  /* 0x000000800d0d7824 */ /* 0x000fe200078e00ff */
[----:B------:R-:W-:Y:S01]  /*0ed0*/  LOP3.LUT R3, R3, 0x3fffffe, RZ, 0xc0, !PT ;  /* 0x03fffffe03037812 */ /* 0x000fe200078ec0ff */
[----:B------:R-:W-:Y:S01]  /*0ee0*/  IMAD.SHL.U32 R232, R187, 0x2, RZ ;  /* 0x00000002bbe87824 */ /* 0x000fe200078e00ff */
[----:B------:R-:W-:Y:S01]  /*0ef0*/  LEA.HI R0, R0, R18, RZ, 0x3 ;  /* 0x0000001200007211 */ /* 0x000fe200078f18ff */
[----:B------:R-:W-:Y:S01]  /*0f00*/  IMAD R4, R7, 0x10, R4 ;  /* 0x0000001007047824 */ /* 0x000fe200078e0204 */
[----:B------:R-:W-:Y:S01]  /*0f10*/  SHF.R.S32.HI R11, RZ, 0x1f, R10 ;  /* 0x0000001fff0b7819 */ /* 0x000fe2000001140a */
[----:B------:R-:W-:Y:S01]  /*0f20*/  IMAD.IADD R3, R15, 0x1, -R3 ;  /* 0x000000010f037824 */ /* 0x000fe200078e0a03 */
[----:B------:R-:W-:Y:S01]  /*0f30*/  LEA.HI R8, R8, R207, RZ, 0x3 ;  /* 0x000000cf08087211 */ /* 0x000fe200078f18ff */
[----:B------:R-:W-:Y:S01]  /*0f40*/  IMAD.SHL.U32 R234, R186, 0x2, RZ ;  /* 0x00000002baea7824 */ /* 0x000fe200078e00ff */
[----:B------:R-:W-:Y:S01]  /*0f50*/  LOP3.LUT R185, R185, 0x1c0, RZ, 0xc0, !PT ;  /* 0x000001c0b9b97812 */ /* 0x000fe200078ec0ff */
[----:B------:R-:W-:Y:S01]  /*0f60*/  IMAD.SHL.U32 R236, R189, 0x2, RZ ;  /* 0x00000002bdec7824 */ /* 0x000fe200078e00ff */
[----:B------:R-:W-:Y:S01]  /*0f70*/  LOP3.LUT R201, R0, 0xfffffff8, RZ, 0xc0, !PT ;  /* 0xfffffff800c97812 */ /* 0x000fe200078ec0ff */
[----:B------:R-:W-:Y:S01]  /*0f80*/  IMAD.SHL.U32 R8, R8, 0x40, RZ ;  /* 0x0000004008087824 */ /* 0x000fe200078e00ff */
[----:B------:R-:W-:-:S02]  /*0f90*/  LEA.HI R228, R11, R10, RZ, 0x3 ;  /* 0x0000000a0be47211 */ /* 0x000fc400078f18ff */
[----:B------:R-:W-:Y:S01]  /*0fa0*/  LEA.HI R10, R11, R10, RZ, 0x6 ;  /* 0x0000000a0b0a7211 */ /* 0x000fe200078f30ff */
[----:B------:R-:W-:Y:S01]  /*0fb0*/  IMAD R11, R3, 0x40, R4 ;  /* 0x00000040030b7824 */ /* 0x000fe200078e0204 */
[----:B------:R-:W-:Y:S01]  /*0fc0*/  LOP3.LUT R191, R191, 0x1c0, RZ, 0xc0, !PT ;  /* 0x000001c0bfbf7812 */ /* 0x000fe200078ec0ff */
[----:B------:R-:W-:Y:S01]  /*0fd0*/  IMAD.IADD R201, R18, 0x1, -R201 ;  /* 0x0000000112c97824 */ /* 0x000fe200078e0ac9 */
[----:B------:R-:W-:Y:S01]  /*0fe0*/  SHF.R.U32.HI R15, RZ, 0x3, R185 ;  /* 0x00000003ff0f7819 */ /* 0x000fe200000116b9 */
[----:B------:R-:W-:Y:S01]  /*0ff0*/  IMAD.SHL.U32 R10, R10, 0x80, RZ ;  /* 0x000000800a0a7824 */ /* 0x000fe200078e00ff */
[--C-:B------:R-:W-:Y:S01]  /*1000*/  LOP3.LUT R3, R185, 0x38, R12.reuse, 0xf8, !PT ;  /* 0x00000038b9037812 */ /* 0x100fe200078ef80c */
[----:B------:R-:W-:Y:S01]  /*1010*/  IMAD.SHL.U32 R198, R201, 0x8, RZ ;  /* 0x00000008c9c67824 */ /* 0x000fe200078e00ff */
[----:B------:R-:W-:Y:S01]  /*1020*/  LOP3.LUT R195, R8, 0xfffffe00, RZ, 0xc0, !PT ;  /* 0xfffffe0008c37812 */ /* 0x000fe200078ec0ff */
[----:B------:R-:W-:Y:S01]  /*1030*/  IMAD.SHL.U32 R18, R226, 0x8, RZ ;  /* 0x00000008e2127824 */ /* 0x000fe200078e00ff */
[----:B------:R-:W-:Y:S01]  /*1040*/  SHF.R.U32.HI R193, RZ, 0x3, R191 ;  /* 0x00000003ffc17819 */ /* 0x000fe200000116bf */
[----:B------:R-:W-:Y:S01]  /*1050*/  VIADD R200, R198, 0x40 ;  /* 0x00000040c6c87836 */ /* 0x000fe20000000000 */
[----:B------:R-:W-:Y:S01]  /*1060*/  LOP3.LUT R4, R191, 0x38, R12, 0xf8, !PT ;  /* 0x00000038bf047812 */ /* 0x000fe200078ef80c */
[----:B------:R-:W-:Y:S01]  /*1070*/  STL [R1+0x7c], R11 ;  /* 0x00007c0b01007387 */ /* 0x000fe20000100800 */
[----:B------:R-:W-:-:S02]  /*1080*/  LOP3.LUT R13, R13, 0xffffe000, RZ, 0xc0, !PT ;  /* 0xffffe0000d0d7812 */ /* 0x000fc400078ec0ff */
[----:B------:R-:W-:Y:S02]  /*1090*/  LOP3.LUT R8, R3, R15, RZ, 0x3c, !PT ;  /* 0x0000000f03087212 */ /* 0x000fe400078e3cff */
[----:B------:R-:W-:Y:S02]  /*10a0*/  LOP3.LUT R4, R4, R193, RZ, 0x3c, !PT ;  /* 0x000000c104047212 */ /* 0x000fe400078e3cff */
[----:B------:R-:W-:Y:S01]  /*10b0*/  IADD3 R8, R8, R13, R195 ;  /* 0x0000000d08087210 */ /* 0x000fe20007ffe0c3 */
[----:B------:R-:W-:Y:S01]  /*10c0*/  IMAD R13, R192, 0x200, R13 ;  /* 0x00000200c00d7824 */ /* 0x000fe200078e020d */
[----:B------:R-:W-:Y:S02]  /*10d0*/  LOP3.LUT R5, R5, 0x7ffffffc, RZ, 0xc0, !PT ;  /* 0x7ffffffc05057812 */ /* 0x000fe400078ec0ff */
[----:B------:R-:W-:Y:S01]  /*10e0*/  SHF.R.S32.HI R224, RZ, 0x3, R0 ;  /* 0x00000003ffe07819 */ /* 0x000fe20000011400 */
[----:B------:R-:W-:Y:S01]  /*10f0*/  IMAD.IADD R4, R13, 0x1, R4 ;  /* 0x000000010d047824 */ /* 0x000fe200078e0204 */
[----:B------:R-:W-:Y:S01]  /*1100*/  SHF.R.S32.HI R0, RZ, 0x1f, R198 ;  /* 0x0000001fff007819 */ /* 0x000fe200000114c6 */
[----:B------:R-:W-:Y:S01]  /*1110*/  IMAD.IADD R5, R230, 0x1, -R5 ;  /* 0x00000001e6057824 */ /* 0x000fe200078e0a05 */
[----:B------:R-:W-:Y:S01]  /*1120*/  SHF.R.S32.HI R13, RZ, 0x1f, R200 ;  /* 0x0000001fff0d7819 */ /* 0x000fe200000114c8 */
[----:B------:R-:W-:Y:S01]  /*1130*/  IMAD.SHL.U32 R13, R188, 0x2, RZ ;  /* 0x00000002bc0d7824 */ /* 0x000fe200078e00ff */
[----:B------:R-:W-:Y:S01]  /*1140*/  LOP3.LUT R6, R191, 0x38, R228, 0xf8, !PT ;  /* 0x00000038bf067812 */ /* 0x000fe200078ef8e4 */
[----:B------:R-:W-:Y:S01]  /*1150*/  IMAD.SHL.U32 R209, R5, 0x2, RZ ;  /* 0x0000000205d17824 */ /* 0x000fe200078e00ff */
[----:B------:R-:W-:-:S02]  /*1160*/  LOP3.LUT R10, R10, 0xffffe000, RZ, 0xc0, !PT ;  /* 0xffffe0000a0a7812 */ /* 0x000fc400078ec0ff */
[----:B------:R-:W-:Y:S01]  /*1170*/  LOP3.LUT R0, R185, 0x38, R18, 0xf8, !PT ;  /* 0x00000038b9007812 */ /* 0x000fe200078ef812 */
[----:B------:R0:W-:Y:S01]  /*1180*/  STL [R1+0x10], R13 ;  /* 0x0000100d01007387 */ /* 0x0001e20000100800 */
[----:B------:R-:W-:Y:S01]  /*1190*/  SHF.R.S32.HI R9, RZ, 0x1f, R190 ;  /* 0x0000001fff097819 */ /* 0x000fe200000114be */
[----:B------:R-:W-:Y:S01]  /*11a0*/  IMAD R3, R192, 0x200, R10 ;  /* 0x00000200c0037824 */ /* 0x000fe200078e020a */
[----:B------:R-:W-:Y:S01]  /*11b0*/  LOP3.LUT R6, R6, R193, RZ, 0x3c, !PT ;  /* 0x000000c106067212 */ /* 0x000fe200078e3cff */
[----:B------:R-:W-:Y:S01]  /*11c0*/  VIADD R222, R209, 0x28 ;  /* 0x00000028d1de7836 */ /* 0x000fe20000000000 */
[----:B------:R-:W-:Y:S01]  /*11d0*/  LOP3.LUT R0, R195, R0, R15, 0xf6, !PT ;  /* 0x00000000c3007212 */ /* 0x000fe200078ef60f */
[----:B------:R-:W-:Y:S01]  /*11e0*/  STL [R1+0x4c], R21 ;  /* 0x00004c1501007387 */ /* 0x000fe20000100800 */
[----:B------:R-:W-:Y:S01]  /*11f0*/  LOP3.LUT R7, R185, 0x38, R228, 0xf8, !PT ;  /* 0x00000038b9077812 */ /* 0x000fe200078ef8e4 */
[----:B------:R-:W-:Y:S01]  /*1200*/  IMAD.IADD R6, R3, 0x1, R6 ;  /* 0x0000000103067824 */ /* 0x000fe200078e0206 */
[----:B------:R-:W-:Y:S01]  /*1210*/  SHF.L.U64.HI R9, R190, 0x1, R9 ;  /* 0x00000001be097819 */ /* 0x000fe20000010209 */
[----:B0-----:R-:W-:Y:S01]  /*1220*/  IMAD.SHL.U32 R13, R14, 0x8, RZ ;  /* 0x000000080e0d7824 */ /* 0x001fe200078e00ff */
[----:B------:R-:W-:Y:S01]  /*1230*/  LEA R0, R0, UR61, 0x1 ;  /* 0x0000003d00007c11 */ /* 0x000fe2000f8e08ff */
[----:B------:R-:W-:Y:S01]  /*1240*/  VIADD R219, R209, 0x40 ;  /* 0x00000040d1db7836 */ /* 0x000fe20000000000 */
[----:B------:R-:W-:Y:S01]  /*1250*/  LOP3.LUT R7, R7, R15, RZ, 0x3c, !PT ;  /* 0x0000000f07077212 */ /* 0x000fe200078e3cff */
[C---:B------:R-:W-:Y:S01]  /*1260*/  VIADD R216, R209.reuse, 0x58 ;  /* 0x00000058d1d87836 */ /* 0x040fe20000000000 */
[----:B------:R-:W-:Y:S01]  /*1270*/  LEA.HI R3, R226, R226, RZ, 0x1 ;  /* 0x000000e2e2037211 */ /* 0x000fe200078f08ff */
[----:B------:R-:W-:Y:S01]  /*1280*/  STL [R1+0x84], R13 ;  /* 0x0000840d01007387 */ /* 0x000fe20000100800 */
[----:B------:R-:W-:Y:S01]  /*1290*/  VIADD R213, R209, 0x70 ;  /* 0x00000070d1d57836 */ /* 0x000fe20000000000 */
[----:B------:R-:W-:Y:S01]  /*12a0*/  IADD3 R7, R7, R10, R195 ;  /* 0x0000000a07077210 */ /* 0x000fe20007ffe0c3 */
[----:B------:R-:W-:Y:S01]  /*12b0*/  VIADD R221, R209, 0x30 ;  /* 0x00000030d1dd7836 */ /* 0x000fe20000000000 */
[----:B------:R-:W-:Y:S01]  /*12c0*/  STL [R1+0x48], R9 ;  /* 0x0000480901007387 */ /* 0x000fe20000100800 */
[----:B------:R-:W-:Y:S01]  /*12d0*/  LOP3.LUT R3, R3, 0x1ffffffe, RZ, 0xc0, !PT ;  /* 0x1ffffffe03037812 */ /* 0x000fe200078ec0ff */
[C---:B------:R-:W-:Y:S01]  /*12e0*/  VIADD R218, R209.reuse, 0x48 ;  /* 0x00000048d1da7836 */ /* 0x040fe20000000000 */
[----:B------:R-:W-:Y:S01]  /*12f0*/  LEA R8, R8, UR61, 0x1 ;  /* 0x0000003d08087c11 */ /* 0x000fe2000f8e08ff */
[----:B------:R0:W-:Y:S01]  /*1300*/  STL [R1+0x74], R0 ;  /* 0x0000740001007387 */ /* 0x0001e20000100800 */
[C---:B------:R-:W-:Y:S01]  /*1310*/  VIADD R215, R209.reuse, 0x60 ;  /* 0x00000060d1d77836 */ /* 0x040fe20000000000 */
[----:B------:R-:W-:Y:S01]  /*1320*/  SHF.R.S32.HI R5, RZ, 0x1f, R221 ;  /* 0x0000001fff057819 */ /* 0x000fe200000114dd */
[----:B------:R-:W-:Y:S01]  /*1330*/  VIADD R212, R209, 0x78 ;  /* 0x00000078d1d47836 */ /* 0x000fe20000000000 */
[----:B------:R-:W-:Y:S01]  /*1340*/  SHF.R.S32.HI R5, RZ, 0x1f, R218 ;  /* 0x0000001fff057819 */ /* 0x000fe200000114da */
[----:B------:R-:W-:Y:S01]  /*1350*/  IMAD.IADD R3, R226, 0x1, -R3 ;  /* 0x00000001e2037824 */ /* 0x000fe200078e0a03 */
[----:B------:R-:W-:Y:S01]  /*1360*/  SHF.R.S32.HI R5, RZ, 0x1f, R215 ;  /* 0x0000001fff057819 */ /* 0x000fe200000114d7 */
[----:B------:R-:W-:Y:S01]  /*1370*/  STL [R1+0x6c], R8 ;  /* 0x00006c0801007387 */ /* 0x000fe20000100800 */
[----:B------:R-:W-:Y:S01]  /*1380*/  SHF.R.S32.HI R5, RZ, 0x1f, R212 ;  /* 0x0000001fff057819 */ /* 0x000fe200000114d4 */
[----:B------:R-:W-:Y:S01]  /*1390*/  IMAD R5, R3, 0x8, R11 ;  /* 0x0000000803057824 */ /* 0x000fe200078e020b */
[----:B0-----:R-:W-:Y:S01]  /*13a0*/  SHF.R.S32.HI R0, RZ, 0x1f, R222 ;  /* 0x0000001fff007819 */ /* 0x001fe200000114de */
[C---:B------:R-:W-:Y:S01]  /*13b0*/  VIADD R223, R209.reuse, 0x20 ;  /* 0x00000020d1df7836 */ /* 0x040fe20000000000 */
[----:B------:R-:W-:Y:S01]  /*13c0*/  SHF.R.S32.HI R0, RZ, 0x1f, R219 ;  /* 0x0000001fff007819 */ /* 0x000fe200000114db */
[C---:B------:R-:W-:Y:S01]  /*13d0*/  VIADD R220, R209.reuse, 0x38 ;  /* 0x00000038d1dc7836 */ /* 0x040fe20000000000 */
[----:B------:R-:W-:Y:S01]  /*13e0*/  SHF.R.S32.HI R0, RZ, 0x1f, R216 ;  /* 0x0000001fff007819 */ /* 0x000fe200000114d8 */
[C---:B------:R-:W-:Y:S01]  /*13f0*/  VIADD R217, R209.reuse, 0x50 ;  /* 0x00000050d1d97836 */ /* 0x040fe20000000000 */
[----:B------:R-:W-:Y:S01]  /*1400*/  SHF.R.S32.HI R0, RZ, 0x1f, R213 ;  /* 0x0000001fff007819 */ /* 0x000fe200000114d5 */
[----:B------:R-:W-:Y:S01]  /*1410*/  VIADD R214, R209, 0x68 ;  /* 0x00000068d1d67836 */ /* 0x000fe20000000000 */
[----:B------:R-:W-:Y:S01]  /*1420*/  LEA R0, R7, UR61, 0x1 ;  /* 0x0000003d07007c11 */ /* 0x000fe2000f8e08ff */
[----:B------:R-:W-:Y:S01]  /*1430*/  VIADD R211, R209, 0x18 ;  /* 0x00000018d1d37836 */ /* 0x000fe20000000000 */
[----:B------:R-:W-:-:S02]  /*1440*/  LEA R3, R4, UR61, 0x1 ;  /* 0x0000003d04037c11 */ /* 0x000fc4000f8e08ff */
[----:B------:R-:W-:Y:S01]  /*1450*/  SHF.R.S32.HI R10, RZ, 0x1f, R187 ;  /* 0x0000001fff0a7819 */ /* 0x000fe200000114bb */
[----:B------:R0:W-:Y:S01]  /*1460*/  STL [R1+0x68], R0 ;  /* 0x0000680001007387 */ /* 0x0001e20000100800 */
[----:B------:R-:W-:Y:S02]  /*1470*/  SHF.R.S32.HI R233, RZ, 0x1f, R186 ;  /* 0x0000001fffe97819 */ /* 0x000fe400000114ba */
[----:B------:R-:W-:Y:S01]  /*1480*/  SHF.R.S32.HI R20, RZ, 0x1f, R189 ;  /* 0x0000001fff147819 */ /* 0x000fe200000114bd */
[----:B------:R1:W-:Y:S01]  /*1490*/  STL [R1+0x80], R5 ;  /* 0x0000800501007387 */ /* 0x0003e20000100800 */
[----:B------:R-:W-:Y:S02]  /*14a0*/  SHF.R.S32.HI R237, RZ, 0x1f, R188 ;  /* 0x0000001fffed7819 */ /* 0x000fe400000114bc */
[----:B------:R-:W-:Y:S02]  /*14b0*/  SHF.R.S32.HI R9, RZ, 0x1f, R223 ;  /* 0x0000001fff097819 */ /* 0x000fe400000114df */
[----:B------:R-:W-:-:S02]  /*14c0*/  SHF.R.S32.HI R9, RZ, 0x1f, R220 ;  /* 0x0000001fff097819 */ /* 0x000fc400000114dc */
[----:B0-----:R-:W-:Y:S02]  /*14d0*/  LEA R0, R6, UR61, 0x1 ;  /* 0x0000003d06007c11 */ /* 0x001fe4000f8e08ff */
[----:B------:R-:W-:Y:S02]  /*14e0*/  SHF.R.S32.HI R9, RZ, 0x1f, R217 ;  /* 0x0000001fff097819 */ /* 0x000fe400000114d9 */
[----:B------:R-:W-:Y:S01]  /*14f0*/  SHF.L.U64.HI R231, R187, 0x1, R10 ;  /* 0x00000001bbe77819 */ /* 0x000fe2000001020a */
[----:B------:R1:W-:Y:S01]  /*1500*/  STL [R1+0x70], R0 ;  /* 0x0000700001007387 */ /* 0x0003e20000100800 */
[----:B------:R-:W-:Y:S02]  /*1510*/  SHF.L.U64.HI R233, R186, 0x1, R233 ;  /* 0x00000001bae97819 */ /* 0x000fe400000102e9 */
[----:B------:R-:W-:Y:S01]  /*1520*/  SHF.L.U64.HI R235, R189, 0x1, R20 ;  /* 0x00000001bdeb7819 */ /* 0x000fe20000010214 */
[----:B------:R1:W-:Y:S01]  /*1530*/  STL [R1+0x78], R3 ;  /* 0x0000780301007387 */ /* 0x0003e20000100800 */
[----:B------:R-:W-:-:S02]  /*1540*/  SHF.L.U64.HI R237, R188, 0x1, R237 ;  /* 0x00000001bced7819 */ /* 0x000fc400000102ed */
[----:B------:R-:W-:Y:S02]  /*1550*/  SHF.R.S32.HI R227, RZ, 0x3, R12 ;  /* 0x00000003ffe37819 */ /* 0x000fe4000001140c */
[----:B------:R-:W-:Y:S02]  /*1560*/  SHF.R.S32.HI R228, RZ, 0x3, R228 ;  /* 0x00000003ffe47819 */ /* 0x000fe400000114e4 */
[----:B------:R-:W-:-:S07]  /*1570*/  SHF.R.S32.HI R9, RZ, 0x1f, R214 ;  /* 0x0000001fff097819 */ /* 0x000fce00000114d6 */
.L_x_634:
[----:B01-34-:R-:W0:Y:S01]  /*1580*/  LDC.64 R4, c[0x0][0xc88] ;  /* 0x00032200ff047b82 */ /* 0x01be220000000a00 */
[----:B------:R-:W-:Y:S01]  /*1590*/  ULDC.64 UR4, c[0x0][0xa28] ;  /* 0x00028a0000047ab9 */ /* 0x000fe20000000a00 */
[----:B------:R-:W-:Y:S01]  /*15a0*/  ULDC.64 UR8, c[0x0][0xa18] ;  /* 0x0002860000087ab9 */ /* 0x000fe20000000a00 */
[----:B------:R-:W-:Y:S01]  /*15b0*/  ULDC.64 UR6, c[0x0][0xa08] ;  /* 0x0002820000067ab9 */ /* 0x000fe20000000a00 */
[----:B0-----:R-:W-:-:S05]  /*15c0*/  IMAD.WIDE R4, R147, 0x4, R4 ;  /* 0x0000000493047825 */ /* 0x001fca00078e0204 */
[----:B------:R-:W2:Y:S01]  /*15d0*/  LDG.E R203, desc[UR56][R4.64] ;  /* 0x0000003804cb7981 */ /* 0x000ea2000c1e1900 */
[----:B------:R-:W-:Y:S01]  /*15e0*/  ISETP.NE.U32.AND P2, PT, RZ, UR4, PT ;  /* 0x00000004ff007c0c */ /* 0x000fe2000bf45070 */
[----:B------:R-:W-:Y:S01]  /*15f0*/  IMAD.MOV.U32 R11, RZ, RZ, RZ ;  /* 0x000000ffff0b7224 */ /* 0x000fe200078e00ff */
[----:B------:R-:W-:Y:S01]  /*1600*/  ISETP.NE.U32.AND P1, PT, RZ, UR8, PT ;  /* 0x00000008ff007c0c */ /* 0x000fe2000bf25070 */
[----:B------:R-:W-:Y:S01]  /*1610*/  IMAD.MOV.U32 R27, RZ, RZ, RZ ;  /* 0x000000ffff1b7224 */ /* 0x000fe200078e00ff */
[----:B------:R-:W-:Y:S02]  /*1620*/  ISETP.NE.AND.EX P2, PT, RZ, UR5, PT, P2 ;  /* 0x00000005ff007c0c */ /* 0x000fe4000bf45320 */
[----:B------:R-:W-:Y:S02]  /*1630*/  ISETP.NE.AND.EX P1, PT, RZ, UR9, PT, P1 ;  /* 0x00000009ff007c0c */ /* 0x000fe4000bf25310 */
[----:B------:R-:W-:-:S04]  /*1640*/  ISETP.NE.U32.AND P0, PT, RZ, UR6, PT ;  /* 0x00000006ff007c0c */ /* 0x000fc8000bf05070 */
[----:B------:R-:W-:Y:S02]  /*1650*/  ISETP.NE.AND.EX P0, PT, RZ, UR7, PT, P0 ;  /* 0x00000007ff007c0c */ /* 0x000fe4000bf05300 */
[----:B--2---:R-:W-:Y:S01]  /*1660*/  SHF.R.S32.HI R225, RZ, 0x1f, R203 ;  /* 0x0000001fffe17819 */ /* 0x004fe200000114cb */
[C---:B------:R-:W-:Y:S02]  /*1670*/  IMAD.SHL.U32 R204, R203.reuse, 0x4, RZ ;  /* 0x00000004cbcc7824 */ /* 0x040fe400078e00ff */
[C---:B------:R-:W-:Y:S02]  /*1680*/  @P2 LEA R4, P3, R203.reuse, UR4, 0x2 ;  /* 0x00000004cb042c11 */ /* 0x040fe4000f8610ff */
[C-C-:B------:R-:W-:Y:S02]  /*1690*/  SHF.L.U64.HI R205, R203.reuse, 0x2, R225.reuse ;  /* 0x00000002cbcd7819 */ /* 0x140fe400000102e1 */
[----:B------:R-:W-:Y:S01]  /*16a0*/  @P2 LEA.HI.X R5, R203, UR5, R225, 0x2, P3 ;  /* 0x00000005cb052c11 */ /* 0x000fe200098f14e1 */
[----:B------:R-:W-:Y:S01]  /*16b0*/  ULDC UR4, c[0x0][0x288] ;  /* 0x0000a20000047ab9 */ /* 0x000fe20000000800 */
[----:B------:R-:W-:-:S03]  /*16c0*/  IADD3 R8, P4, R204, UR6, RZ ;  /* 0x00000006cc087c10 */ /* 0x000fc6000ff9e0ff */
[----:B------:R0:W5:Y:S01]  /*16d0*/  @P2 LDG.E R11, desc[UR56][R4.64] ;  /* 0x00000038040b2981 */ /* 0x000162000c1e1900 */
[----:B------:R-:W-:Y:S01]  /*16e0*/  @P1 IADD3 R6, P2, R204, UR8, RZ ;  /* 0x00000008cc061c10 */ /* 0x000fe2000ff5e0ff */
[----:B------:R-:W-:Y:S01]  /*16f0*/  IMAD.U32 R150, RZ, RZ, UR4 ;  /* 0x00000004ff967e24 */ /* 0x000fe2000f8e00ff */
[C---:B------:R-:W-:Y:S01]  /*1700*/  IADD3.X R9, R205.reuse, UR7, RZ, P4, !PT ;  /* 0x00000007cd097c10 */ /* 0x040fe2000a7fe4ff */
[----:B------:R-:W-:Y:S01]  /*1710*/  ULDC.64 UR4, c[0x0][0x418] ;  /* 0x0001060000047ab9 */ /* 0x000fe20000000a00 */
[----:B------:R-:W-:-:S03]  /*1720*/  @P1 IADD3.X R7, R205, UR9, RZ, P2, !PT ;  /* 0x00000009cd071c10 */ /* 0x000fc600097fe4ff */
[----:B------:R0:W5:Y:S01]  /*1730*/  @P0 LDG.E R27, desc[UR56][R8.64] ;  /* 0x00000038081b0981 */ /* 0x000162000c1e1900 */
[----:B------:R-:W-:Y:S01]  /*1740*/  UISETP.NE.U32.AND UP0, UPT, UR4, URZ, UPT ;  /* 0x0000003f0400728c */ /* 0x000fe2000bf05070 */
[C---:B------:R-:W-:Y:S01]  /*1750*/  LOP3.LUT R3, R146.reuse, 0xff000000, RZ, 0xc0, !PT ;  /* 0xff00000092037812 */ /* 0x040fe200078ec0ff */
[----:B------:R-:W-:Y:S01]  /*1760*/  ULDC.64 UR8, c[0x0][0xa20] ;  /* 0x0002880000087ab9 */ /* 0x000fe20000000a00 */
[----:B------:R0:W5:Y:S01]  /*1770*/  @P1 LDG.E R150, desc[UR56][R6.64] ;  /* 0x0000003806961981 */ /* 0x000162000c1e1900 */
[----:B------:R-:W-:Y:S01]  /*1780*/  UISETP.NE.AND.EX UP0, UPT, UR5, URZ, UPT, UP0 ;  /* 0x0000003f0500728c */ /* 0x000fe2000bf05300 */
[----:B------:R-:W-:Y:S01]  /*1790*/  ULDC UR4, c[0x0][0x424] ;  /* 0x0001090000047ab9 */ /* 0x000fe20000000800 */
[----:B------:R-:W-:Y:S02]  /*17a0*/  ISETP.NE.U32.AND P2, PT, RZ, UR8, PT ;  /* 0x00000008ff007c0c */ /* 0x000fe4000bf45070 */
[----:B------:R-:W-:Y:S01]  /*17b0*/  USEL UR4, UR4, 0x1, UP0 ;  /* 0x0000000104047887 */ /* 0x000fe20008000000 */
[----:B------:R-:W-:Y:S01]  /*17c0*/  ULDC UR5, c[0x0][0x2f0] ;  /* 0x0000bc0000057ab9 */ /* 0x000fe20000000800 */
[----:B------:R-:W-:-:S02]  /*17d0*/  LOP3.LUT R0, R146, 0xff0000, RZ, 0xc0, !PT ;  /* 0x00ff000092007812 */ /* 0x000fc400078ec0ff */
[----:B------:R-:W-:Y:S01]  /*17e0*/  UIMAD UR4, UR4, UR5, URZ ;  /* 0x00000005040472a4 */ /* 0x000fe2000f8e023f */
[----:B------:R-:W-:Y:S02]  /*17f0*/  SHF.R.U32.HI R3, RZ, 0x8, R3 ;  /* 0x00000008ff037819 */ /* 0x000fe40000011603 */
[----:B------:R-:W-:Y:S01]  /*1800*/  ISETP.NE.AND.EX P2, PT, RZ, UR9, PT, P2 ;  /* 0x00000009ff007c0c */ /* 0x000fe2000bf45320 */
[----:B------:R-:W-:Y:S01]  /*1810*/  ULDC UR5, c[0x0][0x348] ;  /* 0x0000d20000057ab9 */ /* 0x000fe20000000800 */
[----:B------:R-:W-:Y:S01]  /*1820*/  LEA.HI R202, R0, R3, RZ, 0x10 ;  /* 0x0000000300ca7211 */ /* 0x000fe200078f80ff */
[----:B------:R-:W-:Y:S01]  /*1830*/  IMAD.MOV.U32 R208, RZ, RZ, R145 ;  /* 0x000000ffffd07224 */ /* 0x000fe200078e0091 */
[----:B------:R-:W-:Y:S01]  /*1840*/  LOP3.LUT R199, R146, 0xffff, RZ, 0xc0, !PT ;  /* 0x0000ffff92c77812 */ /* 0x000fe200078ec0ff */
[----:B0-----:R-:W-:Y:S08]  /*1850*/  @P1 BRA `(.L_x_423) ;  /* 0x0000000000241947 */ /* 0x001ff00003800000 */
[----:B------:R-:W-:Y:S02]  /*1860*/  ULDC.64 UR6, c[0x0][0xa00] ;  /* 0x0002800000067ab9 */ /* 0x000fe40000000a00 */
[----:B------:R-:W-:-:S04]  /*1870*/  ISETP.NE.U32.AND P1, PT, RZ, UR6, PT ;  /* 0x00000006ff007c0c */ /* 0x000fc8000bf25070 */
[----:B------:R-:W-:-:S13]  /*1880*/  ISETP.NE.AND.EX P1, PT, RZ, UR7, PT, P1 ;  /* 0x00000007ff007c0c */ /* 0x000fda000bf25310 */
[----:B------:R-:W-:Y:S05]  /*1890*/  @!P1 BRA `(.L_x_423) ;  /* 0x0000000000149947 */ /* 0x000fea0003800000 */
[----:B------:R-:W0:Y:S02]  /*18a0*/  LDC.64 R4, c[0x0][0xa00] ;  /* 0x00028000ff047b82 */ /* 0x000e240000000a00 */
[----:B0-----:R-:W-:-:S05]  /*18b0*/  IMAD.WIDE R4, R203, 0x4, R4 ;  /* 0x00000004cb047825 */ /* 0x001fca00078e0204 */
[----:B-----5:R-:W2:Y:S04]  /*18c0*/  LDG.E R150, desc[UR56][R4.64] ;  /* 0x0000003804967981 */ /* 0x020ea8000c1e1900 */
[----:B------:R-:W2:Y:S02]  /*18d0*/  LDG.E R3, desc[UR56][R4.64+0x4] ;  /* 0x0000043804037981 */ /* 0x000ea4000c1e1900 */
[----:B--2---:R-:W-:-:S07]  /*18e0*/  IMAD.IADD R150, R3, 0x1, -R150 ;  /* 0x0000000103967824 */ /* 0x004fce00078e0a96 */
.L_x_423:
[----:B------:R-:W-:Y:S02]  /*18f0*/  IMAD.U32 R24, RZ, RZ, UR5 ;  /* 0x00000005ff187e24 */ /* 0x000fe4000f8e00ff */
[----:B------:R-:W-:Y:S01]  /*1900*/  IMAD.U32 R26, RZ, RZ, UR4 ;  /* 0x00000004ff1a7e24 */ /* 0x000fe2000f8e00ff */
[----:B------:R-:W-:Y:S06]  /*1910*/  @!P2 BRA `(.L_x_424) ;  /* 0x000000000010a947 */ /* 0x000fec0003800000 */
[----:B------:R-:W-:-:S04]  /*1920*/  IADD3 R4, P0, R204, UR8, RZ ;  /* 0x00000008cc047c10 */ /* 0x000fc8000ff1e0ff */
[----:B------:R-:W-:-:S05]  /*1930*/  IADD3.X R5, R205, UR9, RZ, P0, !PT ;  /* 0x00000009cd057c10 */ /* 0x000fca00087fe4ff */
[----:B------:R0:W5:Y:S01]  /*1940*/  LDG.E R26, desc[UR56][R4.64] ;  /* 0x00000038041a7981 */ /* 0x000162000c1e1900 */
[----:B------:R-:W-:Y:S05]  /*1950*/  BRA `(.L_x_425) ;  /* 0x0000000000107947 */ /* 0x000fea0003800000 */
.L_x_424:
[----:B------:R-:W-:Y:S05]  /*1960*/  @!P0 BRA `(.L_x_425) ;  /* 0x00000000000c8947 */ /* 0x000fea0003800000 */
[----:B------:R-:W2:Y:S04]  /*1970*/  LDG.E R3, desc[UR56][R8.64] ;  /* 0x0000003808037981 */ /* 0x000ea8000c1e1900 */
[----:B------:R-:W2:Y:S02]  /*1980*/  LDG.E R26, desc[UR56][R8.64+0x4] ;  /* 0x00000438081a7981 */ /* 0x000ea4000c1e1900 */
[----:B--2---:R-:W-:-:S07]  /*1990*/  IMAD.IADD R26, R26, 0x1, -R3 ;  /* 0x000000011a1a7824 */ /* 0x004fce00078e0a03 */
.L_x_425:
[----:B------:R-:W-:Y:S01]  /*19a0*/  ULDC.64 UR4, c[0x0][0xa10] ;  /* 0x0002840000047ab9 */ /* 0x000fe20000000a00 */
[----:B------:R-:W2:Y:S01]  /*19b0*/  LDL.LU R28, [R1+0x14] ;  /* 0x00001400011c7983 */ /* 0x000ea20000300800 */
[----:B------:R-:W-:-:S04]  /*19c0*/  ISETP.NE.U32.AND P0, PT, RZ, UR4, PT ;  /* 0x00000004ff007c0c */ /* 0x000fc8000bf05070 */
[----:B------:R-:W-:Y:S01]  /*19d0*/  ISETP.NE.AND.EX P0, PT, RZ, UR5, PT, P0 ;  /* 0x00000005ff007c0c */ /* 0x000fe2000bf05300 */
[----:B------:R-:W-:Y:S02]  /*19e0*/  ULDC.64 UR4, c[0x0][0xa30] ;  /* 0x00028c0000047ab9 */ /* 0x000fe40000000a00 */
[----:B------:R-:W-:-:S10]  /*19f0*/  ISETP.NE.U32.AND P1, PT, RZ, UR4, PT ;  /* 0x00000004ff007c0c */ /* 0x000fd4000bf25070 */
[----:B0-----:R-:W0:Y:S02]  /*1a00*/  @P0 LDC.64 R4, c[0x0][0xa10] ;  /* 0x00028400ff040b82 */ /* 0x001e240000000a00 */
[----:B0-----:R-:W-:-:S05]  /*1a10*/  @P0 IMAD.WIDE R4, R203, 0x4, R4 ;  /* 0x00000004cb040825 */ /* 0x001fca00078e0204 */
[----:B------:R-:W3:Y:S04]  /*1a20*/  @P0 LDG.E R0, desc[UR56][R4.64] ;  /* 0x0000003804000981 */ /* 0x000ee8000c1e1900 */
[----:B------:R-:W3:Y:S01]  /*1a30*/  @P0 LDG.E R3, desc[UR56][R4.64+0x4] ;  /* 0x0000043804030981 */ /* 0x000ee2000c1e1900 */
[----:B------:R-:W-:Y:S01]  /*1a40*/  ISETP.NE.AND.EX P1, PT, RZ, UR5, PT, P1 ;  /* 0x00000005ff007c0c */ /* 0x000fe2000bf25310 */
[----:B-----5:R-:W-:-:S12]  /*1a50*/  IMAD.MOV.U32 R143, RZ, RZ, R26 ;  /* 0x000000ffff8f7224 */ /* 0x020fd800078e001a */
[----:B------:R-:W-:-:S04]  /*1a60*/  @P1 IADD3 R6, P2, R204, UR4, RZ ;  /* 0x00000004cc061c10 */ /* 0x000fc8000ff5e0ff */
[----:B------:R-:W-:-:S05]  /*1a70*/  @P1 IADD3.X R7, R205, UR5, RZ, P2, !PT ;  /* 0x00000005cd071c10 */ /* 0x000fca00097fe4ff */
[----:B------:R0:W5:Y:S01]  /*1a80*/  @P1 LDG.E R143, desc[UR56][R6.64] ;  /* 0x00000038068f1981 */ /* 0x000162000c1e1900 */
[----:B------:R-:W-:Y:S01]  /*1a90*/  IMAD.IADD R11, R26, 0x1, -R11 ;  /* 0x000000011a0b7824 */ /* 0x000fe200078e0a0b */
[----:B------:R-:W-:Y:S01]  /*1aa0*/  BSSY B0, `(.L_x_426) ;  /* 0x000002c000007945 */ /* 0x000fe20003800000 */
[----:B------:R-:W-:Y:S02]  /*1ab0*/  LOP3.LUT R210, R202, 0xff, RZ, 0xc0, !PT ;  /* 0x000000ffcad27812 */ /* 0x000fe400078ec0ff */
[----:B------:R-:W-:Y:S02]  /*1ac0*/  SHF.R.U32.HI R202, RZ, 0x10, R202 ;  /* 0x00000010ffca7819 */ /* 0x000fe400000116ca */
[----:B--2---:R-:W-:Y:S01]  /*1ad0*/  LOP3.LUT R28, R28, 0xfffffffb, RZ, 0xc0, !PT ;  /* 0xfffffffb1c1c7812 */ /* 0x004fe200078ec0ff */
[----:B---3--:R-:W-:-:S04]  /*1ae0*/  @P0 IMAD.IADD R24, R3, 0x1, -R0 ;  /* 0x0000000103180824 */ /* 0x008fc800078e0a00 */
[----:B------:R-:W-:-:S04]  /*1af0*/  IMAD.IADD R152, R11, 0x1, R24 ;  /* 0x000000010b987824 */ /* 0x000fc800078e0218 */
[C---:B------:R-:W-:Y:S01]  /*1b00*/  VIADD R0, R152.reuse, 0x7f ;  /* 0x0000007f98007836 */ /* 0x040fe20000000000 */
[----:B------:R-:W-:-:S04]  /*1b10*/  ISETP.GE.AND P3, PT, R152, 0x1, PT ;  /* 0x000000019800780c */ /* 0x000fc80003f66270 */
[----:B------:R-:W-:-:S04]  /*1b20*/  SHF.R.S32.HI R3, RZ, 0x1f, R0 ;  /* 0x0000001fff037819 */ /* 0x000fc80000011400 */
[----:B------:R-:W-:Y:S01]  /*1b30*/  LEA.HI R3, R3, R0, RZ, 0x7 ;  /* 0x0000000003037211 */ /* 0x000fe200078f38ff */
[----:B------:R-:W-:-:S03]  /*1b40*/  IMAD.MOV.U32 R0, RZ, RZ, RZ ;  /* 0x000000ffff007224 */ /* 0x000fc600078e00ff */
[----:B------:R-:W-:Y:S02]  /*1b50*/  SHF.R.S32.HI R149, RZ, 0x7, R3 ;  /* 0x00000007ff957819 */ /* 0x000fe40000011403 */
[----:B------:R-:W-:-:S05]  /*1b60*/  @P3 LOP3.LUT R28, R28, 0x4, RZ, 0xfc, !PT ;  /* 0x000000041c1c3812 */ /* 0x000fca00078efcff */
[----:B------:R0:W-:Y:S01]  /*1b70*/  STL [R1+0x14], R28 ;  /* 0x0000141c01007387 */ /* 0x0001e20000100800 */
[----:B------:R-:W-:Y:S05]  /*1b80*/  @!P3 BRA `(.L_x_427) ;  /* 0x000000000074b947 */ /* 0x000fea0003800000 */
[----:B------:R-:W-:Y:S01]  /*1b90*/  ISETP.NE.AND P0, PT, R202, RZ, PT ;  /* 0x000000ffca00720c */ /* 0x000fe20003f05270 */
[----:B------:R-:W-:-:S03]  /*1ba0*/  ULDC UR4, c[0x0][0x9f0] ;  /* 0x00027c0000047ab9 */ /* 0x000fc60000000800 */
[----:B------:R-:W-:-:S04]  /*1bb0*/  SEL R9, R202, UR4, P0 ;  /* 0x00000004ca097c07 */ /* 0x000fc80008000000 */
[-C--:B0-----:R-:W-:Y:S02]  /*1bc0*/  IABS R6, R9.reuse ;  /* 0x0000000900067213 */ /* 0x081fe40000000000 */
[----:B------:R-:W-:Y:S02]  /*1bd0*/  IADD3 R0, R149, -0x1, R9 ;  /* 0xffffffff95007810 */ /* 0x000fe40007ffe009 */
[----:B------:R-:W0:Y:S01]  /*1be0*/  I2F.RP R3, R6 ;  /* 0x0000000600037306 */ /* 0x000e220000209400 */
[-C--:B------:R-:W-:Y:S02]  /*1bf0*/  IABS R10, R9.reuse ;  /* 0x00000009000a7213 */ /* 0x080fe40000000000 */
        /* <DEDUP_REMOVED lines=19> */
[----:B------:R-:W-:-:S04]  /*1d30*/  IMAD.MOV.U32 R0, RZ, RZ, R5 ;  /* 0x000000ffff007224 */ /* 0x000fc800078e0005 */
[----:B------:R-:W-:Y:S01]  /*1d40*/  @!P2 IMAD.MOV R0, RZ, RZ, -R0 ;  /* 0x000000ffff00a224 */ /* 0x000fe200078e0a00 */
[----:B------:R-:W-:-:S07]  /*1d50*/  @!P1 LOP3.LUT R0, RZ, R9, RZ, 0x33, !PT ;  /* 0x00000009ff009212 */ /* 0x000fce00078e33ff */
.L_x_427:
[----:B------:R-:W-:Y:S05]  /*1d60*/  BSYNC B0 ;  /* 0x0000000000007941 */ /* 0x000fea0003800000 */
.L_x_426:
[----:B------:R-:W-:Y:S01]  /*1d70*/  IMAD R3, R210, R0, RZ ;  /* 0x00000000d2037224 */ /* 0x000fe200078e02ff */
[----:B------:R-:W-:-:S04]  /*1d80*/  PLOP3.LUT P2, PT, PT, PT, PT, 0x80, 0x0 ;  /* 0x000000000000781c */ /* 0x000fc80003f4f070 */
[C---:B------:R-:W-:Y:S01]  /*1d90*/  VIADDMNMX R0, R3.reuse, R0, R149, PT ;  /* 0x0000000003007246 */ /* 0x040fe20003800195 */
[----:B------:R-:W-:-:S04]  /*1da0*/  IMAD R3, R3, 0x80, -R11 ;  /* 0x0000008003037824 */ /* 0x000fc800078e0a0b */
[----:B------:R-:W-:Y:S01]  /*1db0*/  IMAD R5, R0, 0x80, -R11 ;  /* 0x0000008000057824 */ /* 0x000fe200078e0a0b */
[----:B------:R-:W-:-:S04]  /*1dc0*/  VIMNMX R3, RZ, R3, !PT ;  /* 0x00000003ff037248 */ /* 0x000fc80007fe0100 */
[----:B------:R-:W-:Y:S02]  /*1dd0*/  VIMNMX R0, R5, R24, PT ;  /* 0x0000001805007248 */ /* 0x000fe40003fe0100 */
[----:B------:R-:W-:Y:S02]  /*1de0*/  SHF.R.U32.HI R123, RZ, 0x7, R3 ;  /* 0x00000007ff7b7819 */ /* 0x000fe40000011603 */
[----:B------:R-:W-:-:S03]  /*1df0*/  ISETP.GT.AND P0, PT, R0, R3, PT ;  /* 0x000000030000720c */ /* 0x000fc60003f04270 */
[----:B------:R-:W-:-:S10]  /*1e00*/  IMAD.MOV.U32 R25, RZ, RZ, R123 ;  /* 0x000000ffff197224 */ /* 0x000fd400078e007b */
[----:B------:R-:W-:-:S05]  /*1e10*/  @P0 VIADD R0, R0, 0x7f ;  /* 0x0000007f00000836 */ /* 0x000fca0000000000 */
[----:B------:R-:W-:-:S04]  /*1e20*/  @P0 SHF.R.S32.HI R3, RZ, 0x1f, R0 ;  /* 0x0000001fff030819 */ /* 0x000fc80000011400 */
[----:B------:R-:W-:-:S04]  /*1e30*/  @P0 LEA.HI R3, R3, R0, RZ, 0x7 ;  /* 0x0000000003030211 */ /* 0x000fc800078f38ff */
[----:B------:R-:W-:-:S04]  /*1e40*/  @P0 SHF.R.S32.HI R25, RZ, 0x7, R3 ;  /* 0x00000007ff190819 */ /* 0x000fc80000011403 */
[----:B------:R-:W-:-:S13]  /*1e50*/  ISETP.GT.AND P0, PT, R25, R123, PT ;  /* 0x0000007b1900720c */ /* 0x000fda0003f04270 */
[----:B------:R-:W-:Y:S05]  /*1e60*/  @!P0 BRA `(.L_x_428) ;  /* 0x0000008c00e08947 */ /* 0x000fea0003800000 */
[----:B------:R-:W-:Y:S01]  /*1e70*/  VIADD R116, R2, 0x1c400 ;  /* 0x0001c40002747836 */ /* 0x000fe20000000000 */
[----:B------:R-:W-:Y:S04]  /*1e80*/  BSSY B6, `(.L_x_429) ;  /* 0x0000013000067945 */ /* 0x000fe80003800000 */
[----:B------:R-:W-:-:S13]  /*1e90*/  LOP3.LUT P0, RZ, R116, 0x3ff, RZ, 0xc0, !PT ;  /* 0x000003ff74ff7812 */ /* 0x000fda000780c0ff */
[----:B------:R-:W-:Y:S05]  /*1ea0*/  @!P0 BRA `(.L_x_430) ;  /* 0x0000000000408947 */ /* 0x000fea0003800000 */
[----:B------:R-:W-:Y:S01]  /*1eb0*/  MOV R14, 0x0 ;  /* 0x00000000000e7802 */ /* 0x000fe20000000f00 */
[----:B------:R-:W-:Y:S01]  /*1ec0*/  ULDC.64 UR4, c[0x4][0xb8] ;  /* 0x01002e0000047ab9 */ /* 0x000fe20000000a00 */
[----:B------:R-:W-:Y:S01]  /*1ed0*/  ULDC.64 UR6, c[0x4][0x28] ;  /* 0x01000a0000067ab9 */ /* 0x000fe20000000a00 */
[----:B------:R-:W-:Y:S02]  /*1ee0*/  IMAD.U32 R4, RZ, RZ, UR4 ;  /* 0x00000004ff047e24 */ /* 0x000fe4000f8e00ff */
[----:B------:R-:W-:Y:S01]  /*1ef0*/  IMAD.U32 R5, RZ, RZ, UR5 ;  /* 0x00000005ff057e24 */ /* 0x000fe2000f8e00ff */
[----:B------:R-:W1:Y:S01]  /*1f00*/  LDC.64 R14, c[0x4][R14] ;  /* 0x010000000e0e7b82 */ /* 0x000e620000000a00 */
[----:B------:R-:W-:Y:S01]  /*1f10*/  ULDC.64 UR4, c[0x4][0xc0] ;  /* 0x0100300000047ab9 */ /* 0x000fe20000000a00 */
[----:B------:R-:W-:Y:S02]  /*1f20*/  IMAD.U32 R10, RZ, RZ, UR6 ;  /* 0x00000006ff0a7e24 */ /* 0x000fe4000f8e00ff */
[----:B0-----:R-:W-:-:S02]  /*1f30*/  IMAD.U32 R6, RZ, RZ, UR4 ;  /* 0x00000004ff067e24 */ /* 0x001fc4000f8e00ff */
[----:B------:R-:W-:Y:S02]  /*1f40*/  IMAD.U32 R7, RZ, RZ, UR5 ;  /* 0x00000005ff077e24 */ /* 0x000fe4000f8e00ff */
[----:B------:R-:W-:Y:S02]  /*1f50*/  IMAD.U32 R11, RZ, RZ, UR7 ;  /* 0x00000007ff0b7e24 */ /* 0x000fe4000f8e00ff */
[----:B------:R-:W-:Y:S02]  /*1f60*/  IMAD.MOV.U32 R8, RZ, RZ, 0x70 ;  /* 0x00000070ff087424 */ /* 0x000fe400078e00ff */
[----:B------:R-:W-:Y:S02]  /*1f70*/  IMAD.MOV.U32 R12, RZ, RZ, 0x1 ;  /* 0x00000001ff0c7424 */ /* 0x000fe400078e00ff */
[----:B------:R-:W-:-:S07]  /*1f80*/  IMAD.MOV.U32 R13, RZ, RZ, RZ ;  /* 0x000000ffff0d7224 */ /* 0x000fce00078e00ff */
[----:B------:R-:W-:-:S07]  /*1f90*/  LEPC R20, `(.L_x_430) ;  /* 0x000000001014794e */ /* 0x000fce0000000000 */
[----:B-1---5:R-:W-:Y:S05]  /*1fa0*/  CALL.ABS.NOINC R14 ;  /* 0x000000000e007343 */ /* 0x022fea0003c00000 */
.L_x_430:
[----:B------:R-:W-:Y:S05]  /*1fb0*/  BSYNC B6 ;  /* 0x0000000000067941 */ /* 0x000fea0003800000 */
.L_x_429:
        /* <DEDUP_REMOVED lines=11> */
[----:B0-----:R-:W-:Y:S02]  /*2070*/  IMAD.U32 R6, RZ, RZ, UR6 ;  /* 0x00000006ff067e24 */ /* 0x001fe4000f8e00ff */
[----:B------:R-:W-:-:S02]  /*2080*/  IMAD.U32 R7, RZ, RZ, UR7 ;  /* 0x00000007ff077e24 */ /* 0x000fc4000f8e00ff */
[----:B------:R-:W-:Y:S02]  /*2090*/  IMAD.U32 R10, RZ, RZ, UR4 ;  /* 0x00000004ff0a7e24 */ /* 0x000fe4000f8e00ff */
[----:B------:R-:W-:Y:S02]  /*20a0*/  IMAD.U32 R11, RZ, RZ, UR5 ;  /* 0x00000005ff0b7e24 */ /* 0x000fe4000f8e00ff */
[----:B------:R-:W-:Y:S02]  /*20b0*/  IMAD.MOV.U32 R8, RZ, RZ, 0x70 ;  /* 0x00000070ff087424 */ /* 0x000fe400078e00ff */
[----:B------:R-:W-:Y:S02]  /*20c0*/  IMAD.MOV.U32 R12, RZ, RZ, 0x1 ;  /* 0x00000001ff0c7424 */ /* 0x000fe400078e00ff */
[----:B------:R-:W-:-:S07]  /*20d0*/  IMAD.MOV.U32 R13, RZ, RZ, RZ ;  /* 0x000000ffff0d7224 */ /* 0x000fce00078e00ff */
[----:B------:R-:W-:-:S07]  /*20e0*/  LEPC R20, `(.L_x_432) ;  /* 0x000000001014794e */ /* 0x000fce0000000000 */
[----:B-1---5:R-:W-:Y:S05]  /*20f0*/  CALL.ABS.NOINC R14 ;  /* 0x000000000e007343 */ /* 0x022fea0003c00000 */
.L_x_432:
[----:B------:R-:W-:Y:S05]  /*2100*/  BSYNC B6 ;  /* 0x0000000000067941 */ /* 0x000fea0003800000 */
.L_x_431:
[----:B------:R-:W-:Y:S01]  /*2110*/  ULDC.64 UR4, c[0x0][0x9f8] ;  /* 0x00027e0000047ab9 */ /* 0x000fe20000000a00 */
[----:B------:R-:W-:Y:S01]  /*2120*/  IMAD.MOV.U32 R8, RZ, RZ, R203 ;  /* 0x000000ffff087224 */ /* 0x000fe200078e00cb */
[----:B------:R-:W-:Y:S01]  /*2130*/  ISETP.NE.U32.AND P0, PT, RZ, UR4, PT ;  /* 0x00000004ff007c0c */ /* 0x000fe2000bf05070 */
[----:B------:R-:W1:Y:S01]  /*2140*/  LDC.64 R10, c[0x0][0x300] ;  /* 0x0000c000ff0a7b82 */ /* 0x000e620000000a00 */
[C---:B------:R-:W-:Y:S02]  /*2150*/  VIADD R0, R18.reuse, 0x20 ;  /* 0x0000002012007836 */ /* 0x040fe40000000000 */
[----:B------:R-:W-:Y:S01]  /*2160*/  VIADD R3, R18, 0x80 ;  /* 0x0000008012037836 */ /* 0x000fe20000000000 */
[----:B------:R-:W-:Y:S01]  /*2170*/  ISETP.NE.AND.EX P0, PT, RZ, UR5, PT, P0 ;  /* 0x00000005ff007c0c */ /* 0x000fe2000bf05300 */
[----:B------:R-:W-:Y:S01]  /*2180*/  IMAD.IADD R118, R27, 0x1, R26 ;  /* 0x000000011b767824 */ /* 0x000fe200078e021a */
[----:B------:R-:W-:Y:S01]  /*2190*/  SHF.R.S32.HI R19, RZ, 0x1f, R18 ;  /* 0x0000001fff137819 */ /* 0x000fe20000011412 */
[----:B------:R-:W-:Y:S01]  /*21a0*/  ULDC.64 UR6, c[0x0][0x330] ;  /* 0x0000cc0000067ab9 */ /* 0x000fe20000000a00 */
[----:B------:R-:W2:Y:S09]  /*21b0*/  LDC.64 R12, c[0x0][0x3f8] ;  /* 0x0000fe00ff0c7b82 */ /* 0x000eb20000000a00 */
[----:B------:R-:W-:Y:S01]  /*21c0*/  @P0 IADD3 R4, P1, R204, UR4, RZ ;  /* 0x00000004cc040c10 */ /* 0x000fe2000ff3e0ff */
[----:B------:R-:W-:Y:S01]  /*21d0*/  ULDC UR4, c[0x0][0x2f4] ;  /* 0x0000bd0000047ab9 */ /* 0x000fe20000000800 */
[----:B------:R-:W-:Y:S01]  /*21e0*/  VIADD R20, R18, 0xa0 ;  /* 0x000000a012147836 */ /* 0x000fe20000000000 */
[----:B------:R-:W3:Y:S01]  /*21f0*/  LDC R27, c[0x0][0x3f4] ;  /* 0x0000fd00ff1b7b82 */ /* 0x000ee20000000800 */
[----:B------:R-:W-:-:S05]  /*2200*/  @P0 IADD3.X R5, R205, UR5, RZ, P1, !PT ;  /* 0x00000005cd050c10 */ /* 0x000fca0008ffe4ff */
[----:B------:R4:W3:Y:S01]  /*2210*/  @P0 LDG.E R8, desc[UR56][R4.64] ;  /* 0x0000003804080981 */ /* 0x0008e2000c1e1900 */
[----:B------:R-:W-:Y:S01]  /*2220*/  ISETP.GE.AND P2, PT, R0, UR4, PT ;  /* 0x0000000400007c0c */ /* 0x000fe2000bf46270 */
[C---:B------:R-:W-:Y:S01]  /*2230*/  IMAD.WIDE.U32 R112, R199.reuse, UR6, R18 ;  /* 0x00000006c7707c25 */ /* 0x040fe2000f8e0012 */
[----:B------:R-:W-:Y:S01]  /*2240*/  ISETP.GE.AND P0, PT, R18, UR4, PT ;  /* 0x0000000412007c0c */ /* 0x000fe2000bf06270 */
[----:B------:R-:W3:Y:S01]  /*2250*/  S2R R151, SR_TID.X ;  /* 0x0000000000977919 */ /* 0x000ee20000002100 */
[----:B0-----:R-:W-:Y:S01]  /*2260*/  SEL R6, RZ, 0xffffffff, P2 ;  /* 0xffffffffff067807 */ /* 0x001fe20001000000 */
[----:B------:R-:W-:Y:S01]  /*2270*/  IMAD R113, R199, UR7, R113 ;  /* 0x00000007c7717c24 */ /* 0x000fe2000f8e0271 */
[----:B------:R-:W-:Y:S01]  /*2280*/  ISETP.GE.AND P1, PT, R3, UR4, PT ;  /* 0x0000000403007c0c */ /* 0x000fe2000bf26270 */
[----:B------:R-:W-:Y:S01]  /*2290*/  ULDC.64 UR6, c[0x0][0xa08] ;  /* 0x0002820000067ab9 */ /* 0x000fe20000000a00 */
[----:B------:R-:W-:Y:S01]  /*22a0*/  SEL R3, RZ, 0x1, P0 ;  /* 0x00000001ff037807 */ /* 0x000fe20000000000 */
[----:B------:R-:W-:Y:S01]  /*22b0*/  IMAD.SHL.U32 R6, R6, 0x2, RZ ;  /* 0x0000000206067824 */ /* 0x000fe200078e00ff */
[----:B------:R-:W-:Y:S01]  /*22c0*/  SHF.R.S32.HI R21, RZ, 0x1f, R118 ;  /* 0x0000001fff157819 */ /* 0x000fe20000011476 */
[----:B----4-:R-:W-:Y:S01]  /*22d0*/  VIADD R4, R18, 0x60 ;  /* 0x0000006012047836 */ /* 0x010fe20000000000 */
[----:B------:R-:W-:Y:S01]  /*22e0*/  SHF.R.S32.HI R144, RZ, 0x1f, R17 ;  /* 0x0000001fff907819 */ /* 0x000fe20000011411 */
[----:B--2---:R-:W-:Y:S01]  /*22f0*/  IMAD.WIDE.U32 R108, R17, R12, R18 ;  /* 0x0000000c116c7225 */ /* 0x004fe200078e0012 */
[----:B------:R-:W-:-:S02]  /*2300*/  LOP3.LUT R5, R6, 0x2, R3, 0xe2, !PT ;  /* 0x0000000206057812 */ /* 0x000fc400078ee203 */
[----:B------:R-:W-:Y:S01]  /*2310*/  ISETP.GE.AND P2, PT, R4, UR4, PT ;  /* 0x0000000404007c0c */ /* 0x000fe2000bf46270 */
[----:B------:R-:W-:Y:S01]  /*2320*/  VIADD R3, R18, 0x40 ;  /* 0x0000004012037836 */ /* 0x000fe20000000000 */
[----:B------:R-:W-:Y:S01]  /*2330*/  SEL R34, RZ, 0x10, P1 ;  /* 0x00000010ff227807 */ /* 0x000fe20000800000 */
[-C--:B-1----:R-:W-:Y:S01]  /*2340*/  IMAD R9, R21, R10.reuse, RZ ;  /* 0x0000000a15097224 */ /* 0x082fe200078e02ff */
[--C-:B------:R-:W-:Y:S01]  /*2350*/  SHF.R.S32.HI R23, RZ, 0x1f, R22.reuse ;  /* 0x0000001fff177819 */ /* 0x100fe20000011416 */
[C---:B------:R-:W-:Y:S01]  /*2360*/  IMAD.WIDE.U32 R6, R118.reuse, R10, RZ ;  /* 0x0000000a76067225 */ /* 0x040fe200078e00ff */
[C---:B------:R-:W-:Y:S02]  /*2370*/  ISETP.GE.AND P0, PT, R3.reuse, UR4, PT ;  /* 0x0000000403007c0c */ /* 0x040fe4000bf06270 */
[----:B---3--:R-:W-:Y:S01]  /*2380*/  ISETP.GE.AND P3, PT, R3, R27, PT ;  /* 0x0000001b0300720c */ /* 0x008fe20003f66270 */
[----:B------:R-:W-:Y:S01]  /*2390*/  IMAD R15, R118, R11, R9 ;  /* 0x0000000b760f7224 */ /* 0x000fe200078e0209 */
[----:B------:R-:W-:Y:S01]  /*23a0*/  SEL R14, RZ, 0x4, P0 ;  /* 0x00000004ff0e7807 */ /* 0x000fe20000000000 */
[----:B------:R-:W-:Y:S01]  /*23b0*/  IMAD.WIDE.U32 R110, R17, R12, R22 ;  /* 0x0000000c116e7225 */ /* 0x000fe200078e0016 */
[----:B------:R-:W-:-:S02]  /*23c0*/  SEL R9, RZ, 0x8, P2 ;  /* 0x00000008ff097807 */ /* 0x000fc40001000000 */
[----:B------:R-:W-:Y:S01]  /*23d0*/  ISETP.NE.U32.AND P0, PT, RZ, UR6, PT ;  /* 0x00000006ff007c0c */ /* 0x000fe2000bf05070 */
[----:B------:R-:W-:Y:S01]  /*23e0*/  IMAD.IADD R7, R7, 0x1, R15 ;  /* 0x0000000107077824 */ /* 0x000fe200078e020f */
[----:B------:R-:W-:Y:S01]  /*23f0*/  ISETP.GE.AND P2, PT, R20, UR4, PT ;  /* 0x0000000414007c0c */ /* 0x000fe2000bf46270 */
[----:B------:R-:W-:Y:S01]  /*2400*/  ULDC.64 UR4, c[0x0][0x308] ;  /* 0x0000c20000047ab9 */ /* 0x000fe20000000a00 */
[----:B------:R-:W-:Y:S01]  /*2410*/  LOP3.LUT R5, R9, R5, R14, 0xfe, !PT ;  /* 0x0000000509057212 */ /* 0x000fe200078efe0e */
[----:B------:R-:W-:Y:S01]  /*2420*/  IMAD.WIDE.U32 R6, R199, UR4, R6 ;  /* 0x00000004c7067c25 */ /* 0x000fe2000f8e0006 */
[----:B------:R-:W-:Y:S01]  /*2430*/  ISETP.NE.AND.EX P0, PT, RZ, UR7, PT, P0 ;  /* 0x00000007ff007c0c */ /* 0x000fe2000bf05300 */
[----:B------:R-:W0:Y:S01]  /*2440*/  LDC.64 R14, c[0x0][0x408] ;  /* 0x00010200ff0e7b82 */ /* 0x000e220000000a00 */
[----:B------:R-:W-:Y:S01]  /*2450*/  LOP3.LUT R34, R5, R34, RZ, 0xfc, !PT ;  /* 0x0000002205227212 */ /* 0x000fe200078efcff */
[----:B------:R-:W-:Y:S01]  /*2460*/  IMAD R7, R199, UR5, R7 ;  /* 0x00000005c7077c24 */ /* 0x000fe2000f8e0207 */
[----:B------:R-:W-:Y:S01]  /*2470*/  ULDC.64 UR4, c[0x0][0x310] ;  /* 0x0000c40000047ab9 */ /* 0x000fe20000000a00 */
[----:B------:R-:W-:Y:S01]  /*2480*/  ISETP.GE.AND P1, PT, R0, R27, PT ;  /* 0x0000001b0000720c */ /* 0x000fe20003f26270 */
[----:B------:R-:W-:Y:S01]  /*2490*/  IMAD.SHL.U32 R135, R10, 0x40, RZ ;  /* 0x000000400a877824 */ /* 0x000fe200078e00ff */
[----:B------:R-:W-:Y:S01]  /*24a0*/  LOP3.LUT R28, R28, 0xfffffffe, RZ, 0xc0, !PT ;  /* 0xfffffffe1c1c7812 */ /* 0x000fe200078ec0ff */
[----:B------:R-:W-:Y:S01]  /*24b0*/  IMAD.MOV.U32 R130, RZ, RZ, 0x20 ;  /* 0x00000020ff827424 */ /* 0x000fe200078e00ff */
[----:B------:R-:W-:Y:S01]  /*24c0*/  SHF.R.U32.HI R37, RZ, 0x3, R185 ;  /* 0x00000003ff257819 */ /* 0x000fe200000116b9 */
[----:B------:R-:W-:Y:S01]  /*24d0*/  IMAD.SHL.U32 R122, R27, 0x2, RZ ;  /* 0x000000021b7a7824 */ /* 0x000fe200078e00ff */
[----:B------:R-:W-:-:S02]  /*24e0*/  @P3 LOP3.LUT R28, R28, 0x1, RZ, 0xfc, !PT ;  /* 0x000000011c1c3812 */ /* 0x000fc400078efcff */
[C-C-:B------:R-:W-:Y:S02]  /*24f0*/  SHF.L.U64.HI R131, R10.reuse, 0x7, R11.reuse ;  /* 0x000000070a837819 */ /* 0x140fe4000001020b */
[----:B------:R-:W-:Y:S01]  /*2500*/  SHF.L.U64.HI R134, R10, 0x6, R11 ;  /* 0x000000060a867819 */ /* 0x000fe2000001020b */
[----:B------:R1:W-:Y:S01]  /*2510*/  STL [R1+0x14], R28 ;  /* 0x0000141c01007387 */ /* 0x0003e20000100800 */
[----:B------:R-:W-:Y:S02]  /*2520*/  SHF.L.U64.HI R132, R12, 0x7, R13 ;  /* 0x000000070c847819 */ /* 0x000fe4000001020d */
[----:B------:R-:W-:Y:S02]  /*2530*/  IADD3 R118, P4, R17, R118, RZ ;  /* 0x0000007611767210 */ /* 0x000fe40007f9e0ff */
[----:B------:R-:W-:Y:S02]  /*2540*/  SHF.R.S32.HI R147, RZ, 0x1f, R207 ;  /* 0x0000001fff937819 */ /* 0x000fe400000114cf */
[----:B------:R-:W-:Y:S01]  /*2550*/  LEA.HI R151, R151, 0x8, RZ, 0x19 ;  /* 0x0000000897977811 */ /* 0x000fe200078fc8ff */
[----:B------:R-:W-:Y:S01]  /*2560*/  IMAD.X R119, R21, 0x1, R144, P4 ;  /* 0x0000000115777824 */ /* 0x000fe200020e0690 */
[----:B0-----:R-:W-:Y:S01]  /*2570*/  SHF.L.U64.HI R133, R14, 0x7, R15 ;  /* 0x000000070e857819 */ /* 0x001fe2000001020f */
[----:B------:R-:W-:-:S04]  /*2580*/  IMAD.WIDE.U32 R106, R17, R14, R22 ;  /* 0x0000000e116a7225 */ /* 0x000fc800078e0016 */
[----:B------:R-:W-:Y:S01]  /*2590*/  IMAD.WIDE.U32 R104, R17, R14, R18 ;  /* 0x0000000e11687225 */ /* 0x000fe200078e0012 */
[----:B------:R-:W-:Y:S02]  /*25a0*/  SHF.R.S32.HI R9, RZ, 0x1f, R8 ;  /* 0x0000001fff097819 */ /* 0x000fe40000011408 */
[----:B------:R-:W-:Y:S01]  /*25b0*/  SEL R99, R8, RZ, !P0 ;  /* 0x000000ff08637207 */ /* 0x000fe20004000000 */
[----:B------:R-:W-:Y:S01]  /*25c0*/  IMAD R8, R144, R12, RZ ;  /* 0x0000000c90087224 */ /* 0x000fe200078e02ff */
[----:B------:R-:W-:-:S03]  /*25d0*/  SEL R9, R9, RZ, !P0 ;  /* 0x000000ff09097207 */ /* 0x000fc60004000000 */
[----:B------:R-:W-:-:S04]  /*25e0*/  IMAD.WIDE.U32 R114, R99, UR4, R6 ;  /* 0x0000000463727c25 */ /* 0x000fc8000f8e0006 */
[----:B------:R-:W-:Y:S02]  /*25f0*/  IMAD R20, R9, UR4, RZ ;  /* 0x0000000409147c24 */ /* 0x000fe4000f8e02ff */
[----:B------:R-:W-:-:S04]  /*2600*/  IMAD.WIDE.U32 R6, R17, R10, R18 ;  /* 0x0000000a11067225 */ /* 0x000fc800078e0012 */
[----:B------:R-:W-:Y:S01]  /*2610*/  IMAD R31, R99, UR5, R20 ;  /* 0x00000005631f7c24 */ /* 0x000fe2000f8e0214 */
[----:B------:R-:W-:Y:S01]  /*2620*/  IADD3 R5, P0, R114, R6, RZ ;  /* 0x0000000672057210 */ /* 0x000fe20007f1e0ff */
[----:B------:R-:W-:Y:S01]  /*2630*/  IMAD R20, R144, R10, RZ ;  /* 0x0000000a90147224 */ /* 0x000fe200078e02ff */
[----:B------:R-:W-:Y:S01]  /*2640*/  ULDC.64 UR4, c[0x0][0x338] ;  /* 0x0000ce0000047ab9 */ /* 0x000fe20000000a00 */
[----:B------:R-:W-:Y:S02]  /*2650*/  IMAD.IADD R6, R115, 0x1, R31 ;  /* 0x0000000173067824 */ /* 0x000fe400078e021f */
[C---:B------:R-:W-:Y:S02]  /*2660*/  IMAD R33, R17.reuse, R11, R20 ;  /* 0x0000000b11217224 */ /* 0x040fe400078e0214 */
[----:B------:R-:W-:Y:S02]  /*2670*/  IMAD R29, R17, R13, R8 ;  /* 0x0000000d111d7224 */ /* 0x000fe400078e0208 */
[----:B------:R-:W-:Y:S01]  /*2680*/  IMAD R8, R9, UR4, RZ ;  /* 0x0000000409087c24 */ /* 0x000fe2000f8e02ff */
[----:B------:R-:W-:Y:S01]  /*2690*/  IADD3.X R7, R6, R7, R33, P0, !PT ;  /* 0x0000000706077210 */ /* 0x000fe200007fe421 */
[----:B------:R-:W-:Y:S01]  /*26a0*/  IMAD.WIDE.U32 R112, R99, UR4, R112 ;  /* 0x0000000463707c25 */ /* 0x000fe2000f8e0070 */
[----:B------:R-:W-:-:S03]  /*26b0*/  ISETP.GE.AND P0, PT, R18, R27, PT ;  /* 0x0000001b1200720c */ /* 0x000fc60003f06270 */
[----:B------:R-:W-:Y:S01]  /*26c0*/  IMAD R99, R99, UR5, R8 ;  /* 0x0000000563637c24 */ /* 0x000fe2000f8e0208 */
[----:B------:R-:W-:Y:S01]  /*26d0*/  SEL R9, R27, RZ, P0 ;  /* 0x000000ff1b097207 */ /* 0x000fe20000000000 */
[----:B------:R-:W-:Y:S02]  /*26e0*/  IMAD R8, R144, R14, RZ ;  /* 0x0000000e90087224 */ /* 0x000fe400078e02ff */
[----:B------:R-:W-:Y:S02]  /*26f0*/  IMAD.IADD R111, R111, 0x1, R29 ;  /* 0x000000016f6f7824 */ /* 0x000fe400078e021d */
[----:B------:R-:W-:Y:S01]  /*2700*/  IMAD R31, R17, R15, R8 ;  /* 0x0000000f111f7224 */ /* 0x000fe200078e0208 */
[----:B------:R-:W-:Y:S01]  /*2710*/  SEL R8, R27, RZ, P3 ;  /* 0x000000ff1b087207 */ /* 0x000fe20001800000 */
[----:B------:R-:W-:Y:S01]  /*2720*/  IMAD.IADD R109, R29, 0x1, R109 ;  /* 0x000000011d6d7824 */ /* 0x000fe200078e026d */
[----:B------:R-:W-:Y:S01]  /*2730*/  SEL R29, R27, RZ, P1 ;  /* 0x000000ff1b1d7207 */ /* 0x000fe20000800000 */
[----:B------:R-:W-:Y:S01]  /*2740*/  IMAD.IADD R9, R18, 0x1, R9 ;  /* 0x0000000112097824 */ /* 0x000fe200078e0209 */
[----:B------:R-:W-:Y:S01]  /*2750*/  LOP3.LUT P3, RZ, R229, 0x4, RZ, 0xc0, !PT ;  /* 0x00000004e5ff7812 */ /* 0x000fe2000786c0ff */
[----:B------:R-:W-:-:S02]  /*2760*/  IMAD.IADD R26, R3, 0x1, R8 ;  /* 0x00000001031a7824 */ /* 0x000fc400078e0208 */
[----:B------:R-:W-:Y:S01]  /*2770*/  IMAD.IADD R29, R0, 0x1, R29 ;  /* 0x00000001001d7824 */ /* 0x000fe200078e021d */
[----:B------:R-:W-:Y:S01]  /*2780*/  SHF.R.S32.HI R8, RZ, 0x1f, R9 ;  /* 0x0000001fff087819 */ /* 0x000fe20000011409 */
[----:B------:R-:W-:Y:S01]  /*2790*/  IMAD.IADD R107, R107, 0x1, R31 ;  /* 0x000000016b6b7824 */ /* 0x000fe200078e021f */
[----:B------:R-:W-:Y:S01]  /*27a0*/  SEL R130, R130, 0xffffffe0, !P3 ;  /* 0xffffffe082827807 */ /* 0x000fe20005800000 */
[----:B------:R-:W-:Y:S01]  /*27b0*/  IMAD.IADD R105, R31, 0x1, R105 ;  /* 0x000000011f697824 */ /* 0x000fe200078e0269 */
[CC--:B------:R-:W-:Y:S01]  /*27c0*/  LEA.HI R30, R8.reuse, R9.reuse, RZ, 0x3 ;  /* 0x00000009081e7211 */ /* 0x0c0fe200078f18ff */
[CC--:B-----5:R-:W-:Y:S01]  /*27d0*/  IMAD.WIDE.U32 R110, R143.reuse, R12.reuse, R110 ;  /* 0x0000000c8f6e7225 */ /* 0x0e0fe200078e006e */
[----:B------:R-:W-:Y:S02]  /*27e0*/  SHF.R.S32.HI R20, RZ, 0x1f, R29 ;  /* 0x0000001fff147819 */ /* 0x000fe4000001141d */
[----:B------:R-:W-:Y:S01]  /*27f0*/  LEA.HI R8, R8, R9, RZ, 0x6 ;  /* 0x0000000908087211 */ /* 0x000fe200078f30ff */
[----:B------:R-:W-:Y:S01]  /*2800*/  IMAD.WIDE.U32 R108, R143, R12, R108 ;  /* 0x0000000c8f6c7225 */ /* 0x000fe200078e006c */
[----:B------:R-:W-:-:S02]  /*2810*/  SHF.R.S32.HI R31, RZ, 0x1f, R26 ;  /* 0x0000001fff1f7819 */ /* 0x000fc4000001141a */
[-C--:B------:R-:W-:Y:S01]  /*2820*/  LEA.HI R32, R20, R29.reuse, RZ, 0x3 ;  /* 0x0000001d14207211 */ /* 0x080fe200078f18ff */
[----:B------:R-:W-:Y:S01]  /*2830*/  IMAD.SHL.U32 R9, R8, 0x80, RZ ;  /* 0x0000008008097824 */ /* 0x000fe200078e00ff */
[----:B------:R-:W-:Y:S01]  /*2840*/  LEA.HI R20, R20, R29, RZ, 0x6 ;  /* 0x0000001d14147211 */ /* 0x000fe200078f30ff */
[----:B------:R-:W-:Y:S01]  /*2850*/  IMAD.SHL.U32 R11, R12, 0x40, RZ ;  /* 0x000000400c0b7824 */ /* 0x000fe200078e00ff */
[----:B------:R-:W-:Y:S01]  /*2860*/  LEA.HI R36, R31, R26, RZ, 0x3 ;  /* 0x0000001a1f247211 */ /* 0x000fe200078f18ff */
[----:B------:R-:W-:Y:S01]  /*2870*/  IMAD.WIDE.U32 R106, R143, R14, R106 ;  /* 0x0000000e8f6a7225 */ /* 0x000fe200078e006a */
[----:B------:R-:W-:Y:S02]  /*2880*/  LEA.HI R31, R31, R26, RZ, 0x6 ;  /* 0x0000001a1f1f7211 */ /* 0x000fe400078f30ff */
[----:B------:R-:W-:Y:S01]  /*2890*/  LOP3.LUT R8, R191, 0x38, R30, 0xf8, !PT ;  /* 0x00000038bf087812 */ /* 0x000fe200078ef81e */
[----:B------:R-:W-:Y:S01]  /*28a0*/  IMAD.SHL.U32 R26, R20, 0x80, RZ ;  /* 0x00000080141a7824 */ /* 0x000fe200078e00ff */
[----:B------:R-:W-:Y:S01]  /*28b0*/  LOP3.LUT R9, R9, 0xffffe000, RZ, 0xc0, !PT ;  /* 0xffffe00009097812 */ /* 0x000fe200078ec0ff */
[----:B------:R-:W-:Y:S01]  /*28c0*/  IMAD.SHL.U32 R31, R31, 0x80, RZ ;  /* 0x000000801f1f7824 */ /* 0x000fe200078e00ff */
[----:B------:R-:W-:Y:S01]  /*28d0*/  LOP3.LUT R29, R8, R193, RZ, 0x3c, !PT ;  /* 0x000000c1081d7212 */ /* 0x000fe200078e3cff */
[----:B------:R-:W-:Y:S01]  /*28e0*/  IMAD.WIDE.U32 R104, R143, R14, R104 ;  /* 0x0000000e8f687225 */ /* 0x000fe200078e0068 */
[----:B------:R-:W-:-:S02]  /*28f0*/  LOP3.LUT R20, R191, 0x38, R32, 0xf8, !PT ;  /* 0x00000038bf147812 */ /* 0x000fc400078ef820 */
[----:B------:R-:W-:Y:S01]  /*2900*/  LOP3.LUT R26, R26, 0xffffe000, RZ, 0xc0, !PT ;  /* 0xffffe0001a1a7812 */ /* 0x000fe200078ec0ff */
[----:B------:R-:W-:Y:S01]  /*2910*/  IMAD R142, R192, 0x200, R9 ;  /* 0x00000200c08e7824 */ /* 0x000fe200078e0209 */
[----:B------:R-:W-:Y:S01]  /*2920*/  LOP3.LUT R20, R20, R193, RZ, 0x3c, !PT ;  /* 0x000000c114147212 */ /* 0x000fe200078e3cff */
[----:B------:R-:W-:Y:S01]  /*2930*/  IMAD.IADD R99, R113, 0x1, R99 ;  /* 0x0000000171637824 */ /* 0x000fe200078e0263 */
[----:B------:R-:W-:Y:S01]  /*2940*/  LOP3.LUT R35, R185, 0x38, R36, 0xf8, !PT ;  /* 0x00000038b9237812 */ /* 0x000fe200078ef824 */
[----:B------:R-:W-:Y:S01]  /*2950*/  IMAD.IADD R142, R142, 0x1, R29 ;  /* 0x000000018e8e7824 */ /* 0x000fe200078e021d */
[----:B------:R-:W-:Y:S01]  /*2960*/  SHF.R.S32.HI R29, RZ, 0x1f, R143 ;  /* 0x0000001fff1d7819 */ /* 0x000fe2000001148f */
[----:B------:R-:W-:Y:S01]  /*2970*/  IMAD R141, R192, 0x200, R26 ;  /* 0x00000200c08d7824 */ /* 0x000fe200078e021a */
[----:B------:R-:W-:Y:S02]  /*2980*/  LOP3.LUT R31, R31, 0xffffe000, RZ, 0xc0, !PT ;  /* 0xffffe0001f1f7812 */ /* 0x000fe400078ec0ff */
[----:B------:R-:W-:Y:S01]  /*2990*/  LOP3.LUT R8, R35, R37, RZ, 0x3c, !PT ;  /* 0x0000002523087212 */ /* 0x000fe200078e3cff */
[----:B------:R-:W-:Y:S01]  /*29a0*/  IMAD.IADD R141, R141, 0x1, R20 ;  /* 0x000000018d8d7824 */ /* 0x000fe200078e0214 */
[----:B-1----:R-:W-:Y:S01]  /*29b0*/  LOP3.LUT R28, R185, 0x38, R30, 0xf8, !PT ;  /* 0x00000038b91c7812 */ /* 0x002fe200078ef81e */
[----:B------:R-:W-:Y:S01]  /*29c0*/  IMAD R20, R29, R12, RZ ;  /* 0x0000000c1d147224 */ /* 0x000fe200078e02ff */
[----:B------:R-:W-:Y:S01]  /*29d0*/  IADD3 R137, R8, R31, R195 ;  /* 0x0000001f08897210 */ /* 0x000fe20007ffe0c3 */
[----:B------:R-:W-:Y:S01]  /*29e0*/  IMAD R139, R192, 0x200, R31 ;  /* 0x00000200c08b7824 */ /* 0x000fe200078e021f */
[----:B------:R-:W-:Y:S01]  /*29f0*/  LOP3.LUT R28, R28, R37, RZ, 0x3c, !PT ;  /* 0x000000251c1c7212 */ /* 0x000fe200078e3cff */
[----:B------:R-:W-:Y:S01]  /*2a00*/  IMAD R31, R143, R13, R20 ;  /* 0x0000000d8f1f7224 */ /* 0x000fe200078e0214 */
[----:B------:R-:W-:Y:S01]  /*2a10*/  LOP3.LUT R33, R185, 0x38, R32, 0xf8, !PT ;  /* 0x00000038b9217812 */ /* 0x000fe200078ef820 */
[----:B------:R-:W-:Y:S01]  /*2a20*/  IMAD R20, R29, R14, RZ ;  /* 0x0000000e1d147224 */ /* 0x000fe200078e02ff */
[----:B------:R-:W-:Y:S01]  /*2a30*/  IADD3 R140, R28, R9, R195 ;  /* 0x000000091c8c7210 */ /* 0x000fe20007ffe0c3 */
[----:B------:R-:W-:Y:S01]  /*2a40*/  IMAD.SHL.U32 R8, R10, 0x80, RZ ;  /* 0x000000800a087824 */ /* 0x000fe200078e00ff */
[----:B------:R-:W-:Y:S01]  /*2a50*/  LOP3.LUT R38, R191, 0x38, R36, 0xf8, !PT ;  /* 0x00000038bf267812 */ /* 0x000fe200078ef824 */
[----:B------:R-:W-:Y:S01]  /*2a60*/  IMAD R29, R143, R15, R20 ;  /* 0x0000000f8f1d7224 */ /* 0x000fe200078e0214 */
[----:B------:R-:W-:Y:S01]  /*2a70*/  LOP3.LUT R20, R191, 0x18, R18, 0xf8, !PT ;  /* 0x00000018bf147812 */ /* 0x000fe200078ef812 */
[C---:B------:R-:W-:Y:S01]  /*2a80*/  IMAD.SHL.U32 R10, R12.reuse, 0x80, RZ ;  /* 0x000000800c0a7824 */ /* 0x040fe200078e00ff */
[----:B------:R-:W-:Y:S01]  /*2a90*/  SHF.L.U64.HI R9, R12, 0x6, R13 ;  /* 0x000000060c097819 */ /* 0x000fe2000001020d */
[----:B------:R-:W-:Y:S01]  /*2aa0*/  IMAD.IADD R21, R31, 0x1, R109 ;  /* 0x000000011f157824 */ /* 0x000fe200078e026d */
[----:B------:R-:W-:Y:S01]  /*2ab0*/  LOP3.LUT R33, R33, R37, RZ, 0x3c, !PT ;  /* 0x0000002521217212 */ /* 0x000fe200078e3cff */
[----:B------:R-:W-:Y:S01]  /*2ac0*/  IMAD.IADD R27, R29, 0x1, R105 ;  /* 0x000000011d1b7824 */ /* 0x000fe200078e0269 */
[C---:B------:R-:W-:Y:S01]  /*2ad0*/  SHF.L.U64.HI R12, R14.reuse, 0x6, R15 ;  /* 0x000000060e0c7819 */ /* 0x040fe2000001020f */
[----:B------:R-:W-:Y:S01]  /*2ae0*/  IMAD.SHL.U32 R13, R14, 0x80, RZ ;  /* 0x000000800e0d7824 */ /* 0x000fe200078e00ff */
[-C--:B------:R-:W-:Y:S01]  /*2af0*/  LOP3.LUT R15, R20, R193.reuse, RZ, 0x3c, !PT ;  /* 0x000000c1140f7212 */ /* 0x080fe200078e3cff */
[----:B------:R-:W-:Y:S01]  /*2b00*/  IMAD.IADD R20, R111, 0x1, R31 ;  /* 0x000000016f147824 */ /* 0x000fe200078e021f */
[----:B------:R-:W-:Y:S01]  /*2b10*/  SEL R35, RZ, 0x20, P2 ;  /* 0x00000020ff237807 */ /* 0x000fe20001000000 */
[----:B------:R-:W-:Y:S01]  /*2b20*/  IMAD.SHL.U32 R14, R14, 0x40, RZ ;  /* 0x000000400e0e7824 */ /* 0x000fe200078e00ff */
[----:B------:R-:W-:Y:S01]  /*2b30*/  LOP3.LUT R38, R38, R193, RZ, 0x3c, !PT ;  /* 0x000000c126267212 */ /* 0x000fe200078e3cff */
[----:B------:R-:W-:Y:S01]  /*2b40*/  IMAD R15, R192, 0x200, R15 ;  /* 0x00000200c00f7824 */ /* 0x000fe200078e020f */
[----:B------:R-:W-:Y:S01]  /*2b50*/  IADD3 R138, R33, R26, R195 ;  /* 0x0000001a218a7210 */ /* 0x000fe20007ffe0c3 */
[----:B------:R-:W-:Y:S01]  /*2b60*/  IMAD.IADD R26, R107, 0x1, R29 ;  /* 0x000000016b1a7824 */ /* 0x000fe200078e021d */
[----:B------:R-:W-:Y:S01]  /*2b70*/  LOP3.LUT R98, R34, R35, RZ, 0xfc, !PT ;  /* 0x0000002322627212 */ /* 0x000fe200078efcff */
[----:B------:R-:W-:Y:S01]  /*2b80*/  IMAD.IADD R139, R139, 0x1, R38 ;  /* 0x000000018b8b7824 */ /* 0x000fe200078e0226 */
[----:B------:R-:W-:Y:S01]  /*2b90*/  LOP3.LUT R29, R30, 0xfffffff8, RZ, 0xc0, !PT ;  /* 0xfffffff81e1d7812 */ /* 0x000fe200078ec0ff */
[----:B------:R-:W-:Y:S01]  /*2ba0*/  IMAD.IADD R136, R130, 0x1, R15 ;  /* 0x0000000182887824 */ /* 0x000fe200078e020f */
[----:B------:R-:W-:-:S02]  /*2bb0*/  LOP3.LUT R31, R32, 0xfffffff8, RZ, 0xc0, !PT ;  /* 0xfffffff8201f7812 */ /* 0x000fc400078ec0ff */
[----:B------:R-:W-:Y:S02]  /*2bc0*/  LOP3.LUT R33, R36, 0xfffffff8, RZ, 0xc0, !PT ;  /* 0xfffffff824217812 */ /* 0x000fe400078ec0ff */
[----:B------:R-:W-:Y:S02]  /*2bd0*/  SHF.R.S32.HI R28, RZ, 0x3, R30 ;  /* 0x00000003ff1c7819 */ /* 0x000fe4000001141e */
[----:B------:R-:W-:Y:S02]  /*2be0*/  SHF.R.S32.HI R30, RZ, 0x3, R32 ;  /* 0x00000003ff1e7819 */ /* 0x000fe40000011420 */
[----:B------:R-:W-:Y:S02]  /*2bf0*/  SHF.R.S32.HI R32, RZ, 0x3, R36 ;  /* 0x00000003ff207819 */ /* 0x000fe40000011424 */
[C---:B------:R-:W-:Y:S02]  /*2c00*/  LOP3.LUT R38, R98.reuse, 0x2, RZ, 0xc0, !PT ;  /* 0x0000000262267812 */ /* 0x040fe400078ec0ff */
[----:B------:R-:W-:-:S02]  /*2c10*/  LOP3.LUT R39, R98, 0x4, RZ, 0xc0, !PT ;  /* 0x0000000462277812 */ /* 0x000fc400078ec0ff */
[C---:B------:R-:W-:Y:S02]  /*2c20*/  LOP3.LUT R96, R98.reuse, 0x8, RZ, 0xc0, !PT ;  /* 0x0000000862607812 */ /* 0x040fe400078ec0ff */
[----:B------:R-:W-:Y:S02]  /*2c30*/  LOP3.LUT R97, R98, 0x10, RZ, 0xc0, !PT ;  /* 0x0000001062617812 */ /* 0x000fe400078ec0ff */
[----:B------:R-:W-:Y:S02]  /*2c40*/  LOP3.LUT R34, R34, 0x1, RZ, 0xc0, !PT ;  /* 0x0000000122227812 */ /* 0x000fe400078ec0ff */
[----:B------:R-:W-:Y:S02]  /*2c50*/  SHF.R.S32.HI R35, RZ, 0x1f, R29 ;  /* 0x0000001fff237819 */ /* 0x000fe4000001141d */
[----:B------:R-:W-:Y:S02]  /*2c60*/  SHF.R.S32.HI R36, RZ, 0x1f, R31 ;  /* 0x0000001fff247819 */ /* 0x000fe4000001141f */
[----:B------:R-:W-:-:S02]  /*2c70*/  SHF.R.S32.HI R37, RZ, 0x1f, R33 ;  /* 0x0000001fff257819 */ /* 0x000fc40000011421 */
[----:B------:R-:W-:-:S07]  /*2c80*/  LOP3.LUT R98, R98, 0x20, RZ, 0xc0, !PT ;  /* 0x0000002062627812 */ /* 0x000fce00078ec0ff */
.L_x_532:
[----:B------:R-:W2:Y:S01]  /*2c90*/  LDL.LU R46, [R1+0x14] ;  /* 0x00001400012e7983 */ /* 0x000ea20000300800 */
[----:B------:R-:W0:Y:S01]  /*2ca0*/  LDC.64 R120, c[0x0][0x2e8] ;  /* 0x0000ba00ff787b82 */ /* 0x000e220000000a00 */
[----:B------:R-:W-:Y:S01]  /*2cb0*/  VIADD R50, R25, 0xffffffff ;  /* 0xffffffff19327836 */ /* 0x000fe20000000000 */
[----:B------:R-:W-:Y:S05]  /*2cc0*/  YIELD ;  /* 0x0000000000007946 */ /* 0x000fea0003800000 */
[----:B------:R-:W-:Y:S01]  /*2cd0*/  SHF.R.S32.HI R43, RZ, 0x1f, R50 ;  /* 0x0000001fff2b7819 */ /* 0x000fe20000011432 */
[----:B------:R-:W1:Y:S01]  /*2ce0*/  LDC R117, c[0x0][0x3f4] ;  /* 0x0000fd00ff757b82 */ /* 0x000e620000000800 */
[-C--:B------:R-:W-:Y:S01]  /*2cf0*/  IMAD R25, R131, R50.reuse, RZ ;  /* 0x0000003283197224 */ /* 0x080fe200078e02ff */
[----:B------:R-:W-:Y:S01]  /*2d00*/  BSSY B0, `(.L_x_433) ;  /* 0x00007ab000007945 */ /* 0x000fe20003800000 */
[----:B------:R-:W-:-:S04]  /*2d10*/  IMAD.WIDE.U32 R124, R8, R50, RZ ;  /* 0x00000032087c7225 */ /* 0x000fc800078e00ff */
[----:B------:R-:W-:Y:S01]  /*2d20*/  IMAD R25, R43, R8, R25 ;  /* 0x000000082b197224 */ /* 0x000fe200078e0219 */
[-C--:B------:R-:W-:Y:S01]  /*2d30*/  IADD3 R41, P4, R5, R124.reuse, RZ ;  /* 0x0000007c05297210 */ /* 0x080fe20007f9e0ff */
[----:B------:R-:W-:Y:S02]  /*2d40*/  IMAD R47, R16, 0x6000, R15 ;  /* 0x00006000102f7824 */ /* 0x000fe400078e020f */
[----:B------:R-:W-:Y:S01]  /*2d50*/  IMAD.IADD R92, R125, 0x1, R25 ;  /* 0x000000017d5c7824 */ /* 0x000fe200078e0219 */
[----:B------:R-:W-:Y:S01]  /*2d60*/  IADD3 R25, P2, P3, R5, R124, R135 ;  /* 0x0000007c05197210 */ /* 0x000fe20007b5e087 */
[----:B------:R-:W-:Y:S02]  /*2d70*/  IMAD R47, R47, 0x2, R116 ;  /* 0x000000022f2f7824 */ /* 0x000fe400078e0274 */
[----:B------:R-:W-:Y:S01]  /*2d80*/  IMAD.X R42, R92, 0x1, R7, P4 ;  /* 0x000000015c2a7824 */ /* 0x000fe200020e0607 */
[----:B------:R-:W-:Y:S02]  /*2d90*/  IADD3.X R40, R7, R92, R134, P2, P3 ;  /* 0x0000005c07287210 */ /* 0x000fe400017e6486 */
[----:B0-----:R-:W-:-:S02]  /*2da0*/  LEA R44, P2, R25, R120, 0x1 ;  /* 0x00000078192c7211 */ /* 0x001fc400078408ff */
[----:B------:R-:W-:Y:S02]  /*2db0*/  ISETP.GT.AND P3, PT, R50, R123, PT ;  /* 0x0000007b3200720c */ /* 0x000fe40003f64270 */
[----:B------:R-:W-:Y:S01]  /*2dc0*/  LEA.HI.X R45, R25, R121, R40, 0x1, P2 ;  /* 0x00000079192d7211 */ /* 0x000fe200010f0c28 */
[----:B------:R-:W-:Y:S01]  /*2dd0*/  IMAD R25, R16, 0x6000, R136 ;  /* 0x0000600010197824 */ /* 0x000fe200078e0288 */
[----:B-1----:R-:W-:Y:S02]  /*2de0*/  ISETP.GE.AND P2, PT, R117, 0x1, PT ;  /* 0x000000017500780c */ /* 0x002fe40003f46270 */
[----:B------:R-:W-:-:S04]  /*2df0*/  LEA R48, P4, R41, R120, 0x1 ;  /* 0x0000007829307211 */ /* 0x000fc800078808ff */
[----:B------:R-:W-:Y:S02]  /*2e00*/  LEA.HI.X R49, R41, R121, R42, 0x1, P4 ;  /* 0x0000007929317211 */ /* 0x000fe400020f0c2a */
[----:B--2---:R-:W-:-:S04]  /*2e10*/  LOP3.LUT R46, R46, 0xfffffffd, RZ, 0xc0, !PT ;  /* 0xfffffffd2e2e7812 */ /* 0x004fc800078ec0ff */
[----:B------:R-:W-:-:S05]  /*2e20*/  @P3 LOP3.LUT R46, R46, 0x2, RZ, 0xfc, !PT ;  /* 0x000000022e2e3812 */ /* 0x000fca00078efcff */
[----:B------:R0:W-:Y:S02]  /*2e30*/  STL [R1+0x14], R46 ;  /* 0x0000142e01007387 */ /* 0x0001e40000100800 */
[----:B0-----:R-:W-:Y:S02]  /*2e40*/  IMAD R46, R25, 0x2, R116 ;  /* 0x00000002192e7824 */ /* 0x001fe400078e0274 */
[----:B------:R-:W-:Y:S01]  /*2e50*/  IMAD.MOV.U32 R25, RZ, RZ, R50 ;  /* 0x000000ffff197224 */ /* 0x000fe200078e0032 */
[----:B------:R-:W-:Y:S06]  /*2e60*/  @!P2 BRA `(.L_x_434) ;  /* 0x000000740078a947 */ /* 0x000fec0003800000 */
[----:B------:R-:W-:Y:S01]  /*2e70*/  ULDC.U8 UR4, c[0x0][0x410] ;  /* 0x0001040000047ab9 */ /* 0x000fe20000000000 */
[-C--:B------:R-:W-:Y:S01]  /*2e80*/  IMAD R41, R132, R50.reuse, RZ ;  /* 0x0000003284297224 */ /* 0x080fe200078e02ff */
[----:B------:R-:W-:Y:S01]  /*2e90*/  ISETP.NE.AND P2, PT, RZ, UR4, PT ;  /* 0x00000004ff007c0c */ /* 0x000fe2000bf45270 */
[----:B------:R-:W-:Y:S02]  /*2ea0*/  IMAD R40, R133, R50, RZ ;  /* 0x0000003285287224 */ /* 0x000fe400078e02ff */
[----:B------:R-:W-:Y:S02]  /*2eb0*/  IMAD R41, R43, R10, R41 ;  /* 0x0000000a2b297224 */ /* 0x000fe400078e0229 */
[----:B------:R-:W-:Y:S02]  /*2ec0*/  IMAD R100, R25, -0x80, R24 ;  /* 0xffffff8019647824 */ /* 0x000fe400078e0218 */
[----:B------:R-:W-:Y:S02]  /*2ed0*/  IMAD R43, R43, R13, R40 ;  /* 0x0000000d2b2b7224 */ /* 0x000fe400078e0228 */
[----:B------:R-:W-:Y:S01]  /*2ee0*/  IMAD.WIDE.U32 R90, R10, R50, RZ ;  /* 0x000000320a5a7225 */ /* 0x000fe200078e00ff */
[----:B------:R-:W-:-:S03]  /*2ef0*/  VIMNMX R100, R100, 0x80, PT ;  /* 0x0000008064647848 */ /* 0x000fc60003fe0100 */
[----:B------:R-:W-:-:S04]  /*2f00*/  IMAD.WIDE.U32 R88, R13, R50, RZ ;  /* 0x000000320d587225 */ /* 0x000fc800078e00ff */
[----:B------:R-:W-:Y:S02]  /*2f10*/  IMAD.IADD R101, R91, 0x1, R41 ;  /* 0x000000015b657824 */ /* 0x000fe400078e0229 */
[----:B------:R-:W-:Y:S01]  /*2f20*/  IMAD.IADD R102, R89, 0x1, R43 ;  /* 0x0000000159667824 */ /* 0x000fe200078e022b */
[----:B------:R-:W-:Y:S06]  /*2f30*/  @!P2 BRA `(.L_x_435) ;  /* 0x0000003400c4a947 */ /* 0x000fec0003800000 */
[----:B------:R-:W-:Y:S01]  /*2f40*/  ISETP.GE.AND P3, PT, R17, R100, PT ;  /* 0x000000641100720c */ /* 0x000fe20003f66270 */
[----:B------:R-:W-:Y:S01]  /*2f50*/  BSSY B1, `(.L_x_436) ;  /* 0x0000037000017945 */ /* 0x000fe20003800000 */
        /* <DEDUP_REMOVED lines=13> */
[----:B------:R-:W-:Y:S06]  /*3030*/  @P3 BRA `(.L_x_437) ;  /* 0x0000000000a03947 */ /* 0x000fec0003800000 */
[----:B------:R-:W-:Y:S01]  /*3040*/  IADD3 R41, P2, R110, R90, RZ ;  /* 0x0000005a6e297210 */ /* 0x000fe20007f5e0ff */
[----:B------:R-:W-:Y:S01]  /*3050*/  ULDC.64 UR4, c[0x0][0x3e8] ;  /* 0x0000fa0000047ab9 */ /* 0x000fe20000000a00 */
[----:B------:R-:W-:Y:S02]  /*3060*/  CS2R R124, SRZ ;  /* 0x00000000007c7805 */ /* 0x000fe4000001ff00 */
[----:B------:R-:W-:Y:S01]  /*3070*/  CS2R R126, SRZ ;  /* 0x00000000007e7805 */ /* 0x000fe2000001ff00 */
[----:B------:R-:W-:Y:S01]  /*3080*/  IMAD.X R42, R101, 0x1, R20, P2 ;  /* 0x00000001652a7824 */ /* 0x000fe200010e0614 */
[----:B------:R-:W-:-:S04]  /*3090*/  LEA R40, P2, R41, UR4, 0x1 ;  /* 0x0000000429287c11 */ /* 0x000fc8000f8408ff */
[----:B------:R-:W-:Y:S01]  /*30a0*/  LEA.HI.X R41, R41, UR5, R42, 0x1, P2 ;  /* 0x0000000529297c11 */ /* 0x000fe200090f0c2a */
[----:B------:R-:W-:Y:S01]  /*30b0*/  ULDC.64 UR4, c[0x0][0x400] ;  /* 0x0001000000047ab9 */ /* 0x000fe20000000a00 */
[----:B------:R-:W-:-:S05]  /*30c0*/  IADD3 R43, P2, R106, R88, RZ ;  /* 0x000000586a2b7210 */ /* 0x000fca0007f5e0ff */
[----:B------:R-:W-:Y:S01]  /*30d0*/  IMAD.X R52, R102, 0x1, R26, P2 ;  /* 0x0000000166347824 */ /* 0x000fe200010e061a */
[----:B------:R-:W-:-:S04]  /*30e0*/  LEA R42, P2, R43, UR4, 0x1 ;  /* 0x000000042b2a7c11 */ /* 0x000fc8000f8408ff */
[----:B------:R-:W-:Y:S02]  /*30f0*/  LEA.HI.X R43, R43, UR5, R52, 0x1, P2 ;  /* 0x000000052b2b7c11 */ /* 0x000fe400090f0c34 */
[----:B------:R-:W-:Y:S02]  /*3100*/  ISETP.GE.AND P2, PT, R22, R117, PT ;  /* 0x000000751600720c */ /* 0x000fe40003f46270 */
[----:B------:R-:W-:Y:S02]  /*3110*/  CS2R R94, SRZ ;  /* 0x00000000005e7805 */ /* 0x000fe4000001ff00 */
[----:B------:R-:W-:-:S09]  /*3120*/  CS2R R120, SRZ ;  /* 0x0000000000787805 */ /* 0x000fd2000001ff00 */
[----:B------:R0:W5:Y:S04]  /*3130*/  @!P2 LDG.E.64 R124, desc[UR56][R40.64] ;  /* 0x00000038287ca981 */ /* 0x000168000c1e1b00 */
[----:B------:R0:W5:Y:S01]  /*3140*/  @!P2 LDG.E.64 R126, desc[UR56][R42.64] ;  /* 0x000000382a7ea981 */ /* 0x000162000c1e1b00 */
        /* <DEDUP_REMOVED lines=20> */
[----:B------:R-:W-:-:S13]  /*3290*/  ISETP.GE.AND P2, PT, R190, R117, PT ;  /* 0x00000075be00720c */ /* 0x000fda0003f46270 */
[----:B------:R0:W5:Y:S04]  /*32a0*/  @!P2 LDG.E.64 R74, desc[UR56][R40.64+0xa0] ;  /* 0x0000a038284aa981 */ /* 0x000168000c1e1b00 */
[----:B------:R0:W5:Y:S02]  /*32b0*/  @!P2 LDG.E.64 R76, desc[UR56][R42.64+0xa0] ;  /* 0x0000a0382a4ca981 */ /* 0x000164000c1e1b00 */
.L_x_437:
[----:B------:R-:W-:Y:S05]  /*32c0*/  BSYNC B1 ;  /* 0x0000000000017941 */ /* 0x000fea0003800000 */
.L_x_436:
        /* <DEDUP_REMOVED lines=13> */
[----:B------:R-:W-:Y:S06]  /*33a0*/  @P4 BRA `(.L_x_439) ;  /* 0x0000000000a04947 */ /* 0x000fec0003800000 */
[----:B------:R-:W-:Y:S01]  /*33b0*/  IADD3 R90, P2, P5, R110, R90, R11 ;  /* 0x0000005a6e5a7210 */ /* 0x000fe20007d5e00b */
[----:B------:R-:W-:Y:S01]  /*33c0*/  ULDC.64 UR4, c[0x0][0x3e8] ;  /* 0x0000fa0000047ab9 */ /* 0x000fe20000000a00 */
[----:B------:R-:W-:Y:S02]  /*33d0*/  CS2R R70, SRZ ;  /* 0x0000000000467805 */ /* 0x000fe4000001ff00 */
[----:B------:R-:W-:Y:S02]  /*33e0*/  CS2R R72, SRZ ;  /* 0x0000000000487805 */ /* 0x000fe4000001ff00 */
[----:B------:R-:W-:Y:S02]  /*33f0*/  IADD3.X R101, R20, R101, R9, P2, P5 ;  /* 0x0000006514657210 */ /* 0x000fe400017ea409 */
[----:B------:R-:W-:-:S04]  /*3400*/  IADD3 R88, P2, P5, R106, R88, R14 ;  /* 0x000000586a587210 */ /* 0x000fc80007d5e00e */
[----:B0-----:R-:W-:Y:S02]  /*3410*/  IADD3.X R41, R26, R102, R12, P2, P5 ;  /* 0x000000661a297210 */ /* 0x001fe400017ea40c */
[----:B------:R-:W-:-:S04]  /*3420*/  LEA R42, P2, R90, UR4, 0x1 ;  /* 0x000000045a2a7c11 */ /* 0x000fc8000f8408ff */
[----:B------:R-:W-:Y:S01]  /*3430*/  LEA.HI.X R43, R90, UR5, R101, 0x1, P2 ;  /* 0x000000055a2b7c11 */ /* 0x000fe200090f0c65 */
[----:B------:R-:W-:Y:S02]  /*3440*/  ULDC.64 UR4, c[0x0][0x400] ;  /* 0x0001000000047ab9 */ /* 0x000fe40000000a00 */
        /* <DEDUP_REMOVED lines=30> */
.L_x_439:
[----:B------:R-:W-:Y:S05]  /*3630*/  BSYNC B1 ;  /* 0x0000000000017941 */ /* 0x000fea0003800000 */
.L_x_438:
[----:B01---5:R-:W-:Y:S01]  /*3640*/  IMAD.MOV.U32 R41, RZ, RZ, R74 ;  /* 0x000000ffff297224 */ /* 0x023fe200078e004a */
[----:B------:R-:W-:Y:S01]  /*3650*/  UISETP.NE.AND UP0, UPT, UR58, 0x3, UPT ;  /* 0x000000033a00788c */ /* 0x000fe2000bf05270 */
[----:B------:R-:W-:Y:S02]  /*3660*/  IMAD.MOV.U32 R40, RZ, RZ, R75 ;  /* 0x000000ffff287224 */ /* 0x000fe400078e004b */
[----:B------:R-:W-:Y:S02]  /*3670*/  IMAD.MOV.U32 R43, RZ, RZ, R78 ;  /* 0x000000ffff2b7224 */ /* 0x000fe400078e004e */
[----:B------:R-:W-:Y:S01]  /*3680*/  IMAD.MOV.U32 R42, RZ, RZ, R79 ;  /* 0x000000ffff2a7224 */ /* 0x000fe200078e004f */
[----:B------:R-:W-:Y:S01]  /*3690*/  PRMT R162, R40, 0x5410, R41 ;  /* 0x0000541028a27816 */ /* 0x000fe20000000029 */
[----:B------:R-:W-:Y:S01]  /*36a0*/  IMAD.MOV.U32 R40, RZ, RZ, R82 ;  /* 0x000000ffff287224 */ /* 0x000fe200078e0052 */
[----:B------:R-:W-:Y:S01]  /*36b0*/  PRMT R165, R165, 0x5410, R43 ;  /* 0x00005410a5a57816 */ /* 0x000fe2000000002b */
[----:B------:R-:W-:Y:S01]  /*36c0*/  IMAD.MOV.U32 R41, RZ, RZ, R83 ;  /* 0x000000ffff297224 */ /* 0x000fe200078e0053 */
[----:B------:R-:W-:Y:S01]  /*36d0*/  PRMT R164, R164, 0x5410, R42 ;  /* 0x00005410a4a47816 */ /* 0x000fe2000000002a */
[----:B------:R-:W-:Y:S01]  /*36e0*/  IMAD.MOV.U32 R42, RZ, RZ, R94 ;  /* 0x000000ffff2a7224 */ /* 0x000fe200078e005e */
[----:B------:R-:W-:Y:S01]  /*36f0*/  PLOP3.LUT P2, PT, PT, PT, UP0, 0x80, 0x0 ;  /* 0x000000000000781c */ /* 0x000fe20003f4f008 */
[----:B------:R-:W-:Y:S01]  /*3700*/  IMAD.MOV.U32 R43, RZ, RZ, R95 ;  /* 0x000000ffff2b7224 */ /* 0x000fe200078e005f */
[----:B------:R-:W-:Y:S01]  /*3710*/  PRMT R166, R41, 0x5410, R40 ;  /* 0x0000541029a67816 */ /* 0x000fe20000000028 */
[----:B------:R-:W-:Y:S01]  /*3720*/  IMAD.MOV.U32 R40, RZ, RZ, R86 ;  /* 0x000000ffff287224 */ /* 0x000fe200078e0056 */
[----:B------:R-:W-:Y:S01]  /*3730*/  PRMT R169, R169, 0x5410, R42 ;  /* 0x00005410a9a97816 */ /* 0x000fe2000000002a */
[----:B------:R-:W-:Y:S01]  /*3740*/  IMAD.MOV.U32 R41, RZ, RZ, R87 ;  /* 0x000000ffff297224 */ /* 0x000fe200078e0057 */
[----:B------:R-:W-:-:S02]  /*3750*/  PRMT R170, R170, 0x5410, R43 ;  /* 0x00005410aaaa7816 */ /* 0x000fc4000000002b */
[----:B------:R-:W-:Y:S01]  /*3760*/  PRMT R167, R167, 0x5410, R40 ;  /* 0x00005410a7a77816 */ /* 0x000fe20000000028 */
[----:B------:R-:W-:Y:S01]  /*3770*/  IMAD.MOV.U32 R40, RZ, RZ, R124 ;  /* 0x000000ffff287224 */ /* 0x000fe200078e007c */
[----:B------:R-:W-:Y:S01]  /*3780*/  PRMT R168, R168, 0x5410, R41 ;  /* 0x00005410a8a87816 */ /* 0x000fe20000000029 */
[----:B------:R-:W-:-:S05]  /*3790*/  IMAD.MOV.U32 R41, RZ, RZ, R125 ;  /* 0x000000ffff297224 */ /* 0x000fca00078e007d */
[----:B------:R-:W-:Y:S01]  /*37a0*/  PRMT R128, R41, 0x5410, R40 ;  /* 0x0000541029807816 */ /* 0x000fe20000000028 */
[----:B------:R-:W-:Y:S02]  /*37b0*/  IMAD.MOV.U32 R41, RZ, RZ, R76 ;  /* 0x000000ffff297224 */ /* 0x000fe400078e004c */
[----:B------:R-:W-:-:S05]  /*37c0*/  IMAD.MOV.U32 R40, RZ, RZ, R77 ;  /* 0x000000ffff287224 */ /* 0x000fca00078e004d */
[----:B------:R-:W-:Y:S01]  /*37d0*/  PRMT R161, R40, 0x5410, R41 ;  /* 0x0000541028a17816 */ /* 0x000fe20000000029 */
[----:B------:R-:W-:Y:S02]  /*37e0*/  IMAD.MOV.U32 R41, RZ, RZ, R80 ;  /* 0x000000ffff297224 */ /* 0x000fe400078e0050 */
[----:B------:R-:W-:-:S03]  /*37f0*/  IMAD.MOV.U32 R40, RZ, RZ, R81 ;  /* 0x000000ffff287224 */ /* 0x000fc600078e0051 */
[----:B------:R-:W-:Y:S01]  /*3800*/  PRMT R165, R41, 0x7610, R165 ;  /* 0x0000761029a57816 */ /* 0x000fe200000000a5 */
[----:B------:R-:W-:Y:S01]  /*3810*/  IMAD.MOV.U32 R41, RZ, RZ, R85 ;  /* 0x000000ffff297224 */ /* 0x000fe200078e0055 */
[----:B------:R-:W-:Y:S01]  /*3820*/  PRMT R164, R40, 0x7610, R164 ;  /* 0x0000761028a47816 */ /* 0x000fe200000000a4 */
        /* <DEDUP_REMOVED lines=54> */
[----:B------:R-:W-:Y:S06]  /*3b90*/  @!P2 BRA `(.L_x_440) ;  /* 0x000000000004a947 */ /* 0x000fec0003800000 */
[----:B------:R-:W-:Y:S01]  /*3ba0*/  BPT.TRAP 0x1 ;  /* 0x000000040000795c */ /* 0x000fe20000300000 */
.L_x_440:
[----:B------:R-:W-:Y:S01]  /*3bb0*/  IMAD R101, R16, 0x8, R2 ;  /* 0x0000000810657824 */ /* 0x000fe200078e0202 */
[----:B------:R-:W-:Y:S01]  /*3bc0*/  SHF.L.U32 R102, R184, 0x1f, RZ ;  /* 0x0000001fb8667819 */ /* 0x000fe200000006ff */
[----:B------:R-:W-:Y:S03]  /*3bd0*/  BSSY B1, `(.L_x_441) ;  /* 0x0000003000017945 */ /* 0x000fe60003800000 */
[----:B------:R-:W0:Y:S02]  /*3be0*/  SYNCS.PHASECHK.TRANS64.TRYWAIT P5, [R101+URZ+0x34890], R102 ;  /* 0x03489066650075a7 */ /* 0x000e2400080a017f */
[----:B0-----:R-:W-:Y:S05]  /*3bf0*/  @!P5 BRA `(.L_x_442) ;  /* 0x000001dc00d0d947 */ /* 0x001fea0003800000 */
.L_x_795:
[----:B------:R-:W-:Y:S05]  /*3c00*/  BSYNC B1 ;  /* 0x0000000000017941 */ /* 0x000fea0003800000 */
.L_x_441:
[----:B------:R-:W-:Y:S04]  /*3c10*/  BSSY B1, `(.L_x_443) ;  /* 0x0000158000017945 */ /* 0x000fe80003800000 */
[----:B------:R-:W-:Y:S05]  /*3c20*/  @P3 BRA `(.L_x_444) ;  /* 0x0000001400583947 */ /* 0x000fea0003800000 */
[----:B------:R-:W-:Y:S01]  /*3c30*/  ISETP.NE.AND P3, PT, R34, RZ, PT ;  /* 0x000000ff2200720c */ /* 0x000fe20003f65270 */
[----:B------:R-:W-:-:S12]  /*3c40*/  BSSY B2, `(.L_x_445) ;  /* 0x0000037000027945 */ /* 0x000fd80003800000 */
[----:B------:R-:W-:Y:S05]  /*3c50*/  @!P3 BRA `(.L_x_446) ;  /* 0x0000000000d4b947 */ /* 0x000fea0003800000 */
[----:B------:R1:W2:Y:S01]  /*3c60*/  LDS.128 R40, [R47] ;  /* 0x000000002f287984 */ /* 0x0002a20000000c00 */
[----:B------:R-:W-:Y:S01]  /*3c70*/  ISETP.GE.AND P3, PT, R22, R117, PT ;  /* 0x000000751600720c */ /* 0x000fe20003f66270 */
[----:B------:R-:W-:-:S12]  /*3c80*/  BSSY B3, `(.L_x_447) ;  /* 0x0000031000037945 */ /* 0x000fd80003800000 */
[----:B-1----:R-:W-:Y:S05]  /*3c90*/  @P3 BRA `(.L_x_448) ;  /* 0x0000000000bc3947 */ /* 0x002fea0003800000 */
[----:B------:R-:W-:Y:S02]  /*3ca0*/  SHF.R.U64 R126, R126, 0x10, R127 ;  /* 0x000000107e7e7819 */ /* 0x000fe4000000127f */
[--C-:B------:R-:W-:Y:S02]  /*3cb0*/  SHF.R.U64 R124, R124, 0x10, R125.reuse ;  /* 0x000000107c7c7819 */ /* 0x100fe4000000127d */
[----:B------:R-:W-:Y:S02]  /*3cc0*/  PRMT R126, R129, 0x5432, R126 ;  /* 0x00005432817e7816 */ /* 0x000fe4000000007e */
[----:B------:R-:W-:Y:S02]  /*3cd0*/  SHF.R.U32.HI R125, RZ, 0x10, R125 ;  /* 0x00000010ff7d7819 */ /* 0x000fe4000001167d */
[----:B------:R-:W-:Y:S02]  /*3ce0*/  SHF.R.U32.HI R127, RZ, 0x10, R127 ;  /* 0x00000010ff7f7819 */ /* 0x000fe4000001167f */
[----:B------:R-:W-:-:S02]  /*3cf0*/  PRMT R124, R128, 0x5432, R124 ;  /* 0x00005432807c7816 */ /* 0x000fc4000000007c */
[----:B--2---:R-:W-:Y:S02]  /*3d00*/  LOP3.LUT R148, R41, 0xffff0000, RZ, 0xc0, !PT ;  /* 0xffff000029947812 */ /* 0x004fe400078ec0ff */
[C---:B------:R-:W-:Y:S01]  /*3d10*/  LOP3.LUT R146, R126.reuse, 0xffff0000, RZ, 0xc0, !PT ;  /* 0xffff00007e927812 */ /* 0x040fe200078ec0ff */
[----:B------:R-:W-:Y:S01]  /*3d20*/  IMAD.U32 R126, R126, 0x10000, RZ ;  /* 0x000100007e7e7824 */ /* 0x000fe200078e00ff */
[----:B------:R-:W-:Y:S02]  /*3d30*/  PRMT R125, R128, 0x5410, R125 ;  /* 0x00005410807d7816 */ /* 0x000fe4000000007d */
[----:B------:R-:W-:Y:S01]  /*3d40*/  PRMT R127, R129, 0x5410, R127 ;  /* 0x00005410817f7816 */ /* 0x000fe2000000007f */
[----:B------:R-:W-:Y:S01]  /*3d50*/  IMAD.U32 R129, R41, 0x10000, RZ ;  /* 0x0001000029817824 */ /* 0x000fe200078e00ff */
[----:B------:R-:W-:Y:S01]  /*3d60*/  LOP3.LUT R128, R124, 0xffff0000, RZ, 0xc0, !PT ;  /* 0xffff00007c807812 */ /* 0x000fe200078ec0ff */
[----:B------:R-:W-:Y:S01]  /*3d70*/  FMUL.FTZ R41, R148, R146 ;  /* 0x0000009294297220 */ /* 0x000fe20000410000 */
[----:B------:R-:W-:-:S03]  /*3d80*/  IMAD.U32 R124, R124, 0x10000, RZ ;  /* 0x000100007c7c7824 */ /* 0x000fc600078e00ff */
[-C--:B------:R-:W-:Y:S01]  /*3d90*/  FFMA.FTZ R41, R129, R128.reuse, -R41 ;  /* 0x0000008081297223 */ /* 0x080fe20000010829 */
[----:B------:R-:W-:Y:S01]  /*3da0*/  FMUL.FTZ R128, R148, R128 ;  /* 0x0000008094807220 */ /* 0x000fe20000410000 */
[C---:B------:R-:W-:Y:S01]  /*3db0*/  IMAD.U32 R148, R125.reuse, 0x10000, RZ ;  /* 0x000100007d947824 */ /* 0x040fe200078e00ff */
[----:B------:R-:W-:Y:S02]  /*3dc0*/  LOP3.LUT R125, R125, 0xffff0000, RZ, 0xc0, !PT ;  /* 0xffff00007d7d7812 */ /* 0x000fe400078ec0ff */
[----:B------:R-:W-:Y:S01]  /*3dd0*/  FFMA.FTZ R128, R129, R146, R128 ;  /* 0x0000009281807223 */ /* 0x000fe20000010080 */
[C---:B------:R-:W-:Y:S01]  /*3de0*/  LOP3.LUT R129, R42.reuse, 0xffff0000, RZ, 0xc0, !PT ;  /* 0xffff00002a817812 */ /* 0x040fe200078ec0ff */
[C---:B------:R-:W-:Y:S01]  /*3df0*/  IMAD.U32 R146, R127.reuse, 0x10000, RZ ;  /* 0x000100007f927824 */ /* 0x040fe200078e00ff */
[----:B------:R-:W-:Y:S01]  /*3e00*/  LOP3.LUT R127, R127, 0xffff0000, RZ, 0xc0, !PT ;  /* 0xffff00007f7f7812 */ /* 0x000fe200078ec0ff */
[----:B------:R-:W-:Y:S01]  /*3e10*/  IMAD.U32 R42, R42, 0x10000, RZ ;  /* 0x000100002a2a7824 */ /* 0x000fe200078e00ff */
[----:B------:R-:W-:Y:S01]  /*3e20*/  F2FP.BF16.F32.PACK_AB R41, R128, R41 ;  /* 0x000000298029723e */ /* 0x000fe200000010ff */
[C---:B------:R-:W-:Y:S01]  /*3e30*/  FMUL.FTZ R153, R129.reuse, R146 ;  /* 0x0000009281997220 */ /* 0x040fe20000410000 */
[----:B------:R-:W-:-:S03]  /*3e40*/  FMUL.FTZ R129, R129, R148 ;  /* 0x0000009481817220 */ /* 0x000fc60000410000 */
[C---:B------:R-:W-:Y:S01]  /*3e50*/  FFMA.FTZ R153, R42.reuse, R148, -R153 ;  /* 0x000000942a997223 */ /* 0x040fe20000010899 */
[----:B------:R-:W-:Y:S01]  /*3e60*/  FFMA.FTZ R129, R42, R146, R129 ;  /* 0x000000922a817223 */ /* 0x000fe20000010081 */
[C---:B------:R-:W-:Y:S01]  /*3e70*/  LOP3.LUT R42, R43.reuse, 0xffff0000, RZ, 0xc0, !PT ;  /* 0xffff00002b2a7812 */ /* 0x040fe200078ec0ff */
[----:B------:R-:W-:-:S03]  /*3e80*/  IMAD.U32 R43, R43, 0x10000, RZ ;  /* 0x000100002b2b7824 */ /* 0x000fc600078e00ff */
        /* <DEDUP_REMOVED lines=11> */
[----:B------:R-:W-:-:S05]  /*3f40*/  FFMA.FTZ R43, R40, R126, R43 ;  /* 0x0000007e282b7223 */ /* 0x000fca000001002b */
[----:B------:R-:W-:Y:S01]  /*3f50*/  F2FP.BF16.F32.PACK_AB R125, R43, R125 ;  /* 0x0000007d2b7d723e */ /* 0x000fe200000010ff */
[----:B------:R-:W-:Y:S02]  /*3f60*/  IMAD.MOV.U32 R43, RZ, RZ, R42 ;  /* 0x000000ffff2b7224 */ /* 0x000fe400078e002a */
[----:B------:R-:W-:Y:S02]  /*3f70*/  IMAD.MOV.U32 R42, RZ, RZ, R129 ;  /* 0x000000ffff2a7224 */ /* 0x000fe400078e0081 */
[----:B------:R-:W-:-:S07]  /*3f80*/  IMAD.MOV.U32 R40, RZ, RZ, R125 ;  /* 0x000000ffff287224 */ /* 0x000fce00078e007d */
.L_x_448:
[----:B------:R-:W-:Y:S05]  /*3f90*/  BSYNC B3 ;  /* 0x0000000000037941 */ /* 0x000fea0003800000 */
.L_x_447:
[----:B--2---:R1:W-:Y:S02]  /*3fa0*/  STG.E.128 desc[UR56][R48.64], R40 ;  /* 0x0000002830007986 */ /* 0x0043e4000c101d38 */
.L_x_446:
[----:B------:R-:W-:Y:S05]  /*3fb0*/  BSYNC B2 ;  /* 0x0000000000027941 */ /* 0x000fea0003800000 */
.L_x_445:
[----:B------:R-:W-:Y:S01]  /*3fc0*/  ISETP.NE.AND P3, PT, R38, RZ, PT ;  /* 0x000000ff2600720c */ /* 0x000fe20003f65270 */
[----:B------:R-:W-:-:S12]  /*3fd0*/  BSSY B2, `(.L_x_449) ;  /* 0x0000037000027945 */ /* 0x000fd80003800000 */
[----:B------:R-:W-:Y:S05]  /*3fe0*/  @!P3 BRA `(.L_x_450) ;  /* 0x0000000000d4b947 */ /* 0x000fea0003800000 */
[----:B-1----:R1:W2:Y:S01]  /*3ff0*/  LDS.128 R40, [R46] ;  /* 0x000000002e287984 */ /* 0x0022a20000000c00 */
[----:B------:R-:W-:Y:S01]  /*4000*/  ISETP.GE.AND P3, PT, R187, R117, PT ;  /* 0x00000075bb00720c */ /* 0x000fe20003f66270 */
[----:B------:R-:W-:-:S12]  /*4010*/  BSSY B3, `(.L_x_451) ;  /* 0x0000031000037945 */ /* 0x000fd80003800000 */
[----:B-1----:R-:W-:Y:S05]  /*4020*/  @P3 BRA `(.L_x_452) ;  /* 0x0000000000bc3947 */ /* 0x002fea0003800000 */
[--C-:B------:R-:W-:Y:S01]  /*4030*/  SHF.R.U64 R94, R94, 0x10, R95.reuse ;  /* 0x000000105e5e7819 */ /* 0x100fe2000000125f */
[----:B--2---:R-:W-:Y:S01]  /*4040*/  IMAD.U32 R125, R41, 0x10000, RZ ;  /* 0x00010000297d7824 */ /* 0x004fe200078e00ff */
[----:B------:R-:W-:Y:S02]  /*4050*/  SHF.R.U32.HI R124, RZ, 0x10, R95 ;  /* 0x00000010ff7c7819 */ /* 0x000fe4000001165f */
[--C-:B------:R-:W-:Y:S02]  /*4060*/  SHF.R.U64 R95, R120, 0x10, R121.reuse ;  /* 0x00000010785f7819 */ /* 0x100fe40000001279 */
[----:B------:R-:W-:Y:S02]  /*4070*/  SHF.R.U32.HI R120, RZ, 0x10, R121 ;  /* 0x00000010ff787819 */ /* 0x000fe40000011679 */
[----:B------:R-:W-:Y:S02]  /*4080*/  PRMT R121, R170, 0x5410, R95 ;  /* 0x00005410aa797816 */ /* 0x000fe4000000005f */
[----:B------:R-:W-:-:S02]  /*4090*/  PRMT R94, R169, 0x5432, R94 ;  /* 0x00005432a95e7816 */ /* 0x000fc4000000005e */
[----:B------:R-:W-:Y:S02]  /*40a0*/  LOP3.LUT R127, R41, 0xffff0000, RZ, 0xc0, !PT ;  /* 0xffff0000297f7812 */ /* 0x000fe400078ec0ff */
[C---:B------:R-:W-:Y:S01]  /*40b0*/  LOP3.LUT R126, R121.reuse, 0xffff0000, RZ, 0xc0, !PT ;  /* 0xffff0000797e7812 */ /* 0x040fe200078ec0ff */
[----:B------:R-:W-:Y:S01]  /*40c0*/  IMAD.U32 R121, R121, 0x10000, RZ ;  /* 0x0001000079797824 */ /* 0x000fe200078e00ff */
[----:B------:R-:W-:Y:S02]  /*40d0*/  PRMT R95, R172, 0x5432, R120 ;  /* 0x00005432ac5f7816 */ /* 0x000fe40000000078 */
[----:B------:R-:W-:Y:S01]  /*40e0*/  LOP3.LUT R41, R94, 0xffff0000, RZ, 0xc0, !PT ;  /* 0xffff00005e297812 */ /* 0x000fe200078ec0ff */
[----:B------:R-:W-:Y:S01]  /*40f0*/  FMUL.FTZ R120, R127, R126 ;  /* 0x0000007e7f787220 */ /* 0x000fe20000410000 */
[----:B------:R-:W-:Y:S01]  /*4100*/  PRMT R124, R170, 0x5432, R124 ;  /* 0x00005432aa7c7816 */ /* 0x000fe2000000007c */
[----:B------:R-:W-:Y:S02]  /*4110*/  IMAD.U32 R94, R94, 0x10000, RZ ;  /* 0x000100005e5e7824 */ /* 0x000fe400078e00ff */
[-C--:B------:R-:W-:Y:S01]  /*4120*/  FFMA.FTZ R120, R125, R41.reuse, -R120 ;  /* 0x000000297d787223 */ /* 0x080fe20000010878 */
[----:B------:R-:W-:Y:S01]  /*4130*/  FMUL.FTZ R41, R127, R41 ;  /* 0x000000297f297220 */ /* 0x000fe20000410000 */
[C---:B------:R-:W-:Y:S01]  /*4140*/  IMAD.U32 R127, R124.reuse, 0x10000, RZ ;  /* 0x000100007c7f7824 */ /* 0x040fe200078e00ff */
[----:B------:R-:W-:-:S02]  /*4150*/  LOP3.LUT R124, R124, 0xffff0000, RZ, 0xc0, !PT ;  /* 0xffff00007c7c7812 */ /* 0x000fc400078ec0ff */
        /* <DEDUP_REMOVED lines=28> */
.L_x_452:
[----:B------:R-:W-:Y:S05]  /*4320*/  BSYNC B3 ;  /* 0x0000000000037941 */ /* 0x000fea0003800000 */
.L_x_451:
[----:B--2---:R2:W-:Y:S02]  /*4330*/  STG.E.128 desc[UR56][R48.64+0x40], R40 ;  /* 0x0000402830007986 */ /* 0x0045e4000c101d38 */
.L_x_450:
[----:B------:R-:W-:Y:S05]  /*4340*/  BSYNC B2 ;  /* 0x0000000000027941 */ /* 0x000fea0003800000 */
.L_x_449:
[----:B------:R-:W-:Y:S01]  /*4350*/  ISETP.NE.AND P3, PT, R39, RZ, PT ;  /* 0x000000ff2700720c */ /* 0x000fe20003f65270 */
[----:B------:R-:W-:-:S12]  /*4360*/  BSSY B2, `(.L_x_453) ;  /* 0x0000037000027945 */ /* 0x000fd80003800000 */
[----:B------:R-:W-:Y:S05]  /*4370*/  @!P3 BRA `(.L_x_454) ;  /* 0x0000000000d4b947 */ /* 0x000fea0003800000 */
[----:B-12---:R1:W2:Y:S01]  /*4380*/  LDS.128 R40, [R47+0x4000] ;  /* 0x004000002f287984 */ /* 0x0062a20000000c00 */
        /* <DEDUP_REMOVED lines=50> */
.L_x_456:
[----:B------:R-:W-:Y:S05]  /*46b0*/  BSYNC B3 ;  /* 0x0000000000037941 */ /* 0x000fea0003800000 */
.L_x_455:
[----:B--2---:R3:W-:Y:S02]  /*46c0*/  STG.E.128 desc[UR56][R48.64+0x80], R40 ;  /* 0x0000802830007986 */ /* 0x0047e4000c101d38 */
.L_x_454:
[----:B------:R-:W-:Y:S05]  /*46d0*/  BSYNC B2 ;  /* 0x0000000000027941 */ /* 0x000fea0003800000 */
.L_x_453:
[----:B------:R-:W-:Y:S01]  /*46e0*/  ISETP.NE.AND P3, PT, R96, RZ, PT ;  /* 0x000000ff6000720c */ /* 0x000fe20003f65270 */
[----:B------:R-:W-:-:S12]  /*46f0*/  BSSY B2, `(.L_x_457) ;  /* 0x0000038000027945 */ /* 0x000fd80003800000 */
[----:B------:R-:W-:Y:S05]  /*4700*/  @!P3 BRA `(.L_x_458) ;  /* 0x0000000000d8b947 */ /* 0x000fea0003800000 */
[----:B-123--:R1:W2:Y:S01]  /*4710*/  LDS.128 R40, [R46+0x4000] ;  /* 0x004000002e287984 */ /* 0x00e2a20000000c00 */
[----:B------:R-:W-:Y:S01]  /*4720*/  ISETP.GE.AND P3, PT, R189, R117, PT ;  /* 0x00000075bd00720c */ /* 0x000fe20003f66270 */
[----:B------:R-:W-:-:S12]  /*4730*/  BSSY B3, `(.L_x_459) ;  /* 0x0000032000037945 */ /* 0x000fd80003800000 */
[----:B-1----:R-:W-:Y:S05]  /*4740*/  @P3 BRA `(.L_x_460) ;  /* 0x0000000000c03947 */ /* 0x002fea0003800000 */
[--C-:B------:R-:W-:Y:S02]  /*4750*/  SHF.R.U64 R82, R82, 0x10, R83.reuse ;  /* 0x0000001052527819 */ /* 0x100fe40000001253 */
[----:B------:R-:W-:Y:S02]  /*4760*/  SHF.R.U32.HI R86, RZ, 0x10, R83 ;  /* 0x00000010ff567819 */ /* 0x000fe40000011653 */
[--C-:B------:R-:W-:Y:S02]  /*4770*/  SHF.R.U64 R83, R84, 0x10, R85.reuse ;  /* 0x0000001054537819 */ /* 0x100fe40000001255 */
[----:B------:R-:W-:Y:S02]  /*4780*/  SHF.R.U32.HI R87, RZ, 0x10, R85 ;  /* 0x00000010ff577819 */ /* 0x000fe40000011655 */
[----:B------:R-:W-:Y:S01]  /*4790*/  PRMT R85, R168, 0x5410, R83 ;  /* 0x00005410a8557816 */ /* 0x000fe20000000053 */
[----:B--2---:R-:W-:Y:S01]  /*47a0*/  IMAD.U32 R83, R41, 0x10000, RZ ;  /* 0x0001000029537824 */ /* 0x004fe200078e00ff */
[----:B------:R-:W-:-:S02]  /*47b0*/  PRMT R82, R166, 0x5432, R82 ;  /* 0x00005432a6527816 */ /* 0x000fc40000000052 */
[----:B------:R-:W-:Y:S02]  /*47c0*/  LOP3.LUT R94, R41, 0xffff0000, RZ, 0xc0, !PT ;  /* 0xffff0000295e7812 */ /* 0x000fe400078ec0ff */
[C---:B------:R-:W-:Y:S01]  /*47d0*/  LOP3.LUT R92, R85.reuse, 0xffff0000, RZ, 0xc0, !PT ;  /* 0xffff0000555c7812 */ /* 0x040fe200078ec0ff */
[----:B------:R-:W-:Y:S01]  /*47e0*/  IMAD.U32 R85, R85, 0x10000, RZ ;  /* 0x0001000055557824 */ /* 0x000fe200078e00ff */
[C---:B------:R-:W-:Y:S01]  /*47f0*/  LOP3.LUT R84, R82.reuse, 0xffff0000, RZ, 0xc0, !PT ;  /* 0xffff000052547812 */ /* 0x040fe200078ec0ff */
[----:B------:R-:W-:Y:S02]  /*4800*/  IMAD.U32 R82, R82, 0x10000, RZ ;  /* 0x0001000052527824 */ /* 0x000fe400078e00ff */
[C---:B------:R-:W-:Y:S02]  /*4810*/  FMUL.FTZ R93, R94.reuse, R92 ;  /* 0x0000005c5e5d7220 */ /* 0x040fe40000410000 */
[-C--:B------:R-:W-:Y:S02]  /*4820*/  FMUL.FTZ R41, R94, R84.reuse ;  /* 0x000000545e297220 */ /* 0x080fe40000410000 */
[----:B------:R-:W-:-:S02]  /*4830*/  FFMA.FTZ R84, R83, R84, -R93 ;  /* 0x0000005453547223 */ /* 0x000fc4000001085d */
[----:B------:R-:W-:Y:S01]  /*4840*/  FFMA.FTZ R83, R83, R92, R41 ;  /* 0x0000005c53537223 */ /* 0x000fe20000010029 */
[----:B------:R-:W-:Y:S02]  /*4850*/  PRMT R41, R166, 0x5410, R86 ;  /* 0x00005410a6297816 */ /* 0x000fe40000000056 */
[----:B------:R-:W-:Y:S02]  /*4860*/  PRMT R86, R167, 0x5410, R87 ;  /* 0x00005410a7567816 */ /* 0x000fe40000000057 */
[----:B------:R-:W-:Y:S01]  /*4870*/  LOP3.LUT R92, R42, 0xffff0000, RZ, 0xc0, !PT ;  /* 0xffff00002a5c7812 */ /* 0x000fe200078ec0ff */
[C---:B------:R-:W-:Y:S01]  /*4880*/  IMAD.U32 R93, R41.reuse, 0x10000, RZ ;  /* 0x00010000295d7824 */ /* 0x040fe200078e00ff */
[----:B------:R-:W-:Y:S01]  /*4890*/  LOP3.LUT R41, R41, 0xffff0000, RZ, 0xc0, !PT ;  /* 0xffff000029297812 */ /* 0x000fe200078ec0ff */
        /* <DEDUP_REMOVED lines=14> */
[C---:B------:R-:W-:Y:S01]  /*4980*/  LOP3.LUT R41, R40.reuse, 0xffff0000, RZ, 0xc0, !PT ;  /* 0xffff000028297812 */ /* 0x040fe200078ec0ff */
[----:B------:R-:W-:Y:S01]  /*4990*/  FFMA.FTZ R42, R43, R86, R42 ;  /* 0x000000562b2a7223 */ /* 0x000fe2000001002a */
[----:B------:R-:W-:-:S03]  /*49a0*/  IMAD.U32 R40, R40, 0x10000, RZ ;  /* 0x0001000028287824 */ /* 0x000fc600078e00ff */
[C---:B------:R-:W-:Y:S01]  /*49b0*/  FMUL.FTZ R43, R41.reuse, R85 ;  /* 0x00000055292b7220 */ /* 0x040fe20000410000 */
[-C--:B------:R-:W-:Y:S01]  /*49c0*/  FMUL.FTZ R41, R41, R82.reuse ;  /* 0x0000005229297220 */ /* 0x080fe20000410000 */
[----:B------:R-:W-:Y:S02]  /*49d0*/  F2FP.BF16.F32.PACK_AB R42, R42, R87 ;  /* 0x000000572a2a723e */ /* 0x000fe400000010ff */
[C---:B------:R-:W-:Y:S01]  /*49e0*/  FFMA.FTZ R43, R40.reuse, R82, -R43 ;  /* 0x00000052282b7223 */ /* 0x040fe2000001082b */
[----:B------:R-:W-:-:S05]  /*49f0*/  FFMA.FTZ R41, R40, R85, R41 ;  /* 0x0000005528297223 */ /* 0x000fca0000010029 */
[----:B------:R-:W-:Y:S01]  /*4a00*/  F2FP.BF16.F32.PACK_AB R41, R41, R43 ;  /* 0x0000002b2929723e */ /* 0x000fe200000010ff */
[----:B------:R-:W-:Y:S02]  /*4a10*/  IMAD.MOV.U32 R43, RZ, RZ, R42 ;  /* 0x000000ffff2b7224 */ /* 0x000fe400078e002a */
[----:B------:R-:W-:Y:S02]  /*4a20*/  IMAD.MOV.U32 R42, RZ, RZ, R92 ;  /* 0x000000ffff2a7224 */ /* 0x000fe400078e005c */
[----:B------:R-:W-:Y:S02]  /*4a30*/  IMAD.MOV.U32 R40, RZ, RZ, R41 ;  /* 0x000000ffff287224 */ /* 0x000fe400078e0029 */
[----:B------:R-:W-:-:S07]  /*4a40*/  IMAD.MOV.U32 R41, RZ, RZ, R83 ;  /* 0x000000ffff297224 */ /* 0x000fce00078e0053 */
.L_x_460:
[----:B------:R-:W-:Y:S05]  /*4a50*/  BSYNC B3 ;  /* 0x0000000000037941 */ /* 0x000fea0003800000 */
.L_x_459:
[----:B--2---:R4:W-:Y:S02]  /*4a60*/  STG.E.128 desc[UR56][R48.64+0xc0], R40 ;  /* 0x0000c02830007986 */ /* 0x0049e4000c101d38 */
.L_x_458:
[----:B------:R-:W-:Y:S05]  /*4a70*/  BSYNC B2 ;  /* 0x0000000000027941 */ /* 0x000fea0003800000 */
.L_x_457:
[----:B------:R-:W-:Y:S01]  /*4a80*/  ISETP.NE.AND P3, PT, R97, RZ, PT ;  /* 0x000000ff6100720c */ /* 0x000fe20003f65270 */
[----:B------:R-:W-:-:S12]  /*4a90*/  BSSY B2, `(.L_x_461) ;  /* 0x0000038000027945 */ /* 0x000fd80003800000 */
[----:B------:R-:W-:Y:S05]  /*4aa0*/  @!P3 BRA `(.L_x_462) ;  /* 0x0000000000d8b947 */ /* 0x000fea0003800000 */
[----:B-1234-:R1:W2:Y:S01]  /*4ab0*/  LDS.128 R40, [R47+0x8000] ;  /* 0x008000002f287984 */ /* 0x01e2a20000000c00 */
        /* <DEDUP_REMOVED lines=16> */
[-C--:B------:R-:W-:Y:S01]  /*4bc0*/  FMUL.FTZ R41, R86, R80.reuse ;  /* 0x0000005056297220 */ /* 0x080fe20000410000 */
[C---:B------:R-:W-:Y:S01]  /*4bd0*/  LOP3.LUT R86, R42.reuse, 0xffff0000, RZ, 0xc0, !PT ;  /* 0xffff00002a567812 */ /* 0x040fe200078ec0ff */
[----:B------:R-:W-:Y:S01]  /*4be0*/  FFMA.FTZ R80, R79, R80, -R85 ;  /* 0x000000504f507223 */ /* 0x000fe20000010855 */
[----:B------:R-:W-:-:S02]  /*4bf0*/  IMAD.U32 R42, R42, 0x10000, RZ ;  /* 0x000100002a2a7824 */ /* 0x000fc400078e00ff */
[----:B------:R-:W-:Y:S01]  /*4c00*/  FFMA.FTZ R79, R79, R84, R41 ;  /* 0x000000544f4f7223 */ /* 0x000fe20000010029 */
[C---:B------:R-:W-:Y:S02]  /*4c10*/  PRMT R41, R164.reuse, 0x5432, R82 ;  /* 0x00005432a4297816 */ /* 0x040fe40000000052 */
[----:B------:R-:W-:Y:S02]  /*4c20*/  PRMT R82, R164, 0x5410, R83 ;  /* 0x00005410a4527816 */ /* 0x000fe40000000053 */
[----:B------:R-:W-:Y:S01]  /*4c30*/  F2FP.BF16.F32.PACK_AB R79, R79, R80 ;  /* 0x000000504f4f723e */ /* 0x000fe200000010ff */
[C---:B------:R-:W-:Y:S01]  /*4c40*/  IMAD.U32 R84, R41.reuse, 0x10000, RZ ;  /* 0x0001000029547824 */ /* 0x040fe200078e00ff */
[----:B------:R-:W-:Y:S01]  /*4c50*/  LOP3.LUT R41, R41, 0xffff0000, RZ, 0xc0, !PT ;  /* 0xffff000029297812 */ /* 0x000fe200078ec0ff */
[C---:B------:R-:W-:Y:S01]  /*4c60*/  IMAD.U32 R83, R82.reuse, 0x10000, RZ ;  /* 0x0001000052537824 */ /* 0x040fe200078e00ff */
[----:B------:R-:W-:-:S03]  /*4c70*/  LOP3.LUT R82, R82, 0xffff0000, RZ, 0xc0, !PT ;  /* 0xffff000052527812 */ /* 0x000fc600078ec0ff */
        /* <DEDUP_REMOVED lines=23> */
.L_x_464:
[----:B------:R-:W-:Y:S05]  /*4df0*/  BSYNC B3 ;  /* 0x0000000000037941 */ /* 0x000fea0003800000 */
.L_x_463:
[----:B--2---:R1:W-:Y:S02]  /*4e00*/  STG.E.128 desc[UR56][R48.64+0x100], R40 ;  /* 0x0001002830007986 */ /* 0x0043e4000c101d38 */
.L_x_462:
[----:B------:R-:W-:Y:S05]  /*4e10*/  BSYNC B2 ;  /* 0x0000000000027941 */ /* 0x000fea0003800000 */
.L_x_461:
[----:B------:R-:W-:-:S13]  /*4e20*/  ISETP.NE.AND P3, PT, R98, RZ, PT ;  /* 0x000000ff6200720c */ /* 0x000fda0003f65270 */
[----:B------:R-:W-:Y:S05]  /*4e30*/  @!P3 BRA `(.L_x_444) ;  /* 0x0000000000d4b947 */ /* 0x000fea0003800000 */
[----:B-1234-:R1:W2:Y:S01]  /*4e40*/  LDS.128 R40, [R46+0x8000] ;  /* 0x008000002e287984 */ /* 0x01e2a20000000c00 */
[----:B------:R-:W-:Y:S01]  /*4e50*/  ISETP.GE.AND P3, PT, R190, R117, PT ;  /* 0x00000075be00720c */ /* 0x000fe20003f66270 */
[----:B------:R-:W-:-:S12]  /*4e60*/  BSSY B2, `(.L_x_465) ;  /* 0x0000031000027945 */ /* 0x000fd80003800000 */
[----:B-1----:R-:W-:Y:S05]  /*4e70*/  @P3 BRA `(.L_x_466) ;  /* 0x0000000000bc3947 */ /* 0x002fea0003800000 */
[----:B------:R-:W-:Y:S02]  /*4e80*/  SHF.R.U64 R78, R74, 0x10, R75 ;  /* 0x000000104a4e7819 */ /* 0x000fe4000000124b */
[--C-:B------:R-:W-:Y:S02]  /*4e90*/  SHF.R.U64 R74, R76, 0x10, R77.reuse ;  /* 0x000000104c4a7819 */ /* 0x100fe4000000124d */
[----:B------:R-:W-:Y:S02]  /*4ea0*/  PRMT R78, R162, 0x5432, R78 ;  /* 0x00005432a24e7816 */ /* 0x000fe4000000004e */
[----:B------:R-:W-:Y:S02]  /*4eb0*/  PRMT R74, R161, 0x5432, R74 ;  /* 0x00005432a14a7816 */ /* 0x000fe4000000004a */
[----:B------:R-:W-:Y:S02]  /*4ec0*/  SHF.R.U32.HI R76, RZ, 0x10, R77 ;  /* 0x00000010ff4c7819 */ /* 0x000fe4000001164d */
[C---:B--2---:R-:W-:Y:S01]  /*4ed0*/  LOP3.LUT R81, R41.reuse, 0xffff0000, RZ, 0xc0, !PT ;  /* 0xffff000029517812 */ /* 0x044fe200078ec0ff */
[----:B------:R-:W-:Y:S01]  /*4ee0*/  IMAD.U32 R41, R41, 0x10000, RZ ;  /* 0x0001000029297824 */ /* 0x000fe200078e00ff */
[C---:B------:R-:W-:Y:S01]  /*4ef0*/  LOP3.LUT R77, R74.reuse, 0xffff0000, RZ, 0xc0, !PT ;  /* 0xffff00004a4d7812 */ /* 0x040fe200078ec0ff */
[----:B------:R-:W-:Y:S01]  /*4f00*/  IMAD.U32 R74, R74, 0x10000, RZ ;  /* 0x000100004a4a7824 */ /* 0x000fe200078e00ff */
[C---:B------:R-:W-:Y:S01]  /*4f10*/  LOP3.LUT R79, R78.reuse, 0xffff0000, RZ, 0xc0, !PT ;  /* 0xffff00004e4f7812 */ /* 0x040fe200078ec0ff */
[----:B------:R-:W-:Y:S01]  /*4f20*/  IMAD.U32 R78, R78, 0x10000, RZ ;  /* 0x000100004e4e7824 */ /* 0x000fe200078e00ff */
[----:B------:R-:W-:Y:S01]  /*4f30*/  SHF.R.U32.HI R75, RZ, 0x10, R75 ;  /* 0x00000010ff4b7819 */ /* 0x000fe2000001164b */
[----:B------:R-:W-:Y:S01]  /*4f40*/  FMUL.FTZ R80, R81, R77 ;  /* 0x0000004d51507220 */ /* 0x000fe20000410000 */
[----:B------:R-:W-:Y:S01]  /*4f50*/  PRMT R76, R161, 0x5410, R76 ;  /* 0x00005410a14c7816 */ /* 0x000fe2000000004c */
[-C--:B------:R-:W-:Y:S01]  /*4f60*/  FMUL.FTZ R81, R81, R79.reuse ;  /* 0x0000004f51517220 */ /* 0x080fe20000410000 */
[----:B------:R-:W-:Y:S01]  /*4f70*/  PRMT R75, R162, 0x5410, R75 ;  /* 0x00005410a24b7816 */ /* 0x000fe2000000004b */
[C---:B------:R-:W-:Y:S01]  /*4f80*/  FFMA.FTZ R80, R41.reuse, R79, -R80 ;  /* 0x0000004f29507223 */ /* 0x040fe20000010850 */
[----:B------:R-:W-:Y:S01]  /*4f90*/  LOP3.LUT R82, R42, 0xffff0000, RZ, 0xc0, !PT ;  /* 0xffff00002a527812 */ /* 0x000fe200078ec0ff */
[----:B------:R-:W-:Y:S01]  /*4fa0*/  FFMA.FTZ R81, R41, R77, R81 ;  /* 0x0000004d29517223 */ /* 0x000fe20000010051 */
[C---:B------:R-:W-:Y:S01]  /*4fb0*/  IMAD.U32 R77, R76.reuse, 0x10000, RZ ;  /* 0x000100004c4d7824 */ /* 0x040fe200078e00ff */
[----:B------:R-:W-:Y:S01]  /*4fc0*/  LOP3.LUT R76, R76, 0xffff0000, RZ, 0xc0, !PT ;  /* 0xffff00004c4c7812 */ /* 0x000fe200078ec0ff */
[C---:B------:R-:W-:Y:S01]  /*4fd0*/  IMAD.U32 R79, R75.reuse, 0x10000, RZ ;  /* 0x000100004b4f7824 */ /* 0x040fe200078e00ff */
[----:B------:R-:W-:Y:S01]  /*4fe0*/  LOP3.LUT R75, R75, 0xffff0000, RZ, 0xc0, !PT ;  /* 0xffff00004b4b7812 */ /* 0x000fe200078ec0ff */
[----:B------:R-:W-:-:S02]  /*4ff0*/  IMAD.U32 R41, R42, 0x10000, RZ ;  /* 0x000100002a297824 */ /* 0x000fc400078e00ff */
[C---:B------:R-:W-:Y:S01]  /*5000*/  FMUL.FTZ R42, R82.reuse, R77 ;  /* 0x0000004d522a7220 */ /* 0x040fe20000410000 */
[-C--:B------:R-:W-:Y:S01]  /*5010*/  FMUL.FTZ R82, R82, R79.reuse ;  /* 0x0000004f52527220 */ /* 0x080fe20000410000 */
[----:B------:R-:W-:Y:S02]  /*5020*/  F2FP.BF16.F32.PACK_AB R80, R81, R80 ;  /* 0x000000505150723e */ /* 0x000fe400000010ff */
        /* <DEDUP_REMOVED lines=20> */
.L_x_466:
[----:B------:R-:W-:Y:S05]  /*5170*/  BSYNC B2 ;  /* 0x0000000000027941 */ /* 0x000fea0003800000 */
.L_x_465:
[----:B--2---:R1:W-:Y:S02]  /*5180*/  STG.E.128 desc[UR56][R48.64+0x140], R40 ;  /* 0x0001402830007986 */ /* 0x0043e4000c101d38 */
.L_x_444:
[----:B------:R-:W-:Y:S05]  /*5190*/  BSYNC B1 ;  /* 0x0000000000017941 */ /* 0x000fea0003800000 */
.L_x_443:
[----:B------:R-:W-:Y:S05]  /*51a0*/  @P4 BRA `(.L_x_467) ;  /* 0x0000005400804947 */ /* 0x000fea0003800000 */
[----:B------:R-:W-:Y:S01]  /*51b0*/  ISETP.NE.AND P3, PT, R34, RZ, PT ;  /* 0x000000ff2200720c */ /* 0x000fe20003f65270 */
[----:B------:R-:W-:-:S12]  /*51c0*/  BSSY B1, `(.L_x_468) ;  /* 0x0000035000017945 */ /* 0x000fd80003800000 */
[----:B------:R-:W-:Y:S05]  /*51d0*/  @!P3 BRA `(.L_x_469) ;  /* 0x0000000000ccb947 */ /* 0x000fea0003800000 */
[----:B-1234-:R1:W2:Y:S01]  /*51e0*/  LDS.128 R40, [R47+0x2000] ;  /* 0x002000002f287984 */ /* 0x01e2a20000000c00 */
[----:B------:R-:W-:Y:S01]  /*51f0*/  ISETP.GE.AND P3, PT, R22, R117, PT ;  /* 0x000000751600720c */ /* 0x000fe20003f66270 */
[----:B------:R-:W-:-:S12]  /*5200*/  BSSY B2, `(.L_x_470) ;  /* 0x000002f000027945 */ /* 0x000fd80003800000 */
[----:B-1----:R-:W-:Y:S05]  /*5210*/  @P3 BRA `(.L_x_471) ;  /* 0x0000000000b43947 */ /* 0x002fea0003800000 */
[----:B------:R-:W-:Y:S01]  /*5220*/  SHF.R.U64 R49, R72, 0x10, R73 ;  /* 0x0000001048317819 */ /* 0x000fe20000001249 */
[----:B--2---:R-:W-:Y:S01]  /*5230*/  IMAD.U32 R72, R42, 0x10000, RZ ;  /* 0x000100002a487824 */ /* 0x004fe200078e00ff */
[----:B------:R-:W-:Y:S01]  /*5240*/  SHF.R.U64 R48, R70, 0x10, R71 ;  /* 0x0000001046307819 */ /* 0x000fe20000001247 */
[----:B------:R-:W-:Y:S01]  /*5250*/  IMAD.U32 R75, R40, 0x10000, RZ ;  /* 0x00010000284b7824 */ /* 0x000fe200078e00ff */
[----:B------:R-:W-:Y:S02]  /*5260*/  SHF.R.U32.HI R73, RZ, 0x10, R73 ;  /* 0x00000010ff497819 */ /* 0x000fe40000011649 */
[----:B------:R-:W-:Y:S02]  /*5270*/  SHF.R.U32.HI R70, RZ, 0x10, R71 ;  /* 0x00000010ff467819 */ /* 0x000fe40000011647 */
[C---:B------:R-:W-:Y:S02]  /*5280*/  PRMT R49, R163.reuse, 0x5410, R49 ;  /* 0x00005410a3317816 */ /* 0x040fe40000000031 */
[----:B------:R-:W-:Y:S01]  /*5290*/  PRMT R163, R163, 0x5432, R73 ;  /* 0x00005432a3a37816 */ /* 0x000fe20000000049 */
[----:B------:R-:W-:Y:S01]  /*52a0*/  IMAD.U32 R73, R41, 0x10000, RZ ;  /* 0x0001000029497824 */ /* 0x000fe200078e00ff */
[----:B------:R-:W-:-:S02]  /*52b0*/  PRMT R48, R159, 0x5432, R48 ;  /* 0x000054329f307816 */ /* 0x000fc40000000030 */
[----:B------:R-:W-:Y:S01]  /*52c0*/  PRMT R70, R160, 0x5410, R70 ;  /* 0x00005410a0467816 */ /* 0x000fe20000000046 */
[----:B------:R-:W-:Y:S01]  /*52d0*/  IMAD.U32 R76, R163, 0x10000, RZ ;  /* 0x00010000a34c7824 */ /* 0x000fe200078e00ff */
[----:B------:R-:W-:Y:S02]  /*52e0*/  LOP3.LUT R79, R41, 0xffff0000, RZ, 0xc0, !PT ;  /* 0xffff0000294f7812 */ /* 0x000fe400078ec0ff */
[----:B------:R-:W-:Y:S01]  /*52f0*/  LOP3.LUT R42, R42, 0xffff0000, RZ, 0xc0, !PT ;  /* 0xffff00002a2a7812 */ /* 0x000fe200078ec0ff */
[----:B------:R-:W-:Y:S01]  /*5300*/  IMAD.U32 R77, R70, 0x10000, RZ ;  /* 0x00010000464d7824 */ /* 0x000fe200078e00ff */
[C---:B------:R-:W-:Y:S01]  /*5310*/  LOP3.LUT R41, R49.reuse, 0xffff0000, RZ, 0xc0, !PT ;  /* 0xffff000031297812 */ /* 0x040fe200078ec0ff */
[----:B------:R-:W-:Y:S01]  /*5320*/  IMAD.U32 R49, R49, 0x10000, RZ ;  /* 0x0001000031317824 */ /* 0x000fe200078e00ff */
[----:B------:R-:W-:Y:S01]  /*5330*/  LOP3.LUT R74, R48, 0xffff0000, RZ, 0xc0, !PT ;  /* 0xffff0000304a7812 */ /* 0x000fe200078ec0ff */
[C---:B------:R-:W-:Y:S01]  /*5340*/  FMUL.FTZ R80, R42.reuse, R76 ;  /* 0x0000004c2a507220 */ /* 0x040fe20000410000 */
[----:B------:R-:W-:Y:S01]  /*5350*/  LOP3.LUT R71, R43, 0xffff0000, RZ, 0xc0, !PT ;  /* 0xffff00002b477812 */ /* 0x000fe200078ec0ff */
[C---:B------:R-:W-:Y:S01]  /*5360*/  FMUL.FTZ R78, R79.reuse, R41 ;  /* 0x000000294f4e7220 */ /* 0x040fe20000410000 */
[----:B------:R-:W-:Y:S01]  /*5370*/  FMUL.FTZ R42, R42, R77 ;  /* 0x0000004d2a2a7220 */ /* 0x000fe20000410000 */
[----:B------:R-:W-:Y:S01]  /*5380*/  FMUL.FTZ R79, R79, R74 ;  /* 0x0000004a4f4f7220 */ /* 0x000fe20000410000 */
[----:B------:R-:W-:Y:S01]  /*5390*/  LOP3.LUT R163, R163, 0xffff0000, RZ, 0xc0, !PT ;  /* 0xffff0000a3a37812 */ /* 0x000fe200078ec0ff */
[----:B------:R-:W-:Y:S01]  /*53a0*/  IMAD.U32 R48, R48, 0x10000, RZ ;  /* 0x0001000030307824 */ /* 0x000fe200078e00ff */
[----:B------:R-:W-:Y:S01]  /*53b0*/  LOP3.LUT R70, R70, 0xffff0000, RZ, 0xc0, !PT ;  /* 0xffff000046467812 */ /* 0x000fe200078ec0ff */
[----:B------:R-:W-:Y:S01]  /*53c0*/  FFMA.FTZ R79, R73, R41, R79 ;  /* 0x00000029494f7223 */ /* 0x000fe2000001004f */
[----:B------:R-:W-:Y:S01]  /*53d0*/  LOP3.LUT R40, R40, 0xffff0000, RZ, 0xc0, !PT ;  /* 0xffff000028287812 */ /* 0x000fe200078ec0ff */
[C---:B------:R-:W-:Y:S01]  /*53e0*/  FFMA.FTZ R80, R72.reuse, R77, -R80 ;  /* 0x0000004d48507223 */ /* 0x040fe20000010850 */
[----:B------:R-:W-:Y:S01]  /*53f0*/  FFMA.FTZ R42, R72, R76, R42 ;  /* 0x0000004c482a7223 */ /* 0x000fe2000001002a */
[C---:B------:R-:W-:Y:S01]  /*5400*/  FMUL.FTZ R41, R71.reuse, R163 ;  /* 0x000000a347297220 */ /* 0x040fe20000410000 */
[----:B------:R-:W-:Y:S01]  /*5410*/  FMUL.FTZ R72, R71, R70 ;  /* 0x0000004647487220 */ /* 0x000fe20000410000 */
[----:B------:R-:W-:-:S02]  /*5420*/  IMAD.U32 R43, R43, 0x10000, RZ ;  /* 0x000100002b2b7824 */ /* 0x000fc400078e00ff */
[----:B------:R-:W-:Y:S01]  /*5430*/  FFMA.FTZ R78, R73, R74, -R78 ;  /* 0x0000004a494e7223 */ /* 0x000fe2000001084e */
[C---:B------:R-:W-:Y:S01]  /*5440*/  FMUL.FTZ R71, R40.reuse, R49 ;  /* 0x0000003128477220 */ /* 0x040fe20000410000 */
[----:B------:R-:W-:Y:S01]  /*5450*/  FMUL.FTZ R40, R40, R48 ;  /* 0x0000003028287220 */ /* 0x000fe20000410000 */
[C---:B------:R-:W-:Y:S01]  /*5460*/  FFMA.FTZ R41, R43.reuse, R70, -R41 ;  /* 0x000000462b297223 */ /* 0x040fe20000010829 */
[----:B------:R-:W-:Y:S01]  /*5470*/  FFMA.FTZ R72, R43, R163, R72 ;  /* 0x000000a32b487223 */ /* 0x000fe20000010048 */
[C---:B------:R-:W-:Y:S01]  /*5480*/  FFMA.FTZ R71, R75.reuse, R48, -R71 ;  /* 0x000000304b477223 */ /* 0x040fe20000010847 */
[----:B------:R-:W-:Y:S01]  /*5490*/  FFMA.FTZ R40, R75, R49, R40 ;  /* 0x000000314b287223 */ /* 0x000fe20000010028 */
[----:B------:R-:W-:Y:S02]  /*54a0*/  F2FP.BF16.F32.PACK_AB R78, R79, R78 ;  /* 0x0000004e4f4e723e */ /* 0x000fe400000010ff */
[----:B------:R-:W-:Y:S02]  /*54b0*/  F2FP.BF16.F32.PACK_AB R43, R72, R41 ;  /* 0x00000029482b723e */ /* 0x000fe400000010ff */
[----:B------:R-:W-:Y:S01]  /*54c0*/  F2FP.BF16.F32.PACK_AB R42, R42, R80 ;  /* 0x000000502a2a723e */ /* 0x000fe200000010ff */
[----:B------:R-:W-:Y:S01]  /*54d0*/  IMAD.MOV.U32 R41, RZ, RZ, R78 ;  /* 0x000000ffff297224 */ /* 0x000fe200078e004e */
[----:B------:R-:W-:-:S07]  /*54e0*/  F2FP.BF16.F32.PACK_AB R40, R40, R71 ;  /* 0x000000472828723e */ /* 0x000fce00000010ff */
.L_x_471:
[----:B------:R-:W-:Y:S05]  /*54f0*/  BSYNC B2 ;  /* 0x0000000000027941 */ /* 0x000fea0003800000 */
.L_x_470:
[----:B--2---:R1:W-:Y:S02]  /*5500*/  STG.E.128 desc[UR56][R44.64], R40 ;  /* 0x000000282c007986 */ /* 0x0043e4000c101d38 */
.L_x_469:
[----:B------:R-:W-:Y:S05]  /*5510*/  BSYNC B1 ;  /* 0x0000000000017941 */ /* 0x000fea0003800000 */
.L_x_468:
        /* <DEDUP_REMOVED lines=12> */
[----:B------:R-:W-:Y:S02]  /*55e0*/  PRMT R49, R159, 0x5410, R49 ;  /* 0x000054109f317816 */ /* 0x000fe40000000031 */
[----:B------:R-:W-:Y:S02]  /*55f0*/  PRMT R48, R158, 0x5410, R48 ;  /* 0x000054109e307816 */ /* 0x000fe40000000030 */
[----:B------:R-:W-:-:S02]  /*5600*/  SHF.R.U32.HI R66, RZ, 0x10, R67 ;  /* 0x00000010ff427819 */ /* 0x000fc40000011643 */
[----:B------:R-:W-:Y:S01]  /*5610*/  PRMT R160, R160, 0x5432, R69 ;  /* 0x00005432a0a07816 */ /* 0x000fe20000000045 */
[C---:B------:R-:W-:Y:S01]  /*5620*/  IMAD.U32 R69, R41.reuse, 0x10000, RZ ;  /* 0x0001000029457824 */ /* 0x040fe200078e00ff */
[----:B------:R-:W-:Y:S02]  /*5630*/  LOP3.LUT R75, R41, 0xffff0000, RZ, 0xc0, !PT ;  /* 0xffff0000294b7812 */ /* 0x000fe400078ec0ff */
[C---:B------:R-:W-:Y:S01]  /*5640*/  LOP3.LUT R41, R49.reuse, 0xffff0000, RZ, 0xc0, !PT ;  /* 0xffff000031297812 */ /* 0x040fe200078ec0ff */
[----:B------:R-:W-:Y:S01]  /*5650*/  IMAD.U32 R72, R160, 0x10000, RZ ;  /* 0x00010000a0487824 */ /* 0x000fe200078e00ff */
[----:B------:R-:W-:Y:S01]  /*5660*/  LOP3.LUT R70, R48, 0xffff0000, RZ, 0xc0, !PT ;  /* 0xffff000030467812 */ /* 0x000fe200078ec0ff */
[----:B------:R-:W-:Y:S01]  /*5670*/  IMAD.U32 R49, R49, 0x10000, RZ ;  /* 0x0001000031317824 */ /* 0x000fe200078e00ff */
[----:B------:R-:W-:Y:S01]  /*5680*/  PRMT R66, R158, 0x5432, R66 ;  /* 0x000054329e427816 */ /* 0x000fe20000000042 */
[CC--:B------:R-:W-:Y:S01]  /*5690*/  FMUL.FTZ R74, R75.reuse, R41.reuse ;  /* 0x000000294b4a7220 */ /* 0x0c0fe20000410000 */
[----:B------:R-:W-:Y:S01]  /*56a0*/  LOP3.LUT R42, R42, 0xffff0000, RZ, 0xc0, !PT ;  /* 0xffff00002a2a7812 */ /* 0x000fe200078ec0ff */
[----:B------:R-:W-:Y:S01]  /*56b0*/  FMUL.FTZ R75, R75, R70 ;  /* 0x000000464b4b7220 */ /* 0x000fe20000410000 */
[----:B------:R-:W-:Y:S01]  /*56c0*/  LOP3.LUT R67, R43, 0xffff0000, RZ, 0xc0, !PT ;  /* 0xffff00002b437812 */ /* 0x000fe200078ec0ff */
[----:B------:R-:W-:Y:S01]  /*56d0*/  IMAD.U32 R73, R66, 0x10000, RZ ;  /* 0x0001000042497824 */ /* 0x000fe200078e00ff */
[----:B------:R-:W-:Y:S01]  /*56e0*/  LOP3.LUT R160, R160, 0xffff0000, RZ, 0xc0, !PT ;  /* 0xffff0000a0a07812 */ /* 0x000fe200078ec0ff */
[----:B------:R-:W-:Y:S01]  /*56f0*/  FFMA.FTZ R75, R69, R41, R75 ;  /* 0x00000029454b7223 */ /* 0x000fe2000001004b */
[----:B------:R-:W-:Y:S01]  /*5700*/  LOP3.LUT R66, R66, 0xffff0000, RZ, 0xc0, !PT ;  /* 0xffff000042427812 */ /* 0x000fe200078ec0ff */
[----:B------:R-:W-:Y:S01]  /*5710*/  FMUL.FTZ R76, R42, R72 ;  /* 0x000000482a4c7220 */ /* 0x000fe20000410000 */
[----:B------:R-:W-:Y:S01]  /*5720*/  LOP3.LUT R40, R40, 0xffff0000, RZ, 0xc0, !PT ;  /* 0xffff000028287812 */ /* 0x000fe200078ec0ff */
[----:B------:R-:W-:Y:S01]  /*5730*/  FMUL.FTZ R41, R42, R73 ;  /* 0x000000492a297220 */ /* 0x000fe20000410000 */
[----:B------:R-:W-:-:S02]  /*5740*/  IMAD.U32 R48, R48, 0x10000, RZ ;  /* 0x0001000030307824 */ /* 0x000fc400078e00ff */
[----:B------:R-:W-:Y:S01]  /*5750*/  FMUL.FTZ R42, R67, R160 ;  /* 0x000000a0432a7220 */ /* 0x000fe20000410000 */
[----:B------:R-:W-:Y:S02]  /*5760*/  IMAD.U32 R43, R43, 0x10000, RZ ;  /* 0x000100002b2b7824 */ /* 0x000fe400078e00ff */
[C---:B------:R-:W-:Y:S01]  /*5770*/  FFMA.FTZ R76, R68.reuse, R73, -R76 ;  /* 0x00000049444c7223 */ /* 0x040fe2000001084c */
[----:B------:R-:W-:Y:S01]  /*5780*/  FFMA.FTZ R41, R68, R72, R41 ;  /* 0x0000004844297223 */ /* 0x000fe20000010029 */
[----:B------:R-:W-:Y:S01]  /*5790*/  FMUL.FTZ R67, R67, R66 ;  /* 0x0000004243437220 */ /* 0x000fe20000410000 */
[----:B------:R-:W-:Y:S01]  /*57a0*/  FFMA.FTZ R74, R69, R70, -R74 ;  /* 0x00000046454a7223 */ /* 0x000fe2000001084a */
[CC--:B------:R-:W-:Y:S01]  /*57b0*/  FMUL.FTZ R68, R40.reuse, R49.reuse ;  /* 0x0000003128447220 */ /* 0x0c0fe20000410000 */
[----:B------:R-:W-:Y:S01]  /*57c0*/  FMUL.FTZ R40, R40, R48 ;  /* 0x0000003028287220 */ /* 0x000fe20000410000 */
[C---:B------:R-:W-:Y:S01]  /*57d0*/  FFMA.FTZ R42, R43.reuse, R66, -R42 ;  /* 0x000000422b2a7223 */ /* 0x040fe2000001082a */
[----:B------:R-:W-:Y:S01]  /*57e0*/  FFMA.FTZ R67, R43, R160, R67 ;  /* 0x000000a02b437223 */ /* 0x000fe20000010043 */
[C---:B------:R-:W-:Y:S01]  /*57f0*/  FFMA.FTZ R68, R71.reuse, R48, -R68 ;  /* 0x0000003047447223 */ /* 0x040fe20000010844 */
[----:B------:R-:W-:Y:S01]  /*5800*/  FFMA.FTZ R49, R71, R49, R40 ;  /* 0x0000003147317223 */ /* 0x000fe20000010028 */
[----:B------:R-:W-:-:S02]  /*5810*/  F2FP.BF16.F32.PACK_AB R74, R75, R74 ;  /* 0x0000004a4b4a723e */ /* 0x000fc400000010ff */
[----:B------:R-:W-:Y:S02]  /*5820*/  F2FP.BF16.F32.PACK_AB R43, R67, R42 ;  /* 0x0000002a432b723e */ /* 0x000fe400000010ff */
[----:B------:R-:W-:Y:S01]  /*5830*/  F2FP.BF16.F32.PACK_AB R42, R41, R76 ;  /* 0x0000004c292a723e */ /* 0x000fe200000010ff */
[----:B------:R-:W-:Y:S01]  /*5840*/  IMAD.MOV.U32 R41, RZ, RZ, R74 ;  /* 0x000000ffff297224 */ /* 0x000fe200078e004a */
[----:B------:R-:W-:-:S07]  /*5850*/  F2FP.BF16.F32.PACK_AB R40, R49, R68 ;  /* 0x000000443128723e */ /* 0x000fce00000010ff */
.L_x_475:
[----:B------:R-:W-:Y:S05]  /*5860*/  BSYNC B2 ;  /* 0x0000000000027941 */ /* 0x000fea0003800000 */
.L_x_474:
[----:B--2---:R1:W-:Y:S02]  /*5870*/  STG.E.128 desc[UR56][R44.64+0x40], R40 ;  /* 0x000040282c007986 */ /* 0x0043e4000c101d38 */
.L_x_473:
[----:B------:R-:W-:Y:S05]  /*5880*/  BSYNC B1 ;  /* 0x0000000000017941 */ /* 0x000fea0003800000 */
.L_x_472:
        /* <DEDUP_REMOVED lines=9> */
[----:B------:R-:W-:Y:S02]  /*5920*/  SHF.R.U64 R67, R62, 0x10, R63 ;  /* 0x000000103e437819 */ /* 0x000fe4000000123f */
[----:B------:R-:W-:Y:S02]  /*5930*/  SHF.R.U32.HI R66, RZ, 0x10, R65 ;  /* 0x00000010ff427819 */ /* 0x000fe40000011641 */
[----:B------:R-:W-:Y:S02]  /*5940*/  SHF.R.U32.HI R63, RZ, 0x10, R63 ;  /* 0x00000010ff3f7819 */ /* 0x000fe4000001163f */
[----:B------:R-:W-:Y:S02]  /*5950*/  PRMT R64, R157, 0x5410, R64 ;  /* 0x000054109d407816 */ /* 0x000fe40000000040 */
[----:B------:R-:W-:Y:S01]  /*5960*/  PRMT R62, R156, 0x5410, R67 ;  /* 0x000054109c3e7816 */ /* 0x000fe20000000043 */
[----:B------:R-:W-:Y:S01]  /*5970*/  IMAD.U32 R67, R41, 0x10000, RZ ;  /* 0x0001000029437824 */ /* 0x000fe200078e00ff */
[----:B------:R-:W-:-:S02]  /*5980*/  PRMT R157, R157, 0x5432, R66 ;  /* 0x000054329d9d7816 */ /* 0x000fc40000000042 */
[----:B------:R-:W-:Y:S02]  /*5990*/  PRMT R156, R156, 0x5432, R63 ;  /* 0x000054329c9c7816 */ /* 0x000fe4000000003f */
[----:B------:R-:W-:Y:S01]  /*59a0*/  LOP3.LUT R49, R42, 0xffff0000, RZ, 0xc0, !PT ;  /* 0xffff00002a317812 */ /* 0x000fe200078ec0ff */
[----:B------:R-:W-:Y:S01]  /*59b0*/  IMAD.U32 R63, R157, 0x10000, RZ ;  /* 0x000100009d3f7824 */ /* 0x000fe200078e00ff */
[----:B------:R-:W-:Y:S01]  /*59c0*/  LOP3.LUT R65, R41, 0xffff0000, RZ, 0xc0, !PT ;  /* 0xffff000029417812 */ /* 0x000fe200078ec0ff */
[----:B------:R-:W-:Y:S01]  /*59d0*/  IMAD.U32 R66, R156, 0x10000, RZ ;  /* 0x000100009c427824 */ /* 0x000fe200078e00ff */
[----:B------:R-:W-:Y:S01]  /*59e0*/  LOP3.LUT R70, R64, 0xffff0000, RZ, 0xc0, !PT ;  /* 0xffff000040467812 */ /* 0x000fe200078ec0ff */
[C---:B------:R-:W-:Y:S01]  /*59f0*/  FMUL.FTZ R71, R49.reuse, R63 ;  /* 0x0000003f31477220 */ /* 0x040fe20000410000 */
[----:B------:R-:W-:Y:S01]  /*5a00*/  LOP3.LUT R68, R62, 0xffff0000, RZ, 0xc0, !PT ;  /* 0xffff00003e447812 */ /* 0x000fe200078ec0ff */
[----:B------:R-:W-:Y:S01]  /*5a10*/  FMUL.FTZ R49, R49, R66 ;  /* 0x0000004231317220 */ /* 0x000fe20000410000 */
[----:B------:R-:W-:Y:S01]  /*5a20*/  LOP3.LUT R42, R43, 0xffff0000, RZ, 0xc0, !PT ;  /* 0xffff00002b2a7812 */ /* 0x000fe200078ec0ff */
[----:B------:R-:W-:Y:S01]  /*5a30*/  FMUL.FTZ R72, R65, R70 ;  /* 0x0000004641487220 */ /* 0x000fe20000410000 */
[----:B------:R-:W-:Y:S01]  /*5a40*/  LOP3.LUT R157, R157, 0xffff0000, RZ, 0xc0, !PT ;  /* 0xffff00009d9d7812 */ /* 0x000fe200078ec0ff */
[----:B------:R-:W-:Y:S01]  /*5a50*/  FMUL.FTZ R69, R65, R68 ;  /* 0x0000004441457220 */ /* 0x000fe20000410000 */
[----:B------:R-:W-:Y:S01]  /*5a60*/  LOP3.LUT R156, R156, 0xffff0000, RZ, 0xc0, !PT ;  /* 0xffff00009c9c7812 */ /* 0x000fe200078ec0ff */
[----:B------:R-:W-:Y:S01]  /*5a70*/  IMAD.U32 R64, R64, 0x10000, RZ ;  /* 0x0001000040407824 */ /* 0x000fe200078e00ff */
[C---:B------:R-:W-:Y:S01]  /*5a80*/  LOP3.LUT R65, R40.reuse, 0xffff0000, RZ, 0xc0, !PT ;  /* 0xffff000028417812 */ /* 0x040fe200078ec0ff */
[----:B------:R-:W-:-:S02]  /*5a90*/  IMAD.U32 R41, R40, 0x10000, RZ ;  /* 0x0001000028297824 */ /* 0x000fc400078e00ff */
[----:B------:R-:W-:Y:S01]  /*5aa0*/  FFMA.FTZ R40, R67, R68, -R72 ;  /* 0x0000004443287223 */ /* 0x000fe20000010848 */
[----:B------:R-:W-:Y:S02]  /*5ab0*/  IMAD.U32 R62, R62, 0x10000, RZ ;  /* 0x000100003e3e7824 */ /* 0x000fe400078e00ff */
[C---:B------:R-:W-:Y:S01]  /*5ac0*/  FFMA.FTZ R66, R48.reuse, R66, -R71 ;  /* 0x0000004230427223 */ /* 0x040fe20000010847 */
[----:B------:R-:W-:Y:S01]  /*5ad0*/  FFMA.FTZ R49, R48, R63, R49 ;  /* 0x0000003f30317223 */ /* 0x000fe20000010031 */
[CC--:B------:R-:W-:Y:S01]  /*5ae0*/  FMUL.FTZ R48, R42.reuse, R157.reuse ;  /* 0x0000009d2a307220 */ /* 0x0c0fe20000410000 */
[----:B------:R-:W-:Y:S01]  /*5af0*/  FMUL.FTZ R68, R42, R156 ;  /* 0x0000009c2a447220 */ /* 0x000fe20000410000 */
[----:B------:R-:W-:Y:S01]  /*5b00*/  FMUL.FTZ R42, R65, R64 ;  /* 0x00000040412a7220 */ /* 0x000fe20000410000 */
[----:B------:R-:W-:Y:S02]  /*5b10*/  IMAD.U32 R43, R43, 0x10000, RZ ;  /* 0x000100002b2b7824 */ /* 0x000fe400078e00ff */
[----:B------:R-:W-:Y:S01]  /*5b20*/  FMUL.FTZ R65, R65, R62 ;  /* 0x0000003e41417220 */ /* 0x000fe20000410000 */
[----:B------:R-:W-:Y:S01]  /*5b30*/  FFMA.FTZ R67, R67, R70, R69 ;  /* 0x0000004643437223 */ /* 0x000fe20000010045 */
[----:B------:R-:W-:Y:S01]  /*5b40*/  FFMA.FTZ R42, R41, R62, -R42 ;  /* 0x0000003e292a7223 */ /* 0x000fe2000001082a */
[----:B------:R-:W-:Y:S01]  /*5b50*/  FFMA.FTZ R48, R43, R156, -R48 ;  /* 0x0000009c2b307223 */ /* 0x000fe20000010830 */
[----:B------:R-:W-:Y:S01]  /*5b60*/  FFMA.FTZ R65, R41, R64, R65 ;  /* 0x0000004029417223 */ /* 0x000fe20000010041 */
[----:B------:R-:W-:Y:S01]  /*5b70*/  FFMA.FTZ R43, R43, R157, R68 ;  /* 0x0000009d2b2b7223 */ /* 0x000fe20000010044 */
[----:B------:R-:W-:-:S02]  /*5b80*/  F2FP.BF16.F32.PACK_AB R66, R49, R66 ;  /* 0x000000423142723e */ /* 0x000fc400000010ff */
[----:B------:R-:W-:Y:S02]  /*5b90*/  F2FP.BF16.F32.PACK_AB R41, R67, R40 ;  /* 0x000000284329723e */ /* 0x000fe400000010ff */
[----:B------:R-:W-:Y:S01]  /*5ba0*/  F2FP.BF16.F32.PACK_AB R40, R65, R42 ;  /* 0x0000002a4128723e */ /* 0x000fe200000010ff */
[----:B------:R-:W-:Y:S01]  /*5bb0*/  IMAD.MOV.U32 R42, RZ, RZ, R66 ;  /* 0x000000ffff2a7224 */ /* 0x000fe200078e0042 */
[----:B------:R-:W-:-:S07]  /*5bc0*/  F2FP.BF16.F32.PACK_AB R43, R43, R48 ;  /* 0x000000302b2b723e */ /* 0x000fce00000010ff */
.L_x_479:
[----:B------:R-:W-:Y:S05]  /*5bd0*/  BSYNC B2 ;  /* 0x0000000000027941 */ /* 0x000fea0003800000 */
.L_x_478:
[----:B--2---:R1:W-:Y:S02]  /*5be0*/  STG.E.128 desc[UR56][R44.64+0x80], R40 ;  /* 0x000080282c007986 */ /* 0x0043e4000c101d38 */
.L_x_477:
[----:B------:R-:W-:Y:S05]  /*5bf0*/  BSYNC B1 ;  /* 0x0000000000017941 */ /* 0x000fea0003800000 */
.L_x_476:
        /* <DEDUP_REMOVED lines=9> */
[--C-:B------:R-:W-:Y:S02]  /*5c90*/  SHF.R.U64 R49, R58, 0x10, R59.reuse ;  /* 0x000000103a317819 */ /* 0x100fe4000000123b */
[----:B------:R-:W-:Y:S02]  /*5ca0*/  SHF.R.U32.HI R59, RZ, 0x10, R59 ;  /* 0x00000010ff3b7819 */ /* 0x000fe4000001163b */
[----:B------:R-:W-:Y:S02]  /*5cb0*/  PRMT R62, R155, 0x5410, R62 ;  /* 0x000054109b3e7816 */ /* 0x000fe4000000003e */
[----:B------:R-:W-:Y:S02]  /*5cc0*/  SHF.R.U32.HI R60, RZ, 0x10, R61 ;  /* 0x00000010ff3c7819 */ /* 0x000fe4000001163d */
[----:B------:R-:W-:-:S02]  /*5cd0*/  PRMT R49, R154, 0x5432, R49 ;  /* 0x000054329a317816 */ /* 0x000fc40000000031 */
[----:B------:R-:W-:Y:S02]  /*5ce0*/  PRMT R154, R154, 0x5410, R59 ;  /* 0x000054109a9a7816 */ /* 0x000fe4000000003b */
[----:B------:R-:W-:Y:S02]  /*5cf0*/  LOP3.LUT R59, R41, 0xffff0000, RZ, 0xc0, !PT ;  /* 0xffff0000293b7812 */ /* 0x000fe400078ec0ff */
[----:B------:R-:W-:Y:S01]  /*5d00*/  LOP3.LUT R64, R62, 0xffff0000, RZ, 0xc0, !PT ;  /* 0xffff00003e407812 */ /* 0x000fe200078ec0ff */
[----:B------:R-:W-:Y:S01]  /*5d10*/  IMAD.U32 R63, R154, 0x10000, RZ ;  /* 0x000100009a3f7824 */ /* 0x000fe200078e00ff */
[----:B------:R-:W-:Y:S01]  /*5d20*/  PRMT R155, R155, 0x5432, R60 ;  /* 0x000054329b9b7816 */ /* 0x000fe2000000003c */
[----:B------:R-:W-:Y:S01]  /*5d30*/  IMAD.U32 R60, R41, 0x10000, RZ ;  /* 0x00010000293c7824 */ /* 0x000fe200078e00ff */
[----:B------:R-:W-:Y:S01]  /*5d40*/  LOP3.LUT R61, R49, 0xffff0000, RZ, 0xc0, !PT ;  /* 0xffff0000313d7812 */ /* 0x000fe200078ec0ff */
[----:B------:R-:W-:Y:S01]  /*5d50*/  FMUL.FTZ R67, R59, R64 ;  /* 0x000000403b437220 */ /* 0x000fe20000410000 */
[----:B------:R-:W-:Y:S01]  /*5d60*/  LOP3.LUT R58, R42, 0xffff0000, RZ, 0xc0, !PT ;  /* 0xffff00002a3a7812 */ /* 0x000fe200078ec0ff */
[----:B------:R-:W-:Y:S01]  /*5d70*/  IMAD.U32 R65, R155, 0x10000, RZ ;  /* 0x000100009b417824 */ /* 0x000fe200078e00ff */
[----:B------:R-:W-:Y:S01]  /*5d80*/  LOP3.LUT R42, R43, 0xffff0000, RZ, 0xc0, !PT ;  /* 0xffff00002b2a7812 */ /* 0x000fe200078ec0ff */
[-C--:B------:R-:W-:Y:S01]  /*5d90*/  FMUL.FTZ R69, R59, R61.reuse ;  /* 0x0000003d3b457220 */ /* 0x080fe20000410000 */
[C---:B------:R-:W-:Y:S01]  /*5da0*/  IMAD.U32 R41, R40.reuse, 0x10000, RZ ;  /* 0x0001000028297824 */ /* 0x040fe200078e00ff */
[----:B------:R-:W-:Y:S01]  /*5db0*/  LOP3.LUT R59, R40, 0xffff0000, RZ, 0xc0, !PT ;  /* 0xffff0000283b7812 */ /* 0x000fe200078ec0ff */
[----:B------:R-:W-:Y:S01]  /*5dc0*/  FFMA.FTZ R40, R60, R61, -R67 ;  /* 0x0000003d3c287223 */ /* 0x000fe20000010843 */
[----:B------:R-:W-:Y:S01]  /*5dd0*/  LOP3.LUT R155, R155, 0xffff0000, RZ, 0xc0, !PT ;  /* 0xffff00009b9b7812 */ /* 0x000fe200078ec0ff */
[----:B------:R-:W-:Y:S01]  /*5de0*/  FMUL.FTZ R71, R58, R65 ;  /* 0x000000413a477220 */ /* 0x000fe20000410000 */
[----:B------:R-:W-:Y:S01]  /*5df0*/  LOP3.LUT R154, R154, 0xffff0000, RZ, 0xc0, !PT ;  /* 0xffff00009a9a7812 */ /* 0x000fe200078ec0ff */
[----:B------:R-:W-:Y:S01]  /*5e00*/  FMUL.FTZ R61, R58, R63 ;  /* 0x0000003f3a3d7220 */ /* 0x000fe20000410000 */
[----:B------:R-:W-:-:S02]  /*5e10*/  IMAD.U32 R62, R62, 0x10000, RZ ;  /* 0x000100003e3e7824 */ /* 0x000fc400078e00ff */
[----:B------:R-:W-:Y:S01]  /*5e20*/  FFMA.FTZ R69, R60, R64, R69 ;  /* 0x000000403c457223 */ /* 0x000fe20000010045 */
[----:B------:R-:W-:Y:S02]  /*5e30*/  IMAD.U32 R58, R49, 0x10000, RZ ;  /* 0x00010000313a7824 */ /* 0x000fe400078e00ff */
[C---:B------:R-:W-:Y:S01]  /*5e40*/  FMUL.FTZ R60, R42.reuse, R155 ;  /* 0x0000009b2a3c7220 */ /* 0x040fe20000410000 */
[----:B------:R-:W-:Y:S01]  /*5e50*/  FMUL.FTZ R64, R42, R154 ;  /* 0x0000009a2a407220 */ /* 0x000fe20000410000 */
[C---:B------:R-:W-:Y:S01]  /*5e60*/  FFMA.FTZ R71, R48.reuse, R63, -R71 ;  /* 0x0000003f30477223 */ /* 0x040fe20000010847 */
[----:B------:R-:W-:Y:S01]  /*5e70*/  FMUL.FTZ R42, R59, R62 ;  /* 0x0000003e3b2a7220 */ /* 0x000fe20000410000 */
[----:B------:R-:W-:Y:S02]  /*5e80*/  IMAD.U32 R43, R43, 0x10000, RZ ;  /* 0x000100002b2b7824 */ /* 0x000fe400078e00ff */
[----:B------:R-:W-:Y:S01]  /*5e90*/  FFMA.FTZ R48, R48, R65, R61 ;  /* 0x0000004130307223 */ /* 0x000fe2000001003d */
[-C--:B------:R-:W-:Y:S01]  /*5ea0*/  FMUL.FTZ R59, R59, R58.reuse ;  /* 0x0000003a3b3b7220 */ /* 0x080fe20000410000 */
[----:B------:R-:W-:Y:S01]  /*5eb0*/  FFMA.FTZ R42, R41, R58, -R42 ;  /* 0x0000003a292a7223 */ /* 0x000fe2000001082a */
[C---:B------:R-:W-:Y:S01]  /*5ec0*/  FFMA.FTZ R60, R43.reuse, R154, -R60 ;  /* 0x0000009a2b3c7223 */ /* 0x040fe2000001083c */
[----:B------:R-:W-:Y:S01]  /*5ed0*/  FFMA.FTZ R43, R43, R155, R64 ;  /* 0x0000009b2b2b7223 */ /* 0x000fe20000010040 */
[----:B------:R-:W-:Y:S01]  /*5ee0*/  FFMA.FTZ R59, R41, R62, R59 ;  /* 0x0000003e293b7223 */ /* 0x000fe2000001003b */
[----:B------:R-:W-:-:S02]  /*5ef0*/  F2FP.BF16.F32.PACK_AB R48, R48, R71 ;  /* 0x000000473030723e */ /* 0x000fc400000010ff */
[----:B------:R-:W-:Y:S02]  /*5f00*/  F2FP.BF16.F32.PACK_AB R41, R69, R40 ;  /* 0x000000284529723e */ /* 0x000fe400000010ff */
[----:B------:R-:W-:Y:S01]  /*5f10*/  F2FP.BF16.F32.PACK_AB R40, R59, R42 ;  /* 0x0000002a3b28723e */ /* 0x000fe200000010ff */
[----:B------:R-:W-:Y:S01]  /*5f20*/  IMAD.MOV.U32 R42, RZ, RZ, R48 ;  /* 0x000000ffff2a7224 */ /* 0x000fe200078e0030 */
[----:B------:R-:W-:-:S07]  /*5f30*/  F2FP.BF16.F32.PACK_AB R43, R43, R60 ;  /* 0x0000003c2b2b723e */ /* 0x000fce00000010ff */
.L_x_483:
[----:B------:R-:W-:Y:S05]  /*5f40*/  BSYNC B2 ;  /* 0x0000000000027941 */ /* 0x000fea0003800000 */
.L_x_482:
[----:B--2---:R1:W-:Y:S02]  /*5f50*/  STG.E.128 desc[UR56][R44.64+0xc0], R40 ;  /* 0x0000c0282c007986 */ /* 0x0043e4000c101d38 */
.L_x_481:
[----:B------:R-:W-:Y:S05]  /*5f60*/  BSYNC B1 ;  /* 0x0000000000017941 */ /* 0x000fea0003800000 */
.L_x_480:
        /* <DEDUP_REMOVED lines=13> */
[----:B------:R-:W-:-:S02]  /*6040*/  PRMT R55, R90, 0x5410, R61 ;  /* 0x000054105a377816 */ /* 0x000fc4000000003d */
[----:B------:R-:W-:Y:S02]  /*6050*/  PRMT R91, R91, 0x5432, R56 ;  /* 0x000054325b5b7816 */ /* 0x000fe40000000038 */
        /* <DEDUP_REMOVED lines=9> */
[C---:B------:R-:W-:Y:S01]  /*60f0*/  LOP3.LUT R47, R43.reuse, 0xffff0000, RZ, 0xc0, !PT ;  /* 0xffff00002b2f7812 */ /* 0x040fe200078ec0ff */
[----:B------:R-:W-:Y:S01]  /*6100*/  IMAD.U32 R42, R43, 0x10000, RZ ;  /* 0x000100002b2a7824 */ /* 0x000fe200078e00ff */
[----:B------:R-:W-:Y:S01]  /*6110*/  LOP3.LUT R91, R91, 0xffff0000, RZ, 0xc0, !PT ;  /* 0xffff00005b5b7812 */ /* 0x000fe200078ec0ff */
[----:B------:R-:W-:Y:S01]  /*6120*/  IMAD.U32 R43, R41, 0x10000, RZ ;  /* 0x00010000292b7824 */ /* 0x000fe200078e00ff */
[----:B------:R-:W-:Y:S01]  /*6130*/  LOP3.LUT R90, R90, 0xffff0000, RZ, 0xc0, !PT ;  /* 0xffff00005a5a7812 */ /* 0x000fe200078ec0ff */
[----:B------:R-:W-:-:S02]  /*6140*/  IMAD.U32 R41, R40, 0x10000, RZ ;  /* 0x0001000028297824 */ /* 0x000fc400078e00ff */
[C---:B------:R-:W-:Y:S01]  /*6150*/  FMUL.FTZ R62, R48.reuse, R59 ;  /* 0x0000003b303e7220 */ /* 0x040fe20000410000 */
[C---:B------:R-:W-:Y:S01]  /*6160*/  FFMA.FTZ R64, R49.reuse, R57, -R64 ;  /* 0x0000003931407223 */ /* 0x040fe20000010840 */
[----:B------:R-:W-:Y:S01]  /*6170*/  FMUL.FTZ R48, R48, R56 ;  /* 0x0000003830307220 */ /* 0x000fe20000410000 */
[----:B------:R-:W-:Y:S01]  /*6180*/  LOP3.LUT R40, R40, 0xffff0000, RZ, 0xc0, !PT ;  /* 0xffff000028287812 */ /* 0x000fe200078ec0ff */
[----:B------:R-:W-:Y:S01]  /*6190*/  FFMA.FTZ R49, R49, R60, R54 ;  /* 0x0000003c31317223 */ /* 0x000fe20000010036 */
[----:B------:R-:W-:Y:S02]  /*61a0*/  IMAD.U32 R58, R58, 0x10000, RZ ;  /* 0x000100003a3a7824 */ /* 0x000fe400078e00ff */
[----:B------:R-:W-:Y:S01]  /*61b0*/  FMUL.FTZ R57, R47, R91 ;  /* 0x0000005b2f397220 */ /* 0x000fe20000410000 */
[----:B------:R-:W-:Y:S02]  /*61c0*/  IMAD.U32 R55, R55, 0x10000, RZ ;  /* 0x0001000037377824 */ /* 0x000fe400078e00ff */
[----:B------:R-:W-:Y:S01]  /*61d0*/  FMUL.FTZ R54, R47, R90 ;  /* 0x0000005a2f367220 */ /* 0x000fe20000410000 */
[C---:B------:R-:W-:Y:S01]  /*61e0*/  FFMA.FTZ R62, R43.reuse, R56, -R62 ;  /* 0x000000382b3e7223 */ /* 0x040fe2000001083e */
[----:B------:R-:W-:Y:S01]  /*61f0*/  FFMA.FTZ R59, R43, R59, R48 ;  /* 0x0000003b2b3b7223 */ /* 0x000fe20000010030 */
[C---:B------:R-:W-:Y:S01]  /*6200*/  FMUL.FTZ R48, R40.reuse, R58 ;  /* 0x0000003a28307220 */ /* 0x040fe20000410000 */
[----:B------:R-:W-:Y:S01]  /*6210*/  FMUL.FTZ R43, R40, R55 ;  /* 0x00000037282b7220 */ /* 0x000fe20000410000 */
[C---:B------:R-:W-:Y:S01]  /*6220*/  FFMA.FTZ R57, R42.reuse, R90, -R57 ;  /* 0x0000005a2a397223 */ /* 0x040fe20000010839 */
[----:B------:R-:W-:Y:S01]  /*6230*/  FFMA.FTZ R54, R42, R91, R54 ;  /* 0x0000005b2a367223 */ /* 0x000fe20000010036 */
[C---:B------:R-:W-:Y:S01]  /*6240*/  FFMA.FTZ R48, R41.reuse, R55, -R48 ;  /* 0x0000003729307223 */ /* 0x040fe20000010830 */
[----:B------:R-:W-:Y:S01]  /*6250*/  FFMA.FTZ R43, R41, R58, R43 ;  /* 0x0000003a292b7223 */ /* 0x000fe2000001002b */
[----:B------:R-:W-:-:S02]  /*6260*/  F2FP.BF16.F32.PACK_AB R41, R59, R62 ;  /* 0x0000003e3b29723e */ /* 0x000fc400000010ff */
[----:B------:R-:W-:Y:S02]  /*6270*/  F2FP.BF16.F32.PACK_AB R54, R54, R57 ;  /* 0x000000393636723e */ /* 0x000fe400000010ff */
[----:B------:R-:W-:Y:S02]  /*6280*/  F2FP.BF16.F32.PACK_AB R40, R43, R48 ;  /* 0x000000302b28723e */ /* 0x000fe400000010ff */
[----:B------:R-:W-:Y:S01]  /*6290*/  F2FP.BF16.F32.PACK_AB R42, R49, R64 ;  /* 0x00000040312a723e */ /* 0x000fe200000010ff */
[----:B------:R-:W-:-:S07]  /*62a0*/  IMAD.MOV.U32 R43, RZ, RZ, R54 ;  /* 0x000000ffff2b7224 */ /* 0x000fce00078e0036 */
.L_x_487:
[----:B------:R-:W-:Y:S05]  /*62b0*/  BSYNC B2 ;  /* 0x0000000000027941 */ /* 0x000fea0003800000 */
.L_x_486:
[----:B--2---:R1:W-:Y:S02]  /*62c0*/  STG.E.128 desc[UR56][R44.64+0x100], R40 ;  /* 0x000100282c007986 */ /* 0x0043e4000c101d38 */
.L_x_485:
[----:B------:R-:W-:Y:S05]  /*62d0*/  BSYNC B1 ;  /* 0x0000000000017941 */ /* 0x000fea0003800000 */
.L_x_484:
[----:B------:R-:W-:-:S13]  /*62e0*/  ISETP.NE.AND P3, PT, R98, RZ, PT ;  /* 0x000000ff6200720c */ /* 0x000fda0003f65270 */
        /* <DEDUP_REMOVED lines=11> */
[----:B------:R-:W-:Y:S02]  /*63a0*/  PRMT R53, R89, 0x5410, R54 ;  /* 0x0000541059357816 */ /* 0x000fe40000000036 */
[----:B------:R-:W-:-:S02]  /*63b0*/  PRMT R50, R88, 0x5410, R55 ;  /* 0x0000541058327816 */ /* 0x000fc40000000037 */
[----:B------:R-:W-:Y:S02]  /*63c0*/  PRMT R89, R89, 0x5432, R52 ;  /* 0x0000543259597816 */ /* 0x000fe40000000034 */
[----:B------:R-:W-:Y:S02]  /*63d0*/  LOP3.LUT R49, R43, 0xffff0000, RZ, 0xc0, !PT ;  /* 0xffff00002b317812 */ /* 0x000fe400078ec0ff */
[----:B------:R-:W-:Y:S01]  /*63e0*/  PRMT R88, R88, 0x5432, R51 ;  /* 0x0000543258587816 */ /* 0x000fe20000000033 */
[----:B------:R-:W-:Y:S01]  /*63f0*/  IMAD.U32 R55, R89, 0x10000, RZ ;  /* 0x0001000059377824 */ /* 0x000fe200078e00ff */
[----:B------:R-:W-:Y:S02]  /*6400*/  LOP3.LUT R43, R41, 0xffff0000, RZ, 0xc0, !PT ;  /* 0xffff0000292b7812 */ /* 0x000fe400078ec0ff */
[C---:B------:R-:W-:Y:S01]  /*6410*/  LOP3.LUT R54, R53.reuse, 0xffff0000, RZ, 0xc0, !PT ;  /* 0xffff000035367812 */ /* 0x040fe200078ec0ff */
[----:B------:R-:W-:Y:S01]  /*6420*/  IMAD.U32 R52, R88, 0x10000, RZ ;  /* 0x0001000058347824 */ /* 0x000fe200078e00ff */
[----:B------:R-:W-:Y:S01]  /*6430*/  LOP3.LUT R51, R50, 0xffff0000, RZ, 0xc0, !PT ;  /* 0xffff000032337812 */ /* 0x000fe200078ec0ff */
[----:B------:R-:W-:Y:S01]  /*6440*/  IMAD.U32 R53, R53, 0x10000, RZ ;  /* 0x0001000035357824 */ /* 0x000fe200078e00ff */
[----:B------:R-:W-:Y:S01]  /*6450*/  LOP3.LUT R47, R42, 0xffff0000, RZ, 0xc0, !PT ;  /* 0xffff00002a2f7812 */ /* 0x000fe200078ec0ff */
[----:B------:R-:W-:-:S02]  /*6460*/  IMAD.U32 R42, R41, 0x10000, RZ ;  /* 0x00010000292a7824 */ /* 0x000fc400078e00ff */
[C---:B------:R-:W-:Y:S01]  /*6470*/  FMUL.FTZ R57, R43.reuse, R54 ;  /* 0x000000362b397220 */ /* 0x040fe20000410000 */
[C---:B------:R-:W-:Y:S02]  /*6480*/  IMAD.U32 R41, R40.reuse, 0x10000, RZ ;  /* 0x0001000028297824 */ /* 0x040fe400078e00ff */
[----:B------:R-:W-:Y:S01]  /*6490*/  FMUL.FTZ R43, R43, R51 ;  /* 0x000000332b2b7220 */ /* 0x000fe20000410000 */
[----:B------:R-:W-:Y:S01]  /*64a0*/  LOP3.LUT R40, R40, 0xffff0000, RZ, 0xc0, !PT ;  /* 0xffff000028287812 */ /* 0x000fe200078ec0ff */
[C---:B------:R-:W-:Y:S01]  /*64b0*/  FMUL.FTZ R59, R47.reuse, R55 ;  /* 0x000000372f3b7220 */ /* 0x040fe20000410000 */
[----:B------:R-:W-:Y:S01]  /*64c0*/  FMUL.FTZ R47, R47, R52 ;  /* 0x000000342f2f7220 */ /* 0x000fe20000410000 */
[----:B------:R-:W-:Y:S01]  /*64d0*/  LOP3.LUT R89, R89, 0xffff0000, RZ, 0xc0, !PT ;  /* 0xffff000059597812 */ /* 0x000fe200078ec0ff */
[----:B------:R-:W-:Y:S01]  /*64e0*/  IMAD.U32 R50, R50, 0x10000, RZ ;  /* 0x0001000032327824 */ /* 0x000fe200078e00ff */
[----:B------:R-:W-:Y:S01]  /*64f0*/  LOP3.LUT R88, R88, 0xffff0000, RZ, 0xc0, !PT ;  /* 0xffff000058587812 */ /* 0x000fe200078ec0ff */
[C---:B------:R-:W-:Y:S01]  /*6500*/  FFMA.FTZ R57, R42.reuse, R51, -R57 ;  /* 0x000000332a397223 */ /* 0x040fe20000010839 */
[----:B------:R-:W-:Y:S01]  /*6510*/  FFMA.FTZ R54, R42, R54, R43 ;  /* 0x000000362a367223 */ /* 0x000fe2000001002b */
[----:B------:R-:W-:Y:S01]  /*6520*/  FFMA.FTZ R59, R46, R52, -R59 ;  /* 0x000000342e3b7223 */ /* 0x000fe2000001083b */
[----:B------:R-:W-:Y:S01]  /*6530*/  FMUL.FTZ R42, R40, R53 ;  /* 0x00000035282a7220 */ /* 0x000fe20000410000 */
[----:B------:R-:W-:Y:S01]  /*6540*/  FFMA.FTZ R46, R46, R55, R47 ;  /* 0x000000372e2e7223 */ /* 0x000fe2000001002f */
[----:B------:R-:W-:Y:S01]  /*6550*/  FMUL.FTZ R40, R40, R50 ;  /* 0x0000003228287220 */ /* 0x000fe20000410000 */
        /* <DEDUP_REMOVED lines=10> */
[----:B------:R-:W-:Y:S01]  /*6600*/  F2FP.BF16.F32.PACK_AB R43, R52, R43 ;  /* 0x0000002b342b723e */ /* 0x000fe200000010ff */
[----:B------:R-:W-:-:S07]  /*6610*/  IMAD.MOV.U32 R42, RZ, RZ, R46 ;  /* 0x000000ffff2a7224 */ /* 0x000fce00078e002e */
.L_x_489:
[----:B------:R-:W-:Y:S05]  /*6620*/  BSYNC B1 ;  /* 0x0000000000017941 */ /* 0x000fea0003800000 */
.L_x_488:
[----:B--2---:R1:W-:Y:S01]  /*6630*/  STG.E.128 desc[UR56][R44.64+0x140], R40 ;  /* 0x000140282c007986 */ /* 0x0043e2000c101d38 */
[----:B------:R-:W-:Y:S05]  /*6640*/  BRA `(.L_x_467) ;  /* 0x0000004000587947 */ /* 0x000fea0003800000 */
.L_x_435:
        /* <DEDUP_REMOVED lines=19> */
[----:B------:R-:W-:Y:S02]  /*6780*/  CS2R R48, SRZ ;  /* 0x0000000000307805 */ /* 0x000fe4000001ff00 */
[----:B------:R-:W-:Y:S01]  /*6790*/  CS2R R62, SRZ ;  /* 0x00000000003e7805 */ /* 0x000fe2000001ff00 */
[----:B------:R-:W-:Y:S01]  /*67a0*/  IMAD.X R41, R101, 0x1, R21, P2 ;  /* 0x0000000165297824 */ /* 0x000fe200010e0615 */
[----:B------:R-:W-:Y:S02]  /*67b0*/  LEA R64, P2, R40, UR4, 0x1 ;  /* 0x0000000428407c11 */ /* 0x000fe4000f8408ff */
[----:B------:R-:W-:-:S02]  /*67c0*/  CS2R R60, SRZ ;  /* 0x00000000003c7805 */ /* 0x000fc4000001ff00 */
        /* <DEDUP_REMOVED lines=8> */
[----:B------:R-:W-:Y:S02]  /*6850*/  CS2R R44, SRZ ;  /* 0x00000000002c7805 */ /* 0x000fe4000001ff00 */
[----:B------:R-:W-:Y:S02]  /*6860*/  CS2R R58, SRZ ;  /* 0x00000000003a7805 */ /* 0x000fe4000001ff00 */
[----:B------:R-:W-:-:S05]  /*6870*/  CS2R R56, SRZ ;  /* 0x0000000000387805 */ /* 0x000fca000001ff00 */
[----:B------:R0:W5:Y:S04]  /*6880*/  @!P2 LDG.E.128 R48, desc[UR56][R64.64] ;  /* 0x000000384030a981 */ /* 0x000168000c1e1d00 */
[----:B------:R0:W5:Y:S01]  /*6890*/  @!P2 LDG.E.128 R60, desc[UR56][R68.64] ;  /* 0x00000038443ca981 */ /* 0x000162000c1e1d00 */
[----:B------:R-:W-:Y:S02]  /*68a0*/  ISETP.GE.AND P2, PT, R0, R117, PT ;  /* 0x000000750000720c */ /* 0x000fe40003f46270 */
[----:B------:R-:W-:Y:S02]  /*68b0*/  CS2R R42, SRZ ;  /* 0x00000000002a7805 */ /* 0x000fe4000001ff00 */
[----:B------:R-:W-:Y:S02]  /*68c0*/  CS2R R40, SRZ ;  /* 0x0000000000287805 */ /* 0x000fe4000001ff00 */
[----:B------:R-:W-:-:S02]  /*68d0*/  CS2R R54, SRZ ;  /* 0x0000000000367805 */ /* 0x000fc4000001ff00 */
[----:B------:R-:W-:-:S05]  /*68e0*/  CS2R R52, SRZ ;  /* 0x0000000000347805 */ /* 0x000fca000001ff00 */
[----:B------:R0:W5:Y:S04]  /*68f0*/  @!P2 LDG.E.128 R44, desc[UR56][R64.64+0x40] ;  /* 0x00004038402ca981 */ /* 0x000168000c1e1d00 */
[----:B------:R0:W5:Y:S01]  /*6900*/  @!P2 LDG.E.128 R56, desc[UR56][R68.64+0x40] ;  /* 0x000040384438a981 */ /* 0x000162000c1e1d00 */
[----:B------:R-:W-:-:S13]  /*6910*/  ISETP.GE.AND P2, PT, R3, R117, PT ;  /* 0x000000750300720c */ /* 0x000fda0003f46270 */
[----:B------:R0:W5:Y:S04]  /*6920*/  @!P2 LDG.E.128 R40, desc[UR56][R64.64+0x80] ;  /* 0x000080384028a981 */ /* 0x000168000c1e1d00 */
[----:B------:R0:W5:Y:S02]  /*6930*/  @!P2 LDG.E.128 R52, desc[UR56][R68.64+0x80] ;  /* 0x000080384434a981 */ /* 0x000164000c1e1d00 */
.L_x_491:
[----:B------:R-:W-:Y:S05]  /*6940*/  BSYNC B1 ;  /* 0x0000000000017941 */ /* 0x000fea0003800000 */
.L_x_490:
[----:B------:R-:W-:Y:S01]  /*6950*/  ISETP.GE.AND P3, PT, R207, R100, PT ;  /* 0x00000064cf00720c */ /* 0x000fe20003f66270 */
[----:B------:R-:W-:Y:S01]  /*6960*/  BSSY B1, `(.L_x_492) ;  /* 0x000002c000017945 */ /* 0x000fe20003800000 */
[----:B0-----:R-:W-:Y:S02]  /*6970*/  CS2R R64, SRZ ;  /* 0x0000000000407805 */ /* 0x001fe4000001ff00 */
        /* <DEDUP_REMOVED lines=16> */
[----:B------:R-:W-:Y:S02]  /*6a80*/  CS2R R86, SRZ ;  /* 0x0000000000567805 */ /* 0x000fe4000001ff00 */
[----:B------:R-:W-:-:S02]  /*6a90*/  IADD3 R64, P2, P5, R104, R88, R14 ;  /* 0x0000005868407210 */ /* 0x000fc40007d5e00e */
[----:B------:R-:W-:Y:S02]  /*6aa0*/  CS2R R84, SRZ ;  /* 0x0000000000547805 */ /* 0x000fe4000001ff00 */
[----:B------:R-:W-:Y:S02]  /*6ab0*/  IADD3.X R65, R27, R102, R12, P2, P5 ;  /* 0x000000661b417210 */ /* 0x000fe400017ea40c */
[----:B------:R-:W-:-:S04]  /*6ac0*/  LEA R88, P2, R90, UR4, 0x1 ;  /* 0x000000045a587c11 */ /* 0x000fc8000f8408ff */
[----:B------:R-:W-:Y:S01]  /*6ad0*/  LEA.HI.X R89, R90, UR5, R101, 0x1, P2 ;  /* 0x000000055a597c11 */ /* 0x000fe200090f0c65 */
[----:B------:R-:W-:Y:S02]  /*6ae0*/  ULDC.64 UR4, c[0x0][0x400] ;  /* 0x0001000000047ab9 */ /* 0x000fe40000000a00 */
        /* <DEDUP_REMOVED lines=19> */
.L_x_493:
[----:B------:R-:W-:Y:S05]  /*6c20*/  BSYNC B1 ;  /* 0x0000000000017941 */ /* 0x000fea0003800000 */
.L_x_492:
[----:B0----5:R-:W-:Y:S01]  /*6c30*/  IMAD.MOV.U32 R89, RZ, RZ, R42 ;  /* 0x000000ffff597224 */ /* 0x021fe200078e002a */
[----:B------:R-:W-:Y:S01]  /*6c40*/  UISETP.NE.AND UP0, UPT, UR58, 0x3, UPT ;  /* 0x000000033a00788c */ /* 0x000fe2000bf05270 */
[----:B------:R-:W-:Y:S02]  /*6c50*/  IMAD.MOV.U32 R88, RZ, RZ, R43 ;  /* 0x000000ffff587224 */ /* 0x000fe400078e002b */
[----:B------:R-:W-:Y:S02]  /*6c60*/  IMAD.MOV.U32 R91, RZ, RZ, R40 ;  /* 0x000000ffff5b7224 */ /* 0x000fe400078e0028 */
[----:B------:R-:W-:Y:S01]  /*6c70*/  IMAD.MOV.U32 R90, RZ, RZ, R41 ;  /* 0x000000ffff5a7224 */ /* 0x000fe200078e0029 */
[----:B------:R-:W-:Y:S01]  /*6c80*/  PRMT R172, R89, 0x5410, R88 ;  /* 0x0000541059ac7816 */ /* 0x000fe20000000058 */
[----:B------:R-:W-:Y:S01]  /*6c90*/  IMAD.MOV.U32 R89, RZ, RZ, R46 ;  /* 0x000000ffff597224 */ /* 0x000fe200078e002e */
[----:B------:R-:W-:Y:S01]  /*6ca0*/  PLOP3.LUT P2, PT, PT, PT, UP0, 0x80, 0x0 ;  /* 0x000000000000781c */ /* 0x000fe20003f4f008 */
[----:B------:R-:W-:Y:S01]  /*6cb0*/  IMAD.MOV.U32 R88, RZ, RZ, R47 ;  /* 0x000000ffff587224 */ /* 0x000fe200078e002f */
[----:B------:R-:W-:Y:S01]  /*6cc0*/  PRMT R173, R91, 0x5410, R90 ;  /* 0x000054105bad7816 */ /* 0x000fe2000000005a */
[----:B------:R-:W-:-:S02]  /*6cd0*/  IMAD.MOV.U32 R90, RZ, RZ, R50 ;  /* 0x000000ffff5a7224 */ /* 0x000fc400078e0032 */
[----:B------:R-:W-:Y:S01]  /*6ce0*/  IMAD.MOV.U32 R91, RZ, RZ, R51 ;  /* 0x000000ffff5b7224 */ /* 0x000fe200078e0033 */
[----:B------:R-:W-:Y:S01]  /*6cf0*/  PRMT R176, R88, 0x5410, R89 ;  /* 0x0000541058b07816 */ /* 0x000fe20000000059 */
[----:B------:R-:W-:Y:S02]  /*6d00*/  IMAD.MOV.U32 R88, RZ, RZ, R44 ;  /* 0x000000ffff587224 */ /* 0x000fe400078e002c */
[----:B------:R-:W-:Y:S01]  /*6d10*/  IMAD.MOV.U32 R89, RZ, RZ, R45 ;  /* 0x000000ffff597224 */ /* 0x000fe200078e002d */
[----:B------:R-:W-:-:S04]  /*6d20*/  PRMT R163, R91, 0x5410, R90 ;  /* 0x000054105ba37816 */ /* 0x000fc8000000005a */
        /* <DEDUP_REMOVED lines=65> */
.L_x_494:
[----:B------:R-:W-:Y:S01]  /*7140*/  IMAD R101, R16, 0x8, R2 ;  /* 0x0000000810657824 */ /* 0x000fe200078e0202 */
[----:B------:R-:W-:Y:S01]  /*7150*/  SHF.L.U32 R102, R184, 0x1f, RZ ;  /* 0x0000001fb8667819 */ /* 0x000fe200000006ff */
[----:B------:R-:W0:Y:S01]  /*7160*/  LDC R146, c[0x0][0x2f4] ;  /* 0x0000bd00ff927b82 */ /* 0x000e220000000800 */
[----:B------:R-:W-:Y:S01]  /*7170*/  BSSY B1, `(.L_x_495) ;  /* 0x0000004000017945 */ /* 0x000fe20003800000 */
[----:B------:R-:W-:Y:S01]  /*7180*/  IMAD.MOV.U32 R125, RZ, RZ, R92 ;  /* 0x000000ffff7d7224 */ /* 0x000fe200078e005c */
[----:B------:R-:W1:Y:S02]  /*7190*/  SYNCS.PHASECHK.TRANS64.TRYWAIT P5, [R101+URZ+0x34890], R102 ;  /* 0x03489066650075a7 */ /* 0x000e6400080a017f */
[----:B-1----:R-:W-:Y:S05]  /*71a0*/  @!P5 BRA `(.L_x_496) ;  /* 0x000001a80078d947 */ /* 0x002fea0003800000 */
.L_x_796:
[----:B------:R-:W-:Y:S05]  /*71b0*/  BSYNC B1 ;  /* 0x0000000000017941 */ /* 0x000fea0003800000 */
.L_x_495:
[----:B------:R-:W2:Y:S01]  /*71c0*/  LDC.64 R126, c[0x0][0x300] ;  /* 0x0000c000ff7e7b82 */ /* 0x000ea20000000a00 */
[----:B------:R-:W-:Y:S01]  /*71d0*/  BSSY B1, `(.L_x_497) ;  /* 0x0000194000017945 */ /* 0x000fe20003800000 */
[----:B0-----:R-:W-:-:S03]  /*71e0*/  IMAD.IADD R148, R146, 0x1, -R122 ;  /* 0x0000000192947824 */ /* 0x001fc600078e0a7a */
[----:B------:R-:W-:Y:S05]  /*71f0*/  @P4 BRA `(.L_x_498) ;  /* 0x0000001800444947 */ /* 0x000fea0003800000 */
[----:B------:R-:W-:Y:S01]  /*7200*/  ISETP.NE.AND P4, PT, R34, RZ, PT ;  /* 0x000000ff2200720c */ /* 0x000fe20003f85270 */
[-C--:B--2---:R-:W-:Y:S01]  /*7210*/  IMAD R153, R144, R126.reuse, RZ ;  /* 0x0000007e90997224 */ /* 0x084fe200078e02ff */
[----:B------:R-:W-:Y:S01]  /*7220*/  BSSY B2, `(.L_x_499) ;  /* 0x0000085000027945 */ /* 0x000fe20003800000 */
[----:B------:R-:W-:-:S04]  /*7230*/  IMAD.WIDE.U32 R128, R17, R126, R124 ;  /* 0x0000007e11807225 */ /* 0x000fc800078e007c */
[----:B------:R-:W-:-:S04]  /*7240*/  IMAD R153, R17, R127, R153 ;  /* 0x0000007f11997224 */ /* 0x000fc800078e0299 */
[----:B------:R-:W-:Y:S02]  /*7250*/  IMAD.IADD R153, R153, 0x1, R129 ;  /* 0x0000000199997824 */ /* 0x000fe400078e0281 */
[----:B------:R-:W-:Y:S05]  /*7260*/  @!P4 BRA `(.L_x_500) ;  /* 0x000000080000c947 */ /* 0x000fea0003800000 */
[----:B------:R-:W-:Y:S01]  /*7270*/  SEL R88, R122, R148, !P0 ;  /* 0x000000947a587207 */ /* 0x000fe20004000000 */
[----:B------:R-:W-:Y:S01]  /*7280*/  BSSY B3, `(.L_x_501) ;  /* 0x0000072000037945 */ /* 0x000fe20003800000 */
[----:B------:R-:W-:Y:S02]  /*7290*/  ISETP.GE.AND P4, PT, R18, R117, PT ;  /* 0x000000751200720c */ /* 0x000fe40003f86270 */
[----:B------:R-:W-:-:S04]  /*72a0*/  SHF.R.S32.HI R89, RZ, 0x1f, R88 ;  /* 0x0000001fff597819 */ /* 0x000fc80000011458 */
[----:B------:R-:W-:-:S04]  /*72b0*/  LEA.HI R89, R89, R88, RZ, 0x4 ;  /* 0x0000005859597211 */ /* 0x000fc800078f20ff */
[----:B------:R-:W-:-:S04]  /*72c0*/  LEA.HI.SX32 R161, R89, R28, 0x1c ;  /* 0x0000001c59a17211 */ /* 0x000fc800078fe2ff */
[----:B------:R-:W-:-:S04]  /*72d0*/  SHF.R.S32.HI R88, RZ, 0x1f, R161 ;  /* 0x0000001fff587819 */ /* 0x000fc800000114a1 */
[----:B------:R-:W-:Y:S01]  /*72e0*/  LEA.HI R88, R88, R161, RZ, 0x3 ;  /* 0x000000a158587211 */ /* 0x000fe200078f18ff */
[----:B------:R-:W-:-:S04]  /*72f0*/  IMAD.SHL.U32 R161, R161, 0x8, RZ ;  /* 0x00000008a1a17824 */ /* 0x000fc800078e00ff */
[----:B------:R-:W-:Y:S01]  /*7300*/  IMAD.SHL.U32 R88, R88, 0x400, RZ ;  /* 0x0000040058587824 */ /* 0x000fe200078e00ff */
[----:B------:R-:W-:-:S04]  /*7310*/  LOP3.LUT R89, R191, 0x38, R161, 0xf8, !PT ;  /* 0x00000038bf597812 */ /* 0x000fc800078ef8a1 */
[----:B------:R-:W-:Y:S02]  /*7320*/  LOP3.LUT R88, R88, 0x7fffe000, RZ, 0xc0, !PT ;  /* 0x7fffe00058587812 */ /* 0x000fe400078ec0ff */
[----:B------:R-:W-:-:S03]  /*7330*/  LOP3.LUT R89, R89, R193, RZ, 0x3c, !PT ;  /* 0x000000c159597212 */ /* 0x000fc600078e3cff */
[----:B------:R-:W-:-:S04]  /*7340*/  IMAD R88, R192, 0x200, R88 ;  /* 0x00000200c0587824 */ /* 0x000fc800078e0258 */
[----:B------:R-:W-:-:S04]  /*7350*/  IMAD.IADD R88, R88, 0x1, R89 ;  /* 0x0000000158587824 */ /* 0x000fc800078e0259 */
[C---:B------:R-:W-:Y:S02]  /*7360*/  IMAD R92, R16.reuse, 0x6000, R88 ;  /* 0x00006000105c7824 */ /* 0x040fe400078e0258 */
[----:B------:R-:W-:Y:S02]  /*7370*/  IMAD R88, R16, 0x6000, R142 ;  /* 0x0000600010587824 */ /* 0x000fe400078e028e */
[--C-:B------:R-:W-:Y:S02]  /*7380*/  IMAD R92, R92, 0x2, R2.reuse ;  /* 0x000000025c5c7824 */ /* 0x100fe400078e0202 */
[----:B------:R-:W-:-:S04]  /*7390*/  IMAD R88, R88, 0x2, R2 ;  /* 0x0000000258587824 */ /* 0x000fc800078e0202 */
[----:B------:R-:W0:Y:S04]  /*73a0*/  LDS.128 R92, [R92+0x1c400] ;  /* 0x01c400005c5c7984 */ /* 0x000e280000000c00 */
[----:B------:R-:W2:Y:S01]  /*73b0*/  LDS.128 R88, [R88+0x1c400] ;  /* 0x01c4000058587984 */ /* 0x000ea20000000c00 */
[----:B------:R-:W-:Y:S05]  /*73c0*/  @P4 BRA `(.L_x_502) ;  /* 0x0000000400744947 */ /* 0x000fea0003800000 */
[--C-:B------:R-:W-:Y:S01]  /*73d0*/  SHF.R.U64 R48, R48, 0x10, R49.reuse ;  /* 0x0000001030307819 */ /* 0x100fe20000001231 */
[----:B0-----:R-:W-:Y:S01]  /*73e0*/  IMAD.U32 R166, R93, 0x10000, RZ ;  /* 0x000100005da67824 */ /* 0x001fe200078e00ff */
[----:B------:R-:W-:Y:S02]  /*73f0*/  SHF.R.U32.HI R49, RZ, 0x10, R49 ;  /* 0x00000010ff317819 */ /* 0x000fe40000011631 */
[C---:B------:R-:W-:Y:S02]  /*7400*/  PRMT R48, R162.reuse, 0x5432, R48 ;  /* 0x00005432a2307816 */ /* 0x040fe40000000030 */
[----:B------:R-:W-:Y:S02]  /*7410*/  PRMT R49, R162, 0x5410, R49 ;  /* 0x00005410a2317816 */ /* 0x000fe40000000031 */
[----:B------:R-:W-:Y:S02]  /*7420*/  SHF.R.U64 R50, R50, 0x10, R51 ;  /* 0x0000001032327819 */ /* 0x000fe40000001233 */
[----:B------:R-:W-:-:S02]  /*7430*/  SHF.R.U32.HI R162, RZ, 0x10, R61 ;  /* 0x00000010ffa27819 */ /* 0x000fc4000001163d */
[----:B------:R-:W-:Y:S02]  /*7440*/  SHF.R.U64 R60, R60, 0x10, R61 ;  /* 0x000000103c3c7819 */ /* 0x000fe4000000123d */
[--C-:B------:R-:W-:Y:S02]  /*7450*/  SHF.R.U64 R61, R62, 0x10, R63.reuse ;  /* 0x000000103e3d7819 */ /* 0x100fe4000000123f */
[----:B------:R-:W-:Y:S02]  /*7460*/  PRMT R62, R163, 0x5432, R50 ;  /* 0x00005432a33e7816 */ /* 0x000fe40000000032 */
[----:B------:R-:W-:Y:S02]  /*7470*/  SHF.R.U32.HI R63, RZ, 0x10, R63 ;  /* 0x00000010ff3f7819 */ /* 0x000fe4000001163f */
[----:B------:R-:W-:Y:S01]  /*7480*/  PRMT R50, R165, 0x5432, R162 ;  /* 0x00005432a5327816 */ /* 0x000fe200000000a2 */
[----:B------:R-:W-:Y:S01]  /*7490*/  IMAD.U32 R162, R49, 0x10000, RZ ;  /* 0x0001000031a27824 */ /* 0x000fe200078e00ff */
[----:B------:R-:W-:-:S02]  /*74a0*/  SHF.R.U32.HI R51, RZ, 0x10, R51 ;  /* 0x00000010ff337819 */ /* 0x000fc40000011633 */
[----:B------:R-:W-:Y:S01]  /*74b0*/  PRMT R63, R165, 0x5410, R63 ;  /* 0x00005410a53f7816 */ /* 0x000fe2000000003f */
[----:B------:R-:W-:Y:S01]  /*74c0*/  IMAD.U32 R165, R50, 0x10000, RZ ;  /* 0x0001000032a57824 */ /* 0x000fe200078e00ff */
[----:B------:R-:W-:Y:S02]  /*74d0*/  PRMT R51, R163, 0x5410, R51 ;  /* 0x00005410a3337816 */ /* 0x000fe40000000033 */
[----:B------:R-:W-:Y:S01]  /*74e0*/  PRMT R60, R164, 0x5432, R60 ;  /* 0x00005432a43c7816 */ /* 0x000fe2000000003c */
[-C--:B------:R-:W-:Y:S01]  /*74f0*/  FMUL.FTZ R163, R166, R165.reuse ;  /* 0x000000a5a6a37220 */ /* 0x080fe20000410000 */
[----:B------:R-:W-:Y:S01]  /*7500*/  PRMT R61, R164, 0x5410, R61 ;  /* 0x00005410a43d7816 */ /* 0x000fe2000000003d */
[----:B--2---:R-:W-:Y:S01]  /*7510*/  IMAD.U32 R164, R89, 0x10000, RZ ;  /* 0x0001000059a47824 */ /* 0x004fe200078e00ff */
[----:B------:R-:W-:Y:S02]  /*7520*/  LOP3.LUT R50, R50, 0xffff0000, RZ, 0xc0, !PT ;  /* 0xffff000032327812 */ /* 0x000fe400078ec0ff */
[----:B------:R-:W-:Y:S01]  /*7530*/  LOP3.LUT R93, R93, 0xffff0000, RZ, 0xc0, !PT ;  /* 0xffff00005d5d7812 */ /* 0x000fe200078ec0ff */
[-C--:B------:R-:W-:Y:S01]  /*7540*/  FFMA.FTZ R163, R164, R162.reuse, -R163 ;  /* 0x000000a2a4a37223 */ /* 0x080fe200000108a3 */
[----:B------:R-:W-:Y:S01]  /*7550*/  FMUL.FTZ R162, R166, R162 ;  /* 0x000000a2a6a27220 */ /* 0x000fe20000410000 */
[----:B------:R-:W-:Y:S01]  /*7560*/  LOP3.LUT R89, R89, 0xffff0000, RZ, 0xc0, !PT ;  /* 0xffff000059597812 */ /* 0x000fe200078ec0ff */
[C---:B------:R-:W-:Y:S01]  /*7570*/  IMAD.U32 R166, R95.reuse, 0x10000, RZ ;  /* 0x000100005fa67824 */ /* 0x040fe200078e00ff */
[----:B------:R-:W-:Y:S01]  /*7580*/  LOP3.LUT R95, R95, 0xffff0000, RZ, 0xc0, !PT ;  /* 0xffff00005f5f7812 */ /* 0x000fe200078ec0ff */
[----:B------:R-:W-:Y:S01]  /*7590*/  FFMA.FTZ R162, R164, R165, R162 ;  /* 0x000000a5a4a27223 */ /* 0x000fe200000100a2 */
[----:B------:R-:W-:Y:S01]  /*75a0*/  LOP3.LUT R164, R49, 0xffff0000, RZ, 0xc0, !PT ;  /* 0xffff000031a47812 */ /* 0x000fe200078ec0ff */
[----:B------:R-:W-:Y:S01]  /*75b0*/  FMUL.FTZ R49, R93, R50 ;  /* 0x000000325d317220 */ /* 0x000fe20000410000 */
[C---:B------:R-:W-:Y:S01]  /*75c0*/  IMAD.U32 R165, R63.reuse, 0x10000, RZ ;  /* 0x000100003fa57824 */ /* 0x040fe200078e00ff */
[----:B------:R-:W-:-:S02]  /*75d0*/  LOP3.LUT R63, R63, 0xffff0000, RZ, 0xc0, !PT ;  /* 0xffff00003f3f7812 */ /* 0x000fc400078ec0ff */
[-C--:B------:R-:W-:Y:S01]  /*75e0*/  FMUL.FTZ R93, R93, R164.reuse ;  /* 0x000000a45d5d7220 */ /* 0x080fe20000410000 */
[----:B------:R-:W-:Y:S01]  /*75f0*/  FFMA.FTZ R49, R89, R164, -R49 ;  /* 0x000000a459317223 */ /* 0x000fe20000010831 */
[----:B------:R-:W-:Y:S02]  /*7600*/  IMAD.U32 R164, R91, 0x10000, RZ ;  /* 0x000100005ba47824 */ /* 0x000fe400078e00ff */
[----:B------:R-:W-:Y:S01]  /*7610*/  FFMA.FTZ R50, R89, R50, R93 ;  /* 0x0000003259327223 */ /* 0x000fe2000001005d */
[----:B------:R-:W-:Y:S02]  /*7620*/  IMAD.U32 R93, R51, 0x10000, RZ ;  /* 0x00010000335d7824 */ /* 0x000fe400078e00ff */
[----:B------:R-:W-:Y:S01]  /*7630*/  FMUL.FTZ R89, R166, R165 ;  /* 0x000000a5a6597220 */ /* 0x000fe20000410000 */
[----:B------:R-:W-:Y:S02]  /*7640*/  F2FP.BF16.F32.PACK_AB R49, R49, R163 ;  /* 0x000000a33131723e */ /* 0x000fe400000010ff */
[----:B------:R-:W-:Y:S01]  /*7650*/  F2FP.BF16.F32.PACK_AB R50, R50, R162 ;  /* 0x000000a23232723e */ /* 0x000fe200000010ff */
[-C--:B------:R-:W-:Y:S01]  /*7660*/  FFMA.FTZ R89, R164, R93.reuse, -R89 ;  /* 0x0000005da4597223 */ /* 0x080fe20000010859 */
[----:B------:R-:W-:-:S04]  /*7670*/  FMUL.FTZ R93, R166, R93 ;  /* 0x0000005da65d7220 */ /* 0x000fc80000410000 */
[----:B------:R-:W-:Y:S01]  /*7680*/  FFMA.FTZ R93, R164, R165, R93 ;  /* 0x000000a5a45d7223 */ /* 0x000fe2000001005d */
[----:B------:R-:W-:Y:S02]  /*7690*/  LOP3.LUT R164, R51, 0xffff0000, RZ, 0xc0, !PT ;  /* 0xffff000033a47812 */ /* 0x000fe400078ec0ff */
[----:B------:R-:W-:Y:S01]  /*76a0*/  LOP3.LUT R51, R91, 0xffff0000, RZ, 0xc0, !PT ;  /* 0xffff00005b337812 */ /* 0x000fe200078ec0ff */
[CC--:B------:R-:W-:Y:S02]  /*76b0*/  FMUL.FTZ R91, R95.reuse, R63.reuse ;  /* 0x0000003f5f5b7220 */ /* 0x0c0fe40000410000 */
[-C--:B------:R-:W-:Y:S02]  /*76c0*/  FMUL.FTZ R95, R95, R164.reuse ;  /* 0x000000a45f5f7220 */ /* 0x080fe40000410000 */
[C---:B------:R-:W-:Y:S02]  /*76d0*/  FFMA.FTZ R91, R51.reuse, R164, -R91 ;  /* 0x000000a4335b7223 */ /* 0x040fe4000001085b */
[----:B------:R-:W-:Y:S01]  /*76e0*/  FFMA.FTZ R95, R51, R63, R95 ;  /* 0x0000003f335f7223 */ /* 0x000fe2000001005f */
[C---:B------:R-:W-:Y:S01]  /*76f0*/  IMAD.U32 R63, R60.reuse, 0x10000, RZ ;  /* 0x000100003c3f7824 */ /* 0x040fe200078e00ff */
[----:B------:R-:W-:Y:S01]  /*7700*/  LOP3.LUT R60, R60, 0xffff0000, RZ, 0xc0, !PT ;  /* 0xffff00003c3c7812 */ /* 0x000fe200078ec0ff */
[----:B------:R-:W-:Y:S01]  /*7710*/  IMAD.U32 R51, R88, 0x10000, RZ ;  /* 0x0001000058337824 */ /* 0x000fe200078e00ff */
[----:B------:R-:W-:Y:S01]  /*7720*/  F2FP.BF16.F32.PACK_AB R91, R91, R89 ;  /* 0x000000595b5b723e */ /* 0x000fe200000010ff */
[----:B------:R-:W-:Y:S01]  /*7730*/  IMAD.U32 R89, R92, 0x10000, RZ ;  /* 0x000100005c597824 */ /* 0x000fe200078e00ff */
[----:B------:R-:W-:Y:S01]  /*7740*/  F2FP.BF16.F32.PACK_AB R95, R95, R93 ;  /* 0x0000005d5f5f723e */ /* 0x000fe200000010ff */
[C---:B------:R-:W-:Y:S01]  /*7750*/  IMAD.U32 R93, R48.reuse, 0x10000, RZ ;  /* 0x00010000305d7824 */ /* 0x040fe200078e00ff */
[----:B------:R-:W-:Y:S01]  /*7760*/  LOP3.LUT R48, R48, 0xffff0000, RZ, 0xc0, !PT ;  /* 0xffff000030307812 */ /* 0x000fe200078ec0ff */
[----:B------:R-:W-:-:S02]  /*7770*/  FMUL.FTZ R162, R89, R63 ;  /* 0x0000003f59a27220 */ /* 0x000fc40000410000 */
[-C--:B------:R-:W-:Y:S02]  /*7780*/  FMUL.FTZ R89, R89, R93.reuse ;  /* 0x0000005d59597220 */ /* 0x080fe40000410000 */
[C---:B------:R-:W-:Y:S01]  /*7790*/  FFMA.FTZ R162, R51.reuse, R93, -R162 ;  /* 0x0000005d33a27223 */ /* 0x040fe200000108a2 */
[----:B------:R-:W-:Y:S02]  /*77a0*/  IMAD.U32 R93, R94, 0x10000, RZ ;  /* 0x000100005e5d7824 */ /* 0x000fe400078e00ff */
[----:B------:R-:W-:Y:S01]  /*77b0*/  FFMA.FTZ R89, R51, R63, R89 ;  /* 0x0000003f33597223 */ /* 0x000fe20000010059 */
[----:B------:R-:W-:Y:S02]  /*77c0*/  LOP3.LUT R51, R92, 0xffff0000, RZ, 0xc0, !PT ;  /* 0xffff00005c337812 */ /* 0x000fe400078ec0ff */
[----:B------:R-:W-:-:S03]  /*77d0*/  LOP3.LUT R63, R88, 0xffff0000, RZ, 0xc0, !PT ;  /* 0xffff0000583f7812 */ /* 0x000fc600078ec0ff */
[C---:B------:R-:W-:Y:S01]  /*77e0*/  FMUL.FTZ R88, R51.reuse, R60 ;  /* 0x0000003c33587220 */ /* 0x040fe20000410000 */
[----:B------:R-:W-:-:S03]  /*77f0*/  FMUL.FTZ R51, R51, R48 ;  /* 0x0000003033337220 */ /* 0x000fc60000410000 */
[C---:B------:R-:W-:Y:S01]  /*7800*/  FFMA.FTZ R48, R63.reuse, R48, -R88 ;  /* 0x000000303f307223 */ /* 0x040fe20000010858 */
[----:B------:R-:W-:Y:S01]  /*7810*/  FFMA.FTZ R51, R63, R60, R51 ;  /* 0x0000003c3f337223 */ /* 0x000fe20000010033 */
[C---:B------:R-:W-:Y:S01]  /*7820*/  IMAD.U32 R63, R61.reuse, 0x10000, RZ ;  /* 0x000100003d3f7824 */ /* 0x040fe200078e00ff */
[----:B------:R-:W-:Y:S01]  /*7830*/  LOP3.LUT R61, R61, 0xffff0000, RZ, 0xc0, !PT ;  /* 0xffff00003d3d7812 */ /* 0x000fe200078ec0ff */
[C---:B------:R-:W-:Y:S01]  /*7840*/  IMAD.U32 R88, R62.reuse, 0x10000, RZ ;  /* 0x000100003e587824 */ /* 0x040fe200078e00ff */
[----:B------:R-:W-:Y:S01]  /*7850*/  LOP3.LUT R62, R62, 0xffff0000, RZ, 0xc0, !PT ;  /* 0xffff00003e3e7812 */ /* 0x000fe200078ec0ff */
[C---:B------:R-:W-:Y:S01]  /*7860*/  FMUL.FTZ R92, R93.reuse, R63 ;  /* 0x0000003f5d5c7220 */ /* 0x040fe20000410000 */
[----:B------:R-:W-:Y:S02]  /*7870*/  IMAD.U32 R60, R90, 0x10000, RZ ;  /* 0x000100005a3c7824 */ /* 0x000fe400078e00ff */
[----:B------:R-:W-:Y:S01]  /*7880*/  FMUL.FTZ R93, R93, R88 ;  /* 0x000000585d5d7220 */ /* 0x000fe20000410000 */
[----:B------:R-:W-:Y:S01]  /*7890*/  F2FP.BF16.F32.PACK_AB R48, R48, R162 ;  /* 0x000000a23030723e */ /* 0x000fe200000010ff */
[----:B------:R-:W-:-:S02]  /*78a0*/  FFMA.FTZ R92, R60, R88, -R92 ;  /* 0x000000583c5c7223 */ /* 0x000fc4000001085c */
[----:B------:R-:W-:Y:S01]  /*78b0*/  FFMA.FTZ R93, R60, R63, R93 ;  /* 0x0000003f3c5d7223 */ /* 0x000fe2000001005d */
[----:B------:R-:W-:Y:S02]  /*78c0*/  LOP3.LUT R60, R94, 0xffff0000, RZ, 0xc0, !PT ;  /* 0xffff00005e3c7812 */ /* 0x000fe400078ec0ff */
[----:B------:R-:W-:Y:S02]  /*78d0*/  LOP3.LUT R63, R90, 0xffff0000, RZ, 0xc0, !PT ;  /* 0xffff00005a3f7812 */ /* 0x000fe400078ec0ff */
[----:B------:R-:W-:Y:S01]  /*78e0*/  F2FP.BF16.F32.PACK_AB R51, R51, R89 ;  /* 0x000000593333723e */ /* 0x000fe200000010ff */
[CC--:B------:R-:W-:Y:S01]  /*78f0*/  FMUL.FTZ R88, R60.reuse, R61.reuse ;  /* 0x0000003d3c587220 */ /* 0x0c0fe20000410000 */
[-C--:B------:R-:W-:Y:S01]  /*7900*/  FMUL.FTZ R60, R60, R62.reuse ;  /* 0x0000003e3c3c7220 */ /* 0x080fe20000410000 */
[----:B------:R-:W-:Y:S02]  /*7910*/  IMAD.MOV.U32 R89, RZ, RZ, R49 ;  /* 0x000000ffff597224 */ /* 0x000fe400078e0031 */
[C---:B------:R-:W-:Y:S01]  /*7920*/  FFMA.FTZ R88, R63.reuse, R62, -R88 ;  /* 0x0000003e3f587223 */ /* 0x040fe20000010858 */
[----:B------:R-:W-:-:S04]  /*7930*/  FFMA.FTZ R60, R63, R61, R60 ;  /* 0x0000003d3f3c7223 */ /* 0x000fc8000001003c */
[----:B------:R-:W-:Y:S01]  /*7940*/  F2FP.BF16.F32.PACK_AB R90, R88, R92 ;  /* 0x0000005c585a723e */ /* 0x000fe200000010ff */
[----:B------:R-:W-:Y:S01]  /*7950*/  IMAD.MOV.U32 R88, RZ, RZ, R48 ;  /* 0x000000ffff587224 */ /* 0x000fe200078e0030 */
[----:B------:R-:W-:Y:S01]  /*7960*/  F2FP.BF16.F32.PACK_AB R60, R60, R93 ;  /* 0x0000005d3c3c723e */ /* 0x000fe200000010ff */
[----:B------:R-:W-:Y:S02]  /*7970*/  IMAD.MOV.U32 R92, RZ, RZ, R51 ;  /* 0x000000ffff5c7224 */ /* 0x000fe400078e0033 */
[----:B------:R-:W-:Y:S02]  /*7980*/  IMAD.MOV.U32 R93, RZ, RZ, R50 ;  /* 0x000000ffff5d7224 */ /* 0x000fe400078e0032 */
[----:B------:R-:W-:-:S07]  /*7990*/  IMAD.MOV.U32 R94, RZ, RZ, R60 ;  /* 0x000000ffff5e7224 */ /* 0x000fce00078e003c */
.L_x_502:
[----:B------:R-:W-:Y:S05]  /*79a0*/  BSYNC B3 ;  /* 0x0000000000037941 */ /* 0x000fea0003800000 */
.L_x_501:
[----:B------:R-:W-:-:S13]  /*79b0*/  ISETP.GE.AND P4, PT, R161, R146, PT ;  /* 0x00000092a100720c */ /* 0x000fda0003f86270 */
[--C-:B------:R-:W-:Y:S02]  /*79c0*/  @!P4 SHF.R.S32.HI R51, RZ, 0x1f, R161.reuse ;  /* 0x0000001fff33c819 */ /* 0x100fe400000114a1 */
[----:B------:R-:W-:-:S04]  /*79d0*/  @!P4 IADD3 R161, P5, P6, R114, R128, R161 ;  /* 0x0000008072a1c210 */ /* 0x000fc80007ebe0a1 */
[----:B------:R-:W-:Y:S02]  /*79e0*/  @!P4 IADD3.X R51, R6, R153, R51, P5, P6 ;  /* 0x000000990633c210 */ /* 0x000fe40002fec433 */
[----:B------:R-:W-:-:S04]  /*79f0*/  IADD3 R49, P5, P6, R114, R128, R29 ;  /* 0x0000008072317210 */ /* 0x000fc80007ebe01d */
[----:B------:R-:W-:Y:S02]  /*7a00*/  IADD3.X R50, R6, R153, R35, P5, P6 ;  /* 0x0000009906327210 */ /* 0x000fe40002fec423 */
[----:B------:R-:W-:-:S04]  /*7a10*/  LEA R48, P5, R49, R120, 0x1 ;  /* 0x0000007831307211 */ /* 0x000fc800078a08ff */
[----:B------:R-:W-:Y:S02]  /*7a20*/  LEA.HI.X R49, R49, R121, R50, 0x1, P5 ;  /* 0x0000007931317211 */ /* 0x000fe400028f0c32 */
[----:B------:R-:W-:-:S03]  /*7a30*/  @!P4 LEA R50, P5, R161, R120, 0x1 ;  /* 0x00000078a132c211 */ /* 0x000fc600078a08ff */
[----:B--2---:R2:W-:Y:S01]  /*7a40*/  STG.E.128 desc[UR56][R48.64], R88 ;  /* 0x0000005830007986 */ /* 0x0045e2000c101d38 */
[----:B------:R-:W-:-:S05]  /*7a50*/  @!P4 LEA.HI.X R51, R161, R121, R51, 0x1, P5 ;  /* 0x00000079a133c211 */ /* 0x000fca00028f0c33 */
[----:B0-----:R2:W-:Y:S04]  /*7a60*/  @!P4 STG.E.128 desc[UR56][R50.64], R92 ;  /* 0x0000005c3200c986 */ /* 0x0015e8000c101d38 */
.L_x_500:
[----:B------:R-:W-:Y:S05]  /*7a70*/  BSYNC B2 ;  /* 0x0000000000027941 */ /* 0x000fea0003800000 */
.L_x_499:
[----:B------:R-:W-:Y:S01]  /*7a80*/  ISETP.NE.AND P4, PT, R38, RZ, PT ;  /* 0x000000ff2600720c */ /* 0x000fe20003f85270 */
[----:B------:R-:W-:-:S12]  /*7a90*/  BSSY B2, `(.L_x_503) ;  /* 0x0000081000027945 */ /* 0x000fd80003800000 */
[----:B------:R-:W-:Y:S05]  /*7aa0*/  @!P4 BRA `(.L_x_504) ;  /* 0x0000000400fcc947 */ /* 0x000fea0003800000 */
[----:B--2---:R-:W-:Y:S01]  /*7ab0*/  SEL R48, R122, R148, !P1 ;  /* 0x000000947a307207 */ /* 0x004fe20004800000 */
        /* <DEDUP_REMOVED lines=21> */
[----:B------:R-:W-:Y:S01]  /*7c10*/  SHF.R.U64 R46, R46, 0x10, R47 ;  /* 0x000000102e2e7819 */ /* 0x000fe2000000122f */
[----:B0-----:R-:W-:Y:S01]  /*7c20*/  IMAD.U32 R93, R61, 0x10000, RZ ;  /* 0x000100003d5d7824 */ /* 0x001fe200078e00ff */
[--C-:B------:R-:W-:Y:S01]  /*7c30*/  SHF.R.U32.HI R89, RZ, 0x10, R57.reuse ;  /* 0x00000010ff597819 */ /* 0x100fe20000011639 */
[----:B--2---:R-:W-:Y:S01]  /*7c40*/  IMAD.U32 R91, R49, 0x10000, RZ ;  /* 0x00010000315b7824 */ /* 0x004fe200078e00ff */
[----:B------:R-:W-:Y:S02]  /*7c50*/  SHF.R.U64 R56, R56, 0x10, R57 ;  /* 0x0000001038387819 */ /* 0x000fe40000001239 */
[----:B------:R-:W-:Y:S02]  /*7c60*/  SHF.R.U64 R57, R58, 0x10, R59 ;  /* 0x000000103a397819 */ /* 0x000fe4000000123b */
[----:B------:R-:W-:Y:S02]  /*7c70*/  SHF.R.U64 R44, R44, 0x10, R45 ;  /* 0x000000102c2c7819 */ /* 0x000fe4000000122d */
[----:B------:R-:W-:-:S02]  /*7c80*/  PRMT R58, R176, 0x5432, R46 ;  /* 0x00005432b03a7816 */ /* 0x000fc4000000002e */
[----:B------:R-:W-:Y:S02]  /*7c90*/  SHF.R.U32.HI R45, RZ, 0x10, R45 ;  /* 0x00000010ff2d7819 */ /* 0x000fe4000001162d */
[----:B------:R-:W-:Y:S02]  /*7ca0*/  PRMT R46, R179, 0x5432, R89 ;  /* 0x00005432b32e7816 */ /* 0x000fe40000000059 */
[----:B------:R-:W-:Y:S02]  /*7cb0*/  PRMT R45, R178, 0x5410, R45 ;  /* 0x00005410b22d7816 */ /* 0x000fe4000000002d */
[----:B------:R-:W-:Y:S01]  /*7cc0*/  SHF.R.U32.HI R59, RZ, 0x10, R59 ;  /* 0x00000010ff3b7819 */ /* 0x000fe2000001163b */
[C---:B------:R-:W-:Y:S01]  /*7cd0*/  IMAD.U32 R92, R46.reuse, 0x10000, RZ ;  /* 0x000100002e5c7824 */ /* 0x040fe200078e00ff */
[----:B------:R-:W-:Y:S01]  /*7ce0*/  LOP3.LUT R46, R46, 0xffff0000, RZ, 0xc0, !PT ;  /* 0xffff00002e2e7812 */ /* 0x000fe200078ec0ff */
[----:B------:R-:W-:Y:S01]  /*7cf0*/  IMAD.U32 R89, R45, 0x10000, RZ ;  /* 0x000100002d597824 */ /* 0x000fe200078e00ff */
[----:B------:R-:W-:Y:S01]  /*7d00*/  LOP3.LUT R61, R61, 0xffff0000, RZ, 0xc0, !PT ;  /* 0xffff00003d3d7812 */ /* 0x000fe200078ec0ff */
[----:B------:R-:W-:Y:S01]  /*7d10*/  FMUL.FTZ R90, R93, R92 ;  /* 0x0000005c5d5a7220 */ /* 0x000fe20000410000 */
[----:B------:R-:W-:-:S02]  /*7d20*/  SHF.R.U32.HI R47, RZ, 0x10, R47 ;  /* 0x00000010ff2f7819 */ /* 0x000fc4000001162f */
[----:B------:R-:W-:Y:S01]  /*7d30*/  PRMT R59, R177, 0x5432, R59 ;  /* 0x00005432b13b7816 */ /* 0x000fe2000000003b */
[-C--:B------:R-:W-:Y:S01]  /*7d40*/  FFMA.FTZ R90, R91, R89.reuse, -R90 ;  /* 0x000000595b5a7223 */ /* 0x080fe2000001085a */
[----:B------:R-:W-:Y:S01]  /*7d50*/  FMUL.FTZ R89, R93, R89 ;  /* 0x000000595d597220 */ /* 0x000fe20000410000 */
[----:B------:R-:W-:Y:S01]  /*7d60*/  LOP3.LUT R49, R49, 0xffff0000, RZ, 0xc0, !PT ;  /* 0xffff000031317812 */ /* 0x000fe200078ec0ff */
[----:B------:R-:W-:Y:S01]  /*7d70*/  IMAD.U32 R93, R63, 0x10000, RZ ;  /* 0x000100003f5d7824 */ /* 0x000fe200078e00ff */
[----:B------:R-:W-:Y:S01]  /*7d80*/  PRMT R47, R176, 0x5410, R47 ;  /* 0x00005410b02f7816 */ /* 0x000fe2000000002f */
[----:B------:R-:W-:Y:S01]  /*7d90*/  FFMA.FTZ R89, R91, R92, R89 ;  /* 0x0000005c5b597223 */ /* 0x000fe20000010059 */
[----:B------:R-:W-:Y:S01]  /*7da0*/  LOP3.LUT R91, R45, 0xffff0000, RZ, 0xc0, !PT ;  /* 0xffff00002d5b7812 */ /* 0x000fe200078ec0ff */
[----:B------:R-:W-:Y:S01]  /*7db0*/  FMUL.FTZ R45, R61, R46 ;  /* 0x0000002e3d2d7220 */ /* 0x000fe20000410000 */
[C---:B------:R-:W-:Y:S01]  /*7dc0*/  IMAD.U32 R92, R59.reuse, 0x10000, RZ ;  /* 0x000100003b5c7824 */ /* 0x040fe200078e00ff */
[----:B------:R-:W-:-:S02]  /*7dd0*/  LOP3.LUT R59, R59, 0xffff0000, RZ, 0xc0, !PT ;  /* 0xffff00003b3b7812 */ /* 0x000fc400078ec0ff */
[-C--:B------:R-:W-:Y:S01]  /*7de0*/  FMUL.FTZ R61, R61, R91.reuse ;  /* 0x0000005b3d3d7220 */ /* 0x080fe20000410000 */
[----:B------:R-:W-:Y:S01]  /*7df0*/  FFMA.FTZ R45, R49, R91, -R45 ;  /* 0x0000005b312d7223 */ /* 0x000fe2000001082d */
[----:B------:R-:W-:Y:S01]  /*7e00*/  IMAD.U32 R91, R51, 0x10000, RZ ;  /* 0x00010000335b7824 */ /* 0x000fe200078e00ff */
[----:B------:R-:W-:Y:S01]  /*7e10*/  LOP3.LUT R63, R63, 0xffff0000, RZ, 0xc0, !PT ;  /* 0xffff00003f3f7812 */ /* 0x000fe200078ec0ff */
[----:B------:R-:W-:Y:S01]  /*7e20*/  FFMA.FTZ R46, R49, R46, R61 ;  /* 0x0000002e312e7223 */ /* 0x000fe2000001003d */
[----:B------:R-:W-:Y:S02]  /*7e30*/  IMAD.U32 R61, R47, 0x10000, RZ ;  /* 0x000100002f3d7824 */ /* 0x000fe400078e00ff */
[----:B------:R-:W-:Y:S01]  /*7e40*/  FMUL.FTZ R49, R93, R92 ;  /* 0x0000005c5d317220 */ /* 0x000fe20000410000 */
[----:B------:R-:W-:Y:S02]  /*7e50*/  PRMT R56, R179, 0x5410, R56 ;  /* 0x00005410b3387816 */ /* 0x000fe40000000038 */
[----:B------:R-:W-:Y:S01]  /*7e60*/  PRMT R44, R178, 0x5432, R44 ;  /* 0x00005432b22c7816 */ /* 0x000fe2000000002c */
[-C--:B------:R-:W-:Y:S01]  /*7e70*/  FFMA.FTZ R49, R91, R61.reuse, -R49 ;  /* 0x0000003d5b317223 */ /* 0x080fe20000010831 */
[----:B------:R-:W-:Y:S01]  /*7e80*/  FMUL.FTZ R61, R93, R61 ;  /* 0x0000003d5d3d7220 */ /* 0x000fe20000410000 */
[----:B------:R-:W-:-:S02]  /*7e90*/  F2FP.BF16.F32.PACK_AB R46, R46, R89 ;  /* 0x000000592e2e723e */ /* 0x000fc400000010ff */
[----:B------:R-:W-:Y:S01]  /*7ea0*/  PRMT R57, R177, 0x5410, R57 ;  /* 0x00005410b1397816 */ /* 0x000fe20000000039 */
[----:B------:R-:W-:Y:S01]  /*7eb0*/  FFMA.FTZ R61, R91, R92, R61 ;  /* 0x0000005c5b3d7223 */ /* 0x000fe2000001003d */
[----:B------:R-:W-:Y:S02]  /*7ec0*/  LOP3.LUT R91, R47, 0xffff0000, RZ, 0xc0, !PT ;  /* 0xffff00002f5b7812 */ /* 0x000fe400078ec0ff */
[----:B------:R-:W-:Y:S01]  /*7ed0*/  LOP3.LUT R47, R51, 0xffff0000, RZ, 0xc0, !PT ;  /* 0xffff0000332f7812 */ /* 0x000fe200078ec0ff */
[----:B------:R-:W-:Y:S01]  /*7ee0*/  FMUL.FTZ R51, R63, R59 ;  /* 0x0000003b3f337220 */ /* 0x000fe20000410000 */
[----:B------:R-:W-:Y:S01]  /*7ef0*/  F2FP.BF16.F32.PACK_AB R45, R45, R90 ;  /* 0x0000005a2d2d723e */ /* 0x000fe200000010ff */
[-C--:B------:R-:W-:Y:S02]  /*7f00*/  FMUL.FTZ R63, R63, R91.reuse ;  /* 0x0000005b3f3f7220 */ /* 0x080fe40000410000 */
[C---:B------:R-:W-:Y:S02]  /*7f10*/  FFMA.FTZ R51, R47.reuse, R91, -R51 ;  /* 0x0000005b2f337223 */ /* 0x040fe40000010833 */
[----:B------:R-:W-:Y:S01]  /*7f20*/  FFMA.FTZ R63, R47, R59, R63 ;  /* 0x0000003b2f3f7223 */ /* 0x000fe2000001003f */
[----:B------:R-:W-:-:S02]  /*7f30*/  IMAD.U32 R59, R60, 0x10000, RZ ;  /* 0x000100003c3b7824 */ /* 0x000fc400078e00ff */
[----:B------:R-:W-:Y:S01]  /*7f40*/  F2FP.BF16.F32.PACK_AB R51, R51, R49 ;  /* 0x000000313333723e */ /* 0x000fe200000010ff */
[----:B------:R-:W-:Y:S01]  /*7f50*/  IMAD.U32 R49, R56, 0x10000, RZ ;  /* 0x0001000038317824 */ /* 0x000fe200078e00ff */
[----:B------:R-:W-:Y:S01]  /*7f60*/  F2FP.BF16.F32.PACK_AB R63, R63, R61 ;  /* 0x0000003d3f3f723e */ /* 0x000fe200000010ff */
[----:B------:R-:W-:Y:S01]  /*7f70*/  IMAD.U32 R61, R44, 0x10000, RZ ;  /* 0x000100002c3d7824 */ /* 0x000fe200078e00ff */
[----:B------:R-:W-:Y:S01]  /*7f80*/  LOP3.LUT R56, R56, 0xffff0000, RZ, 0xc0, !PT ;  /* 0xffff000038387812 */ /* 0x000fe200078ec0ff */
[C---:B------:R-:W-:Y:S01]  /*7f90*/  FMUL.FTZ R89, R59.reuse, R49 ;  /* 0x000000313b597220 */ /* 0x040fe20000410000 */
[----:B------:R-:W-:Y:S02]  /*7fa0*/  IMAD.U32 R47, R48, 0x10000, RZ ;  /* 0x00010000302f7824 */ /* 0x000fe400078e00ff */
[-C--:B------:R-:W-:Y:S01]  /*7fb0*/  FMUL.FTZ R59, R59, R61.reuse ;  /* 0x0000003d3b3b7220 */ /* 0x080fe20000410000 */
[----:B------:R-:W-:Y:S01]  /*7fc0*/  LOP3.LUT R44, R44, 0xffff0000, RZ, 0xc0, !PT ;  /* 0xffff00002c2c7812 */ /* 0x000fe200078ec0ff */
[----:B------:R-:W-:-:S02]  /*7fd0*/  FFMA.FTZ R89, R47, R61, -R89 ;  /* 0x0000003d2f597223 */ /* 0x000fc40000010859 */
[----:B------:R-:W-:Y:S01]  /*7fe0*/  FFMA.FTZ R59, R47, R49, R59 ;  /* 0x000000312f3b7223 */ /* 0x000fe2000001003b */
[----:B------:R-:W-:Y:S01]  /*7ff0*/  LOP3.LUT R47, R60, 0xffff0000, RZ, 0xc0, !PT ;  /* 0xffff00003c2f7812 */ /* 0x000fe200078ec0ff */
[----:B------:R-:W-:Y:S01]  /*8000*/  IMAD.U32 R61, R62, 0x10000, RZ ;  /* 0x000100003e3d7824 */ /* 0x000fe200078e00ff */
        /* <DEDUP_REMOVED lines=11> */
[-C--:B------:R-:W-:Y:S01]  /*80c0*/  FMUL.FTZ R61, R61, R56.reuse ;  /* 0x000000383d3d7220 */ /* 0x080fe20000410000 */
[----:B------:R-:W-:Y:S01]  /*80d0*/  F2FP.BF16.F32.PACK_AB R44, R44, R89 ;  /* 0x000000592c2c723e */ /* 0x000fe200000010ff */
[----:B------:R-:W-:-:S02]  /*80e0*/  FFMA.FTZ R60, R48, R56, -R60 ;  /* 0x00000038303c7223 */ /* 0x000fc4000001083c */
[----:B------:R-:W-:Y:S01]  /*80f0*/  FFMA.FTZ R61, R48, R49, R61 ;  /* 0x00000031303d7223 */ /* 0x000fe2000001003d */
[----:B------:R-:W-:Y:S02]  /*8100*/  LOP3.LUT R48, R62, 0xffff0000, RZ, 0xc0, !PT ;  /* 0xffff00003e307812 */ /* 0x000fe400078ec0ff */
[----:B------:R-:W-:Y:S02]  /*8110*/  LOP3.LUT R49, R50, 0xffff0000, RZ, 0xc0, !PT ;  /* 0xffff000032317812 */ /* 0x000fe400078ec0ff */
[----:B------:R-:W-:Y:S01]  /*8120*/  F2FP.BF16.F32.PACK_AB R47, R47, R59 ;  /* 0x0000003b2f2f723e */ /* 0x000fe200000010ff */
[C---:B------:R-:W-:Y:S01]  /*8130*/  FMUL.FTZ R50, R48.reuse, R57 ;  /* 0x0000003930327220 */ /* 0x040fe20000410000 */
[----:B------:R-:W-:-:S03]  /*8140*/  FMUL.FTZ R48, R48, R58 ;  /* 0x0000003a30307220 */ /* 0x000fc60000410000 */
[C---:B------:R-:W-:Y:S01]  /*8150*/  FFMA.FTZ R50, R49.reuse, R58, -R50 ;  /* 0x0000003a31327223 */ /* 0x040fe20000010832 */
[----:B------:R-:W-:Y:S01]  /*8160*/  FFMA.FTZ R48, R49, R57, R48 ;  /* 0x0000003931307223 */ /* 0x000fe20000010030 */
[----:B------:R-:W-:-:S03]  /*8170*/  IMAD.MOV.U32 R49, RZ, RZ, R45 ;  /* 0x000000ffff317224 */ /* 0x000fc600078e002d */
[----:B------:R-:W-:Y:S01]  /*8180*/  F2FP.BF16.F32.PACK_AB R50, R50, R60 ;  /* 0x0000003c3232723e */ /* 0x000fe200000010ff */
[----:B------:R-:W-:Y:S01]  /*8190*/  IMAD.MOV.U32 R60, RZ, RZ, R47 ;  /* 0x000000ffff3c7224 */ /* 0x000fe200078e002f */
[----:B------:R-:W-:Y:S01]  /*81a0*/  F2FP.BF16.F32.PACK_AB R62, R48, R61 ;  /* 0x0000003d303e723e */ /* 0x000fe200000010ff */
[----:B------:R-:W-:Y:S02]  /*81b0*/  IMAD.MOV.U32 R48, RZ, RZ, R44 ;  /* 0x000000ffff307224 */ /* 0x000fe400078e002c */
[----:B------:R-:W-:-:S07]  /*81c0*/  IMAD.MOV.U32 R61, RZ, RZ, R46 ;  /* 0x000000ffff3d7224 */ /* 0x000fce00078e002e */
.L_x_506:
[----:B------:R-:W-:Y:S05]  /*81d0*/  BSYNC B3 ;  /* 0x0000000000037941 */ /* 0x000fea0003800000 */
.L_x_505:
        /* <DEDUP_REMOVED lines=12> */
.L_x_504:
[----:B------:R-:W-:Y:S05]  /*82a0*/  BSYNC B2 ;  /* 0x0000000000027941 */ /* 0x000fea0003800000 */
.L_x_503:
[----:B------:R-:W-:-:S13]  /*82b0*/  ISETP.NE.AND P4, PT, R39, RZ, PT ;  /* 0x000000ff2700720c */ /* 0x000fda0003f85270 */
[----:B------:R-:W-:Y:S05]  /*82c0*/  @!P4 BRA `(.L_x_498) ;  /* 0x000000080010c947 */ /* 0x000fea0003800000 */
[----:B---3--:R-:W3:Y:S01]  /*82d0*/  LDL R44, [R1+0x14] ;  /* 0x00001400012c7983 */ /* 0x008ee20000100800 */
[----:B------:R-:W-:Y:S01]  /*82e0*/  ISETP.GE.AND P4, PT, R3, R117, PT ;  /* 0x000000750300720c */ /* 0x000fe20003f86270 */
[----:B------:R-:W-:Y:S01]  /*82f0*/  BSSY B2, `(.L_x_507) ;  /* 0x0000075000027945 */ /* 0x000fe20003800000 */
[----:B---3--:R-:W-:-:S04]  /*8300*/  LOP3.LUT P5, RZ, R44, 0x1, RZ, 0xc0, !PT ;  /* 0x000000012cff7812 */ /* 0x008fc800078ac0ff */
[----:B------:R-:W-:-:S04]  /*8310*/  SEL R44, R122, R148, !P5 ;  /* 0x000000947a2c7207 */ /* 0x000fc80006800000 */
        /* <DEDUP_REMOVED lines=12> */
[C---:B--2---:R-:W-:Y:S02]  /*83e0*/  IMAD R48, R16.reuse, 0x6000, R44 ;  /* 0x0000600010307824 */ /* 0x044fe400078e022c */
        /* <DEDUP_REMOVED lines=8> */
[----:B------:R-:W-:Y:S01]  /*8470*/  SHF.R.U32.HI R57, RZ, 0x10, R43 ;  /* 0x00000010ff397819 */ /* 0x000fe2000001162b */
[----:B--2---:R-:W-:Y:S01]  /*8480*/  IMAD.U32 R58, R45, 0x10000, RZ ;  /* 0x000100002d3a7824 */ /* 0x004fe200078e00ff */
[--C-:B------:R-:W-:Y:S02]  /*8490*/  SHF.R.U64 R43, R52, 0x10, R53.reuse ;  /* 0x00000010342b7819 */ /* 0x100fe40000001235 */
[----:B------:R-:W-:Y:S02]  /*84a0*/  SHF.R.U32.HI R53, RZ, 0x10, R53 ;  /* 0x00000010ff357819 */ /* 0x000fe40000011635 */
[----:B------:R-:W-:Y:S02]  /*84b0*/  SHF.R.U64 R40, R40, 0x10, R41 ;  /* 0x0000001028287819 */ /* 0x000fe40000001229 */
[----:B------:R-:W-:-:S02]  /*84c0*/  PRMT R43, R175, 0x5410, R43 ;  /* 0x00005410af2b7816 */ /* 0x000fc4000000002b */
[----:B------:R-:W-:Y:S02]  /*84d0*/  SHF.R.U32.HI R41, RZ, 0x10, R41 ;  /* 0x00000010ff297819 */ /* 0x000fe40000011629 */
[----:B------:R-:W-:Y:S02]  /*84e0*/  PRMT R175, R175, 0x5432, R53 ;  /* 0x00005432afaf7816 */ /* 0x000fe40000000035 */
[----:B------:R-:W-:Y:S02]  /*84f0*/  PRMT R41, R173, 0x5432, R41 ;  /* 0x00005432ad297816 */ /* 0x000fe40000000029 */
[--C-:B------:R-:W-:Y:S01]  /*8500*/  SHF.R.U64 R52, R54, 0x10, R55.reuse ;  /* 0x0000001036347819 */ /* 0x100fe20000001237 */
[----:B------:R-:W-:Y:S01]  /*8510*/  IMAD.U32 R59, R175, 0x10000, RZ ;  /* 0x00010000af3b7824 */ /* 0x000fe200078e00ff */
[----:B------:R-:W-:Y:S01]  /*8520*/  SHF.R.U32.HI R54, RZ, 0x10, R55 ;  /* 0x00000010ff367819 */ /* 0x000fe20000011637 */
[----:B------:R-:W-:Y:S01]  /*8530*/  IMAD.U32 R53, R41, 0x10000, RZ ;  /* 0x0001000029357824 */ /* 0x000fe200078e00ff */
[----:B------:R-:W-:Y:S01]  /*8540*/  LOP3.LUT R175, R175, 0xffff0000, RZ, 0xc0, !PT ;  /* 0xffff0000afaf7812 */ /* 0x000fe200078ec0ff */
[----:B------:R-:W-:Y:S01]  /*8550*/  FMUL.FTZ R55, R60, R59 ;  /* 0x0000003b3c377220 */ /* 0x000fe20000410000 */
[----:B------:R-:W-:-:S02]  /*8560*/  LOP3.LUT R49, R49, 0xffff0000, RZ, 0xc0, !PT ;  /* 0xffff000031317812 */ /* 0x000fc400078ec0ff */
        /* <DEDUP_REMOVED lines=14> */
[----:B------:R-:W-:Y:S01]  /*8650*/  FMUL.FTZ R61, R60, R59 ;  /* 0x0000003b3c3d7220 */ /* 0x000fe20000410000 */
[----:B------:R-:W-:Y:S01]  /*8660*/  FFMA.FTZ R45, R45, R175, R49 ;  /* 0x000000af2d2d7223 */ /* 0x000fe20000010031 */
[C---:B------:R-:W-:Y:S01]  /*8670*/  IMAD.U32 R49, R57.reuse, 0x10000, RZ ;  /* 0x0001000039317824 */ /* 0x040fe200078e00ff */
[----:B------:R-:W-:Y:S02]  /*8680*/  LOP3.LUT R57, R57, 0xffff0000, RZ, 0xc0, !PT ;  /* 0xffff000039397812 */ /* 0x000fe400078ec0ff */
[----:B------:R-:W-:Y:S01]  /*8690*/  LOP3.LUT R47, R47, 0xffff0000, RZ, 0xc0, !PT ;  /* 0xffff00002f2f7812 */ /* 0x000fe200078ec0ff */
[-C--:B------:R-:W-:Y:S01]  /*86a0*/  FFMA.FTZ R61, R58, R49.reuse, -R61 ;  /* 0x000000313a3d7223 */ /* 0x080fe2000001083d */
[----:B------:R-:W-:Y:S01]  /*86b0*/  FMUL.FTZ R49, R60, R49 ;  /* 0x000000313c317220 */ /* 0x000fe20000410000 */
[----:B------:R-:W-:-:S02]  /*86c0*/  PRMT R40, R173, 0x5410, R40 ;  /* 0x00005410ad287816 */ /* 0x000fc40000000028 */
[----:B------:R-:W-:Y:S01]  /*86d0*/  F2FP.BF16.F32.PACK_AB R41, R41, R55 ;  /* 0x000000372929723e */ /* 0x000fe200000010ff */
[----:B------:R-:W-:Y:S01]  /*86e0*/  FFMA.FTZ R58, R58, R59, R49 ;  /* 0x0000003b3a3a7223 */ /* 0x000fe20000010031 */
[----:B------:R-:W-:Y:S02]  /*86f0*/  LOP3.LUT R49, R51, 0xffff0000, RZ, 0xc0, !PT ;  /* 0xffff000033317812 */ /* 0x000fe400078ec0ff */
[----:B------:R-:W-:Y:S01]  /*8700*/  F2FP.BF16.F32.PACK_AB R53, R45, R53 ;  /* 0x000000352d35723e */ /* 0x000fe200000010ff */
[C---:B------:R-:W-:Y:S01]  /*8710*/  IMAD.U32 R45, R44.reuse, 0x10000, RZ ;  /* 0x000100002c2d7824 */ /* 0x040fe200078e00ff */
[----:B------:R-:W-:Y:S01]  /*8720*/  LOP3.LUT R44, R44, 0xffff0000, RZ, 0xc0, !PT ;  /* 0xffff00002c2c7812 */ /* 0x000fe200078ec0ff */
[CC--:B------:R-:W-:Y:S01]  /*8730*/  FMUL.FTZ R51, R49.reuse, R54.reuse ;  /* 0x0000003631337220 */ /* 0x0c0fe20000410000 */
[-C--:B------:R-:W-:Y:S01]  /*8740*/  FMUL.FTZ R49, R49, R57.reuse ;  /* 0x0000003931317220 */ /* 0x080fe20000410000 */
[----:B------:R-:W-:Y:S02]  /*8750*/  PRMT R52, R174, 0x5410, R52 ;  /* 0x00005410ae347816 */ /* 0x000fe40000000034 */
[C---:B------:R-:W-:Y:S01]  /*8760*/  FFMA.FTZ R51, R47.reuse, R57, -R51 ;  /* 0x000000392f337223 */ /* 0x040fe20000010833 */
[----:B------:R-:W-:Y:S01]  /*8770*/  FFMA.FTZ R49, R47, R54, R49 ;  /* 0x000000362f317223 */ /* 0x000fe20000010031 */
[C---:B------:R-:W-:Y:S01]  /*8780*/  IMAD.U32 R47, R43.reuse, 0x10000, RZ ;  /* 0x000100002b2f7824 */ /* 0x040fe200078e00ff */
[----:B------:R-:W-:Y:S01]  /*8790*/  LOP3.LUT R43, R43, 0xffff0000, RZ, 0xc0, !PT ;  /* 0xffff00002b2b7812 */ /* 0x000fe200078ec0ff */
[C---:B------:R-:W-:Y:S01]  /*87a0*/  IMAD.U32 R54, R40.reuse, 0x10000, RZ ;  /* 0x0001000028367824 */ /* 0x040fe200078e00ff */
[----:B------:R-:W-:-:S02]  /*87b0*/  LOP3.LUT R40, R40, 0xffff0000, RZ, 0xc0, !PT ;  /* 0xffff000028287812 */ /* 0x000fc400078ec0ff */
[----:B------:R-:W-:Y:S01]  /*87c0*/  F2FP.BF16.F32.PACK_AB R58, R49, R58 ;  /* 0x0000003a313a723e */ /* 0x000fe200000010ff */
[----:B------:R-:W-:Y:S01]  /*87d0*/  IMAD.U32 R49, R48, 0x10000, RZ ;  /* 0x0001000030317824 */ /* 0x000fe200078e00ff */
[----:B------:R-:W-:Y:S02]  /*87e0*/  PRMT R42, R172, 0x5410, R42 ;  /* 0x00005410ac2a7816 */ /* 0x000fe4000000002a */
[----:B------:R-:W-:Y:S01]  /*87f0*/  F2FP.BF16.F32.PACK_AB R51, R51, R61 ;  /* 0x0000003d3333723e */ /* 0x000fe200000010ff */
[C---:B------:R-:W-:Y:S01]  /*8800*/  FMUL.FTZ R55, R49.reuse, R47 ;  /* 0x0000002f31377220 */ /* 0x040fe20000410000 */
[----:B------:R-:W-:-:S03]  /*8810*/  FMUL.FTZ R49, R49, R54 ;  /* 0x0000003631317220 */ /* 0x000fc60000410000 */
[C---:B------:R-:W-:Y:S01]  /*8820*/  FFMA.FTZ R55, R45.reuse, R54, -R55 ;  /* 0x000000362d377223 */ /* 0x040fe20000010837 */
[----:B------:R-:W-:Y:S01]  /*8830*/  FFMA.FTZ R49, R45, R47, R49 ;  /* 0x0000002f2d317223 */ /* 0x000fe20000010031 */
[----:B------:R-:W-:Y:S01]  /*8840*/  LOP3.LUT R45, R48, 0xffff0000, RZ, 0xc0, !PT ;  /* 0xffff0000302d7812 */ /* 0x000fe200078ec0ff */
[----:B------:R-:W-:-:S04]  /*8850*/  IMAD.U32 R54, R50, 0x10000, RZ ;  /* 0x0001000032367824 */ /* 0x000fc800078e00ff */
        /* <DEDUP_REMOVED lines=8> */
[----:B------:R-:W-:Y:S01]  /*88e0*/  FMUL.FTZ R48, R54, R45 ;  /* 0x0000002d36307220 */ /* 0x000fe20000410000 */
[----:B------:R-:W-:Y:S02]  /*88f0*/  IMAD.U32 R44, R46, 0x10000, RZ ;  /* 0x000100002e2c7824 */ /* 0x000fe400078e00ff */
[----:B------:R-:W-:Y:S01]  /*8900*/  FMUL.FTZ R54, R54, R47 ;  /* 0x0000002f36367220 */ /* 0x000fe20000410000 */
[----:B------:R-:W-:Y:S01]  /*8910*/  F2FP.BF16.F32.PACK_AB R49, R43, R49 ;  /* 0x000000312b31723e */ /* 0x000fe200000010ff */
[----:B------:R-:W-:-:S02]  /*8920*/  FFMA.FTZ R48, R44, R47, -R48 ;  /* 0x0000002f2c307223 */ /* 0x000fc40000010830 */
[----:B------:R-:W-:Y:S01]  /*8930*/  FFMA.FTZ R54, R44, R45, R54 ;  /* 0x0000002d2c367223 */ /* 0x000fe20000010036 */
[----:B------:R-:W-:Y:S01]  /*8940*/  LOP3.LUT R44, R50, 0xffff0000, RZ, 0xc0, !PT ;  /* 0xffff0000322c7812 */ /* 0x000fe200078ec0ff */
[----:B------:R-:W-:Y:S01]  /*8950*/  IMAD.MOV.U32 R47, RZ, RZ, R51 ;  /* 0x000000ffff2f7224 */ /* 0x000fe200078e0033 */
[----:B------:R-:W-:Y:S01]  /*8960*/  LOP3.LUT R45, R46, 0xffff0000, RZ, 0xc0, !PT ;  /* 0xffff00002e2d7812 */ /* 0x000fe200078ec0ff */
[----:B------:R-:W-:Y:S01]  /*8970*/  IMAD.MOV.U32 R51, RZ, RZ, R58 ;  /* 0x000000ffff337224 */ /* 0x000fe200078e003a */
        /* <DEDUP_REMOVED lines=10> */
[----:B------:R-:W-:Y:S02]  /*8a20*/  IMAD.MOV.U32 R49, RZ, RZ, R53 ;  /* 0x000000ffff317224 */ /* 0x000fe400078e0035 */
[----:B------:R-:W-:-:S07]  /*8a30*/  IMAD.MOV.U32 R50, RZ, RZ, R54 ;  /* 0x000000ffff327224 */ /* 0x000fce00078e0036 */
.L_x_508:
[----:B------:R-:W-:Y:S05]  /*8a40*/  BSYNC B2 ;  /* 0x0000000000027941 */ /* 0x000fea0003800000 */
.L_x_507:
        /* <DEDUP_REMOVED lines=12> */
.L_x_498:
[----:B------:R-:W-:Y:S05]  /*8b10*/  BSYNC B1 ;  /* 0x0000000000017941 */ /* 0x000fea0003800000 */
.L_x_497:
[-C--:B--2-4-:R-:W-:Y:S02]  /*8b20*/  IMAD R40, R147, R126.reuse, RZ ;  /* 0x0000007e93287224 */ /* 0x094fe400078e02ff */
[----:B------:R-:W-:-:S04]  /*8b30*/  IMAD.WIDE.U32 R124, R207, R126, R124 ;  /* 0x0000007ecf7c7225 */ /* 0x000fc800078e007c */
[----:B------:R-:W-:Y:S01]  /*8b40*/  IMAD R40, R207, R127, R40 ;  /* 0x0000007fcf287224 */ /* 0x000fe200078e0228 */
[----:B------:R-:W-:Y:S06]  /*8b50*/  @P3 BRA `(.L_x_467) ;  /* 0x0000001c00143947 */ /* 0x000fec0003800000 */
[----:B------:R-:W-:Y:S01]  /*8b60*/  ISETP.NE.AND P3, PT, R34, RZ, PT ;  /* 0x000000ff2200720c */ /* 0x000fe20003f65270 */
[----:B------:R-:W-:Y:S01]  /*8b70*/  BSSY B1, `(.L_x_509) ;  /* 0x0000084000017945 */ /* 0x000fe20003800000 */
[----:B------:R-:W-:-:S11]  /*8b80*/  IMAD.IADD R52, R125, 0x1, R40 ;  /* 0x000000017d347824 */ /* 0x000fd600078e0228 */
[----:B------:R-:W-:Y:S05]  /*8b90*/  @!P3 BRA `(.L_x_510) ;  /* 0x000000080004b947 */ /* 0x000fea0003800000 */
[----:B------:R-:W-:Y:S01]  /*8ba0*/  SEL R40, R122, R148, !P0 ;  /* 0x000000947a287207 */ /* 0x000fe20004000000 */
[----:B------:R-:W-:Y:S01]  /*8bb0*/  BSSY B2, `(.L_x_511) ;  /* 0x000007d000027945 */ /* 0x000fe20003800000 */
[----:B---3--:R-:W-:Y:S02]  /*8bc0*/  IADD3 R44, P3, P4, R114, R124, R29 ;  /* 0x0000007c722c7210 */ /* 0x008fe40007c7e01d */
[----:B------:R-:W-:Y:S02]  /*8bd0*/  SHF.R.S32.HI R41, RZ, 0x1f, R40 ;  /* 0x0000001fff297819 */ /* 0x000fe40000011428 */
[----:B------:R-:W-:Y:S02]  /*8be0*/  IADD3.X R45, R6, R52, R35, P3, P4 ;  /* 0x00000034062d7210 */ /* 0x000fe40001fe8423 */
[----:B------:R-:W-:Y:S02]  /*8bf0*/  LEA.HI R40, R41, R40, RZ, 0x4 ;  /* 0x0000002829287211 */ /* 0x000fe400078f20ff */
[----:B------:R-:W-:-:S02]  /*8c00*/  SHF.R.U32.HI R46, RZ, 0x3, R185 ;  /* 0x00000003ff2e7819 */ /* 0x000fc400000116b9 */
[----:B------:R-:W-:-:S05]  /*8c10*/  LEA.HI.SX32 R40, R40, R28, 0x1c ;  /* 0x0000001c28287211 */ /* 0x000fca00078fe2ff */
[----:B------:R-:W-:-:S05]  /*8c20*/  IMAD.SHL.U32 R41, R40, 0x8, RZ ;  /* 0x0000000828297824 */ /* 0x000fca00078e00ff */
[----:B------:R-:W-:-:S13]  /*8c30*/  ISETP.GE.AND P3, PT, R41, R146, PT ;  /* 0x000000922900720c */ /* 0x000fda0003f66270 */
[--C-:B------:R-:W-:Y:S02]  /*8c40*/  @!P3 SHF.R.S32.HI R43, RZ, 0x1f, R41.reuse ;  /* 0x0000001fff2bb819 */ /* 0x100fe40000011429 */
[--C-:B------:R-:W-:Y:S02]  /*8c50*/  @!P3 IADD3 R42, P4, P5, R114, R124, R41.reuse ;  /* 0x0000007c722ab210 */ /* 0x100fe40007d9e029 */
[----:B------:R-:W-:Y:S02]  /*8c60*/  LOP3.LUT R41, R185, 0x38, R41, 0xf8, !PT ;  /* 0x00000038b9297812 */ /* 0x000fe400078ef829 */
[----:B------:R-:W-:Y:S02]  /*8c70*/  @!P3 IADD3.X R43, R6, R52, R43, P4, P5 ;  /* 0x00000034062bb210 */ /* 0x000fe400027ea42b */
[----:B------:R-:W-:Y:S02]  /*8c80*/  LEA R48, P4, R44, R120, 0x1 ;  /* 0x000000782c307211 */ /* 0x000fe400078808ff */
[----:B------:R-:W-:-:S02]  /*8c90*/  LOP3.LUT R41, R41, R46, RZ, 0x3c, !PT ;  /* 0x0000002e29297212 */ /* 0x000fc400078e3cff */
[----:B------:R-:W-:Y:S02]  /*8ca0*/  LEA.HI.X R49, R44, R121, R45, 0x1, P4 ;  /* 0x000000792c317211 */ /* 0x000fe400020f0c2d */
[----:B------:R-:W-:-:S04]  /*8cb0*/  @!P3 LEA R50, P4, R42, R120, 0x1 ;  /* 0x000000782a32b211 */ /* 0x000fc800078808ff */
[----:B------:R-:W-:Y:S02]  /*8cc0*/  @!P3 LEA.HI.X R51, R42, R121, R43, 0x1, P4 ;  /* 0x000000792a33b211 */ /* 0x000fe400020f0c2b */
[----:B------:R-:W-:Y:S02]  /*8cd0*/  SHF.R.S32.HI R42, RZ, 0x1f, R40 ;  /* 0x0000001fff2a7819 */ /* 0x000fe40000011428 */
[----:B------:R-:W-:Y:S02]  /*8ce0*/  ISETP.GE.AND P4, PT, R18, R117, PT ;  /* 0x000000751200720c */ /* 0x000fe40003f86270 */
[----:B------:R-:W-:Y:S01]  /*8cf0*/  LEA.HI R42, R42, R40, RZ, 0x3 ;  /* 0x000000282a2a7211 */ /* 0x000fe200078f18ff */
[----:B------:R-:W-:-:S04]  /*8d00*/  IMAD R40, R16, 0x6000, R140 ;  /* 0x0000600010287824 */ /* 0x000fc800078e028c */
[----:B------:R-:W-:Y:S02]  /*8d10*/  IMAD.SHL.U32 R42, R42, 0x400, RZ ;  /* 0x000004002a2a7824 */ /* 0x000fe400078e00ff */
[----:B------:R-:W-:-:S03]  /*8d20*/  IMAD R40, R40, 0x2, R2 ;  /* 0x0000000228287824 */ /* 0x000fc600078e0202 */
[----:B------:R-:W-:-:S04]  /*8d30*/  LOP3.LUT R42, R42, 0x7fffe000, RZ, 0xc0, !PT ;  /* 0x7fffe0002a2a7812 */ /* 0x000fc800078ec0ff */
[----:B------:R-:W-:-:S05]  /*8d40*/  IADD3 R41, R41, R42, R195 ;  /* 0x0000002a29297210 */ /* 0x000fca0007ffe0c3 */
[----:B------:R-:W-:Y:S02]  /*8d50*/  IMAD R44, R16, 0x6000, R41 ;  /* 0x00006000102c7824 */ /* 0x000fe400078e0229 */
[----:B------:R-:W0:Y:S02]  /*8d60*/  LDS.128 R40, [R40+0x1c400] ;  /* 0x01c4000028287984 */ /* 0x000e240000000c00 */
[----:B------:R-:W-:-:S06]  /*8d70*/  IMAD R44, R44, 0x2, R2 ;  /* 0x000000022c2c7824 */ /* 0x000fcc00078e0202 */
[----:B------:R-:W2:Y:S01]  /*8d80*/  LDS.128 R44, [R44+0x1c400] ;  /* 0x01c400002c2c7984 */ /* 0x000ea20000000c00 */
[----:B------:R-:W-:Y:S05]  /*8d90*/  @P4 BRA `(.L_x_512) ;  /* 0x0000000400784947 */ /* 0x000fea0003800000 */
[----:B------:R-:W-:Y:S01]  /*8da0*/  SHF.R.U32.HI R55, RZ, 0x10, R85 ;  /* 0x00000010ff377819 */ /* 0x000fe20000011655 */
[----:B--2---:R-:W-:Y:S01]  /*8db0*/  IMAD.U32 R58, R45, 0x10000, RZ ;  /* 0x000100002d3a7824 */ /* 0x004fe200078e00ff */
[----:B------:R-:W-:Y:S01]  /*8dc0*/  SHF.R.U32.HI R57, RZ, 0x10, R73 ;  /* 0x00000010ff397819 */ /* 0x000fe20000011649 */
[----:B0-----:R-:W-:Y:S01]  /*8dd0*/  IMAD.U32 R53, R41, 0x10000, RZ ;  /* 0x0001000029357824 */ /* 0x001fe200078e00ff */
[----:B------:R-:W-:Y:S01]  /*8de0*/  PRMT R55, R171, 0x5432, R55 ;  /* 0x00005432ab377816 */ /* 0x000fe20000000037 */
[----:B------:R-:W-:Y:S01]  /*8df0*/  IMAD.U32 R61, R47, 0x10000, RZ ;  /* 0x000100002f3d7824 */ /* 0x000fe200078e00ff */
[----:B------:R-:W-:Y:S01]  /*8e00*/  PRMT R57, R169, 0x5432, R57 ;  /* 0x00005432a9397816 */ /* 0x000fe20000000039 */
[----:B------:R-:W-:Y:S01]  /*8e10*/  IMAD.U32 R63, R46, 0x10000, RZ ;  /* 0x000100002e3f7824 */ /* 0x000fe200078e00ff */
[----:B------:R-:W-:Y:S01]  /*8e20*/  LOP3.LUT R41, R41, 0xffff0000, RZ, 0xc0, !PT ;  /* 0xffff000029297812 */ /* 0x000fe200078ec0ff */
[C---:B------:R-:W-:Y:S01]  /*8e30*/  IMAD.U32 R56, R55.reuse, 0x10000, RZ ;  /* 0x0001000037387824 */ /* 0x040fe200078e00ff */
[----:B------:R-:W-:Y:S01]  /*8e40*/  LOP3.LUT R55, R55, 0xffff0000, RZ, 0xc0, !PT ;  /* 0xffff000037377812 */ /* 0x000fe200078ec0ff */
[C---:B------:R-:W-:Y:S01]  /*8e50*/  IMAD.U32 R54, R57.reuse, 0x10000, RZ ;  /* 0x0001000039367824 */ /* 0x040fe200078e00ff */
[----:B------:R-:W-:Y:S01]  /*8e60*/  LOP3.LUT R57, R57, 0xffff0000, RZ, 0xc0, !PT ;  /* 0xffff000039397812 */ /* 0x000fe200078ec0ff */
[----:B------:R-:W-:Y:S01]  /*8e70*/  FMUL.FTZ R59, R58, R56 ;  /* 0x000000383a3b7220 */ /* 0x000fe20000410000 */
[----:B------:R-:W-:Y:S01]  /*8e80*/  SHF.R.U64 R84, R84, 0x10, R85 ;  /* 0x0000001054547819 */ /* 0x000fe20000001255 */
[-C--:B------:R-:W-:Y:S01]  /*8e90*/  FMUL.FTZ R58, R58, R54.reuse ;  /* 0x000000363a3a7220 */ /* 0x080fe20000410000 */
[----:B------:R-:W-:Y:S01]  /*8ea0*/  SHF.R.U64 R72, R72, 0x10, R73 ;  /* 0x0000001048487819 */ /* 0x000fe20000001249 */
[----:B------:R-:W-:Y:S01]  /*8eb0*/  FFMA.FTZ R54, R53, R54, -R59 ;  /* 0x0000003635367223 */ /* 0x000fe2000001083b */
[----:B------:R-:W-:Y:S01]  /*8ec0*/  PRMT R84, R171, 0x5410, R84 ;  /* 0x00005410ab547816 */ /* 0x000fe20000000054 */
[----:B------:R-:W-:Y:S01]  /*8ed0*/  FFMA.FTZ R53, R53, R56, R58 ;  /* 0x0000003835357223 */ /* 0x000fe2000001003a */
[----:B------:R-:W-:-:S02]  /*8ee0*/  LOP3.LUT R56, R45, 0xffff0000, RZ, 0xc0, !PT ;  /* 0xffff00002d387812 */ /* 0x000fc400078ec0ff */
[----:B------:R-:W-:Y:S02]  /*8ef0*/  PRMT R72, R169, 0x5410, R72 ;  /* 0x00005410a9487816 */ /* 0x000fe40000000048 */
[----:B------:R-:W-:Y:S01]  /*8f00*/  SHF.R.U64 R86, R86, 0x10, R87 ;  /* 0x0000001056567819 */ /* 0x000fe20000001257 */
[C---:B------:R-:W-:Y:S01]  /*8f10*/  FMUL.FTZ R45, R56.reuse, R55 ;  /* 0x00000037382d7220 */ /* 0x040fe20000410000 */
[-C--:B------:R-:W-:Y:S01]  /*8f20*/  FMUL.FTZ R56, R56, R57.reuse ;  /* 0x0000003938387220 */ /* 0x080fe20000410000 */
[----:B------:R-:W-:Y:S02]  /*8f30*/  SHF.R.U64 R74, R74, 0x10, R75 ;  /* 0x000000104a4a7819 */ /* 0x000fe4000000124b */
[C---:B------:R-:W-:Y:S01]  /*8f40*/  FFMA.FTZ R45, R41.reuse, R57, -R45 ;  /* 0x00000039292d7223 */ /* 0x040fe2000001082d */
[----:B------:R-:W-:Y:S01]  /*8f50*/  FFMA.FTZ R41, R41, R55, R56 ;  /* 0x0000003729297223 */ /* 0x000fe20000010038 */
[----:B------:R-:W-:Y:S01]  /*8f60*/  SHF.R.U32.HI R56, RZ, 0x10, R87 ;  /* 0x00000010ff387819 */ /* 0x000fe20000011657 */
[----:B------:R-:W-:Y:S01]  /*8f70*/  IMAD.U32 R57, R43, 0x10000, RZ ;  /* 0x000100002b397824 */ /* 0x000fe200078e00ff */
[----:B------:R-:W-:-:S02]  /*8f80*/  SHF.R.U32.HI R55, RZ, 0x10, R75 ;  /* 0x00000010ff377819 */ /* 0x000fc4000001164b */
[----:B------:R-:W-:Y:S02]  /*8f90*/  PRMT R56, R170, 0x5432, R56 ;  /* 0x00005432aa387816 */ /* 0x000fe40000000038 */
[----:B------:R-:W-:Y:S02]  /*8fa0*/  PRMT R55, R168, 0x5432, R55 ;  /* 0x00005432a8377816 */ /* 0x000fe40000000037 */
[----:B------:R-:W-:Y:S01]  /*8fb0*/  LOP3.LUT R43, R43, 0xffff0000, RZ, 0xc0, !PT ;  /* 0xffff00002b2b7812 */ /* 0x000fe200078ec0ff */
[C---:B------:R-:W-:Y:S01]  /*8fc0*/  IMAD.U32 R58, R56.reuse, 0x10000, RZ ;  /* 0x00010000383a7824 */ /* 0x040fe200078e00ff */
[----:B------:R-:W-:Y:S01]  /*8fd0*/  LOP3.LUT R56, R56, 0xffff0000, RZ, 0xc0, !PT ;  /* 0xffff000038387812 */ /* 0x000fe200078ec0ff */
[C---:B------:R-:W-:Y:S01]  /*8fe0*/  IMAD.U32 R59, R55.reuse, 0x10000, RZ ;  /* 0x00010000373b7824 */ /* 0x040fe200078e00ff */
[----:B------:R-:W-:Y:S01]  /*8ff0*/  LOP3.LUT R55, R55, 0xffff0000, RZ, 0xc0, !PT ;  /* 0xffff000037377812 */ /* 0x000fe200078ec0ff */
[C---:B------:R-:W-:Y:S01]  /*9000*/  FMUL.FTZ R60, R61.reuse, R58 ;  /* 0x0000003a3d3c7220 */ /* 0x040fe20000410000 */
[----:B------:R-:W-:Y:S01]  /*9010*/  PRMT R86, R170, 0x5410, R86 ;  /* 0x00005410aa567816 */ /* 0x000fe20000000056 */
[-C--:B------:R-:W-:Y:S01]  /*9020*/  FMUL.FTZ R61, R61, R59.reuse ;  /* 0x0000003b3d3d7220 */ /* 0x080fe20000410000 */
[----:B------:R-:W-:Y:S01]  /*9030*/  PRMT R74, R168, 0x5410, R74 ;  /* 0x00005410a84a7816 */ /* 0x000fe2000000004a */
[----:B------:R-:W-:Y:S01]  /*9040*/  FFMA.FTZ R60, R57, R59, -R60 ;  /* 0x0000003b393c7223 */ /* 0x000fe2000001083c */
[----:B------:R-:W-:-:S02]  /*9050*/  IMAD.U32 R59, R44, 0x10000, RZ ;  /* 0x000100002c3b7824 */ /* 0x000fc400078e00ff */
[----:B------:R-:W-:Y:S01]  /*9060*/  FFMA.FTZ R61, R57, R58, R61 ;  /* 0x0000003a393d7223 */ /* 0x000fe2000001003d */
[----:B------:R-:W-:Y:S02]  /*9070*/  LOP3.LUT R57, R47, 0xffff0000, RZ, 0xc0, !PT ;  /* 0xffff00002f397812 */ /* 0x000fe400078ec0ff */
[----:B------:R-:W-:Y:S02]  /*9080*/  LOP3.LUT R44, R44, 0xffff0000, RZ, 0xc0, !PT ;  /* 0xffff00002c2c7812 */ /* 0x000fe400078ec0ff */
[----:B------:R-:W-:Y:S01]  /*9090*/  LOP3.LUT R46, R46, 0xffff0000, RZ, 0xc0, !PT ;  /* 0xffff00002e2e7812 */ /* 0x000fe200078ec0ff */
[C---:B------:R-:W-:Y:S01]  /*90a0*/  FMUL.FTZ R47, R57.reuse, R56 ;  /* 0x00000038392f7220 */ /* 0x040fe20000410000 */
[-C--:B------:R-:W-:Y:S01]  /*90b0*/  FMUL.FTZ R57, R57, R55.reuse ;  /* 0x0000003739397220 */ /* 0x080fe20000410000 */
[----:B------:R-:W-:Y:S02]  /*90c0*/  F2FP.BF16.F32.PACK_AB R45, R45, R54 ;  /* 0x000000362d2d723e */ /* 0x000fe400000010ff */
[C---:B------:R-:W-:Y:S01]  /*90d0*/  FFMA.FTZ R47, R43.reuse, R55, -R47 ;  /* 0x000000372b2f7223 */ /* 0x040fe2000001082f */
[----:B------:R-:W-:Y:S01]  /*90e0*/  FFMA.FTZ R57, R43, R56, R57 ;  /* 0x000000382b397223 */ /* 0x000fe20000010039 */
[C---:B------:R-:W-:Y:S01]  /*90f0*/  IMAD.U32 R55, R84.reuse, 0x10000, RZ ;  /* 0x0001000054377824 */ /* 0x040fe200078e00ff */
[----:B------:R-:W-:Y:S01]  /*9100*/  LOP3.LUT R84, R84, 0xffff0000, RZ, 0xc0, !PT ;  /* 0xffff000054547812 */ /* 0x000fe200078ec0ff */
[C---:B------:R-:W-:Y:S01]  /*9110*/  IMAD.U32 R56, R72.reuse, 0x10000, RZ ;  /* 0x0001000048387824 */ /* 0x040fe200078e00ff */
[----:B------:R-:W-:Y:S01]  /*9120*/  LOP3.LUT R72, R72, 0xffff0000, RZ, 0xc0, !PT ;  /* 0xffff000048487812 */ /* 0x000fe200078ec0ff */
[----:B------:R-:W-:Y:S01]  /*9130*/  FMUL.FTZ R58, R59, R55 ;  /* 0x000000373b3a7220 */ /* 0x000fe20000410000 */
[----:B------:R-:W-:-:S02]  /*9140*/  IMAD.U32 R43, R40, 0x10000, RZ ;  /* 0x00010000282b7824 */ /* 0x000fc400078e00ff */
[-C--:B------:R-:W-:Y:S01]  /*9150*/  FMUL.FTZ R59, R59, R56.reuse ;  /* 0x000000383b3b7220 */ /* 0x080fe20000410000 */
[----:B------:R-:W-:Y:S01]  /*9160*/  LOP3.LUT R40, R40, 0xffff0000, RZ, 0xc0, !PT ;  /* 0xffff000028287812 */ /* 0x000fe200078ec0ff */
[C---:B------:R-:W-:Y:S02]  /*9170*/  FFMA.FTZ R58, R43.reuse, R56, -R58 ;  /* 0x000000382b3a7223 */ /* 0x040fe4000001083a */
[----:B------:R-:W-:Y:S01]  /*9180*/  FFMA.FTZ R59, R43, R55, R59 ;  /* 0x000000372b3b7223 */ /* 0x000fe2000001003b */
[C---:B------:R-:W-:Y:S01]  /*9190*/  FMUL.FTZ R43, R44.reuse, R84 ;  /* 0x000000542c2b7220 */ /* 0x040fe20000410000 */
[-C--:B------:R-:W-:Y:S01]  /*91a0*/  FMUL.FTZ R44, R44, R72.reuse ;  /* 0x000000482c2c7220 */ /* 0x080fe20000410000 */
[C---:B------:R-:W-:Y:S01]  /*91b0*/  IMAD.U32 R55, R86.reuse, 0x10000, RZ ;  /* 0x0001000056377824 */ /* 0x040fe200078e00ff */
[----:B------:R-:W-:Y:S01]  /*91c0*/  LOP3.LUT R86, R86, 0xffff0000, RZ, 0xc0, !PT ;  /* 0xffff000056567812 */ /* 0x000fe200078ec0ff */
[----:B------:R-:W-:Y:S02]  /*91d0*/  IMAD.U32 R56, R74, 0x10000, RZ ;  /* 0x000100004a387824 */ /* 0x000fe400078e00ff */
[C---:B------:R-:W-:Y:S01]  /*91e0*/  FFMA.FTZ R43, R40.reuse, R72, -R43 ;  /* 0x00000048282b7223 */ /* 0x040fe2000001082b */
[----:B------:R-:W-:Y:S01]  /*91f0*/  FFMA.FTZ R44, R40, R84, R44 ;  /* 0x00000054282c7223 */ /* 0x000fe2000001002c */
[----:B------:R-:W-:Y:S01]  /*9200*/  FMUL.FTZ R62, R63, R55 ;  /* 0x000000373f3e7220 */ /* 0x000fe20000410000 */
[----:B------:R-:W-:-:S02]  /*9210*/  IMAD.U32 R40, R42, 0x10000, RZ ;  /* 0x000100002a287824 */ /* 0x000fc400078e00ff */
[-C--:B------:R-:W-:Y:S01]  /*9220*/  FMUL.FTZ R63, R63, R56.reuse ;  /* 0x000000383f3f7220 */ /* 0x080fe20000410000 */
[----:B------:R-:W-:Y:S01]  /*9230*/  LOP3.LUT R74, R74, 0xffff0000, RZ, 0xc0, !PT ;  /* 0xffff00004a4a7812 */ /* 0x000fe200078ec0ff */
[C---:B------:R-:W-:Y:S02]  /*9240*/  FFMA.FTZ R62, R40.reuse, R56, -R62 ;  /* 0x00000038283e7223 */ /* 0x040fe4000001083e */
[----:B------:R-:W-:Y:S01]  /*9250*/  FFMA.FTZ R63, R40, R55, R63 ;  /* 0x00000037283f7223 */ /* 0x000fe2000001003f */
[----:B------:R-:W-:Y:S01]  /*9260*/  LOP3.LUT R42, R42, 0xffff0000, RZ, 0xc0, !PT ;  /* 0xffff00002a2a7812 */ /* 0x000fe200078ec0ff */
[C---:B------:R-:W-:Y:S01]  /*9270*/  FMUL.FTZ R40, R46.reuse, R86 ;  /* 0x000000562e287220 */ /* 0x040fe20000410000 */
[----:B------:R-:W-:Y:S01]  /*9280*/  FMUL.FTZ R46, R46, R74 ;  /* 0x0000004a2e2e7220 */ /* 0x000fe20000410000 */
[----:B------:R-:W-:Y:S02]  /*9290*/  F2FP.BF16.F32.PACK_AB R43, R43, R58 ;  /* 0x0000003a2b2b723e */ /* 0x000fe400000010ff */
[C---:B------:R-:W-:Y:S01]  /*92a0*/  FFMA.FTZ R40, R42.reuse, R74, -R40 ;  /* 0x0000004a2a287223 */ /* 0x040fe20000010828 */
[----:B------:R-:W-:Y:S01]  /*92b0*/  F2FP.BF16.F32.PACK_AB R47, R47, R60 ;  /* 0x0000003c2f2f723e */ /* 0x000fe200000010ff */
[----:B------:R-:W-:Y:S01]  /*92c0*/  FFMA.FTZ R46, R42, R86, R46 ;  /* 0x000000562a2e7223 */ /* 0x000fe2000001002e */
[----:B------:R-:W-:Y:S01]  /*92d0*/  F2FP.BF16.F32.PACK_AB R53, R41, R53 ;  /* 0x000000352935723e */ /* 0x000fe200000010ff */
[----:B------:R-:W-:Y:S01]  /*92e0*/  IMAD.MOV.U32 R41, RZ, RZ, R45 ;  /* 0x000000ffff297224 */ /* 0x000fe200078e002d */
[----:B------:R-:W-:-:S02]  /*92f0*/  F2FP.BF16.F32.PACK_AB R57, R57, R61 ;  /* 0x0000003d3939723e */ /* 0x000fc400000010ff */
[----:B------:R-:W-:Y:S01]  /*9300*/  F2FP.BF16.F32.PACK_AB R62, R40, R62 ;  /* 0x0000003e283e723e */ /* 0x000fe200000010ff */
[----:B------:R-:W-:Y:S01]  /*9310*/  IMAD.MOV.U32 R40, RZ, RZ, R43 ;  /* 0x000000ffff287224 */ /* 0x000fe200078e002b */
[----:B------:R-:W-:Y:S01]  /*9320*/  F2FP.BF16.F32.PACK_AB R44, R44, R59 ;  /* 0x0000003b2c2c723e */ /* 0x000fe200000010ff */
[----:B------:R-:W-:Y:S01]  /*9330*/  IMAD.MOV.U32 R43, RZ, RZ, R47 ;  /* 0x000000ffff2b7224 */ /* 0x000fe200078e002f */
[----:B------:R-:W-:Y:S01]  /*9340*/  F2FP.BF16.F32.PACK_AB R46, R46, R63 ;  /* 0x0000003f2e2e723e */ /* 0x000fe200000010ff */
[----:B------:R-:W-:Y:S02]  /*9350*/  IMAD.MOV.U32 R45, RZ, RZ, R53 ;  /* 0x000000ffff2d7224 */ /* 0x000fe400078e0035 */
[----:B------:R-:W-:Y:S02]  /*9360*/  IMAD.MOV.U32 R42, RZ, RZ, R62 ;  /* 0x000000ffff2a7224 */ /* 0x000fe400078e003e */
[----:B------:R-:W-:-:S07]  /*9370*/  IMAD.MOV.U32 R47, RZ, RZ, R57 ;  /* 0x000000ffff2f7224 */ /* 0x000fce00078e0039 */
.L_x_512:
[----:B------:R-:W-:Y:S05]  /*9380*/  BSYNC B2 ;  /* 0x0000000000027941 */ /* 0x000fea0003800000 */
.L_x_511:
[----:B0-----:R0:W-:Y:S04]  /*9390*/  STG.E.128 desc[UR56][R48.64], R40 ;  /* 0x0000002830007986 */ /* 0x0011e8000c101d38 */
[----:B--2---:R0:W-:Y:S02]  /*93a0*/  @!P3 STG.E.128 desc[UR56][R50.64], R44 ;  /* 0x0000002c3200b986 */ /* 0x0041e4000c101d38 */
.L_x_510:
[----:B------:R-:W-:Y:S05]  /*93b0*/  BSYNC B1 ;  /* 0x0000000000017941 */ /* 0x000fea0003800000 */
.L_x_509:
[----:B------:R-:W-:Y:S01]  /*93c0*/  ISETP.NE.AND P3, PT, R38, RZ, PT ;  /* 0x000000ff2600720c */ /* 0x000fe20003f65270 */
[----:B------:R-:W-:-:S12]  /*93d0*/  BSSY B1, `(.L_x_513) ;  /* 0x0000082000017945 */ /* 0x000fd80003800000 */
[----:B------:R-:W-:Y:S05]  /*93e0*/  @!P3 BRA `(.L_x_514) ;  /* 0x000000080000b947 */ /* 0x000fea0003800000 */
[----:B0-----:R-:W-:Y:S01]  /*93f0*/  SEL R40, R122, R148, !P1 ;  /* 0x000000947a287207 */ /* 0x001fe20004800000 */
[----:B------:R-:W-:Y:S01]  /*9400*/  BSSY B2, `(.L_x_515) ;  /* 0x000007c000027945 */ /* 0x000fe20003800000 */
[----:B------:R-:W-:Y:S02]  /*9410*/  IADD3 R43, P3, P4, R114, R124, R31 ;  /* 0x0000007c722b7210 */ /* 0x000fe40007c7e01f */
[----:B------:R-:W-:Y:S02]  /*9420*/  SHF.R.S32.HI R41, RZ, 0x1f, R40 ;  /* 0x0000001fff297819 */ /* 0x000fe40000011428 */
[----:B---3--:R-:W-:Y:S02]  /*9430*/  IADD3.X R44, R6, R52, R36, P3, P4 ;  /* 0x00000034062c7210 */ /* 0x008fe40001fe8424 */
        /* <DEDUP_REMOVED lines=9> */
[----:B------:R-:W-:-:S04]  /*94d0*/  LEA R48, P4, R43, R120, 0x1 ;  /* 0x000000782b307211 */ /* 0x000fc800078808ff */
[----:B------:R-:W-:Y:S02]  /*94e0*/  LEA.HI.X R49, R43, R121, R44, 0x1, P4 ;  /* 0x000000792b317211 */ /* 0x000fe400020f0c2c */
[----:B------:R-:W-:-:S04]  /*94f0*/  @!P3 LEA R50, P4, R40, R120, 0x1 ;  /* 0x000000782832b211 */ /* 0x000fc800078808ff */
[----:B------:R-:W-:Y:S02]  /*9500*/  @!P3 LEA.HI.X R51, R40, R121, R42, 0x1, P4 ;  /* 0x000000792833b211 */ /* 0x000fe400020f0c2a */
[----:B------:R-:W-:Y:S02]  /*9510*/  SHF.R.S32.HI R40, RZ, 0x1f, R45 ;  /* 0x0000001fff287819 */ /* 0x000fe4000001142d */
[----:B------:R-:W-:Y:S02]  /*9520*/  ISETP.GE.AND P4, PT, R0, R117, PT ;  /* 0x000000750000720c */ /* 0x000fe40003f86270 */
[----:B------:R-:W-:-:S05]  /*9530*/  LEA.HI R40, R40, R45, RZ, 0x3 ;  /* 0x0000002d28287211 */ /* 0x000fca00078f18ff */
[----:B------:R-:W-:Y:S01]  /*9540*/  IMAD.SHL.U32 R42, R40, 0x400, RZ ;  /* 0x00000400282a7824 */ /* 0x000fe200078e00ff */
[----:B------:R-:W-:Y:S01]  /*9550*/  LOP3.LUT R40, R41, R46, RZ, 0x3c, !PT ;  /* 0x0000002e29287212 */ /* 0x000fe200078e3cff */
[----:B------:R-:W-:-:S03]  /*9560*/  IMAD R41, R16, 0x6000, R138 ;  /* 0x0000600010297824 */ /* 0x000fc600078e028a */
[----:B------:R-:W-:Y:S01]  /*9570*/  LOP3.LUT R42, R42, 0x7fffe000, RZ, 0xc0, !PT ;  /* 0x7fffe0002a2a7812 */ /* 0x000fe200078ec0ff */
[----:B------:R-:W-:-:S03]  /*9580*/  IMAD R41, R41, 0x2, R2 ;  /* 0x0000000229297824 */ /* 0x000fc600078e0202 */
[----:B------:R-:W-:-:S05]  /*9590*/  IADD3 R43, R40, R42, R195 ;  /* 0x0000002a282b7210 */ /* 0x000fca0007ffe0c3 */
[----:B------:R-:W-:-:S04]  /*95a0*/  IMAD R43, R16, 0x6000, R43 ;  /* 0x00006000102b7824 */ /* 0x000fc800078e022b */
[----:B------:R-:W-:Y:S02]  /*95b0*/  IMAD R44, R43, 0x2, R2 ;  /* 0x000000022b2c7824 */ /* 0x000fe400078e0202 */
[----:B------:R-:W0:Y:S04]  /*95c0*/  LDS.128 R40, [R41+0x1c400] ;  /* 0x01c4000029287984 */ /* 0x000e280000000c00 */
[----:B------:R-:W2:Y:S01]  /*95d0*/  LDS.128 R44, [R44+0x1c400] ;  /* 0x01c400002c2c7984 */ /* 0x000ea20000000c00 */
[----:B------:R-:W-:Y:S05]  /*95e0*/  @P4 BRA `(.L_x_516) ;  /* 0x0000000400744947 */ /* 0x000fea0003800000 */
[----:B------:R-:W-:Y:S01]  /*95f0*/  SHF.R.U64 R55, R80, 0x10, R81 ;  /* 0x0000001050377819 */ /* 0x000fe20000001251 */
[----:B--2---:R-:W-:Y:S01]  /*9600*/  IMAD.U32 R59, R45, 0x10000, RZ ;  /* 0x000100002d3b7824 */ /* 0x004fe200078e00ff */
[----:B------:R-:W-:Y:S01]  /*9610*/  SHF.R.U64 R53, R68, 0x10, R69 ;  /* 0x0000001044357819 */ /* 0x000fe20000001245 */
[----:B0-----:R-:W-:Y:S01]  /*9620*/  IMAD.U32 R57, R41, 0x10000, RZ ;  /* 0x0001000029397824 */ /* 0x001fe200078e00ff */
[----:B------:R-:W-:Y:S01]  /*9630*/  SHF.R.U32.HI R80, RZ, 0x10, R81 ;  /* 0x00000010ff507819 */ /* 0x000fe20000011651 */
[----:B------:R-:W-:Y:S01]  /*9640*/  IMAD.U32 R63, R47, 0x10000, RZ ;  /* 0x000100002f3f7824 */ /* 0x000fe200078e00ff */
[----:B------:R-:W-:Y:S01]  /*9650*/  SHF.R.U32.HI R68, RZ, 0x10, R69 ;  /* 0x00000010ff447819 */ /* 0x000fe20000011645 */
[----:B------:R-:W-:Y:S01]  /*9660*/  IMAD.U32 R62, R43, 0x10000, RZ ;  /* 0x000100002b3e7824 */ /* 0x000fe200078e00ff */
[----:B------:R-:W-:Y:S01]  /*9670*/  PRMT R80, R167, 0x5432, R80 ;  /* 0x00005432a7507816 */ /* 0x000fe20000000050 */
[----:B------:R-:W-:Y:S01]  /*9680*/  IMAD.U32 R69, R46, 0x10000, RZ ;  /* 0x000100002e457824 */ /* 0x000fe200078e00ff */
[----:B------:R-:W-:Y:S01]  /*9690*/  PRMT R68, R159, 0x5432, R68 ;  /* 0x000054329f447816 */ /* 0x000fe20000000044 */
[----:B------:R-:W-:Y:S01]  /*96a0*/  IMAD.U32 R61, R42, 0x10000, RZ ;  /* 0x000100002a3d7824 */ /* 0x000fe200078e00ff */
[----:B------:R-:W-:-:S02]  /*96b0*/  SHF.R.U64 R54, R70, 0x10, R71 ;  /* 0x0000001046367819 */ /* 0x000fc40000001247 */
[----:B------:R-:W-:Y:S01]  /*96c0*/  SHF.R.U32.HI R70, RZ, 0x10, R71 ;  /* 0x00000010ff467819 */ /* 0x000fe20000011647 */
[----:B------:R-:W-:Y:S01]  /*96d0*/  IMAD.U32 R71, R80, 0x10000, RZ ;  /* 0x0001000050477824 */ /* 0x000fe200078e00ff */
[--C-:B------:R-:W-:Y:S01]  /*96e0*/  SHF.R.U64 R56, R82, 0x10, R83.reuse ;  /* 0x0000001052387819 */ /* 0x100fe20000001253 */
[----:B------:R-:W-:Y:S01]  /*96f0*/  IMAD.U32 R72, R68, 0x10000, RZ ;  /* 0x0001000044487824 */ /* 0x000fe200078e00ff */
[----:B------:R-:W-:Y:S02]  /*9700*/  SHF.R.U32.HI R82, RZ, 0x10, R83 ;  /* 0x00000010ff527819 */ /* 0x000fe40000011653 */
[----:B------:R-:W-:Y:S01]  /*9710*/  LOP3.LUT R60, R45, 0xffff0000, RZ, 0xc0, !PT ;  /* 0xffff00002d3c7812 */ /* 0x000fe200078ec0ff */
[----:B------:R-:W-:Y:S01]  /*9720*/  IMAD.U32 R45, R44, 0x10000, RZ ;  /* 0x000100002c2d7824 */ /* 0x000fe200078e00ff */
[----:B------:R-:W-:Y:S01]  /*9730*/  PRMT R73, R160, 0x5410, R56 ;  /* 0x00005410a0497816 */ /* 0x000fe20000000038 */
[CC--:B------:R-:W-:Y:S01]  /*9740*/  FMUL.FTZ R56, R59.reuse, R71.reuse ;  /* 0x000000473b387220 */ /* 0x0c0fe20000410000 */
[----:B------:R-:W-:Y:S01]  /*9750*/  LOP3.LUT R80, R80, 0xffff0000, RZ, 0xc0, !PT ;  /* 0xffff000050507812 */ /* 0x000fe200078ec0ff */
[-C--:B------:R-:W-:Y:S01]  /*9760*/  FMUL.FTZ R59, R59, R72.reuse ;  /* 0x000000483b3b7220 */ /* 0x080fe20000410000 */
[----:B------:R-:W-:Y:S01]  /*9770*/  PRMT R82, R160, 0x5432, R82 ;  /* 0x00005432a0527816 */ /* 0x000fe20000000052 */
[----:B------:R-:W-:Y:S01]  /*9780*/  FFMA.FTZ R56, R57, R72, -R56 ;  /* 0x0000004839387223 */ /* 0x000fe20000010838 */
[----:B------:R-:W-:Y:S01]  /*9790*/  PRMT R70, R158, 0x5432, R70 ;  /* 0x000054329e467816 */ /* 0x000fe20000000046 */
[----:B------:R-:W-:Y:S01]  /*97a0*/  FMUL.FTZ R74, R60, R80 ;  /* 0x000000503c4a7220 */ /* 0x000fe20000410000 */
[----:B------:R-:W-:Y:S01]  /*97b0*/  LOP3.LUT R58, R41, 0xffff0000, RZ, 0xc0, !PT ;  /* 0xffff0000293a7812 */ /* 0x000fe200078ec0ff */
[----:B------:R-:W-:Y:S01]  /*97c0*/  IMAD.U32 R72, R82, 0x10000, RZ ;  /* 0x0001000052487824 */ /* 0x000fe200078e00ff */
[----:B------:R-:W-:Y:S01]  /*97d0*/  LOP3.LUT R68, R68, 0xffff0000, RZ, 0xc0, !PT ;  /* 0xffff000044447812 */ /* 0x000fe200078ec0ff */
[----:B------:R-:W-:Y:S01]  /*97e0*/  FFMA.FTZ R59, R57, R71, R59 ;  /* 0x00000047393b7223 */ /* 0x000fe2000001003b */
[----:B------:R-:W-:Y:S01]  /*97f0*/  IMAD.U32 R57, R70, 0x10000, RZ ;  /* 0x0001000046397824 */ /* 0x000fe200078e00ff */
[----:B------:R-:W-:Y:S01]  /*9800*/  LOP3.LUT R47, R47, 0xffff0000, RZ, 0xc0, !PT ;  /* 0xffff00002f2f7812 */ /* 0x000fe200078ec0ff */
[----:B------:R-:W-:-:S02]  /*9810*/  IMAD.U32 R41, R40, 0x10000, RZ ;  /* 0x0001000028297824 */ /* 0x000fc400078e00ff */
[-C--:B------:R-:W-:Y:S01]  /*9820*/  FMUL.FTZ R60, R60, R68.reuse ;  /* 0x000000443c3c7220 */ /* 0x080fe20000410000 */
[----:B------:R-:W-:Y:S01]  /*9830*/  FFMA.FTZ R74, R58, R68, -R74 ;  /* 0x000000443a4a7223 */ /* 0x000fe2000001084a */
[CC--:B------:R-:W-:Y:S01]  /*9840*/  FMUL.FTZ R68, R63.reuse, R72.reuse ;  /* 0x000000483f447220 */ /* 0x0c0fe20000410000 */
[----:B------:R-:W-:Y:S01]  /*9850*/  LOP3.LUT R82, R82, 0xffff0000, RZ, 0xc0, !PT ;  /* 0xffff000052527812 */ /* 0x000fe200078ec0ff */
[-C--:B------:R-:W-:Y:S01]  /*9860*/  FMUL.FTZ R63, R63, R57.reuse ;  /* 0x000000393f3f7220 */ /* 0x080fe20000410000 */
[----:B------:R-:W-:Y:S01]  /*9870*/  PRMT R55, R167, 0x5410, R55 ;  /* 0x00005410a7377816 */ /* 0x000fe20000000037 */
[C---:B------:R-:W-:Y:S01]  /*9880*/  FFMA.FTZ R68, R62.reuse, R57, -R68 ;  /* 0x000000393e447223 */ /* 0x040fe20000010844 */
[----:B------:R-:W-:Y:S01]  /*9890*/  PRMT R53, R159, 0x5410, R53 ;  /* 0x000054109f357816 */ /* 0x000fe20000000035 */
[----:B------:R-:W-:Y:S01]  /*98a0*/  FFMA.FTZ R63, R62, R72, R63 ;  /* 0x000000483e3f7223 */ /* 0x000fe2000001003f */
[----:B------:R-:W-:Y:S01]  /*98b0*/  LOP3.LUT R43, R43, 0xffff0000, RZ, 0xc0, !PT ;  /* 0xffff00002b2b7812 */ /* 0x000fe200078ec0ff */
[----:B------:R-:W-:Y:S01]  /*98c0*/  FMUL.FTZ R62, R47, R82 ;  /* 0x000000522f3e7220 */ /* 0x000fe20000410000 */
[----:B------:R-:W-:Y:S01]  /*98d0*/  LOP3.LUT R70, R70, 0xffff0000, RZ, 0xc0, !PT ;  /* 0xffff000046467812 */ /* 0x000fe200078ec0ff */
[----:B------:R-:W-:Y:S01]  /*98e0*/  FFMA.FTZ R60, R58, R80, R60 ;  /* 0x000000503a3c7223 */ /* 0x000fe2000001003c */
[----:B------:R-:W-:Y:S01]  /*98f0*/  IMAD.U32 R58, R55, 0x10000, RZ ;  /* 0x00010000373a7824 */ /* 0x000fe200078e00ff */
[----:B------:R-:W-:Y:S01]  /*9900*/  LOP3.LUT R44, R44, 0xffff0000, RZ, 0xc0, !PT ;  /* 0xffff00002c2c7812 */ /* 0x000fe200078ec0ff */
[----:B------:R-:W-:-:S02]  /*9910*/  IMAD.U32 R57, R53, 0x10000, RZ ;  /* 0x0001000035397824 */ /* 0x000fc400078e00ff */
[-C--:B------:R-:W-:Y:S01]  /*9920*/  FMUL.FTZ R47, R47, R70.reuse ;  /* 0x000000462f2f7220 */ /* 0x080fe20000410000 */
[----:B------:R-:W-:Y:S01]  /*9930*/  FFMA.FTZ R62, R43, R70, -R62 ;  /* 0x000000462b3e7223 */ /* 0x000fe2000001083e */
[----:B------:R-:W-:Y:S02]  /*9940*/  LOP3.LUT R55, R55, 0xffff0000, RZ, 0xc0, !PT ;  /* 0xffff000037377812 */ /* 0x000fe400078ec0ff */
[----:B------:R-:W-:Y:S01]  /*9950*/  LOP3.LUT R70, R53, 0xffff0000, RZ, 0xc0, !PT ;  /* 0xffff000035467812 */ /* 0x000fe200078ec0ff */
[C---:B------:R-:W-:Y:S01]  /*9960*/  FMUL.FTZ R53, R45.reuse, R58 ;  /* 0x0000003a2d357220 */ /* 0x040fe20000410000 */
[----:B------:R-:W-:Y:S01]  /*9970*/  FMUL.FTZ R45, R45, R57 ;  /* 0x000000392d2d7220 */ /* 0x000fe20000410000 */
[----:B------:R-:W-:Y:S01]  /*9980*/  LOP3.LUT R40, R40, 0xffff0000, RZ, 0xc0, !PT ;  /* 0xffff000028287812 */ /* 0x000fe200078ec0ff */
[----:B------:R-:W-:Y:S01]  /*9990*/  FFMA.FTZ R82, R43, R82, R47 ;  /* 0x000000522b527223 */ /* 0x000fe2000001002f */
[----:B------:R-:W-:Y:S01]  /*99a0*/  FMUL.FTZ R43, R44, R55 ;  /* 0x000000372c2b7220 */ /* 0x000fe20000410000 */
[----:B------:R-:W-:Y:S01]  /*99b0*/  PRMT R54, R158, 0x5410, R54 ;  /* 0x000054109e367816 */ /* 0x000fe20000000036 */
[C---:B------:R-:W-:Y:S01]  /*99c0*/  FFMA.FTZ R53, R41.reuse, R57, -R53 ;  /* 0x0000003929357223 */ /* 0x040fe20000010835 */
[----:B------:R-:W-:Y:S01]  /*99d0*/  FFMA.FTZ R45, R41, R58, R45 ;  /* 0x0000003a292d7223 */ /* 0x000fe2000001002d */
[-C--:B------:R-:W-:Y:S01]  /*99e0*/  FMUL.FTZ R41, R44, R70.reuse ;  /* 0x000000462c297220 */ /* 0x080fe20000410000 */
[C---:B------:R-:W-:Y:S01]  /*99f0*/  IMAD.U32 R58, R73.reuse, 0x10000, RZ ;  /* 0x00010000493a7824 */ /* 0x040fe200078e00ff */
[----:B------:R-:W-:Y:S01]  /*9a00*/  LOP3.LUT R46, R46, 0xffff0000, RZ, 0xc0, !PT ;  /* 0xffff00002e2e7812 */ /* 0x000fe200078ec0ff */
[----:B------:R-:W-:Y:S01]  /*9a10*/  FFMA.FTZ R70, R40, R70, -R43 ;  /* 0x0000004628467223 */ /* 0x000fe2000001082b */
[----:B------:R-:W-:Y:S01]  /*9a20*/  LOP3.LUT R73, R73, 0xffff0000, RZ, 0xc0, !PT ;  /* 0xffff000049497812 */ /* 0x000fe200078ec0ff */
[C---:B------:R-:W-:Y:S01]  /*9a30*/  IMAD.U32 R44, R54.reuse, 0x10000, RZ ;  /* 0x00010000362c7824 */ /* 0x040fe200078e00ff */
[----:B------:R-:W-:Y:S01]  /*9a40*/  LOP3.LUT R43, R54, 0xffff0000, RZ, 0xc0, !PT ;  /* 0xffff0000362b7812 */ /* 0x000fe200078ec0ff */
[----:B------:R-:W-:Y:S01]  /*9a50*/  FFMA.FTZ R40, R40, R55, R41 ;  /* 0x0000003728287223 */ /* 0x000fe20000010029 */
[----:B------:R-:W-:Y:S01]  /*9a60*/  LOP3.LUT R42, R42, 0xffff0000, RZ, 0xc0, !PT ;  /* 0xffff00002a2a7812 */ /* 0x000fe200078ec0ff */
[C---:B------:R-:W-:Y:S01]  /*9a70*/  FMUL.FTZ R54, R69.reuse, R58 ;  /* 0x0000003a45367220 */ /* 0x040fe20000410000 */
[C---:B------:R-:W-:Y:S01]  /*9a80*/  FMUL.FTZ R41, R46.reuse, R73 ;  /* 0x000000492e297220 */ /* 0x040fe20000410000 */
[-C--:B------:R-:W-:Y:S01]  /*9a90*/  FMUL.FTZ R69, R69, R44.reuse ;  /* 0x0000002c45457220 */ /* 0x080fe20000410000 */
[-C--:B------:R-:W-:Y:S01]  /*9aa0*/  FMUL.FTZ R46, R46, R43.reuse ;  /* 0x0000002b2e2e7220 */ /* 0x080fe20000410000 */
[C---:B------:R-:W-:Y:S01]  /*9ab0*/  FFMA.FTZ R44, R61.reuse, R44, -R54 ;  /* 0x0000002c3d2c7223 */ /* 0x040fe20000010836 */
[C---:B------:R-:W-:Y:S01]  /*9ac0*/  FFMA.FTZ R41, R42.reuse, R43, -R41 ;  /* 0x0000002b2a297223 */ /* 0x040fe20000010829 */
[----:B------:R-:W-:Y:S01]  /*9ad0*/  FFMA.FTZ R58, R61, R58, R69 ;  /* 0x0000003a3d3a7223 */ /* 0x000fe20000010045 */
[----:B------:R-:W-:Y:S01]  /*9ae0*/  FFMA.FTZ R73, R42, R73, R46 ;  /* 0x000000492a497223 */ /* 0x000fe2000001002e */
[----:B------:R-:W-:-:S02]  /*9af0*/  F2FP.BF16.F32.PACK_AB R46, R40, R45 ;  /* 0x0000002d282e723e */ /* 0x000fc400000010ff */
[----:B------:R-:W-:Y:S02]  /*9b00*/  F2FP.BF16.F32.PACK_AB R56, R74, R56 ;  /* 0x000000384a38723e */ /* 0x000fe400000010ff */
[----:B------:R-:W-:Y:S02]  /*9b10*/  F2FP.BF16.F32.PACK_AB R59, R60, R59 ;  /* 0x0000003b3c3b723e */ /* 0x000fe400000010ff */
[----:B------:R-:W-:Y:S02]  /*9b20*/  F2FP.BF16.F32.PACK_AB R53, R70, R53 ;  /* 0x000000354635723e */ /* 0x000fe400000010ff */
[----:B------:R-:W-:Y:S01]  /*9b30*/  F2FP.BF16.F32.PACK_AB R58, R73, R58 ;  /* 0x0000003a493a723e */ /* 0x000fe200000010ff */
[----:B------:R-:W-:Y:S01]  /*9b40*/  IMAD.MOV.U32 R45, RZ, RZ, R59 ;  /* 0x000000ffff2d7224 */ /* 0x000fe200078e003b */
[----:B------:R-:W-:Y:S01]  /*9b50*/  F2FP.BF16.F32.PACK_AB R42, R41, R44 ;  /* 0x0000002c292a723e */ /* 0x000fe200000010ff */
[----:B------:R-:W-:Y:S01]  /*9b60*/  IMAD.MOV.U32 R44, RZ, RZ, R46 ;  /* 0x000000ffff2c7224 */ /* 0x000fe200078e002e */
[----:B------:R-:W-:Y:S01]  /*9b70*/  F2FP.BF16.F32.PACK_AB R43, R62, R68 ;  /* 0x000000443e2b723e */ /* 0x000fe200000010ff */
[----:B------:R-:W-:Y:S01]  /*9b80*/  IMAD.MOV.U32 R40, RZ, RZ, R53 ;  /* 0x000000ffff287224 */ /* 0x000fe200078e0035 */
[----:B------:R-:W-:Y:S01]  /*9b90*/  F2FP.BF16.F32.PACK_AB R47, R82, R63 ;  /* 0x0000003f522f723e */ /* 0x000fe200000010ff */
[----:B------:R-:W-:-:S02]  /*9ba0*/  IMAD.MOV.U32 R41, RZ, RZ, R56 ;  /* 0x000000ffff297224 */ /* 0x000fc400078e0038 */
[----:B------:R-:W-:-:S07]  /*9bb0*/  IMAD.MOV.U32 R46, RZ, RZ, R58 ;  /* 0x000000ffff2e7224 */ /* 0x000fce00078e003a */
.L_x_516:
[----:B------:R-:W-:Y:S05]  /*9bc0*/  BSYNC B2 ;  /* 0x0000000000027941 */ /* 0x000fea0003800000 */
.L_x_515:
[----:B0-----:R4:W-:Y:S04]  /*9bd0*/  STG.E.128 desc[UR56][R48.64], R40 ;  /* 0x0000002830007986 */ /* 0x0019e8000c101d38 */
[----:B--2---:R4:W-:Y:S02]  /*9be0*/  @!P3 STG.E.128 desc[UR56][R50.64], R44 ;  /* 0x0000002c3200b986 */ /* 0x0049e4000c101d38 */
.L_x_514:
[----:B------:R-:W-:Y:S05]  /*9bf0*/  BSYNC B1 ;  /* 0x0000000000017941 */ /* 0x000fea0003800000 */
.L_x_513:
[----:B------:R-:W-:-:S13]  /*9c00*/  ISETP.NE.AND P3, PT, R39, RZ, PT ;  /* 0x000000ff2700720c */ /* 0x000fda0003f65270 */
[----:B------:R-:W-:Y:S05]  /*9c10*/  @!P3 BRA `(.L_x_467) ;  /* 0x0000000800e4b947 */ /* 0x000fea0003800000 */
[----:B0---4-:R-:W2:Y:S01]  /*9c20*/  LDL R40, [R1+0x14] ;  /* 0x0000140001287983 */ /* 0x011ea20000100800 */
[----:B------:R-:W-:Y:S01]  /*9c30*/  SHF.R.U32.HI R43, RZ, 0x3, R185 ;  /* 0x00000003ff2b7819 */ /* 0x000fe200000116b9 */
[----:B------:R-:W-:Y:S01]  /*9c40*/  BSSY B1, `(.L_x_517) ;  /* 0x0000076000017945 */ /* 0x000fe20003800000 */
[----:B------:R-:W-:-:S04]  /*9c50*/  IADD3 R42, P3, P4, R114, R124, R33 ;  /* 0x0000007c722a7210 */ /* 0x000fc80007c7e021 */
[----:B---3--:R-:W-:Y:S02]  /*9c60*/  IADD3.X R45, R6, R52, R37, P3, P4 ;  /* 0x00000034062d7210 */ /* 0x008fe40001fe8425 */
[----:B------:R-:W-:-:S04]  /*9c70*/  LEA R48, P3, R42, R120, 0x1 ;  /* 0x000000782a307211 */ /* 0x000fc800078608ff */
[----:B------:R-:W-:Y:S02]  /*9c80*/  LEA.HI.X R49, R42, R121, R45, 0x1, P3 ;  /* 0x000000792a317211 */ /* 0x000fe400018f0c2d */
[----:B------:R-:W-:Y:S02]  /*9c90*/  ISETP.GE.AND P3, PT, R3, R117, PT ;  /* 0x000000750300720c */ /* 0x000fe40003f66270 */
[----:B--2---:R-:W-:-:S04]  /*9ca0*/  LOP3.LUT P5, RZ, R40, 0x1, RZ, 0xc0, !PT ;  /* 0x0000000128ff7812 */ /* 0x004fc800078ac0ff */
[----:B------:R-:W-:-:S04]  /*9cb0*/  SEL R148, R122, R148, !P5 ;  /* 0x000000947a947207 */ /* 0x000fc80006800000 */
[----:B------:R-:W-:-:S04]  /*9cc0*/  SHF.R.S32.HI R41, RZ, 0x1f, R148 ;  /* 0x0000001fff297819 */ /* 0x000fc80000011494 */
[----:B------:R-:W-:-:S04]  /*9cd0*/  LEA.HI R41, R41, R148, RZ, 0x4 ;  /* 0x0000009429297211 */ /* 0x000fc800078f20ff */
[----:B------:R-:W-:-:S04]  /*9ce0*/  LEA.HI.SX32 R41, R41, R32, 0x1c ;  /* 0x0000002029297211 */ /* 0x000fc800078fe2ff */
[----:B------:R-:W-:Y:S01]  /*9cf0*/  SHF.R.S32.HI R40, RZ, 0x1f, R41 ;  /* 0x0000001fff287819 */ /* 0x000fe20000011429 */
[----:B------:R-:W-:-:S03]  /*9d00*/  IMAD.SHL.U32 R51, R41, 0x8, RZ ;  /* 0x0000000829337824 */ /* 0x000fc600078e00ff */
[----:B------:R-:W-:Y:S02]  /*9d10*/  LEA.HI R41, R40, R41, RZ, 0x3 ;  /* 0x0000002928297211 */ /* 0x000fe400078f18ff */
[----:B------:R-:W-:-:S03]  /*9d20*/  LOP3.LUT R40, R185, 0x38, R51, 0xf8, !PT ;  /* 0x00000038b9287812 */ /* 0x000fc600078ef833 */
[----:B------:R-:W-:Y:S01]  /*9d30*/  IMAD.SHL.U32 R41, R41, 0x400, RZ ;  /* 0x0000040029297824 */ /* 0x000fe200078e00ff */
[----:B------:R-:W-:-:S04]  /*9d40*/  LOP3.LUT R40, R40, R43, RZ, 0x3c, !PT ;  /* 0x0000002b28287212 */ /* 0x000fc800078e3cff */
[----:B------:R-:W-:-:S04]  /*9d50*/  LOP3.LUT R41, R41, 0x7fffe000, RZ, 0xc0, !PT ;  /* 0x7fffe00029297812 */ /* 0x000fc800078ec0ff */
[----:B------:R-:W-:Y:S01]  /*9d60*/  IADD3 R43, R40, R41, R195 ;  /* 0x00000029282b7210 */ /* 0x000fe20007ffe0c3 */
[----:B------:R-:W-:-:S04]  /*9d70*/  IMAD R41, R16, 0x6000, R137 ;  /* 0x0000600010297824 */ /* 0x000fc800078e0289 */
[----:B------:R-:W-:Y:S02]  /*9d80*/  IMAD R43, R16, 0x6000, R43 ;  /* 0x00006000102b7824 */ /* 0x000fe400078e022b */
[--C-:B------:R-:W-:Y:S02]  /*9d90*/  IMAD R41, R41, 0x2, R2.reuse ;  /* 0x0000000229297824 */ /* 0x100fe400078e0202 */
[----:B------:R-:W-:-:S04]  /*9da0*/  IMAD R44, R43, 0x2, R2 ;  /* 0x000000022b2c7824 */ /* 0x000fc800078e0202 */
        /* <DEDUP_REMOVED lines=13> */
[----:B------:R-:W-:-:S02]  /*9e80*/  SHF.R.U64 R55, R78, 0x10, R79 ;  /* 0x000000104e377819 */ /* 0x000fc4000000124f */
[----:B------:R-:W-:Y:S01]  /*9e90*/  PRMT R64, R155, 0x5432, R64 ;  /* 0x000054329b407816 */ /* 0x000fe20000000040 */
[----:B------:R-:W-:Y:S01]  /*9ea0*/  IMAD.U32 R69, R76, 0x10000, RZ ;  /* 0x000100004c457824 */ /* 0x000fe200078e00ff */
[----:B------:R-:W-:Y:S02]  /*9eb0*/  SHF.R.U64 R53, R66, 0x10, R67 ;  /* 0x0000001042357819 */ /* 0x000fe40000001243 */
[----:B------:R-:W-:Y:S01]  /*9ec0*/  SHF.R.U32.HI R79, RZ, 0x10, R79 ;  /* 0x00000010ff4f7819 */ /* 0x000fe2000001164f */
[----:B------:R-:W-:Y:S01]  /*9ed0*/  IMAD.U32 R65, R64, 0x10000, RZ ;  /* 0x0001000040417824 */ /* 0x000fe200078e00ff */
[----:B------:R-:W-:Y:S01]  /*9ee0*/  SHF.R.U32.HI R67, RZ, 0x10, R67 ;  /* 0x00000010ff437819 */ /* 0x000fe20000011643 */
[----:B------:R-:W-:Y:S01]  /*9ef0*/  FMUL.FTZ R71, R62, R69 ;  /* 0x000000453e477220 */ /* 0x000fe20000410000 */
[----:B------:R-:W-:Y:S01]  /*9f00*/  PRMT R79, R156, 0x5432, R79 ;  /* 0x000054329c4f7816 */ /* 0x000fe2000000004f */
[----:B------:R-:W-:Y:S01]  /*9f10*/  FMUL.FTZ R73, R62, R65 ;  /* 0x000000413e497220 */ /* 0x000fe20000410000 */
[----:B------:R-:W-:-:S02]  /*9f20*/  PRMT R67, R154, 0x5432, R67 ;  /* 0x000054329a437816 */ /* 0x000fc40000000043 */
[----:B------:R-:W-:Y:S01]  /*9f30*/  LOP3.LUT R58, R45, 0xffff0000, RZ, 0xc0, !PT ;  /* 0xffff00002d3a7812 */ /* 0x000fe200078ec0ff */
[----:B------:R-:W-:Y:S01]  /*9f40*/  IMAD.U32 R66, R79, 0x10000, RZ ;  /* 0x000100004f427824 */ /* 0x000fe200078e00ff */
[----:B------:R-:W-:Y:S01]  /*9f50*/  LOP3.LUT R76, R76, 0xffff0000, RZ, 0xc0, !PT ;  /* 0xffff00004c4c7812 */ /* 0x000fe200078ec0ff */
[----:B------:R-:W-:Y:S01]  /*9f60*/  IMAD.U32 R62, R67, 0x10000, RZ ;  /* 0x00010000433e7824 */ /* 0x000fe200078e00ff */
[----:B------:R-:W-:Y:S01]  /*9f70*/  LOP3.LUT R64, R64, 0xffff0000, RZ, 0xc0, !PT ;  /* 0xffff000040407812 */ /* 0x000fe200078ec0ff */
[----:B------:R-:W-:Y:S01]  /*9f80*/  IMAD.U32 R45, R44, 0x10000, RZ ;  /* 0x000100002c2d7824 */ /* 0x000fe200078e00ff */
[----:B------:R-:W-:Y:S01]  /*9f90*/  LOP3.LUT R57, R41, 0xffff0000, RZ, 0xc0, !PT ;  /* 0xffff000029397812 */ /* 0x000fe200078ec0ff */
[----:B------:R-:W-:Y:S01]  /*9fa0*/  FMUL.FTZ R68, R58, R76 ;  /* 0x0000004c3a447220 */ /* 0x000fe20000410000 */
[----:B------:R-:W-:Y:S01]  /*9fb0*/  PRMT R157, R157, 0x5410, R54 ;  /* 0x000054109d9d7816 */ /* 0x000fe20000000036 */
[C---:B------:R-:W-:Y:S01]  /*9fc0*/  FFMA.FTZ R54, R56.reuse, R65, -R71 ;  /* 0x0000004138367223 */ /* 0x040fe20000010847 */
[----:B------:R-:W-:Y:S01]  /*9fd0*/  FFMA.FTZ R56, R56, R69, R73 ;  /* 0x0000004538387223 */ /* 0x000fe20000010049 */
[----:B------:R-:W-:Y:S01]  /*9fe0*/  FMUL.FTZ R58, R58, R64 ;  /* 0x000000403a3a7220 */ /* 0x000fe20000410000 */
[C---:B------:R-:W-:Y:S01]  /*9ff0*/  FMUL.FTZ R69, R63.reuse, R66 ;  /* 0x000000423f457220 */ /* 0x040fe20000410000 */
[----:B------:R-:W-:Y:S01]  /*a000*/  FMUL.FTZ R63, R63, R62 ;  /* 0x0000003e3f3f7220 */ /* 0x000fe20000410000 */
[----:B------:R-:W-:Y:S01]  /*a010*/  PRMT R50, R155, 0x5410, R50 ;  /* 0x000054109b327816 */ /* 0x000fe20000000032 */
[C---:B------:R-:W-:Y:S01]  /*a020*/  FFMA.FTZ R65, R57.reuse, R64, -R68 ;  /* 0x0000004039417223 */ /* 0x040fe20000010844 */
[----:B------:R-:W-:Y:S01]  /*a030*/  FFMA.FTZ R57, R57, R76, R58 ;  /* 0x0000004c39397223 */ /* 0x000fe2000001003a */
[C---:B------:R-:W-:Y:S01]  /*a040*/  FFMA.FTZ R58, R60.reuse, R62, -R69 ;  /* 0x0000003e3c3a7223 */ /* 0x040fe20000010845 */
[----:B------:R-:W-:Y:S01]  /*a050*/  FFMA.FTZ R60, R60, R66, R63 ;  /* 0x000000423c3c7223 */ /* 0x000fe2000001003f */
[C---:B------:R-:W-:Y:S01]  /*a060*/  IMAD.U32 R66, R157.reuse, 0x10000, RZ ;  /* 0x000100009d427824 */ /* 0x040fe200078e00ff */
[----:B------:R-:W-:Y:S01]  /*a070*/  LOP3.LUT R44, R44, 0xffff0000, RZ, 0xc0, !PT ;  /* 0xffff00002c2c7812 */ /* 0x000fe200078ec0ff */
[----:B------:R-:W-:Y:S01]  /*a080*/  IMAD.U32 R62, R50, 0x10000, RZ ;  /* 0x00010000323e7824 */ /* 0x000fe200078e00ff */
[----:B------:R-:W-:Y:S01]  /*a090*/  LOP3.LUT R157, R157, 0xffff0000, RZ, 0xc0, !PT ;  /* 0xffff00009d9d7812 */ /* 0x000fe200078ec0ff */
[----:B------:R-:W-:Y:S01]  /*a0a0*/  IMAD.U32 R41, R40, 0x10000, RZ ;  /* 0x0001000028297824 */ /* 0x000fe200078e00ff */
[----:B------:R-:W-:Y:S01]  /*a0b0*/  LOP3.LUT R63, R50, 0xffff0000, RZ, 0xc0, !PT ;  /* 0xffff0000323f7812 */ /* 0x000fe200078ec0ff */
[C---:B------:R-:W-:Y:S01]  /*a0c0*/  FMUL.FTZ R50, R45.reuse, R66 ;  /* 0x000000422d327220 */ /* 0x040fe20000410000 */
[----:B------:R-:W-:Y:S01]  /*a0d0*/  PRMT R55, R156, 0x5410, R55 ;  /* 0x000054109c377816 */ /* 0x000fe20000000037 */
[-C--:B------:R-:W-:Y:S01]  /*a0e0*/  FMUL.FTZ R45, R45, R62.reuse ;  /* 0x0000003e2d2d7220 */ /* 0x080fe20000410000 */
[----:B------:R-:W-:Y:S01]  /*a0f0*/  LOP3.LUT R47, R47, 0xffff0000, RZ, 0xc0, !PT ;  /* 0xffff00002f2f7812 */ /* 0x000fe200078ec0ff */
[----:B------:R-:W-:Y:S01]  /*a100*/  FMUL.FTZ R69, R44, R63 ;  /* 0x0000003f2c457220 */ /* 0x000fe20000410000 */
[----:B------:R-:W-:Y:S01]  /*a110*/  PRMT R53, R154, 0x5410, R53 ;  /* 0x000054109a357816 */ /* 0x000fe20000000035 */
[----:B------:R-:W-:Y:S01]  /*a120*/  FFMA.FTZ R50, R41, R62, -R50 ;  /* 0x0000003e29327223 */ /* 0x000fe20000010832 */
[----:B------:R-:W-:Y:S01]  /*a130*/  LOP3.LUT R68, R79, 0xffff0000, RZ, 0xc0, !PT ;  /* 0xffff00004f447812 */ /* 0x000fe200078ec0ff */
[----:B------:R-:W-:Y:S01]  /*a140*/  FFMA.FTZ R45, R41, R66, R45 ;  /* 0x00000042292d7223 */ /* 0x000fe2000001002d */
[----:B------:R-:W-:Y:S01]  /*a150*/  LOP3.LUT R64, R67, 0xffff0000, RZ, 0xc0, !PT ;  /* 0xffff000043407812 */ /* 0x000fe200078ec0ff */
[----:B------:R-:W-:Y:S01]  /*a160*/  FMUL.FTZ R67, R44, R157 ;  /* 0x0000009d2c437220 */ /* 0x000fe20000410000 */
[----:B------:R-:W-:Y:S01]  /*a170*/  LOP3.LUT R40, R40, 0xffff0000, RZ, 0xc0, !PT ;  /* 0xffff000028287812 */ /* 0x000fe200078ec0ff */
[----:B------:R-:W-:Y:S01]  /*a180*/  IMAD.U32 R44, R55, 0x10000, RZ ;  /* 0x00010000372c7824 */ /* 0x000fe200078e00ff */
[----:B------:R-:W-:Y:S01]  /*a190*/  LOP3.LUT R61, R42, 0xffff0000, RZ, 0xc0, !PT ;  /* 0xffff00002a3d7812 */ /* 0x000fe200078ec0ff */
[C---:B------:R-:W-:Y:S01]  /*a1a0*/  IMAD.U32 R42, R46.reuse, 0x10000, RZ ;  /* 0x000100002e2a7824 */ /* 0x040fe200078e00ff */
[----:B------:R-:W-:Y:S01]  /*a1b0*/  LOP3.LUT R43, R43, 0xffff0000, RZ, 0xc0, !PT ;  /* 0xffff00002b2b7812 */ /* 0x000fe200078ec0ff */
[----:B------:R-:W-:Y:S01]  /*a1c0*/  FMUL.FTZ R70, R47, R68 ;  /* 0x000000442f467220 */ /* 0x000fe20000410000 */
[----:B------:R-:W-:Y:S01]  /*a1d0*/  LOP3.LUT R46, R46, 0xffff0000, RZ, 0xc0, !PT ;  /* 0xffff00002e2e7812 */ /* 0x000fe200078ec0ff */
[----:B------:R-:W-:Y:S01]  /*a1e0*/  IMAD.U32 R41, R53, 0x10000, RZ ;  /* 0x0001000035297824 */ /* 0x000fe200078e00ff */
[----:B------:R-:W-:Y:S01]  /*a1f0*/  LOP3.LUT R55, R55, 0xffff0000, RZ, 0xc0, !PT ;  /* 0xffff000037377812 */ /* 0x000fe200078ec0ff */
[-C--:B------:R-:W-:Y:S01]  /*a200*/  FMUL.FTZ R72, R47, R64.reuse ;  /* 0x000000402f487220 */ /* 0x080fe20000410000 */
[----:B------:R-:W-:Y:S01]  /*a210*/  LOP3.LUT R53, R53, 0xffff0000, RZ, 0xc0, !PT ;  /* 0xffff000035357812 */ /* 0x000fe200078ec0ff */
[----:B------:R-:W-:Y:S01]  /*a220*/  FFMA.FTZ R67, R40, R63, -R67 ;  /* 0x0000003f28437223 */ /* 0x000fe20000010843 */
[C---:B------:R-:W-:Y:S01]  /*a230*/  FFMA.FTZ R47, R43.reuse, R64, -R70 ;  /* 0x000000402b2f7223 */ /* 0x040fe20000010846 */
[C---:B------:R-:W-:Y:S01]  /*a240*/  FMUL.FTZ R62, R42.reuse, R44 ;  /* 0x0000002c2a3e7220 */ /* 0x040fe20000410000 */
[----:B------:R-:W-:Y:S01]  /*a250*/  FMUL.FTZ R63, R42, R41 ;  /* 0x000000292a3f7220 */ /* 0x000fe20000410000 */
[----:B------:R-:W-:Y:S01]  /*a260*/  FFMA.FTZ R43, R43, R68, R72 ;  /* 0x000000442b2b7223 */ /* 0x000fe20000010048 */
[C---:B------:R-:W-:Y:S01]  /*a270*/  FMUL.FTZ R42, R46.reuse, R55 ;  /* 0x000000372e2a7220 */ /* 0x040fe20000410000 */
[----:B------:R-:W-:Y:S01]  /*a280*/  FMUL.FTZ R46, R46, R53 ;  /* 0x000000352e2e7220 */ /* 0x000fe20000410000 */
[----:B------:R-:W-:Y:S01]  /*a290*/  FFMA.FTZ R40, R40, R157, R69 ;  /* 0x0000009d28287223 */ /* 0x000fe20000010045 */
[----:B------:R-:W-:Y:S01]  /*a2a0*/  F2FP.BF16.F32.PACK_AB R47, R47, R58 ;  /* 0x0000003a2f2f723e */ /* 0x000fe200000010ff */
[C---:B------:R-:W-:Y:S01]  /*a2b0*/  FFMA.FTZ R62, R59.reuse, R41, -R62 ;  /* 0x000000293b3e7223 */ /* 0x040fe2000001083e */
[----:B------:R-:W-:Y:S01]  /*a2c0*/  FFMA.FTZ R63, R59, R44, R63 ;  /* 0x0000002c3b3f7223 */ /* 0x000fe2000001003f */
[C---:B------:R-:W-:Y:S01]  /*a2d0*/  FFMA.FTZ R53, R61.reuse, R53, -R42 ;  /* 0x000000353d357223 */ /* 0x040fe2000001082a */
[----:B------:R-:W-:Y:S01]  /*a2e0*/  FFMA.FTZ R46, R61, R55, R46 ;  /* 0x000000373d2e7223 */ /* 0x000fe2000001002e */
[----:B------:R-:W-:-:S02]  /*a2f0*/  F2FP.BF16.F32.PACK_AB R56, R57, R56 ;  /* 0x000000383938723e */ /* 0x000fc400000010ff */
[----:B------:R-:W-:Y:S01]  /*a300*/  F2FP.BF16.F32.PACK_AB R60, R43, R60 ;  /* 0x0000003c2b3c723e */ /* 0x000fe200000010ff */
[----:B------:R-:W-:Y:S01]  /*a310*/  IMAD.MOV.U32 R43, RZ, RZ, R47 ;  /* 0x000000ffff2b7224 */ /* 0x000fe200078e002f */
[----:B------:R-:W-:Y:S02]  /*a320*/  F2FP.BF16.F32.PACK_AB R50, R67, R50 ;  /* 0x000000324332723e */ /* 0x000fe400000010ff */
[----:B------:R-:W-:Y:S01]  /*a330*/  F2FP.BF16.F32.PACK_AB R44, R40, R45 ;  /* 0x0000002d282c723e */ /* 0x000fe200000010ff */
[----:B------:R-:W-:Y:S01]  /*a340*/  IMAD.MOV.U32 R45, RZ, RZ, R56 ;  /* 0x000000ffff2d7224 */ /* 0x000fe200078e0038 */
[----:B------:R-:W-:Y:S01]  /*a350*/  F2FP.BF16.F32.PACK_AB R41, R65, R54 ;  /* 0x000000364129723e */ /* 0x000fe200000010ff */
[----:B------:R-:W-:Y:S01]  /*a360*/  IMAD.MOV.U32 R40, RZ, RZ, R50 ;  /* 0x000000ffff287224 */ /* 0x000fe200078e0032 */
[----:B------:R-:W-:Y:S01]  /*a370*/  F2FP.BF16.F32.PACK_AB R42, R53, R62 ;  /* 0x0000003e352a723e */ /* 0x000fe200000010ff */
[----:B------:R-:W-:Y:S01]  /*a380*/  IMAD.MOV.U32 R47, RZ, RZ, R60 ;  /* 0x000000ffff2f7224 */ /* 0x000fe200078e003c */
[----:B------:R-:W-:-:S07]  /*a390*/  F2FP.BF16.F32.PACK_AB R46, R46, R63 ;  /* 0x0000003f2e2e723e */ /* 0x000fce00000010ff */
.L_x_518:
[----:B------:R-:W-:Y:S05]  /*a3a0*/  BSYNC B1 ;  /* 0x0000000000017941 */ /* 0x000fea0003800000 */
.L_x_517:
[----:B0-----:R0:W-:Y:S01]  /*a3b0*/  STG.E.128 desc[UR56][R48.64], R40 ;  /* 0x0000002830007986 */ /* 0x0011e2000c101d38 */
[----:B------:R-:W-:-:S13]  /*a3c0*/  ISETP.GE.AND P3, PT, R51, R146, PT ;  /* 0x000000923300720c */ /* 0x000fda0003f66270 */
[----:B------:R-:W-:Y:S05]  /*a3d0*/  @P3 BRA `(.L_x_467) ;  /* 0x0000000000f43947 */ /* 0x000fea0003800000 */
[--C-:B0-----:R-:W-:Y:S02]  /*a3e0*/  SHF.R.S32.HI R41, RZ, 0x1f, R51.reuse ;  /* 0x0000001fff297819 */ /* 0x101fe40000011433 */
[----:B------:R-:W-:-:S04]  /*a3f0*/  IADD3 R51, P3, P4, R114, R124, R51 ;  /* 0x0000007c72337210 */ /* 0x000fc80007c7e033 */
[----:B------:R-:W-:Y:S02]  /*a400*/  IADD3.X R52, R6, R52, R41, P3, P4 ;  /* 0x0000003406347210 */ /* 0x000fe40001fe8429 */
[----:B------:R-:W-:-:S04]  /*a410*/  LEA R120, P3, R51, R120, 0x1 ;  /* 0x0000007833787211 */ /* 0x000fc800078608ff */
[----:B------:R-:W-:-:S05]  /*a420*/  LEA.HI.X R121, R51, R121, R52, 0x1, P3 ;  /* 0x0000007933797211 */ /* 0x000fca00018f0c34 */
[----:B--2---:R0:W-:Y:S01]  /*a430*/  STG.E.128 desc[UR56][R120.64], R44 ;  /* 0x0000002c78007986 */ /* 0x0041e2000c101d38 */
[----:B------:R-:W-:Y:S05]  /*a440*/  BRA `(.L_x_467) ;  /* 0x0000000000d87947 */ /* 0x000fea0003800000 */
.L_x_434:
[----:B------:R-:W-:-:S06]  /*a450*/  UISETP.NE.AND UP0, UPT, UR58, 0x3, UPT ;  /* 0x000000033a00788c */ /* 0x000fcc000bf05270 */
[----:B------:R-:W-:-:S13]  /*a460*/  PLOP3.LUT P2, PT, PT, PT, UP0, 0x80, 0x0 ;  /* 0x000000000000781c */ /* 0x000fda0003f4f008 */
[----:B------:R-:W-:Y:S05]  /*a470*/  @!P2 BRA `(.L_x_519) ;  /* 0x000000000004a947 */ /* 0x000fea0003800000 */
[----:B------:R-:W-:Y:S01]  /*a480*/  BPT.TRAP 0x1 ;  /* 0x000000040000795c */ /* 0x000fe20000300000 */
.L_x_519:
[----:B------:R-:W-:Y:S01]  /*a490*/  IMAD R101, R16, 0x8, R2 ;  /* 0x0000000810657824 */ /* 0x000fe200078e0202 */
[----:B------:R-:W-:Y:S01]  /*a4a0*/  SHF.L.U32 R102, R184, 0x1f, RZ ;  /* 0x0000001fb8667819 */ /* 0x000fe200000006ff */
[----:B------:R-:W-:Y:S01]  /*a4b0*/  IMAD R100, R25, -0x80, R24 ;  /* 0xffffff8019647824 */ /* 0x000fe200078e0218 */
[----:B------:R-:W-:Y:S02]  /*a4c0*/  BSSY B1, `(.L_x_520) ;  /* 0x0000004000017945 */ /* 0x000fe40003800000 */
[----:B------:R-:W0:Y:S02]  /*a4d0*/  SYNCS.PHASECHK.TRANS64.TRYWAIT P3, [R101+URZ+0x34890], R102 ;  /* 0x03489066650075a7 */ /* 0x000e24000806017f */
[----:B------:R-:W-:Y:S01]  /*a4e0*/  VIMNMX R100, R100, 0x80, PT ;  /* 0x0000008064647848 */ /* 0x000fe20003fe0100 */
[----:B0-----:R-:W-:Y:S06]  /*a4f0*/  @!P3 BRA `(.L_x_521) ;  /* 0x0000017400b8b947 */ /* 0x001fec0003800000 */
.L_x_797:
[----:B------:R-:W-:Y:S05]  /*a500*/  BSYNC B1 ;  /* 0x0000000000017941 */ /* 0x000fea0003800000 */
.L_x_520:
[----:B------:R-:W-:Y:S01]  /*a510*/  ISETP.GE.AND P3, PT, R17, R100, PT ;  /* 0x000000641100720c */ /* 0x000fe20003f66270 */
[----:B------:R-:W-:-:S12]  /*a520*/  BSSY B1, `(.L_x_522) ;  /* 0x0000014000017945 */ /* 0x000fd80003800000 */
[----:B------:R-:W-:Y:S05]  /*a530*/  @P3 BRA `(.L_x_523) ;  /* 0x0000000000483947 */ /* 0x000fea0003800000 */
[----:B------:R-:W-:-:S13]  /*a540*/  ISETP.NE.AND P3, PT, R34, RZ, PT ;  /* 0x000000ff2200720c */ /* 0x000fda0003f65270 */
[----:B------:R-:W1:Y:S04]  /*a550*/  @P3 LDS.128 R40, [R47] ;  /* 0x000000002f283984 */ /* 0x000e680000000c00 */
[----:B-1----:R-:W-:Y:S01]  /*a560*/  @P3 STG.E.128 desc[UR56][R48.64], R40 ;  /* 0x0000002830003986 */ /* 0x002fe2000c101d38 */
[----:B------:R-:W-:-:S13]  /*a570*/  ISETP.NE.AND P3, PT, R38, RZ, PT ;  /* 0x000000ff2600720c */ /* 0x000fda0003f65270 */
[----:B------:R-:W1:Y:S04]  /*a580*/  @P3 LDS.128 R40, [R46] ;  /* 0x000000002e283984 */ /* 0x000e680000000c00 */
[----:B-1----:R-:W-:Y:S01]  /*a590*/  @P3 STG.E.128 desc[UR56][R48.64+0x40], R40 ;  /* 0x0000402830003986 */ /* 0x002fe2000c101d38 */
[----:B------:R-:W-:-:S13]  /*a5a0*/  ISETP.NE.AND P3, PT, R39, RZ, PT ;  /* 0x000000ff2700720c */ /* 0x000fda0003f65270 */
[----:B------:R-:W1:Y:S04]  /*a5b0*/  @P3 LDS.128 R40, [R47+0x4000] ;  /* 0x004000002f283984 */ /* 0x000e680000000c00 */
        /* <DEDUP_REMOVED lines=9> */
[----:B-1----:R1:W-:Y:S02]  /*a650*/  @P3 STG.E.128 desc[UR56][R48.64+0x140], R40 ;  /* 0x0001402830003986 */ /* 0x0023e4000c101d38 */
.L_x_523:
[----:B------:R-:W-:Y:S05]  /*a660*/  BSYNC B1 ;  /* 0x0000000000017941 */ /* 0x000fea0003800000 */
.L_x_522:
[----:B------:R-:W-:-:S13]  /*a670*/  ISETP.GE.AND P3, PT, R207, R100, PT ;  /* 0x00000064cf00720c */ /* 0x000fda0003f66270 */
[----:B------:R-:W-:Y:S05]  /*a680*/  @P3 BRA `(.L_x_467) ;  /* 0x0000000000483947 */ /* 0x000fea0003800000 */
[----:B------:R-:W-:-:S13]  /*a690*/  ISETP.NE.AND P3, PT, R34, RZ, PT ;  /* 0x000000ff2200720c */ /* 0x000fda0003f65270 */
[----:B-1----:R-:W1:Y:S04]  /*a6a0*/  @P3 LDS.128 R40, [R47+0x2000] ;  /* 0x002000002f283984 */ /* 0x002e680000000c00 */
        /* <DEDUP_REMOVED lines=16> */
.L_x_467:
[----:B------:R-:W-:Y:S05]  /*a7b0*/  BSYNC B0 ;  /* 0x0000000000007941 */ /* 0x000fea0003800000 */
.L_x_433:
[----:B01234-:R-:W0:Y:S01]  /*a7c0*/  S2R R40, SR_TID.X ;  /* 0x0000000000287919 */ /* 0x01fe220000002100 */
[----:B------:R-:W-:Y:S01]  /*a7d0*/  @!PT LDS RZ, [RZ] ;  /* 0x00000000fffff984 */ /* 0x000fe20000000800 */
[----:B------:R-:W-:Y:S01]  /*a7e0*/  @!PT LDS RZ, [RZ] ;  /* 0x00000000fffff984 */ /* 0x000fe20000000800 */
[----:B------:R-:W-:Y:S01]  /*a7f0*/  @!PT LDS RZ, [RZ] ;  /* 0x00000000fffff984 */ /* 0x000fe20000000800 */
[----:B------:R-:W-:Y:S01]  /*a800*/  @!PT LDS RZ, [RZ] ;  /* 0x00000000fffff984 */ /* 0x000fe20000000800 */
[----:B------:R1:W-:Y:S06]  /*a810*/  MEMBAR.ALL.CTA ;  /* 0x0000000000007992 */ /* 0x0003ec0000008000 */
[----:B-1----:R-:W1:Y:S01]  /*a820*/  FENCE.VIEW.ASYNC.S ;  /* 0x00000000000073c6 */ /* 0x002e620000000000 */
[----:B------:R-:W-:Y:S05]  /*a830*/  WARPSYNC.ALL ;  /* 0x0000000000007948 */ /* 0x000fea0003800000 */
[----:B------:R-:W-:Y:S01]  /*a840*/  BSSY B0, `(.L_x_524) ;  /* 0x0000009000007945 */ /* 0x000fe20003800000 */
[----:B0-----:R-:W-:Y:S01]  /*a850*/  LOP3.LUT R40, R40, 0x7f, RZ, 0xc0, !PT ;  /* 0x0000007f28287812 */ /* 0x001fe200078ec0ff */
[----:B-1----:R0:W-:Y:S03]  /*a860*/  BAR.SYNC.DEFER_BLOCKING R151, 0x80 ;  /* 0x000200970000751d */ /* 0x0021e60000010000 */
[----:B------:R-:W-:-:S13]  /*a870*/  ISETP.NE.AND P3, PT, R40, RZ, PT ;  /* 0x000000ff2800720c */ /* 0x000fda0003f65270 */
[----:B------:R-:W-:-:S05]  /*a880*/  @!P3 VIADD R40, R101, 0x348a0 ;  /* 0x000348a06528b836 */ /* 0x000fca0000000000 */
[----:B------:R-:W-:-:S04]  /*a890*/  @!P3 PRMT R40, RZ, 0x654, R40 ;  /* 0x00000654ff28b816 */ /* 0x000fc80000000028 */
[----:B------:R0:W-:Y:S01]  /*a8a0*/  @!P3 SYNCS.ARRIVE.TRANS64.RED.A1T0 RZ, [R40+URZ], RZ ;  /* 0x000000ff28ffb9a7 */ /* 0x0001e2000810043f */
[----:B------:R-:W-:Y:S05]  /*a8b0*/  @!P2 BRA `(.L_x_525) ;  /* 0x000000000004a947 */ /* 0x000fea0003800000 */
[----:B------:R-:W-:Y:S01]  /*a8c0*/  BPT.TRAP 0x1 ;  /* 0x000000040000795c */ /* 0x000fe20000300000 */
.L_x_525:
[----:B------:R-:W-:Y:S05]  /*a8d0*/  BSYNC B0 ;  /* 0x0000000000007941 */ /* 0x000fea0003800000 */
.L_x_524:
[----:B------:R-:W1:Y:S01]  /*a8e0*/  SYNCS.PHASECHK.TRANS64.TRYWAIT P2, [R101+URZ+0x348b0], R102 ;  /* 0x0348b066650075a7 */ /* 0x000e62000804017f */
[----:B------:R-:W-:Y:S01]  /*a8f0*/  ULDC UR59, c[0x0][0x320] ;  /* 0x0000c800003b7ab9 */ /* 0x000fe20000000800 */
[----:B------:R-:W-:Y:S01]  /*a900*/  ULDC.64 UR38, c[0x0][0x328] ;  /* 0x0000ca0000267ab9 */ /* 0x000fe20000000a00 */
[----:B------:R-:W-:Y:S01]  /*a910*/  ULDC.64 UR36, c[0x0][0x318] ;  /* 0x0000c60000247ab9 */ /* 0x000fe20000000a00 */
[----:B------:R-:W-:Y:S04]  /*a920*/  BSSY B0, `(.L_x_526) ;  /* 0x0000002000007945 */ /* 0x000fe80003800000 */
[----:B-1----:R-:W-:Y:S05]  /*a930*/  @!P2 BRA `(.L_x_527) ;  /* 0x0000017000bca947 */ /* 0x002fea0003800000 */
.L_x_798:
[----:B------:R-:W-:Y:S05]  /*a940*/  BSYNC B0 ;  /* 0x0000000000007941 */ /* 0x000fea0003800000 */
.L_x_526:
[----:B------:R-:W-:Y:S01]  /*a950*/  ISETP.GE.AND P2, PT, R17, R100, PT ;  /* 0x000000641100720c */ /* 0x000fe20003f46270 */
[----:B0-----:R-:W-:Y:S01]  /*a960*/  IMAD R40, R16, 0x4000, R15 ;  /* 0x0000400010287824 */ /* 0x001fe200078e020f */
[----:B------:R-:W-:Y:S01]  /*a970*/  BSSY B0, `(.L_x_528) ;  /* 0x000001a000007945 */ /* 0x000fe20003800000 */
[----:B------:R-:W-:-:S04]  /*a980*/  IMAD.WIDE R44, R25, 0x80, R118 ;  /* 0x00000080192c7825 */ /* 0x000fc800078e0276 */
[----:B------:R-:W-:Y:S02]  /*a990*/  IMAD.IADD R42, R130, 0x1, R40 ;  /* 0x00000001822a7824 */ /* 0x000fe400078e0228 */
[--C-:B------:R-:W-:Y:S02]  /*a9a0*/  IMAD R48, R40, 0x2, R103.reuse ;  /* 0x0000000228307824 */ /* 0x100fe400078e0267 */
[----:B------:R-:W-:Y:S02]  /*a9b0*/  IMAD R49, R42, 0x2, R103 ;  /* 0x000000022a317824 */ /* 0x000fe400078e0267 */
[----:B------:R-:W-:Y:S05]  /*a9c0*/  @P2 BRA `(.L_x_529) ;  /* 0x0000000000502947 */ /* 0x000fea0003800000 */
[----:B------:R-:W-:Y:S02]  /*a9d0*/  IMAD R43, R45, UR38, RZ ;  /* 0x000000262d2b7c24 */ /* 0x000fe4000f8e02ff */
[----:B------:R-:W-:Y:S02]  /*a9e0*/  IMAD.MOV.U32 R40, RZ, RZ, R112 ;  /* 0x000000ffff287224 */ /* 0x000fe400078e0070 */
[----:B------:R-:W-:Y:S02]  /*a9f0*/  IMAD.MOV.U32 R41, RZ, RZ, R99 ;  /* 0x000000ffff297224 */ /* 0x000fe400078e0063 */
[C---:B------:R-:W-:Y:S02]  /*aa00*/  IMAD R43, R44.reuse, UR39, R43 ;  /* 0x000000272c2b7c24 */ /* 0x040fe4000f8e022b */
[----:B------:R-:W-:-:S04]  /*aa10*/  IMAD.WIDE.U32 R40, R44, UR38, R40 ;  /* 0x000000262c287c25 */ /* 0x000fc8000f8e0028 */
[----:B------:R-:W-:Y:S01]  /*aa20*/  IMAD.IADD R41, R41, 0x1, R43 ;  /* 0x0000000129297824 */ /* 0x000fe200078e022b */
[----:B------:R-:W-:-:S04]  /*aa30*/  LEA R46, P2, R40, UR36, 0x1 ;  /* 0x00000024282e7c11 */ /* 0x000fc8000f8408ff */
[----:B------:R-:W-:Y:S02]  /*aa40*/  LEA.HI.X R47, R40, UR37, R41, 0x1, P2 ;  /* 0x00000025282f7c11 */ /* 0x000fe400090f0c29 */
[----:B------:R-:W-:-:S13]  /*aa50*/  ISETP.GE.AND P2, PT, R18, UR59, PT ;  /* 0x0000003b12007c0c */ /* 0x000fda000bf46270 */
[----:B------:R-:W0:Y:S04]  /*aa60*/  @!P2 LDS.128 R40, [R48] ;  /* 0x000000003028a984 */ /* 0x000e280000000c00 */
[----:B0-----:R-:W-:Y:S01]  /*aa70*/  @!P2 STG.E.128 desc[UR56][R46.64], R40 ;  /* 0x000000282e00a986 */ /* 0x001fe2000c101d38 */
[----:B------:R-:W-:-:S13]  /*aa80*/  ISETP.GE.AND P2, PT, R0, UR59, PT ;  /* 0x0000003b00007c0c */ /* 0x000fda000bf46270 */
[----:B------:R-:W0:Y:S04]  /*aa90*/  @!P2 LDS.128 R40, [R49] ;  /* 0x000000003128a984 */ /* 0x000e280000000c00 */
[----:B0-----:R-:W-:Y:S01]  /*aaa0*/  @!P2 STG.E.128 desc[UR56][R46.64+0x40], R40 ;  /* 0x000040282e00a986 */ /* 0x001fe2000c101d38 */
[----:B------:R-:W-:-:S13]  /*aab0*/  ISETP.GE.AND P2, PT, R3, UR59, PT ;  /* 0x0000003b03007c0c */ /* 0x000fda000bf46270 */
[----:B------:R-:W0:Y:S04]  /*aac0*/  @!P2 LDS.128 R40, [R48+0x4000] ;  /* 0x004000003028a984 */ /* 0x000e280000000c00 */
[----:B0-----:R-:W-:Y:S01]  /*aad0*/  @!P2 STG.E.128 desc[UR56][R46.64+0x80], R40 ;  /* 0x000080282e00a986 */ /* 0x001fe2000c101d38 */
[----:B------:R-:W-:-:S13]  /*aae0*/  ISETP.GE.AND P2, PT, R4, UR59, PT ;  /* 0x0000003b04007c0c */ /* 0x000fda000bf46270 */
[----:B------:R-:W0:Y:S04]  /*aaf0*/  @!P2 LDS.128 R40, [R49+0x4000] ;  /* 0x004000003128a984 */ /* 0x000e280000000c00 */
[----:B0-----:R0:W-:Y:S02]  /*ab00*/  @!P2 STG.E.128 desc[UR56][R46.64+0xc0], R40 ;  /* 0x0000c0282e00a986 */ /* 0x0011e4000c101d38 */
.L_x_529:
[----:B------:R-:W-:Y:S05]  /*ab10*/  BSYNC B0 ;  /* 0x0000000000007941 */ /* 0x000fea0003800000 */
.L_x_528:
[----:B------:R-:W-:Y:S01]  /*ab20*/  ISETP.GE.AND P2, PT, R207, R100, PT ;  /* 0x00000064cf00720c */ /* 0x000fe20003f46270 */
[----:B------:R-:W-:-:S12]  /*ab30*/  BSSY B0, `(.L_x_530) ;  /* 0x0000018000007945 */ /* 0x000fd80003800000 */
[----:B------:R-:W-:Y:S05]  /*ab40*/  @P2 BRA `(.L_x_531) ;  /* 0x0000000000582947 */ /* 0x000fea0003800000 */
[----:B0-----:R-:W-:Y:S01]  /*ab50*/  IADD3 R43, P2, R44, 0x40, RZ ;  /* 0x000000402c2b7810 */ /* 0x001fe20007f5e0ff */
[----:B------:R-:W-:Y:S02]  /*ab60*/  IMAD.MOV.U32 R40, RZ, RZ, R112 ;  /* 0x000000ffff287224 */ /* 0x000fe400078e0070 */
[----:B------:R-:W-:Y:S02]  /*ab70*/  IMAD.MOV.U32 R41, RZ, RZ, R99 ;  /* 0x000000ffff297224 */ /* 0x000fe400078e0063 */
[----:B------:R-:W-:Y:S02]  /*ab80*/  IMAD.X R44, RZ, RZ, R45, P2 ;  /* 0x000000ffff2c7224 */ /* 0x000fe400010e062d */
[----:B------:R-:W-:-:S04]  /*ab90*/  IMAD.WIDE.U32 R40, R43, UR38, R40 ;  /* 0x000000262b287c25 */ /* 0x000fc8000f8e0028 */
[----:B------:R-:W-:-:S04]  /*aba0*/  IMAD R44, R44, UR38, RZ ;  /* 0x000000262c2c7c24 */ /* 0x000fc8000f8e02ff */
[----:B------:R-:W-:Y:S01]  /*abb0*/  IMAD R43, R43, UR39, R44 ;  /* 0x000000272b2b7c24 */ /* 0x000fe2000f8e022c */
[----:B------:R-:W-:-:S03]  /*abc0*/  LEA R44, P2, R40, UR36, 0x1 ;  /* 0x00000024282c7c11 */ /* 0x000fc6000f8408ff */
[----:B------:R-:W-:-:S05]  /*abd0*/  IMAD.IADD R41, R41, 0x1, R43 ;  /* 0x0000000129297824 */ /* 0x000fca00078e022b */
[----:B------:R-:W-:Y:S02]  /*abe0*/  LEA.HI.X R45, R40, UR37, R41, 0x1, P2 ;  /* 0x00000025282d7c11 */ /* 0x000fe400090f0c29 */
[----:B------:R-:W-:-:S13]  /*abf0*/  ISETP.GE.AND P2, PT, R18, UR59, PT ;  /* 0x0000003b12007c0c */ /* 0x000fda000bf46270 */
[----:B------:R-:W0:Y:S04]  /*ac00*/  @!P2 LDS.128 R40, [R48+0x2000] ;  /* 0x002000003028a984 */ /* 0x000e280000000c00 */
[----:B0-----:R-:W-:Y:S01]  /*ac10*/  @!P2 STG.E.128 desc[UR56][R44.64], R40 ;  /* 0x000000282c00a986 */ /* 0x001fe2000c101d38 */
        /* <DEDUP_REMOVED lines=8> */
[----:B0-----:R2:W-:Y:S02]  /*aca0*/  @!P2 STG.E.128 desc[UR56][R44.64+0xc0], R40 ;  /* 0x0000c0282c00a986 */ /* 0x0015e4000c101d38 */
.L_x_531:
[----:B------:R-:W-:Y:S05]  /*acb0*/  BSYNC B0 ;  /* 0x0000000000007941 */ /* 0x000fea0003800000 */
.L_x_530:
[----:B0-2---:R-:W2:Y:S01]  /*acc0*/  LDL R40, [R1+0x14] ;  /* 0x0000140001287983 */ /* 0x005ea20000100800 */
[----:B-1----:R-:W-:Y:S01]  /*acd0*/  @!P3 VIADD R101, R101, 0x348c0 ;  /* 0x000348c06565b836 */ /* 0x002fe20000000000 */
[----:B------:R-:W-:Y:S01]  /*ace0*/  PLOP3.LUT P2, PT, PT, PT, PT, 0x8, 0x0 ;  /* 0x000000000000781c */ /* 0x000fe20003f4e170 */
[----:B------:R-:W-:Y:S01]  /*acf0*/  VIADD R16, R16, 0x1 ;  /* 0x0000000110107836 */ /* 0x000fe20000000000 */
[----:B------:R-:W-:Y:S01]  /*ad00*/  @!PT LDS RZ, [RZ] ;  /* 0x00000000fffff984 */ /* 0x000fe20000000800 */
[----:B------:R-:W-:Y:S01]  /*ad10*/  @!PT LDS RZ, [RZ] ;  /* 0x00000000fffff984 */ /* 0x000fe20000000800 */
[----:B------:R-:W-:Y:S01]  /*ad20*/  @!PT LDS RZ, [RZ] ;  /* 0x00000000fffff984 */ /* 0x000fe20000000800 */
[----:B------:R-:W-:Y:S01]  /*ad30*/  @!PT LDS RZ, [RZ] ;  /* 0x00000000fffff984 */ /* 0x000fe20000000800 */
[----:B------:R0:W-:Y:S06]  /*ad40*/  MEMBAR.ALL.CTA ;  /* 0x0000000000007992 */ /* 0x0001ec0000008000 */
[----:B0-----:R-:W0:Y:S01]  /*ad50*/  FENCE.VIEW.ASYNC.S ;  /* 0x00000000000073c6 */ /* 0x001e220000000000 */
[----:B------:R-:W-:Y:S01]  /*ad60*/  @!P3 PRMT R101, RZ, 0x654, R101 ;  /* 0x00000654ff65b816 */ /* 0x000fe20000000065 */
[----:B0-----:R1:W-:Y:S06]  /*ad70*/  BAR.SYNC.DEFER_BLOCKING R151, 0x80 ;  /* 0x000200970000751d */ /* 0x0013ec0000010000 */
[----:B------:R1:W-:Y:S01]  /*ad80*/  @!P3 SYNCS.ARRIVE.TRANS64.RED.A1T0 RZ, [R101+URZ], RZ ;  /* 0x000000ff65ffb9a7 */ /* 0x0003e2000810043f */
[----:B------:R-:W-:-:S04]  /*ad90*/  ISETP.NE.AND P3, PT, R16, 0x2, PT ;  /* 0x000000021000780c */ /* 0x000fc80003f65270 */
[----:B------:R-:W-:Y:S02]  /*ada0*/  SEL R41, RZ, 0x1, P3 ;  /* 0x00000001ff297807 */ /* 0x000fe40001800000 */
[----:B------:R-:W-:Y:S02]  /*adb0*/  SEL R16, R16, RZ, P3 ;  /* 0x000000ff10107207 */ /* 0x000fe40001800000 */
[----:B------:R-:W-:Y:S02]  /*adc0*/  LOP3.LUT R184, R184, R41, RZ, 0x3c, !PT ;  /* 0x00000029b8b87212 */ /* 0x000fe400078e3cff */
[----:B--2---:R-:W-:-:S13]  /*add0*/  LOP3.LUT P4, RZ, R40, 0x2, RZ, 0xc0, !PT ;  /* 0x0000000228ff7812 */ /* 0x004fda000788c0ff */
[----:B-1----:R-:W-:Y:S05]  /*ade0*/  @P4 BRA `(.L_x_532) ;  /* 0xffffff7c00a84947 */ /* 0x002fea000383ffff */
.L_x_428:
[----:B------:R-:W-:Y:S01]  /*adf0*/  BSSY B0, `(.L_x_533) ;  /* 0x0000005000007945 */ /* 0x000fe20003800000 */
[----:B------:R-:W-:-:S03]  /*ae00*/  IMAD.MOV.U32 R0, RZ, RZ, RZ ;  /* 0x000000ffff007224 */ /* 0x000fc600078e00ff */
[----:B------:R-:W-:Y:S05]  /*ae10*/  @P2 BRA `(.L_x_534) ;  /* 0x0000000000082947 */ /* 0x000fea0003800000 */
[----:B------:R-:W1:Y:S02]  /*ae20*/  FENCE.VIEW.ASYNC.G ;  /* 0x00000000000073c6 */ /* 0x000e640000000100 */
[----:B-1----:R-:W-:Y:S06]  /*ae30*/  BAR.ARV 0xc, 0x180 ;  /* 0x0306000000007b1d */ /* 0x002fec0000002000 */
.L_x_534:
[----:B------:R-:W-:Y:S05]  /*ae40*/  BSYNC B0 ;  /* 0x0000000000007941 */ /* 0x000fea0003800000 */
.L_x_533:
[----:B------:R-:W2:Y:S01]  /*ae50*/  LDL R3, [R1+0x14] ;  /* 0x0000140001037983 */ /* 0x000ea20000100800 */
[----:B------:R-:W-:Y:S01]  /*ae60*/  BSSY B0, `(.L_x_535) ;  /* 0x0000020000007945 */ /* 0x000fe20003800000 */
[----:B--2---:R-:W-:-:S13]  /*ae70*/  LOP3.LUT P0, RZ, R3, 0x4, RZ, 0xc0, !PT ;  /* 0x0000000403ff7812 */ /* 0x004fda000780c0ff */
        /* <DEDUP_REMOVED lines=30> */
.L_x_536:
[----:B------:R-:W-:Y:S05]  /*b060*/  BSYNC B0 ;  /* 0x0000000000007941 */ /* 0x000fea0003800000 */
.L_x_535:
[-C--:B------:R-:W-:Y:S01]  /*b070*/  IMAD R197, R210, R0.reuse, RZ ;  /* 0x00000000d2c57224 */ /* 0x080fe200078e02ff */
[----:B------:R-:W-:Y:S02]  /*b080*/  PLOP3.LUT P0, PT, PT, PT, PT, 0x80, 0x0 ;  /* 0x000000000000781c */ /* 0x000fe40003f0f070 */
[----:B------:R-:W-:Y:S02]  /*b090*/  CS2R R20, SRZ ;  /* 0x0000000000147805 */ /* 0x000fe4000001ff00 */
[----:B------:R-:W-:Y:S02]  /*b0a0*/  CS2R R86, SRZ ;  /* 0x0000000000567805 */ /* 0x000fe4000001ff00 */
[----:B------:R-:W-:Y:S02]  /*b0b0*/  CS2R R84, SRZ ;  /* 0x0000000000547805 */ /* 0x000fe4000001ff00 */
[----:B------:R-:W-:Y:S02]  /*b0c0*/  VIADDMNMX R149, R197, R0, R149, PT ;  /* 0x00000000c5957246 */ /* 0x000fe40003800195 */
[----:B------:R-:W-:-:S02]  /*b0d0*/  CS2R R82, SRZ ;  /* 0x0000000000527805 */ /* 0x000fc4000001ff00 */
[----:B------:R-:W-:Y:S02]  /*b0e0*/  CS2R R80, SRZ ;  /* 0x0000000000507805 */ /* 0x000fe4000001ff00 */
[----:B------:R-:W-:Y:S02]  /*b0f0*/  CS2R R78, SRZ ;  /* 0x00000000004e7805 */ /* 0x000fe4000001ff00 */
[----:B------:R-:W-:Y:S02]  /*b100*/  ISETP.GT.AND P1, PT, R149, R197, PT ;  /* 0x000000c59500720c */ /* 0x000fe40003f24270 */
        /* <DEDUP_REMOVED lines=28> */
[----:B------:R-:W1:Y:S02]  /*b2d0*/  S2R R4, SR_TID.X ;  /* 0x0000000000047919 */ /* 0x000e640000002100 */
[----:B-1----:R-:W-:-:S05]  /*b2e0*/  VIADD R4, R4, 0xffffff80 ;  /* 0xffffff8004047836 */ /* 0x002fca0000000000 */
[----:B------:R-:W-:-:S04]  /*b2f0*/  SHF.R.S32.HI R3, RZ, 0x1f, R4 ;  /* 0x0000001fff037819 */ /* 0x000fc80000011404 */
[----:B------:R-:W-:-:S04]  /*b300*/  LEA.HI R3, R3, R4, RZ, 0x7 ;  /* 0x0000000403037211 */ /* 0x000fc800078f38ff */
[----:B------:R-:W-:-:S05]  /*b310*/  SHF.R.S32.HI R3, RZ, 0x7, R3 ;  /* 0x00000007ff037819 */ /* 0x000fca0000011403 */
[----:B------:R-:W1:Y:S02]  /*b320*/  SHFL.IDX PT, R0, R3, RZ, 0x1f ;  /* 0x00001fff03007589 */ /* 0x000e6400000e0000 */
[----:B-1----:R-:W-:-:S04]  /*b330*/  LEA.HI R3, R0, R0, RZ, 0x1 ;  /* 0x0000000000037211 */ /* 0x002fc800078f08ff */
[----:B------:R-:W-:-:S05]  /*b340*/  LOP3.LUT R3, R3, 0x1e, RZ, 0xc0, !PT ;  /* 0x0000001e03037812 */ /* 0x000fca00078ec0ff */
[----:B------:R-:W-:Y:S02]  /*b350*/  IMAD.IADD R3, R0, 0x1, -R3 ;  /* 0x0000000100037824 */ /* 0x000fe400078e0a03 */
[----:B------:R-:W-:-:S03]  /*b360*/  IMAD.U32 R0, RZ, RZ, UR61 ;  /* 0x0000003dff007e24 */ /* 0x000fc6000f8e00ff */
[----:B------:R-:W-:Y:S02]  /*b370*/  LEA R3, R3, UR61, 0xd ;  /* 0x0000003d03037c11 */ /* 0x000fe4000f8e68ff */
[----:B------:R-:W-:Y:S02]  /*b380*/  LOP3.LUT P0, RZ, R0, 0x3ff, RZ, 0xc0, !PT ;  /* 0x000003ff00ff7812 */ /* 0x000fe4000780c0ff */
[----:B------:R-:W-:Y:S02]  /*b390*/  SHF.R.U32.HI R3, RZ, 0x4, R3 ;  /* 0x00000004ff037819 */ /* 0x000fe40000011603 */
[----:B------:R-:W-:Y:S02]  /*b3a0*/  P2R R24, PR, RZ, 0x1 ;  /* 0x00000001ff187803 */ /* 0x000fe40000000000 */
[----:B------:R-:W-:-:S07]  /*b3b0*/  LOP3.LUT R36, R3, 0x3fff, RZ, 0xc0, !PT ;  /* 0x00003fff03247812 */ /* 0x000fce00078ec0ff */
[----:B------:R-:W-:Y:S05]  /*b3c0*/  @!P0 BRA `(.L_x_538) ;  /* 0x0000000000408947 */ /* 0x000fea0003800000 */
[----:B------:R-:W-:Y:S01]  /*b3d0*/  MOV R0, 0x0 ;  /* 0x0000000000007802 */ /* 0x000fe20000000f00 */
[----:B------:R-:W-:Y:S01]  /*b3e0*/  ULDC.64 UR4, c[0x4][0xb8] ;  /* 0x01002e0000047ab9 */ /* 0x000fe20000000a00 */
[----:B------:R-:W-:Y:S01]  /*b3f0*/  ULDC.64 UR6, c[0x4][0xc0] ;  /* 0x0100300000067ab9 */ /* 0x000fe20000000a00 */
[----:B------:R-:W-:Y:S01]  /*b400*/  IMAD.U32 R4, RZ, RZ, UR4 ;  /* 0x00000004ff047e24 */ /* 0x000fe2000f8e00ff */
[----:B------:R1:W2:Y:S01]  /*b410*/  LDC.64 R14, c[0x4][R0] ;  /* 0x01000000000e7b82 */ /* 0x0002a20000000a00 */
[----:B------:R-:W-:Y:S01]  /*b420*/  IMAD.U32 R5, RZ, RZ, UR5 ;  /* 0x00000005ff057e24 */ /* 0x000fe2000f8e00ff */
[----:B------:R-:W-:Y:S01]  /*b430*/  ULDC.64 UR4, c[0x4][0x30] ;  /* 0x01000c0000047ab9 */ /* 0x000fe20000000a00 */
[----:B0-----:R-:W-:Y:S02]  /*b440*/  IMAD.U32 R6, RZ, RZ, UR6 ;  /* 0x00000006ff067e24 */ /* 0x001fe4000f8e00ff */
[----:B------:R-:W-:Y:S02]  /*b450*/  IMAD.U32 R7, RZ, RZ, UR7 ;  /* 0x00000007ff077e24 */ /* 0x000fe4000f8e00ff */
[----:B------:R-:W-:-:S02]  /*b460*/  IMAD.U32 R10, RZ, RZ, UR4 ;  /* 0x00000004ff0a7e24 */ /* 0x000fc4000f8e00ff */
[----:B------:R-:W-:Y:S02]  /*b470*/  IMAD.U32 R11, RZ, RZ, UR5 ;  /* 0x00000005ff0b7e24 */ /* 0x000fe4000f8e00ff */
[----:B------:R-:W-:Y:S02]  /*b480*/  IMAD.MOV.U32 R8, RZ, RZ, 0x70 ;  /* 0x00000070ff087424 */ /* 0x000fe400078e00ff */
[----:B------:R-:W-:Y:S02]  /*b490*/  IMAD.MOV.U32 R12, RZ, RZ, 0x1 ;  /* 0x00000001ff0c7424 */ /* 0x000fe400078e00ff */
[----:B-1----:R-:W-:-:S07]  /*b4a0*/  IMAD.MOV.U32 R13, RZ, RZ, RZ ;  /* 0x000000ffff0d7224 */ /* 0x002fce00078e00ff */
[----:B------:R-:W-:-:S07]  /*b4b0*/  LEPC R20, `(.L_x_538) ;  /* 0x000000001014794e */ /* 0x000fce0000000000 */
[----:B--2--5:R-:W-:Y:S05]  /*b4c0*/  CALL.ABS.NOINC R14 ;  /* 0x000000000e007343 */ /* 0x024fea0003c00000 */
.L_x_538:
[----:B------:R-:W-:Y:S02]  /*b4d0*/  ULDC UR4, c[0x0][0x3f4] ;  /* 0x0000fd0000047ab9 */ /* 0x000fe40000000800 */
[----:B------:R-:W-:-:S13]  /*b4e0*/  ISETP.LT.AND P0, PT, RZ, UR4, PT ;  /* 0x00000004ff007c0c */ /* 0x000fda000bf01270 */
[----:B------:R-:W-:Y:S05]  /*b4f0*/  @P0 BRA `(.L_x_539) ;  /* 0x00000000003c0947 */ /* 0x000fea0003800000 */
[----:B------:R-:W-:-:S04]  /*b500*/  LEA.HI R0, R206, R206, RZ, 0x1 ;  /* 0x000000cece007211 */ /* 0x000fc800078f08ff */
[----:B------:R-:W-:-:S05]  /*b510*/  LOP3.LUT R3, R0, 0xfffffffe, RZ, 0xc0, !PT ;  /* 0xfffffffe00037812 */ /* 0x000fca00078ec0ff */
[----:B------:R-:W-:-:S05]  /*b520*/  IMAD.IADD R3, R206, 0x1, -R3 ;  /* 0x00000001ce037824 */ /* 0x000fca00078e0a03 */
[----:B------:R-:W-:-:S04]  /*b530*/  SHF.L.U32 R3, R3, 0x1f, RZ ;  /* 0x0000001f03037819 */ /* 0x000fc800000006ff */
[----:B------:R1:W2:Y:S03]  /*b540*/  SYNCS.PHASECHK.TRANS64.TRYWAIT P0, [R2+URZ+0x34800], R3 ;  /* 0x03480003020075a7 */ /* 0x0002a6000800017f */
[----:B--2---:R-:W-:Y:S05]  /*b550*/  @!P0 NANOSLEEP.SYNCS 0x989680 ;  /* 0x009896800000895d */ /* 0x004fea0003900000 */
[----:B------:R-:W2:Y:S01]  /*b560*/  @!P0 SYNCS.PHASECHK.TRANS64 P0, [R2+URZ+0x34800], R3 ;  /* 0x03480003020085a7 */ /* 0x000ea2000800007f */
[----:B------:R-:W-:Y:S04]  /*b570*/  BSSY B0, `(.L_x_540) ;  /* 0x0000006000007945 */ /* 0x000fe80003800000 */
[----:B--2---:R-:W-:Y:S05]  /*b580*/  @P0 BRA `(.L_x_541) ;  /* 0x0000000000100947 */ /* 0x004fea0003800000 */
.L_x_542:
[----:B--2---:R2:W3:Y:S02]  /*b590*/  SYNCS.PHASECHK.TRANS64.TRYWAIT P0, [R2+URZ+0x34800], R3 ;  /* 0x03480003020075a7 */ /* 0x0044e4000800017f */
[----:B---3--:R-:W-:Y:S05]  /*b5a0*/  @!P0 NANOSLEEP.SYNCS 0x989680 ;  /* 0x009896800000895d */ /* 0x008fea0003900000 */
[----:B------:R-:W3:Y:S02]  /*b5b0*/  @!P0 SYNCS.PHASECHK.TRANS64 P0, [R2+URZ+0x34800], R3 ;  /* 0x03480003020085a7 */ /* 0x000ee4000800007f */
[----:B---3--:R-:W-:Y:S05]  /*b5c0*/  @!P0 BRA `(.L_x_542) ;  /* 0xfffffffc00f08947 */ /* 0x008fea000383ffff */
.L_x_541:
[----:B------:R-:W-:Y:S05]  /*b5d0*/  BSYNC B0 ;  /* 0x0000000000007941 */ /* 0x000fea0003800000 */
.L_x_540:
[----:B------:R-:W-:Y:S05]  /*b5e0*/  BRA `(.L_x_543) ;  /* 0x00000058006c7947 */ /* 0x000fea0003800000 */
.L_x_539:
[----:B-----5:R-:W-:Y:S01]  /*b5f0*/  SHF.R.S32.HI R0, RZ, 0x1f, R143 ;  /* 0x0000001fff007819 */ /* 0x020fe2000001148f */
[----:B------:R-:W-:Y:S01]  /*b600*/  ULDC.64 UR4, c[0x0][0x3f8] ;  /* 0x0000fe0000047ab9 */ /* 0x000fe20000000a00 */
[----:B------:R-:W-:Y:S01]  /*b610*/  ULDC.64 UR6, c[0x0][0x408] ;  /* 0x0001020000067ab9 */ /* 0x000fe20000000a00 */
[----:B------:R-:W-:Y:S01]  /*b620*/  ISETP.NE.AND P2, PT, R24, RZ, PT ;  /* 0x000000ff1800720c */ /* 0x000fe20003f45270 */
[----:B------:R-:W-:-:S04]  /*b630*/  IMAD.WIDE.U32 R4, R143, UR4, RZ ;  /* 0x000000048f047c25 */ /* 0x000fc8000f8e00ff */
[C---:B0-----:R-:W-:Y:S02]  /*b640*/  IMAD R6, R0.reuse, UR4, RZ ;  /* 0x0000000400067c24 */ /* 0x041fe4000f8e02ff */
[----:B------:R-:W-:Y:S02]  /*b650*/  IMAD R0, R0, UR6, RZ ;  /* 0x0000000600007c24 */ /* 0x000fe4000f8e02ff */
[C---:B------:R-:W-:Y:S01]  /*b660*/  IMAD R25, R143.reuse, UR5, R6 ;  /* 0x000000058f197c24 */ /* 0x040fe2000f8e0206 */
[----:B------:R-:W-:Y:S01]  /*b670*/  ULDC.64 UR4, c[0x0][0x3e8] ;  /* 0x0000fa0000047ab9 */ /* 0x000fe20000000a00 */
[----:B------:R-:W-:Y:S01]  /*b680*/  IMAD.WIDE.U32 R44, R143, UR6, RZ ;  /* 0x000000068f2c7c25 */ /* 0x000fe2000f8e00ff */
[----:B------:R-:W-:-:S03]  /*b690*/  LEA R24, P0, R4, UR4, 0x1 ;  /* 0x0000000404187c11 */ /* 0x000fc6000f8008ff */
[----:B------:R-:W-:Y:S01]  /*b6a0*/  IMAD R3, R143, UR7, R0 ;  /* 0x000000078f037c24 */ /* 0x000fe2000f8e0200 */
[----:B------:R-:W-:Y:S01]  /*b6b0*/  ULDC.64 UR6, c[0x0][0x400] ;  /* 0x0001000000067ab9 */ /* 0x000fe20000000a00 */
[----:B------:R-:W-:Y:S01]  /*b6c0*/  IMAD.IADD R25, R25, 0x1, R5 ;  /* 0x0000000119197824 */ /* 0x000fe200078e0205 */
[----:B------:R-:W-:Y:S01]  /*b6d0*/  LEA R43, P1, R44, UR6, 0x1 ;  /* 0x000000062c2b7c11 */ /* 0x000fe2000f8208ff */
[----:B------:R-:W-:-:S03]  /*b6e0*/  IMAD.IADD R3, R3, 0x1, R45 ;  /* 0x0000000103037824 */ /* 0x000fc600078e022d */
[----:B------:R-:W-:Y:S02]  /*b6f0*/  LEA.HI.X R25, R4, UR5, R25, 0x1, P0 ;  /* 0x0000000504197c11 */ /* 0x000fe400080f0c19 */
[----:B------:R-:W-:Y:S01]  /*b700*/  LEA.HI.X R44, R44, UR7, R3, 0x1, P1 ;  /* 0x000000072c2c7c11 */ /* 0x000fe200088f0c03 */
[----:B------:R-:W-:Y:S06]  /*b710*/  @!P2 BRA `(.L_x_544) ;  /* 0x000000000040a947 */ /* 0x000fec0003800000 */
[----:B------:R-:W-:Y:S01]  /*b720*/  MOV R14, 0x0 ;  /* 0x00000000000e7802 */ /* 0x000fe20000000f00 */
[----:B------:R-:W-:Y:S01]  /*b730*/  ULDC.64 UR4, c[0x4][0xb8] ;  /* 0x01002e0000047ab9 */ /* 0x000fe20000000a00 */
[----:B------:R-:W-:Y:S01]  /*b740*/  ULDC.64 UR6, c[0x4][0xc0] ;  /* 0x0100300000067ab9 */ /* 0x000fe20000000a00 */
[----:B------:R-:W-:Y:S02]  /*b750*/  IMAD.U32 R4, RZ, RZ, UR4 ;  /* 0x00000004ff047e24 */ /* 0x000fe4000f8e00ff */
[----:B------:R-:W-:Y:S01]  /*b760*/  IMAD.U32 R5, RZ, RZ, UR5 ;  /* 0x00000005ff057e24 */ /* 0x000fe2000f8e00ff */
[----:B------:R-:W0:Y:S01]  /*b770*/  LDC.64 R14, c[0x4][R14] ;  /* 0x010000000e0e7b82 */ /* 0x000e220000000a00 */
[----:B------:R-:W-:Y:S01]  /*b780*/  ULDC.64 UR4, c[0x4][0x20] ;  /* 0x0100080000047ab9 */ /* 0x000fe20000000a00 */
        /* <DEDUP_REMOVED lines=9> */
.L_x_544:
[----:B------:R-:W-:Y:S01]  /*b820*/  ULDC.U8 UR4, c[0x0][0x410] ;  /* 0x0001040000047ab9 */ /* 0x000fe20000000000 */
[----:B------:R-:W-:Y:S01]  /*b830*/  BSSY B0, `(.L_x_545) ;  /* 0x000056e000007945 */ /* 0x000fe20003800000 */
[----:B------:R-:W-:Y:S01]  /*b840*/  ISETP.NE.AND P0, PT, RZ, UR4, PT ;  /* 0x00000004ff007c0c */ /* 0x000fe2000bf05270 */
[----:B------:R-:W-:-:S12]  /*b850*/  IMAD R4, R145, 0x80, R17 ;  /* 0x0000008091047824 */ /* 0x000fd800078e0211 */
[----:B------:R-:W-:Y:S05]  /*b860*/  @!P0 BRA `(.L_x_546) ;  /* 0x0000002800ac8947 */ /* 0x000fea0003800000 */
[----:B------:R-:W-:-:S03]  /*b870*/  UMOV UR4, 0xffffffff ;  /* 0xffffffff00047882 */ /* 0x000fc60000000000 */
[----:B------:R-:W-:Y:S05]  /*b880*/  BRA.DIV UR4, `(.L_x_547) ;  /* 0x0000016204fc7947 */ /* 0x000fea000b800000 */
[----:B------:R0:W1:Y:S04]  /*b890*/  SHFL.IDX PT, R0, R25, RZ, 0x1c1f ;  /* 0x001c1fff19007589 */ /* 0x00006800000e0000 */
[----:B------:R0:W2:Y:S04]  /*b8a0*/  SHFL.IDX PT, R3, R24, RZ, 0x1c1f ;  /* 0x001c1fff18037589 */ /* 0x0000a800000e0000 */
[----:B------:R-:W3:Y:S04]  /*b8b0*/  SHFL.IDX PT, R44, R44, RZ, 0x1c1f ;  /* 0x001c1fff2c2c7589 */ /* 0x000ee800000e0000 */
[----:B0-----:R-:W4:Y:S02]  /*b8c0*/  SHFL.IDX PT, R43, R43, RZ, 0x1c1f ;  /* 0x001c1fff2b2b7589 */ /* 0x001f2400000e0000 */
.L_x_804:
[----:B------:R-:W-:Y:S01]  /*b8d0*/  ULDC UR4, c[0x0][0x448] ;  /* 0x0001120000047ab9 */ /* 0x000fe20000000800 */
[----:B------:R-:W-:Y:S01]  /*b8e0*/  LOP3.LUT R6, R191, 0x18, R18, 0xf8, !PT ;  /* 0x00000018bf067812 */ /* 0x000fe200078ef812 */
[----:B------:R-:W-:Y:S01]  /*b8f0*/  IMAD R37, R150, UR4, RZ ;  /* 0x0000000496257c24 */ /* 0x000fe2000f8e02ff */
[----:B------:R-:W-:Y:S01]  /*b900*/  BSSY B1, `(.L_x_548) ;  /* 0x0000052000017945 */ /* 0x000fe20003800000 */
[----:B------:R-:W-:Y:S02]  /*b910*/  LOP3.LUT P0, RZ, R229, 0x4, RZ, 0xc0, !PT ;  /* 0x00000004e5ff7812 */ /* 0x000fe4000780c0ff */
[----:B------:R-:W-:Y:S02]  /*b920*/  CS2R R10, SRZ ;  /* 0x00000000000a7805 */ /* 0x000fe4000001ff00 */
[----:B------:R-:W-:Y:S02]  /*b930*/  LOP3.LUT R5, R6, R193, RZ, 0x3c, !PT ;  /* 0x000000c106057212 */ /* 0x000fe400078e3cff */
[----:B------:R-:W-:-:S02]  /*b940*/  CS2R R12, SRZ ;  /* 0x00000000000c7805 */ /* 0x000fc4000001ff00 */
[----:B------:R-:W-:Y:S01]  /*b950*/  ISETP.GE.AND P1, PT, R4, R37, PT ;  /* 0x000000250400720c */ /* 0x000fe20003f26270 */
[----:B------:R-:W-:Y:S01]  /*b960*/  IMAD R37, R145, -0x80, R37 ;  /* 0xffffff8091257824 */ /* 0x000fe200078e0225 */
[----:B------:R-:W-:Y:S01]  /*b970*/  CS2R R14, SRZ ;  /* 0x00000000000e7805 */ /* 0x000fe2000001ff00 */
[----:B------:R-:W-:Y:S01]  /*b980*/  IMAD R5, R192, 0x200, R5 ;  /* 0x00000200c0057824 */ /* 0x000fe200078e0205 */
[----:B------:R-:W-:Y:S02]  /*b990*/  CS2R R20, SRZ ;  /* 0x0000000000147805 */ /* 0x000fe4000001ff00 */
[----:B------:R-:W-:Y:S02]  /*b9a0*/  CS2R R6, SRZ ;  /* 0x0000000000067805 */ /* 0x000fe4000001ff00 */
[----:B------:R-:W-:Y:S01]  /*b9b0*/  CS2R R24, SRZ ;  /* 0x0000000000187805 */ /* 0x000fe2000001ff00 */
[----:B------:R-:W-:Y:S01]  /*b9c0*/  IMAD R9, R5, 0x2, R2 ;  /* 0x0000000205097824 */ /* 0x000fe200078e0202 */
[----:B------:R-:W-:-:S02]  /*b9d0*/  CS2R R26, SRZ ;  /* 0x00000000001a7805 */ /* 0x000fc4000001ff00 */
[----:B------:R-:W-:Y:S02]  /*b9e0*/  CS2R R28, SRZ ;  /* 0x00000000001c7805 */ /* 0x000fe4000001ff00 */
[----:B------:R-:W-:Y:S02]  /*b9f0*/  CS2R R30, SRZ ;  /* 0x00000000001e7805 */ /* 0x000fe4000001ff00 */
[----:B------:R-:W-:Y:S02]  /*ba00*/  CS2R R32, SRZ ;  /* 0x0000000000207805 */ /* 0x000fe4000001ff00 */
[----:B------:R-:W-:Y:S01]  /*ba10*/  CS2R R34, SRZ ;  /* 0x0000000000227805 */ /* 0x000fe2000001ff00 */
[C---:B------:R-:W-:Y:S01]  /*ba20*/  VIADD R45, R9.reuse, 0x10400 ;  /* 0x00010400092d7836 */ /* 0x040fe20000000000 */
[----:B------:R-:W-:Y:S01]  /*ba30*/  CS2R R4, SRZ ;  /* 0x0000000000047805 */ /* 0x000fe2000001ff00 */
[----:B------:R-:W-:Y:S01]  /*ba40*/  VIADD R8, R9, 0x10440 ;  /* 0x0001044009087836 */ /* 0x000fe20000000000 */
[----:B------:R-:W-:Y:S06]  /*ba50*/  @P1 BRA `(.L_x_549) ;  /* 0x0000000000f01947 */ /* 0x000fec0003800000 */
[----:B------:R-:W3:Y:S01]  /*ba60*/  LDL R42, [R1+0x4c] ;  /* 0x00004c00012a7983 */ /* 0x000ee20000100800 */
[----:B------:R-:W-:-:S03]  /*ba70*/  ULDC UR4, c[0x0][0x3f4] ;  /* 0x0000fd0000047ab9 */ /* 0x000fc60000000800 */
[----:B------:R-:W3:Y:S04]  /*ba80*/  LDL R53, [R1+0x10] ;  /* 0x0000100001357983 */ /* 0x000ee80000100800 */
[----:B------:R-:W3:Y:S01]  /*ba90*/  LDL R52, [R1+0x48] ;  /* 0x0000480001347983 */ /* 0x000ee20000100800 */
[----:B------:R-:W-:Y:S02]  /*baa0*/  ISETP.GE.AND P2, PT, R22, UR4, PT ;  /* 0x0000000416007c0c */ /* 0x000fe4000bf46270 */
[----:B------:R-:W-:Y:S02]  /*bab0*/  ISETP.GE.AND P3, PT, R187, UR4, PT ;  /* 0x00000004bb007c0c */ /* 0x000fe4000bf66270 */
[----:B------:R-:W-:Y:S02]  /*bac0*/  ISETP.GE.AND P4, PT, R186, UR4, PT ;  /* 0x00000004ba007c0c */ /* 0x000fe4000bf86270 */
[----:B------:R-:W-:-:S02]  /*bad0*/  CS2R R26, SRZ ;  /* 0x00000000001a7805 */ /* 0x000fc4000001ff00 */
[----:B------:R-:W-:-:S05]  /*bae0*/  CS2R R10, SRZ ;  /* 0x00000000000a7805 */ /* 0x000fca000001ff00 */
[----:B--2---:R-:W-:Y:S02]  /*baf0*/  @!P2 IMAD.MOV.U32 R4, RZ, RZ, R3 ;  /* 0x000000ffff04a224 */ /* 0x004fe400078e0003 */
[----:B-1----:R-:W-:Y:S02]  /*bb00*/  @!P2 IMAD.MOV.U32 R5, RZ, RZ, R0 ;  /* 0x000000ffff05a224 */ /* 0x002fe400078e0000 */
[----:B----4-:R-:W-:Y:S02]  /*bb10*/  @!P2 IMAD.MOV.U32 R6, RZ, RZ, R43 ;  /* 0x000000ffff06a224 */ /* 0x010fe400078e002b */
[----:B---3--:R-:W-:Y:S01]  /*bb20*/  @!P2 IMAD.MOV.U32 R7, RZ, RZ, R44 ;  /* 0x000000ffff07a224 */ /* 0x008fe200078e002c */
[----:B------:R-:W-:Y:S01]  /*bb30*/  @!P3 IADD3 R20, P1, R3, R232, RZ ;  /* 0x000000e80314b210 */ /* 0x000fe20007f3e0ff */
[----:B------:R-:W-:-:S04]  /*bb40*/  @!P2 IMAD.WIDE R4, R22, 0x2, R4 ;  /* 0x000000021604a825 */ /* 0x000fc800078e0204 */
[----:B------:R-:W-:Y:S01]  /*bb50*/  @!P2 IMAD.WIDE R6, R22, 0x2, R6 ;  /* 0x000000021606a825 */ /* 0x000fe200078e0206 */
[----:B------:R-:W5:Y:S03]  /*bb60*/  @!P2 LD.E.64 R26, desc[UR56][R4.64] ;  /* 0x00000038041aa980 */ /* 0x000f66000c101b00 */
[----:B------:R-:W-:Y:S01]  /*bb70*/  @!P3 IMAD.X R21, R0, 0x1, R231, P1 ;  /* 0x000000010015b824 */ /* 0x000fe200008e06e7 */
[----:B------:R-:W5:Y:S01]  /*bb80*/  @!P2 LD.E.64 R10, desc[UR56][R6.64] ;  /* 0x00000038060aa980 */ /* 0x000f62000c101b00 */
[----:B------:R-:W-:Y:S02]  /*bb90*/  @!P3 IADD3 R24, P1, R43, R232, RZ ;  /* 0x000000e82b18b210 */ /* 0x000fe40007f3e0ff */
[----:B------:R-:W-:Y:S02]  /*bba0*/  ISETP.GE.AND P2, PT, R189, UR4, PT ;  /* 0x00000004bd007c0c */ /* 0x000fe4000bf46270 */
[----:B------:R-:W-:-:S02]  /*bbb0*/  CS2R R28, SRZ ;  /* 0x00000000001c7805 */ /* 0x000fc4000001ff00 */
[-C--:B------:R-:W-:Y:S02]  /*bbc0*/  @!P4 IADD3 R38, P5, R3, R234.reuse, RZ ;  /* 0x000000ea0326c210 */ /* 0x080fe40007fbe0ff */
[----:B------:R-:W-:Y:S02]  /*bbd0*/  CS2R R12, SRZ ;  /* 0x00000000000c7805 */ /* 0x000fe4000001ff00 */
[----:B------:R-:W-:Y:S01]  /*bbe0*/  @!P4 IADD3 R40, P6, R43, R234, RZ ;  /* 0x000000ea2b28c210 */ /* 0x000fe20007fde0ff */
[----:B------:R-:W-:Y:S01]  /*bbf0*/  @!P3 IMAD.X R25, R44, 0x1, R231, P1 ;  /* 0x000000012c19b824 */ /* 0x000fe200008e06e7 */
[----:B------:R-:W-:Y:S02]  /*bc00*/  CS2R R30, SRZ ;  /* 0x00000000001e7805 */ /* 0x000fe4000001ff00 */
[----:B------:R-:W-:Y:S01]  /*bc10*/  CS2R R14, SRZ ;  /* 0x00000000000e7805 */ /* 0x000fe2000001ff00 */
[--C-:B------:R-:W-:Y:S01]  /*bc20*/  @!P4 IMAD.X R39, R0, 0x1, R233.reuse, P5 ;  /* 0x000000010027c824 */ /* 0x100fe200028e06e9 */
[----:B------:R0:W5:Y:S01]  /*bc30*/  @!P3 LD.E.64 R28, desc[UR56][R20.64] ;  /* 0x00000038141cb980 */ /* 0x000162000c101b00 */
[----:B------:R-:W-:Y:S01]  /*bc40*/  @!P4 IMAD.X R41, R44, 0x1, R233, P6 ;  /* 0x000000012c29c824 */ /* 0x000fe200030e06e9 */
[----:B------:R-:W-:-:S02]  /*bc50*/  ISETP.GE.AND P1, PT, R188, UR4, PT ;  /* 0x00000004bc007c0c */ /* 0x000fc4000bf26270 */
[----:B------:R1:W5:Y:S01]  /*bc60*/  @!P3 LD.E.64 R12, desc[UR56][R24.64] ;  /* 0x00000038180cb980 */ /* 0x000362000c101b00 */
[----:B------:R-:W-:Y:S02]  /*bc70*/  ISETP.GE.AND P3, PT, R190, UR4, PT ;  /* 0x00000004be007c0c */ /* 0x000fe4000bf66270 */
[-C--:B------:R-:W-:Y:S01]  /*bc80*/  @!P2 IADD3 R48, P5, R43, R236.reuse, RZ ;  /* 0x000000ec2b30a210 */ /* 0x080fe20007fbe0ff */
[----:B------:R-:W5:Y:S04]  /*bc90*/  @!P4 LD.E.64 R30, desc[UR56][R38.64] ;  /* 0x00000038261ec980 */ /* 0x000f68000c101b00 */
[----:B------:R2:W5:Y:S01]  /*bca0*/  @!P4 LD.E.64 R14, desc[UR56][R40.64] ;  /* 0x00000038280ec980 */ /* 0x000562000c101b00 */
[----:B------:R-:W-:Y:S02]  /*bcb0*/  @!P2 IADD3 R46, P4, R3, R236, RZ ;  /* 0x000000ec032ea210 */ /* 0x000fe40007f9e0ff */
[----:B------:R-:W-:-:S02]  /*bcc0*/  CS2R R32, SRZ ;  /* 0x0000000000207805 */ /* 0x000fc4000001ff00 */
[----:B0-----:R-:W-:Y:S01]  /*bcd0*/  CS2R R20, SRZ ;  /* 0x0000000000147805 */ /* 0x001fe2000001ff00 */
[--C-:B------:R-:W-:Y:S02]  /*bce0*/  @!P2 IMAD.X R49, R44, 0x1, R235.reuse, P5 ;  /* 0x000000012c31a824 */ /* 0x100fe400028e06eb */
[----:B------:R-:W-:-:S03]  /*bcf0*/  @!P2 IMAD.X R47, R0, 0x1, R235, P4 ;  /* 0x00000001002fa824 */ /* 0x000fc600020e06eb */
[----:B------:R0:W5:Y:S04]  /*bd00*/  @!P2 LD.E.64 R20, desc[UR56][R48.64] ;  /* 0x000000383014a980 */ /* 0x000168000c101b00 */
[----:B------:R0:W5:Y:S01]  /*bd10*/  @!P2 LD.E.64 R32, desc[UR56][R46.64] ;  /* 0x000000382e20a980 */ /* 0x000162000c101b00 */
[----:B------:R-:W-:Y:S02]  /*bd20*/  CS2R R34, SRZ ;  /* 0x0000000000227805 */ /* 0x000fe4000001ff00 */
[----:B------:R-:W-:Y:S02]  /*bd30*/  CS2R R6, SRZ ;  /* 0x0000000000067805 */ /* 0x000fe4000001ff00 */
[----:B------:R-:W-:Y:S02]  /*bd40*/  CS2R R4, SRZ ;  /* 0x0000000000047805 */ /* 0x000fe4000001ff00 */
[----:B-1----:R-:W-:-:S02]  /*bd50*/  CS2R R24, SRZ ;  /* 0x0000000000187805 */ /* 0x002fc4000001ff00 */
[-C--:B--2---:R-:W-:Y:S02]  /*bd60*/  @!P3 IADD3 R40, P4, R3, R42.reuse, RZ ;  /* 0x0000002a0328b210 */ /* 0x084fe40007f9e0ff */
[----:B------:R-:W-:Y:S02]  /*bd70*/  @!P3 IADD3 R42, P5, R43, R42, RZ ;  /* 0x0000002a2b2ab210 */ /* 0x000fe40007fbe0ff */
[-C--:B------:R-:W-:Y:S02]  /*bd80*/  @!P1 IADD3 R50, P6, R3, R53.reuse, RZ ;  /* 0x0000003503329210 */ /* 0x080fe40007fde0ff */
[----:B------:R-:W-:Y:S01]  /*bd90*/  @!P1 IADD3 R38, P2, R43, R53, RZ ;  /* 0x000000352b269210 */ /* 0x000fe20007f5e0ff */
[C-C-:B------:R-:W-:Y:S02]  /*bda0*/  @!P3 IMAD.X R41, R0.reuse, 0x1, R52.reuse, P4 ;  /* 0x000000010029b824 */ /* 0x140fe400020e0634 */
[--C-:B------:R-:W-:Y:S02]  /*bdb0*/  @!P1 IMAD.X R51, R0, 0x1, R237.reuse, P6 ;  /* 0x0000000100339824 */ /* 0x100fe400030e06ed */
[C---:B------:R-:W-:Y:S01]  /*bdc0*/  @!P1 IMAD.X R39, R44.reuse, 0x1, R237, P2 ;  /* 0x000000012c279824 */ /* 0x040fe200010e06ed */
[----:B------:R0:W5:Y:S01]  /*bdd0*/  @!P3 LD.E.64 R4, desc[UR56][R40.64] ;  /* 0x000000382804b980 */ /* 0x000162000c101b00 */
[----:B------:R-:W-:-:S03]  /*bde0*/  @!P3 IMAD.X R43, R44, 0x1, R52, P5 ;  /* 0x000000012c2bb824 */ /* 0x000fc600028e0634 */
[----:B------:R0:W5:Y:S04]  /*bdf0*/  @!P1 LD.E.64 R34, desc[UR56][R50.64] ;  /* 0x0000003832229980 */ /* 0x000168000c101b00 */
[----:B------:R0:W5:Y:S04]  /*be00*/  @!P1 LD.E.64 R6, desc[UR56][R38.64] ;  /* 0x0000003826069980 */ /* 0x000168000c101b00 */
[----:B------:R0:W5:Y:S02]  /*be10*/  @!P3 LD.E.64 R24, desc[UR56][R42.64] ;  /* 0x000000382a18b980 */ /* 0x000164000c101b00 */
.L_x_549:
[----:B------:R-:W-:Y:S05]  /*be20*/  BSYNC B1 ;  /* 0x0000000000017941 */ /* 0x000fea0003800000 */
.L_x_548:
[----:B-1---5:R-:W-:Y:S01]  /*be30*/  IMAD.MOV.U32 R0, RZ, RZ, R26 ;  /* 0x000000ffff007224 */ /* 0x022fe200078e001a */
[----:B------:R-:W-:Y:S01]  /*be40*/  SHF.R.U64 R71, R26, 0x10, R27 ;  /* 0x000000101a477819 */ /* 0x000fe2000000121b */
[----:B------:R-:W-:Y:S01]  /*be50*/  IMAD.MOV.U32 R26, RZ, RZ, R28 ;  /* 0x000000ffff1a7224 */ /* 0x000fe200078e001c */
[----:B------:R-:W-:Y:S01]  /*be60*/  SHF.R.U64 R69, R28, 0x10, R29 ;  /* 0x000000101c457819 */ /* 0x000fe2000000121d */
[----:B--2---:R-:W-:Y:S01]  /*be70*/  IMAD.MOV.U32 R3, RZ, RZ, R27 ;  /* 0x000000ffff037224 */ /* 0x004fe200078e001b */
[----:B------:R-:W-:Y:S01]  /*be80*/  LEA.HI R28, R206, R206, RZ, 0x1 ;  /* 0x000000cece1c7211 */ /* 0x000fe200078f08ff */
[----:B0-----:R-:W-:Y:S01]  /*be90*/  IMAD.MOV.U32 R46, RZ, RZ, R5 ;  /* 0x000000ffff2e7224 */ /* 0x001fe200078e0005 */
[----:B------:R-:W-:Y:S01]  /*bea0*/  SHF.R.U32.HI R68, RZ, 0x10, R27 ;  /* 0x00000010ff447819 */ /* 0x000fe2000001161b */
[--C-:B------:R-:W-:Y:S01]  /*beb0*/  IMAD.MOV.U32 R27, RZ, RZ, R29.reuse ;  /* 0x000000ffff1b7224 */ /* 0x100fe200078e001d */
[----:B------:R-:W-:Y:S01]  /*bec0*/  SHF.R.U32.HI R66, RZ, 0x10, R29 ;  /* 0x00000010ff427819 */ /* 0x000fe2000001161d */
[----:B------:R-:W-:Y:S01]  /*bed0*/  @P0 VIADD R8, R45, 0xffffffc0 ;  /* 0xffffffc02d080836 */ /* 0x000fe20000000000 */
[----:B------:R-:W-:Y:S01]  /*bee0*/  LOP3.LUT R29, R28, 0xfffffffe, RZ, 0xc0, !PT ;  /* 0xfffffffe1c1d7812 */ /* 0x000fe200078ec0ff */
[----:B------:R-:W-:Y:S01]  /*bef0*/  IMAD.MOV.U32 R40, RZ, RZ, R31 ;  /* 0x000000ffff287224 */ /* 0x000fe200078e001f */
[--C-:B------:R-:W-:Y:S01]  /*bf00*/  SHF.R.U64 R58, R4, 0x10, R5.reuse ;  /* 0x00000010043a7819 */ /* 0x100fe20000001205 */
[----:B------:R-:W-:Y:S01]  /*bf10*/  IMAD.MOV.U32 R45, RZ, RZ, R4 ;  /* 0x000000ffff2d7224 */ /* 0x000fe200078e0004 */
[----:B------:R-:W-:Y:S01]  /*bf20*/  SHF.R.U32.HI R61, RZ, 0x10, R5 ;  /* 0x00000010ff3d7819 */ /* 0x000fe20000011605 */
[----:B------:R-:W-:Y:S01]  /*bf30*/  IMAD.IADD R5, R206, 0x1, -R29 ;  /* 0x00000001ce057824 */ /* 0x000fe200078e0a1d */
[--C-:B------:R-:W-:Y:S01]  /*bf40*/  SHF.R.U32.HI R67, RZ, 0x10, R31.reuse ;  /* 0x00000010ff437819 */ /* 0x100fe2000001161f */
[----:B------:R-:W-:Y:S01]  /*bf50*/  IMAD.MOV.U32 R41, RZ, RZ, R32 ;  /* 0x000000ffff297224 */ /* 0x000fe200078e0020 */
[----:B------:R-:W-:Y:S01]  /*bf60*/  SHF.R.U64 R64, R30, 0x10, R31 ;  /* 0x000000101e407819 */ /* 0x000fe2000000121f */
[--C-:B------:R-:W-:Y:S01]  /*bf70*/  IMAD.MOV.U32 R42, RZ, RZ, R33.reuse ;  /* 0x000000ffff2a7224 */ /* 0x100fe200078e0021 */
[----:B------:R-:W-:Y:S01]  /*bf80*/  SHF.L.U32 R5, R5, 0x1f, RZ ;  /* 0x0000001f05057819 */ /* 0x000fe200000006ff */
[----:B------:R-:W-:Y:S01]  /*bf90*/  IMAD.MOV.U32 R4, RZ, RZ, R10 ;  /* 0x000000ffff047224 */ /* 0x000fe200078e000a */
[----:B------:R-:W-:Y:S01]  /*bfa0*/  SHF.R.U64 R62, R32, 0x10, R33 ;  /* 0x00000010203e7819 */ /* 0x000fe20000001221 */
[----:B------:R-:W-:Y:S01]  /*bfb0*/  IMAD.MOV.U32 R38, RZ, RZ, R11 ;  /* 0x000000ffff267224 */ /* 0x000fe200078e000b */
[----:B------:R-:W0:Y:S01]  /*bfc0*/  SYNCS.PHASECHK.TRANS64.TRYWAIT P0, [R2+URZ+0x34800], R5 ;  /* 0x03480005020075a7 */ /* 0x000e22000800017f */
[----:B------:R-:W-:Y:S01]  /*bfd0*/  SHF.R.U32.HI R65, RZ, 0x10, R33 ;  /* 0x00000010ff417819 */ /* 0x000fe20000011621 */
[----:B------:R-:W-:Y:S01]  /*bfe0*/  IMAD.MOV.U32 R39, RZ, RZ, R30 ;  /* 0x000000ffff277224 */ /* 0x000fe200078e001e */
[--C-:B------:R-:W-:Y:S01]  /*bff0*/  SHF.R.U64 R59, R10, 0x10, R11.reuse ;  /* 0x000000100a3b7819 */ /* 0x100fe2000000120b */
[----:B----4-:R-:W-:Y:S01]  /*c000*/  IMAD.MOV.U32 R43, RZ, RZ, R34 ;  /* 0x000000ffff2b7224 */ /* 0x010fe200078e0022 */
[----:B------:R-:W-:Y:S01]  /*c010*/  SHF.R.U32.HI R57, RZ, 0x10, R11 ;  /* 0x00000010ff397819 */ /* 0x000fe2000001160b */
[----:B---3--:R-:W-:Y:S01]  /*c020*/  IMAD.MOV.U32 R44, RZ, RZ, R35 ;  /* 0x000000ffff2c7224 */ /* 0x008fe200078e0023 */
[----:B------:R-:W-:Y:S01]  /*c030*/  PRMT R31, R27, 0x5410, R66 ;  /* 0x000054101b1f7816 */ /* 0x000fe20000000042 */
[----:B------:R-:W-:Y:S01]  /*c040*/  IMAD.MOV.U32 R32, RZ, RZ, R12 ;  /* 0x000000ffff207224 */ /* 0x000fe200078e000c */
[----:B------:R-:W-:Y:S01]  /*c050*/  PRMT R27, R40, 0x5410, R67 ;  /* 0x00005410281b7816 */ /* 0x000fe20000000043 */
[----:B------:R-:W-:Y:S01]  /*c060*/  IMAD.MOV.U32 R33, RZ, RZ, R13 ;  /* 0x000000ffff217224 */ /* 0x000fe200078e000d */
[--C-:B------:R-:W-:Y:S01]  /*c070*/  SHF.R.U64 R60, R34, 0x10, R35.reuse ;  /* 0x00000010223c7819 */ /* 0x100fe20000001223 */
[----:B------:R-:W-:Y:S01]  /*c080*/  IMAD.MOV.U32 R28, RZ, RZ, R14 ;  /* 0x000000ffff1c7224 */ /* 0x000fe200078e000e */
[----:B------:R-:W-:Y:S01]  /*c090*/  SHF.R.U32.HI R63, RZ, 0x10, R35 ;  /* 0x00000010ff3f7819 */ /* 0x000fe20000011623 */
[----:B------:R-:W-:Y:S01]  /*c0a0*/  IMAD.MOV.U32 R29, RZ, RZ, R15 ;  /* 0x000000ffff1d7224 */ /* 0x000fe200078e000f */
[--C-:B------:R-:W-:Y:S01]  /*c0b0*/  SHF.R.U64 R55, R12, 0x10, R13.reuse ;  /* 0x000000100c377819 */ /* 0x100fe2000000120d */
[----:B------:R-:W-:Y:S01]  /*c0c0*/  IMAD.MOV.U32 R10, RZ, RZ, R20 ;  /* 0x000000ffff0a7224 */ /* 0x000fe200078e0014 */
[----:B------:R-:W-:Y:S01]  /*c0d0*/  SHF.R.U32.HI R56, RZ, 0x10, R13 ;  /* 0x00000010ff387819 */ /* 0x000fe2000001160d */
[----:B------:R-:W-:Y:S01]  /*c0e0*/  IMAD.MOV.U32 R11, RZ, RZ, R21 ;  /* 0x000000ffff0b7224 */ /* 0x000fe200078e0015 */
[--C-:B------:R-:W-:Y:S01]  /*c0f0*/  SHF.R.U64 R53, R14, 0x10, R15.reuse ;  /* 0x000000100e357819 */ /* 0x100fe2000000120f */
[----:B------:R-:W-:Y:S01]  /*c100*/  BSSY B1, `(.L_x_550) ;  /* 0x0000021000017945 */ /* 0x000fe20003800000 */
[----:B------:R-:W-:Y:S01]  /*c110*/  SHF.R.U32.HI R54, RZ, 0x10, R15 ;  /* 0x00000010ff367819 */ /* 0x000fe2000001160f */
[----:B------:R-:W-:Y:S01]  /*c120*/  IMAD.MOV.U32 R14, RZ, RZ, R6 ;  /* 0x000000ffff0e7224 */ /* 0x000fe200078e0006 */
[----:B------:R-:W-:Y:S01]  /*c130*/  SHF.R.U64 R51, R20, 0x10, R21 ;  /* 0x0000001014337819 */ /* 0x000fe20000001215 */
[----:B------:R-:W-:Y:S01]  /*c140*/  IMAD.MOV.U32 R15, RZ, RZ, R7 ;  /* 0x000000ffff0f7224 */ /* 0x000fe200078e0007 */
[----:B------:R-:W-:-:S02]  /*c150*/  SHF.R.U32.HI R52, RZ, 0x10, R21 ;  /* 0x00000010ff347819 */ /* 0x000fc40000011615 */
[----:B------:R-:W-:Y:S02]  /*c160*/  VIMNMX R40, R37, 0x80, PT ;  /* 0x0000008025287848 */ /* 0x000fe40003fe0100 */
[--C-:B------:R-:W-:Y:S01]  /*c170*/  SHF.R.U64 R49, R6, 0x10, R7.reuse ;  /* 0x0000001006317819 */ /* 0x100fe20000001207 */
[----:B------:R-:W-:Y:S01]  /*c180*/  IMAD.MOV.U32 R6, RZ, RZ, R24 ;  /* 0x000000ffff067224 */ /* 0x000fe200078e0018 */
[----:B------:R-:W-:Y:S01]  /*c190*/  SHF.R.U32.HI R50, RZ, 0x10, R7 ;  /* 0x00000010ff327819 */ /* 0x000fe20000011607 */
[--C-:B------:R-:W-:Y:S01]  /*c1a0*/  IMAD.MOV.U32 R7, RZ, RZ, R25.reuse ;  /* 0x000000ffff077224 */ /* 0x100fe200078e0019 */
[--C-:B------:R-:W-:Y:S02]  /*c1b0*/  SHF.R.U64 R47, R24, 0x10, R25.reuse ;  /* 0x00000010182f7819 */ /* 0x100fe40000001219 */
[----:B------:R-:W-:Y:S02]  /*c1c0*/  SHF.R.U32.HI R48, RZ, 0x10, R25 ;  /* 0x00000010ff307819 */ /* 0x000fe40000011619 */
[----:B------:R-:W-:-:S02]  /*c1d0*/  PRMT R34, R0, 0x5410, R71 ;  /* 0x0000541000227816 */ /* 0x000fc40000000047 */
[----:B------:R-:W-:Y:S02]  /*c1e0*/  PRMT R35, R3, 0x5410, R68 ;  /* 0x0000541003237816 */ /* 0x000fe40000000044 */
[----:B------:R-:W-:Y:S02]  /*c1f0*/  PRMT R30, R26, 0x5410, R69 ;  /* 0x000054101a1e7816 */ /* 0x000fe40000000045 */
[----:B------:R-:W-:Y:S02]  /*c200*/  PRMT R26, R39, 0x5410, R64 ;  /* 0x00005410271a7816 */ /* 0x000fe40000000040 */
[----:B------:R-:W-:Y:S02]  /*c210*/  PRMT R20, R41, 0x5410, R62 ;  /* 0x0000541029147816 */ /* 0x000fe4000000003e */
[----:B------:R-:W-:Y:S02]  /*c220*/  PRMT R21, R42, 0x5410, R65 ;  /* 0x000054102a157816 */ /* 0x000fe40000000041 */
[----:B------:R-:W-:-:S02]  /*c230*/  PRMT R12, R43, 0x5410, R60 ;  /* 0x000054102b0c7816 */ /* 0x000fc4000000003c */
[----:B------:R-:W-:Y:S02]  /*c240*/  PRMT R13, R44, 0x5410, R63 ;  /* 0x000054102c0d7816 */ /* 0x000fe4000000003f */
[----:B------:R-:W-:Y:S02]  /*c250*/  PRMT R0, R45, 0x5410, R58 ;  /* 0x000054102d007816 */ /* 0x000fe4000000003a */
[----:B------:R-:W-:Y:S02]  /*c260*/  PRMT R3, R46, 0x5410, R61 ;  /* 0x000054102e037816 */ /* 0x000fe4000000003d */
[----:B------:R-:W-:Y:S02]  /*c270*/  PRMT R37, R4, 0x5410, R59 ;  /* 0x0000541004257816 */ /* 0x000fe4000000003b */
[----:B------:R-:W-:Y:S02]  /*c280*/  ISETP.GE.AND P1, PT, R17, R40, PT ;  /* 0x000000281100720c */ /* 0x000fe40003f26270 */
[----:B------:R-:W-:-:S02]  /*c290*/  PRMT R38, R38, 0x5410, R57 ;  /* 0x0000541026267816 */ /* 0x000fc40000000039 */
[----:B------:R-:W-:Y:S02]  /*c2a0*/  PRMT R32, R32, 0x5410, R55 ;  /* 0x0000541020207816 */ /* 0x000fe40000000037 */
[----:B------:R-:W-:Y:S02]  /*c2b0*/  PRMT R33, R33, 0x5410, R56 ;  /* 0x0000541021217816 */ /* 0x000fe40000000038 */
[----:B------:R-:W-:Y:S02]  /*c2c0*/  PRMT R28, R28, 0x5410, R53 ;  /* 0x000054101c1c7816 */ /* 0x000fe40000000035 */
[----:B------:R-:W-:Y:S02]  /*c2d0*/  PRMT R29, R29, 0x5410, R54 ;  /* 0x000054101d1d7816 */ /* 0x000fe40000000036 */
[----:B------:R-:W-:Y:S02]  /*c2e0*/  PRMT R24, R10, 0x5410, R51 ;  /* 0x000054100a187816 */ /* 0x000fe40000000033 */
[----:B------:R-:W-:Y:S01]  /*c2f0*/  PRMT R25, R11, 0x5410, R52 ;  /* 0x000054100b197816 */ /* 0x000fe20000000034 */
[----:B0-----:R-:W-:Y:S06]  /*c300*/  @!P0 BRA `(.L_x_551) ;  /* 0x0000015800d08947 */ /* 0x001fec0003800000 */
.L_x_805:
[----:B------:R-:W-:Y:S05]  /*c310*/  BSYNC B1 ;  /* 0x0000000000017941 */ /* 0x000fea0003800000 */
.L_x_550:
[----:B------:R-:W-:Y:S01]  /*c320*/  BSSY B1, `(.L_x_552) ;  /* 0x0000101000017945 */ /* 0x000fe20003800000 */
[----:B------:R-:W-:Y:S02]  /*c330*/  PRMT R14, R14, 0x5410, R49 ;  /* 0x000054100e0e7816 */ /* 0x000fe40000000031 */
[----:B------:R-:W-:Y:S02]  /*c340*/  PRMT R15, R15, 0x5410, R50 ;  /* 0x000054100f0f7816 */ /* 0x000fe40000000032 */
[----:B------:R-:W-:Y:S02]  /*c350*/  PRMT R10, R6, 0x5410, R47 ;  /* 0x00005410060a7816 */ /* 0x000fe4000000002f */
[----:B------:R-:W-:Y:S01]  /*c360*/  PRMT R11, R7, 0x5410, R48 ;  /* 0x00005410070b7816 */ /* 0x000fe20000000030 */
[----:B------:R-:W-:Y:S06]  /*c370*/  @P1 BRA `(.L_x_553) ;  /* 0x0000000c00ec1947 */ /* 0x000fec0003800000 */
[----:B0-----:R-:W0:Y:S01]  /*c380*/  LDC R5, c[0x0][0x3f4] ;  /* 0x0000fd00ff057b82 */ /* 0x001e220000000800 */
[----:B------:R-:W-:Y:S01]  /*c390*/  BSSY B2, `(.L_x_554) ;  /* 0x000002e000027945 */ /* 0x000fe20003800000 */
[-C--:B0-----:R-:W-:Y:S02]  /*c3a0*/  ISETP.GE.AND P0, PT, R22, R5.reuse, PT ;  /* 0x000000051600720c */ /* 0x081fe40003f06270 */
[-C--:B------:R-:W-:Y:S02]  /*c3b0*/  ISETP.GE.AND P1, PT, R187, R5.reuse, PT ;  /* 0x00000005bb00720c */ /* 0x080fe40003f26270 */
[-C--:B------:R-:W-:Y:S02]  /*c3c0*/  ISETP.GE.AND P2, PT, R186, R5.reuse, PT ;  /* 0x00000005ba00720c */ /* 0x080fe40003f46270 */
[-C--:B------:R-:W-:Y:S02]  /*c3d0*/  ISETP.GE.AND P3, PT, R189, R5.reuse, PT ;  /* 0x00000005bd00720c */ /* 0x080fe40003f66270 */
[----:B------:R-:W-:-:S02]  /*c3e0*/  ISETP.GE.AND P4, PT, R188, R5, PT ;  /* 0x00000005bc00720c */ /* 0x000fc40003f86270 */
[----:B------:R-:W-:-:S03]  /*c3f0*/  ISETP.GE.AND P5, PT, R190, R5, PT ;  /* 0x00000005be00720c */ /* 0x000fc60003fa6270 */
[----:B------:R-:W-:Y:S10]  /*c400*/  @P0 BRA `(.L_x_555) ;  /* 0x0000000000980947 */ /* 0x000ff40003800000 */
[----:B------:R-:W0:Y:S01]  /*c410*/  LDS.128 R4, [R9+0x10400] ;  /* 0x0104000009047984 */ /* 0x000e220000000c00 */
[C---:B------:R-:W-:Y:S01]  /*c420*/  IMAD.U32 R45, R37.reuse, 0x10000, RZ ;  /* 0x00010000252d7824 */ /* 0x040fe200078e00ff */
[----:B------:R-:W-:Y:S01]  /*c430*/  LOP3.LUT R48, R37, 0xffff0000, RZ, 0xc0, !PT ;  /* 0xffff000025307812 */ /* 0x000fe200078ec0ff */
[C---:B------:R-:W-:Y:S01]  /*c440*/  IMAD.U32 R44, R34.reuse, 0x10000, RZ ;  /* 0x00010000222c7824 */ /* 0x040fe200078e00ff */
[----:B------:R-:W-:Y:S01]  /*c450*/  LOP3.LUT R46, R34, 0xffff0000, RZ, 0xc0, !PT ;  /* 0xffff0000222e7812 */ /* 0x000fe200078ec0ff */
[C---:B0-----:R-:W-:Y:S01]  /*c460*/  IMAD.U32 R39, R4.reuse, 0x10000, RZ ;  /* 0x0001000004277824 */ /* 0x041fe200078e00ff */
[----:B------:R-:W-:Y:S01]  /*c470*/  LOP3.LUT R4, R4, 0xffff0000, RZ, 0xc0, !PT ;  /* 0xffff000004047812 */ /* 0x000fe200078ec0ff */
[C---:B------:R-:W-:Y:S01]  /*c480*/  IMAD.U32 R41, R5.reuse, 0x10000, RZ ;  /* 0x0001000005297824 */ /* 0x040fe200078e00ff */
[----:B------:R-:W-:Y:S01]  /*c490*/  LOP3.LUT R5, R5, 0xffff0000, RZ, 0xc0, !PT ;  /* 0xffff000005057812 */ /* 0x000fe200078ec0ff */
[C---:B------:R-:W-:Y:S01]  /*c4a0*/  IMAD.U32 R42, R6.reuse, 0x10000, RZ ;  /* 0x00010000062a7824 */ /* 0x040fe200078e00ff */
[----:B------:R-:W-:Y:S01]  /*c4b0*/  LOP3.LUT R6, R6, 0xffff0000, RZ, 0xc0, !PT ;  /* 0xffff000006067812 */ /* 0x000fe200078ec0ff */
[C---:B------:R-:W-:Y:S01]  /*c4c0*/  FMUL.FTZ R50, R4.reuse, R45 ;  /* 0x0000002d04327220 */ /* 0x040fe20000410000 */
[----:B------:R-:W-:Y:S01]  /*c4d0*/  FMUL.FTZ R4, R4, R44 ;  /* 0x0000002c04047220 */ /* 0x000fe20000410000 */
[----:B------:R-:W-:-:S02]  /*c4e0*/  IMAD.U32 R43, R7, 0x10000, RZ ;  /* 0x00010000072b7824 */ /* 0x000fc400078e00ff */
[----:B------:R-:W-:Y:S01]  /*c4f0*/  FMUL.FTZ R52, R5, R48 ;  /* 0x0000003005347220 */ /* 0x000fe20000410000 */
[C---:B------:R-:W-:Y:S01]  /*c500*/  FFMA.FTZ R50, R39.reuse, R44, -R50 ;  /* 0x0000002c27327223 */ /* 0x040fe20000010832 */
[----:B------:R-:W-:Y:S01]  /*c510*/  FFMA.FTZ R45, R39, R45, R4 ;  /* 0x0000002d272d7223 */ /* 0x000fe20000010004 */
[----:B------:R-:W-:Y:S01]  /*c520*/  LOP3.LUT R7, R7, 0xffff0000, RZ, 0xc0, !PT ;  /* 0xffff000007077812 */ /* 0x000fe200078ec0ff */
[-C--:B------:R-:W-:Y:S01]  /*c530*/  FMUL.FTZ R54, R5, R46.reuse ;  /* 0x0000002e05367220 */ /* 0x080fe20000410000 */
[C---:B------:R-:W-:Y:S01]  /*c540*/  LOP3.LUT R44, R38.reuse, 0xffff0000, RZ, 0xc0, !PT ;  /* 0xffff0000262c7812 */ /* 0x040fe200078ec0ff */
[----:B------:R-:W-:Y:S01]  /*c550*/  IMAD.U32 R39, R38, 0x10000, RZ ;  /* 0x0001000026277824 */ /* 0x000fe200078e00ff */
[C---:B------:R-:W-:Y:S01]  /*c560*/  LOP3.LUT R4, R35.reuse, 0xffff0000, RZ, 0xc0, !PT ;  /* 0xffff000023047812 */ /* 0x040fe200078ec0ff */
[----:B------:R-:W-:Y:S02]  /*c570*/  IMAD.U32 R5, R35, 0x10000, RZ ;  /* 0x0001000023057824 */ /* 0x000fe400078e00ff */
[C---:B------:R-:W-:Y:S01]  /*c580*/  FFMA.FTZ R52, R41.reuse, R46, -R52 ;  /* 0x0000002e29347223 */ /* 0x040fe20000010834 */
[----:B------:R-:W-:Y:S01]  /*c590*/  FFMA.FTZ R41, R41, R48, R54 ;  /* 0x0000003029297223 */ /* 0x000fe20000010036 */
[C---:B------:R-:W-:Y:S01]  /*c5a0*/  FMUL.FTZ R47, R6.reuse, R39 ;  /* 0x00000027062f7220 */ /* 0x040fe20000410000 */
[-C--:B------:R-:W-:Y:S01]  /*c5b0*/  FMUL.FTZ R46, R6, R5.reuse ;  /* 0x00000005062e7220 */ /* 0x080fe20000410000 */
[C---:B------:R-:W-:Y:S01]  /*c5c0*/  FMUL.FTZ R48, R7.reuse, R44 ;  /* 0x0000002c07307220 */ /* 0x040fe20000410000 */
[-C--:B------:R-:W-:Y:S01]  /*c5d0*/  FMUL.FTZ R49, R7, R4.reuse ;  /* 0x0000000407317220 */ /* 0x080fe20000410000 */
[C---:B------:R-:W-:Y:S01]  /*c5e0*/  FFMA.FTZ R6, R42.reuse, R5, -R47 ;  /* 0x000000052a067223 */ /* 0x040fe2000001082f */
[----:B------:R-:W-:Y:S01]  /*c5f0*/  FFMA.FTZ R39, R42, R39, R46 ;  /* 0x000000272a277223 */ /* 0x000fe2000001002e */
[C---:B------:R-:W-:Y:S01]  /*c600*/  FFMA.FTZ R7, R43.reuse, R4, -R48 ;  /* 0x000000042b077223 */ /* 0x040fe20000010830 */
[----:B------:R-:W-:Y:S01]  /*c610*/  FFMA.FTZ R44, R43, R44, R49 ;  /* 0x0000002c2b2c7223 */ /* 0x000fe20000010031 */
[----:B------:R-:W-:-:S02]  /*c620*/  F2FP.BF16.F32.PACK_AB R4, R45, R50 ;  /* 0x000000322d04723e */ /* 0x000fc400000010ff */
[----:B------:R-:W-:Y:S02]  /*c630*/  F2FP.BF16.F32.PACK_AB R5, R41, R52 ;  /* 0x000000342905723e */ /* 0x000fe400000010ff */
[----:B------:R-:W-:Y:S02]  /*c640*/  F2FP.BF16.F32.PACK_AB R6, R39, R6 ;  /* 0x000000062706723e */ /* 0x000fe400000010ff */
[----:B------:R-:W-:-:S05]  /*c650*/  F2FP.BF16.F32.PACK_AB R7, R44, R7 ;  /* 0x000000072c07723e */ /* 0x000fca00000010ff */
[----:B------:R0:W-:Y:S02]  /*c660*/  STS.128 [R9+0x10400], R4 ;  /* 0x0104000409007388 */ /* 0x0001e40000000c00 */
.L_x_555:
[----:B------:R-:W-:Y:S05]  /*c670*/  BSYNC B2 ;  /* 0x0000000000027941 */ /* 0x000fea0003800000 */
.L_x_554:
[----:B------:R-:W-:Y:S04]  /*c680*/  BSSY B2, `(.L_x_556) ;  /* 0x0000028000027945 */ /* 0x000fe80003800000 */
[----:B------:R-:W-:Y:S05]  /*c690*/  @P1 BRA `(.L_x_557) ;  /* 0x0000000000981947 */ /* 0x000fea0003800000 */
[----:B0-----:R-:W0:Y:S01]  /*c6a0*/  LDS.128 R4, [R8] ;  /* 0x0000000008047984 */ /* 0x001e220000000c00 */
        /* <DEDUP_REMOVED lines=36> */
[----:B------:R1:W-:Y:S02]  /*c8f0*/  STS.128 [R8], R4 ;  /* 0x0000000408007388 */ /* 0x0003e40000000c00 */
.L_x_557:
[----:B------:R-:W-:Y:S05]  /*c900*/  BSYNC B2 ;  /* 0x0000000000027941 */ /* 0x000fea0003800000 */
.L_x_556:
[----:B------:R-:W-:Y:S04]  /*c910*/  BSSY B2, `(.L_x_558) ;  /* 0x0000028000027945 */ /* 0x000fe80003800000 */
[----:B------:R-:W-:Y:S05]  /*c920*/  @P2 BRA `(.L_x_559) ;  /* 0x0000000000982947 */ /* 0x000fea0003800000 */
[----:B01----:R-:W0:Y:S01]  /*c930*/  LDS.128 R4, [R9+0x14400] ;  /* 0x0144000009047984 */ /* 0x003e220000000c00 */
        /* <DEDUP_REMOVED lines=37> */
.L_x_559:
[----:B------:R-:W-:Y:S05]  /*cb90*/  BSYNC B2 ;  /* 0x0000000000027941 */ /* 0x000fea0003800000 */
.L_x_558:
[----:B------:R-:W-:Y:S04]  /*cba0*/  BSSY B2, `(.L_x_560) ;  /* 0x0000028000027945 */ /* 0x000fe80003800000 */
[----:B------:R-:W-:Y:S05]  /*cbb0*/  @P3 BRA `(.L_x_561) ;  /* 0x0000000000983947 */ /* 0x000fea0003800000 */
[----:B012---:R-:W0:Y:S01]  /*cbc0*/  LDS.128 R4, [R8+0x4000] ;  /* 0x0040000008047984 */ /* 0x007e220000000c00 */
        /* <DEDUP_REMOVED lines=37> */
.L_x_561:
[----:B------:R-:W-:Y:S05]  /*ce20*/  BSYNC B2 ;  /* 0x0000000000027941 */ /* 0x000fea0003800000 */
.L_x_560:
[----:B------:R-:W-:Y:S04]  /*ce30*/  BSSY B2, `(.L_x_562) ;  /* 0x0000028000027945 */ /* 0x000fe80003800000 */
[----:B------:R-:W-:Y:S05]  /*ce40*/  @P4 BRA `(.L_x_563) ;  /* 0x0000000000984947 */ /* 0x000fea0003800000 */
[----:B0123--:R-:W0:Y:S01]  /*ce50*/  LDS.128 R4, [R9+0x18400] ;  /* 0x0184000009047984 */ /* 0x00fe220000000c00 */
        /* <DEDUP_REMOVED lines=37> */
.L_x_563:
[----:B------:R-:W-:Y:S05]  /*d0b0*/  BSYNC B2 ;  /* 0x0000000000027941 */ /* 0x000fea0003800000 */
.L_x_562:
[----:B------:R-:W-:Y:S05]  /*d0c0*/  @P5 BRA `(.L_x_553) ;  /* 0x0000000000985947 */ /* 0x000fea0003800000 */
[----:B01234-:R-:W0:Y:S01]  /*d0d0*/  LDS.128 R4, [R8+0x8000] ;  /* 0x0080000008047984 */ /* 0x01fe220000000c00 */
        /* <DEDUP_REMOVED lines=37> */
.L_x_553:
[----:B------:R-:W-:Y:S05]  /*d330*/  BSYNC B1 ;  /* 0x0000000000017941 */ /* 0x000fea0003800000 */
.L_x_552:
[----:B------:R-:W-:-:S13]  /*d340*/  ISETP.GE.AND P0, PT, R207, R40, PT ;  /* 0x00000028cf00720c */ /* 0x000fda0003f06270 */
[----:B------:R-:W-:Y:S05]  /*d350*/  @P0 BRA `(.L_x_564) ;  /* 0x0000003800ec0947 */ /* 0x000fea0003800000 */
[----:B01234-:R-:W0:Y:S01]  /*d360*/  LDC R5, c[0x0][0x3f4] ;  /* 0x0000fd00ff057b82 */ /* 0x01fe220000000800 */
        /* <DEDUP_REMOVED lines=12> */
[----:B------:R-:W-:Y:S02]  /*d430*/  LOP3.LUT R46, R34, 0xffff0000, RZ, 0xc0, !PT ;  /* 0xffff0000222e7812 */ /* 0x000fe400078ec0ff */
[----:B------:R-:W-:Y:S01]  /*d440*/  LOP3.LUT R47, R38, 0xffff0000, RZ, 0xc0, !PT ;  /* 0xffff0000262f7812 */ /* 0x000fe200078ec0ff */
[C---:B0-----:R-:W-:Y:S01]  /*d450*/  IMAD.U32 R39, R4.reuse, 0x10000, RZ ;  /* 0x0001000004277824 */ /* 0x041fe200078e00ff */
[----:B------:R-:W-:Y:S01]  /*d460*/  LOP3.LUT R4, R4, 0xffff0000, RZ, 0xc0, !PT ;  /* 0xffff000004047812 */ /* 0x000fe200078ec0ff */
[C---:B------:R-:W-:Y:S01]  /*d470*/  IMAD.U32 R40, R5.reuse, 0x10000, RZ ;  /* 0x0001000005287824 */ /* 0x040fe200078e00ff */
[----:B------:R-:W-:Y:S01]  /*d480*/  LOP3.LUT R5, R5, 0xffff0000, RZ, 0xc0, !PT ;  /* 0xffff000005057812 */ /* 0x000fe200078ec0ff */
[C---:B------:R-:W-:Y:S01]  /*d490*/  IMAD.U32 R34, R6.reuse, 0x10000, RZ ;  /* 0x0001000006227824 */ /* 0x040fe200078e00ff */
[----:B------:R-:W-:Y:S01]  /*d4a0*/  LOP3.LUT R6, R6, 0xffff0000, RZ, 0xc0, !PT ;  /* 0xffff000006067812 */ /* 0x000fe200078ec0ff */
[-C--:B------:R-:W-:Y:S01]  /*d4b0*/  FMUL.FTZ R42, R45, R4.reuse ;  /* 0x000000042d2a7220 */ /* 0x080fe20000410000 */
[----:B------:R-:W-:Y:S01]  /*d4c0*/  FMUL.FTZ R44, R43, R4 ;  /* 0x000000042b2c7220 */ /* 0x000fe20000410000 */
[----:B------:R-:W-:Y:S01]  /*d4d0*/  FMUL.FTZ R41, R48, R5 ;  /* 0x0000000530297220 */ /* 0x000fe20000410000 */
[----:B------:R-:W-:-:S02]  /*d4e0*/  IMAD.U32 R37, R7, 0x10000, RZ ;  /* 0x0001000007257824 */ /* 0x000fc400078e00ff */
[-C--:B------:R-:W-:Y:S01]  /*d4f0*/  FFMA.FTZ R4, R43, R39.reuse, -R42 ;  /* 0x000000272b047223 */ /* 0x080fe2000001082a */
[----:B------:R-:W-:Y:S01]  /*d500*/  FFMA.FTZ R39, R45, R39, R44 ;  /* 0x000000272d277223 */ /* 0x000fe2000001002c */
[C---:B------:R-:W-:Y:S01]  /*d510*/  FMUL.FTZ R43, R46.reuse, R5 ;  /* 0x000000052e2b7220 */ /* 0x040fe20000410000 */
[----:B------:R-:W-:Y:S01]  /*d520*/  LOP3.LUT R7, R7, 0xffff0000, RZ, 0xc0, !PT ;  /* 0xffff000007077812 */ /* 0x000fe200078ec0ff */
[-C--:B------:R-:W-:Y:S01]  /*d530*/  FFMA.FTZ R5, R46, R40.reuse, -R41 ;  /* 0x000000282e057223 */ /* 0x080fe20000010829 */
[C---:B------:R-:W-:Y:S01]  /*d540*/  LOP3.LUT R45, R35.reuse, 0xffff0000, RZ, 0xc0, !PT ;  /* 0xffff0000232d7812 */ /* 0x040fe200078ec0ff */
[----:B------:R-:W-:Y:S02]  /*d550*/  IMAD.U32 R46, R38, 0x10000, RZ ;  /* 0x00010000262e7824 */ /* 0x000fe400078e00ff */
[----:B------:R-:W-:Y:S01]  /*d560*/  FFMA.FTZ R40, R48, R40, R43 ;  /* 0x0000002830287223 */ /* 0x000fe2000001002b */
[----:B------:R-:W-:Y:S02]  /*d570*/  IMAD.U32 R44, R35, 0x10000, RZ ;  /* 0x00010000232c7824 */ /* 0x000fe400078e00ff */
[-C--:B------:R-:W-:Y:S01]  /*d580*/  FMUL.FTZ R38, R47, R7.reuse ;  /* 0x000000072f267220 */ /* 0x080fe20000410000 */
[-C--:B------:R-:W-:Y:S01]  /*d590*/  FMUL.FTZ R35, R46, R6.reuse ;  /* 0x000000062e237220 */ /* 0x080fe20000410000 */
[C---:B------:R-:W-:Y:S01]  /*d5a0*/  FMUL.FTZ R42, R45.reuse, R7 ;  /* 0x000000072d2a7220 */ /* 0x040fe20000410000 */
[C---:B------:R-:W-:Y:S01]  /*d5b0*/  FMUL.FTZ R41, R44.reuse, R6 ;  /* 0x000000062c297220 */ /* 0x040fe20000410000 */
[-C--:B------:R-:W-:Y:S01]  /*d5c0*/  FFMA.FTZ R7, R45, R37.reuse, -R38 ;  /* 0x000000252d077223 */ /* 0x080fe20000010826 */
[-C--:B------:R-:W-:Y:S01]  /*d5d0*/  FFMA.FTZ R6, R44, R34.reuse, -R35 ;  /* 0x000000222c067223 */ /* 0x080fe20000010823 */
[----:B------:R-:W-:Y:S01]  /*d5e0*/  FFMA.FTZ R42, R47, R37, R42 ;  /* 0x000000252f2a7223 */ /* 0x000fe2000001002a */
[----:B------:R-:W-:Y:S01]  /*d5f0*/  FFMA.FTZ R41, R46, R34, R41 ;  /* 0x000000222e297223 */ /* 0x000fe20000010029 */
[----:B------:R-:W-:-:S02]  /*d600*/  F2FP.BF16.F32.PACK_AB R4, R39, R4 ;  /* 0x000000042704723e */ /* 0x000fc400000010ff */
[----:B------:R-:W-:Y:S02]  /*d610*/  F2FP.BF16.F32.PACK_AB R5, R40, R5 ;  /* 0x000000052805723e */ /* 0x000fe400000010ff */
[----:B------:R-:W-:Y:S02]  /*d620*/  F2FP.BF16.F32.PACK_AB R6, R41, R6 ;  /* 0x000000062906723e */ /* 0x000fe400000010ff */
[----:B------:R-:W-:-:S05]  /*d630*/  F2FP.BF16.F32.PACK_AB R7, R42, R7 ;  /* 0x000000072a07723e */ /* 0x000fca00000010ff */
[----:B------:R0:W-:Y:S02]  /*d640*/  STS.128 [R9+0x12400], R4 ;  /* 0x0124000409007388 */ /* 0x0001e40000000c00 */
.L_x_566:
[----:B------:R-:W-:Y:S05]  /*d650*/  BSYNC B1 ;  /* 0x0000000000017941 */ /* 0x000fea0003800000 */
.L_x_565:
[----:B------:R-:W-:Y:S04]  /*d660*/  BSSY B1, `(.L_x_567) ;  /* 0x0000028000017945 */ /* 0x000fe80003800000 */
[----:B------:R-:W-:Y:S05]  /*d670*/  @P1 BRA `(.L_x_568) ;  /* 0x0000000000981947 */ /* 0x000fea0003800000 */
[----:B0-----:R-:W0:Y:S01]  /*d680*/  LDS.128 R4, [R8+0x2000] ;  /* 0x0020000008047984 */ /* 0x001e220000000c00 */
[----:B------:R-:W-:Y:S01]  /*d690*/  IMAD.U32 R40, R30, 0x10000, RZ ;  /* 0x000100001e287824 */ /* 0x000fe200078e00ff */
[C---:B------:R-:W-:Y:S01]  /*d6a0*/  LOP3.LUT R43, R32.reuse, 0xffff0000, RZ, 0xc0, !PT ;  /* 0xffff0000202b7812 */ /* 0x040fe200078ec0ff */
[----:B------:R-:W-:Y:S01]  /*d6b0*/  IMAD.U32 R42, R32, 0x10000, RZ ;  /* 0x00010000202a7824 */ /* 0x000fe200078e00ff */
        /* <DEDUP_REMOVED lines=17> */
[----:B------:R-:W-:Y:S01]  /*d7d0*/  LOP3.LUT R40, R31, 0xffff0000, RZ, 0xc0, !PT ;  /* 0xffff00001f287812 */ /* 0x000fe200078ec0ff */
[----:B------:R-:W-:Y:S02]  /*d7e0*/  IMAD.U32 R42, R33, 0x10000, RZ ;  /* 0x00010000212a7824 */ /* 0x000fe400078e00ff */
[----:B------:R-:W-:Y:S01]  /*d7f0*/  FFMA.FTZ R34, R43, R35, R34 ;  /* 0x000000232b227223 */ /* 0x000fe20000010022 */
[----:B------:R-:W-:Y:S02]  /*d800*/  IMAD.U32 R38, R31, 0x10000, RZ ;  /* 0x000100001f267824 */ /* 0x000fe400078e00ff */
[-C--:B------:R-:W-:Y:S01]  /*d810*/  FMUL.FTZ R35, R44, R7.reuse ;  /* 0x000000072c237220 */ /* 0x080fe20000410000 */
[-C--:B------:R-:W-:Y:S01]  /*d820*/  FMUL.FTZ R31, R42, R6.reuse ;  /* 0x000000062a1f7220 */ /* 0x080fe20000410000 */
[----:B------:R-:W-:Y:S01]  /*d830*/  FMUL.FTZ R37, R40, R7 ;  /* 0x0000000728257220 */ /* 0x000fe20000410000 */
[----:B------:R-:W-:Y:S01]  /*d840*/  FMUL.FTZ R33, R38, R6 ;  /* 0x0000000626217220 */ /* 0x000fe20000410000 */
[----:B------:R-:W-:Y:S01]  /*d850*/  FFMA.FTZ R7, R40, R32, -R35 ;  /* 0x0000002028077223 */ /* 0x000fe20000010823 */
[----:B------:R-:W-:Y:S01]  /*d860*/  FFMA.FTZ R6, R38, R30, -R31 ;  /* 0x0000001e26067223 */ /* 0x000fe2000001081f */
[----:B------:R-:W-:Y:S01]  /*d870*/  FFMA.FTZ R32, R44, R32, R37 ;  /* 0x000000202c207223 */ /* 0x000fe20000010025 */
[----:B------:R-:W-:Y:S01]  /*d880*/  FFMA.FTZ R33, R42, R30, R33 ;  /* 0x0000001e2a217223 */ /* 0x000fe20000010021 */
[----:B------:R-:W-:-:S02]  /*d890*/  F2FP.BF16.F32.PACK_AB R4, R39, R4 ;  /* 0x000000042704723e */ /* 0x000fc400000010ff */
[----:B------:R-:W-:Y:S02]  /*d8a0*/  F2FP.BF16.F32.PACK_AB R5, R34, R5 ;  /* 0x000000052205723e */ /* 0x000fe400000010ff */
[----:B------:R-:W-:Y:S02]  /*d8b0*/  F2FP.BF16.F32.PACK_AB R6, R33, R6 ;  /* 0x000000062106723e */ /* 0x000fe400000010ff */
[----:B------:R-:W-:-:S05]  /*d8c0*/  F2FP.BF16.F32.PACK_AB R7, R32, R7 ;  /* 0x000000072007723e */ /* 0x000fca00000010ff */
[----:B------:R1:W-:Y:S02]  /*d8d0*/  STS.128 [R8+0x2000], R4 ;  /* 0x0020000408007388 */ /* 0x0003e40000000c00 */
.L_x_568:
[----:B------:R-:W-:Y:S05]  /*d8e0*/  BSYNC B1 ;  /* 0x0000000000017941 */ /* 0x000fea0003800000 */
.L_x_567:
[----:B------:R-:W-:Y:S04]  /*d8f0*/  BSSY B1, `(.L_x_569) ;  /* 0x0000028000017945 */ /* 0x000fe80003800000 */
[----:B------:R-:W-:Y:S05]  /*d900*/  @P2 BRA `(.L_x_570) ;  /* 0x0000000000982947 */ /* 0x000fea0003800000 */
[----:B01----:R-:W0:Y:S01]  /*d910*/  LDS.128 R4, [R9+0x16400] ;  /* 0x0164000009047984 */ /* 0x003e220000000c00 */
        /* <DEDUP_REMOVED lines=37> */
.L_x_570:
[----:B------:R-:W-:Y:S05]  /*db70*/  BSYNC B1 ;  /* 0x0000000000017941 */ /* 0x000fea0003800000 */
.L_x_569:
[----:B------:R-:W-:Y:S04]  /*db80*/  BSSY B1, `(.L_x_571) ;  /* 0x0000028000017945 */ /* 0x000fe80003800000 */
[----:B------:R-:W-:Y:S05]  /*db90*/  @P3 BRA `(.L_x_572) ;  /* 0x0000000000983947 */ /* 0x000fea0003800000 */
[----:B012---:R-:W0:Y:S01]  /*dba0*/  LDS.128 R4, [R8+0x6000] ;  /* 0x0060000008047984 */ /* 0x007e220000000c00 */
        /* <DEDUP_REMOVED lines=37> */
.L_x_572:
[----:B------:R-:W-:Y:S05]  /*de00*/  BSYNC B1 ;  /* 0x0000000000017941 */ /* 0x000fea0003800000 */
.L_x_571:
[----:B------:R-:W-:Y:S04]  /*de10*/  BSSY B1, `(.L_x_573) ;  /* 0x0000028000017945 */ /* 0x000fe80003800000 */
[----:B------:R-:W-:Y:S05]  /*de20*/  @P4 BRA `(.L_x_574) ;  /* 0x0000000000984947 */ /* 0x000fea0003800000 */
[----:B0123--:R-:W0:Y:S01]  /*de30*/  LDS.128 R4, [R9+0x1a400] ;  /* 0x01a4000009047984 */ /* 0x00fe220000000c00 */
        /* <DEDUP_REMOVED lines=37> */
.L_x_574:
[----:B------:R-:W-:Y:S05]  /*e090*/  BSYNC B1 ;  /* 0x0000000000017941 */ /* 0x000fea0003800000 */
.L_x_573:
[----:B------:R-:W-:Y:S05]  /*e0a0*/  @P5 BRA `(.L_x_564) ;  /* 0x0000002c00985947 */ /* 0x000fea0003800000 */
[----:B01234-:R-:W0:Y:S01]  /*e0b0*/  LDS.128 R4, [R8+0xa000] ;  /* 0x00a0000008047984 */ /* 0x01fe220000000c00 */
        /* <DEDUP_REMOVED lines=17> */
[----:B------:R-:W-:Y:S01]  /*e1d0*/  FMUL.FTZ R15, R24, R5 ;  /* 0x00000005180f7220 */ /* 0x000fe20000410000 */
        /* <DEDUP_REMOVED lines=18> */
[----:B------:R0:W-:Y:S01]  /*e300*/  STS.128 [R8+0xa000], R4 ;  /* 0x00a0000408007388 */ /* 0x0001e20000000c00 */
[----:B------:R-:W-:Y:S05]  /*e310*/  BRA `(.L_x_564) ;  /* 0x0000002800fc7947 */ /* 0x000fea0003800000 */
.L_x_546:
[----:B------:R-:W-:-:S03]  /*e320*/  UMOV UR4, 0xffffffff ;  /* 0xffffffff00047882 */ /* 0x000fc60000000000 */
[----:B------:R-:W-:Y:S05]  /*e330*/  BRA.DIV UR4, `(.L_x_575) ;  /* 0x0000013a04d87947 */ /* 0x000fea000b800000 */
[----:B------:R-:W0:Y:S04]  /*e340*/  SHFL.IDX PT, R3, R25, RZ, 0x1c1f ;  /* 0x001c1fff19037589 */ /* 0x000e2800000e0000 */
[----:B------:R-:W1:Y:S04]  /*e350*/  SHFL.IDX PT, R0, R24, RZ, 0x1c1f ;  /* 0x001c1fff18007589 */ /* 0x000e6800000e0000 */
[----:B------:R2:W3:Y:S04]  /*e360*/  SHFL.IDX PT, R5, R44, RZ, 0x1c1f ;  /* 0x001c1fff2c057589 */ /* 0x0004e800000e0000 */
[----:B------:R2:W4:Y:S01]  /*e370*/  SHFL.IDX PT, R14, R43, RZ, 0x1c1f ;  /* 0x001c1fff2b0e7589 */ /* 0x00052200000e0000 */
[----:B0-----:R-:W-:-:S02]  /*e380*/  IMAD.MOV.U32 R21, RZ, RZ, R3 ;  /* 0x000000ffff157224 */ /* 0x001fc400078e0003 */
[----:B-12---:R-:W-:-:S07]  /*e390*/  IMAD.MOV.U32 R20, RZ, RZ, R0 ;  /* 0x000000ffff147224 */ /* 0x006fce00078e0000 */
.L_x_811:
[----:B------:R-:W-:Y:S01]  /*e3a0*/  ULDC UR4, c[0x0][0x448] ;  /* 0x0001120000047ab9 */ /* 0x000fe20000000800 */
[----:B------:R-:W-:Y:S01]  /*e3b0*/  BSSY B1, `(.L_x_576) ;  /* 0x0000033000017945 */ /* 0x000fe20003800000 */
[----:B------:R-:W-:Y:S01]  /*e3c0*/  IMAD R37, R150, UR4, RZ ;  /* 0x0000000496257c24 */ /* 0x000fe2000f8e02ff */
[----:B------:R-:W-:Y:S01]  /*e3d0*/  CS2R R6, SRZ ;  /* 0x0000000000067805 */ /* 0x000fe2000001ff00 */
[----:B----4-:R-:W-:Y:S01]  /*e3e0*/  IMAD.MOV.U32 R38, RZ, RZ, R14 ;  /* 0x000000ffff267224 */ /* 0x010fe200078e000e */
[----:B------:R-:W-:Y:S01]  /*e3f0*/  CS2R R8, SRZ ;  /* 0x0000000000087805 */ /* 0x000fe2000001ff00 */
[----:B---3--:R-:W-:Y:S01]  /*e400*/  IMAD.MOV.U32 R39, RZ, RZ, R5 ;  /* 0x000000ffff277224 */ /* 0x008fe200078e0005 */
[----:B------:R-:W-:Y:S01]  /*e410*/  ISETP.GE.AND P0, PT, R4, R37, PT ;  /* 0x000000250400720c */ /* 0x000fe20003f06270 */
[----:B------:R-:W-:Y:S01]  /*e420*/  IMAD R37, R145, -0x80, R37 ;  /* 0xffffff8091257824 */ /* 0x000fe200078e0225 */
        /* <DEDUP_REMOVED lines=11> */
[C---:B------:R-:W-:Y:S01]  /*e4e0*/  VIADD R0, R18.reuse, 0x20 ;  /* 0x0000002012007836 */ /* 0x040fe20000000000 */
[----:B------:R-:W-:Y:S01]  /*e4f0*/  ULDC UR4, c[0x0][0x3f4] ;  /* 0x0000fd0000047ab9 */ /* 0x000fe20000000800 */
[C---:B------:R-:W-:Y:S01]  /*e500*/  VIADD R3, R18.reuse, 0x40 ;  /* 0x0000004012037836 */ /* 0x040fe20000000000 */
[----:B------:R-:W-:Y:S02]  /*e510*/  ISETP.GE.AND P0, PT, R18, UR4, PT ;  /* 0x0000000412007c0c */ /* 0x000fe4000bf06270 */
[----:B------:R-:W-:Y:S02]  /*e520*/  CS2R R24, SRZ ;  /* 0x0000000000187805 */ /* 0x000fe4000001ff00 */
[----:B------:R-:W-:Y:S02]  /*e530*/  ISETP.GE.AND P1, PT, R0, UR4, PT ;  /* 0x0000000400007c0c */ /* 0x000fe4000bf26270 */
[----:B------:R-:W-:Y:S02]  /*e540*/  CS2R R26, SRZ ;  /* 0x00000000001a7805 */ /* 0x000fe4000001ff00 */
[----:B------:R-:W-:-:S02]  /*e550*/  ISETP.GE.AND P2, PT, R3, UR4, PT ;  /* 0x0000000403007c0c */ /* 0x000fc4000bf46270 */
[----:B------:R-:W-:Y:S02]  /*e560*/  CS2R R4, SRZ ;  /* 0x0000000000047805 */ /* 0x000fe4000001ff00 */
[----:B------:R-:W-:Y:S02]  /*e570*/  CS2R R6, SRZ ;  /* 0x0000000000067805 */ /* 0x000fe4000001ff00 */
[----:B------:R-:W-:Y:S01]  /*e580*/  CS2R R28, SRZ ;  /* 0x00000000001c7805 */ /* 0x000fe2000001ff00 */
[----:B------:R-:W-:-:S04]  /*e590*/  @!P0 IMAD.WIDE R12, R18, 0x2, R20 ;  /* 0x00000002120c8825 */ /* 0x000fc800078e0214 */
[----:B------:R-:W-:Y:S01]  /*e5a0*/  @!P1 IMAD.SHL.U32 R43, R227, 0x8, RZ ;  /* 0x00000008e32b9824 */ /* 0x000fe200078e00ff */
[----:B------:R0:W5:Y:S01]  /*e5b0*/  @!P0 LD.E.128 R24, desc[UR56][R12.64] ;  /* 0x000000380c188980 */ /* 0x000162000c101d00 */
[----:B------:R-:W-:Y:S01]  /*e5c0*/  @!P2 IMAD.SHL.U32 R45, R228, 0x8, RZ ;  /* 0x00000008e42da824 */ /* 0x000fe200078e00ff */
[----:B------:R-:W-:Y:S01]  /*e5d0*/  CS2R R30, SRZ ;  /* 0x00000000001e7805 */ /* 0x000fe2000001ff00 */
[--C-:B------:R-:W-:Y:S01]  /*e5e0*/  @!P1 IMAD.WIDE R40, R43, 0x2, R20.reuse ;  /* 0x000000022b289825 */ /* 0x100fe200078e0214 */
[----:B------:R-:W-:Y:S02]  /*e5f0*/  CS2R R8, SRZ ;  /* 0x0000000000087805 */ /* 0x000fe4000001ff00 */
[----:B------:R-:W-:Y:S02]  /*e600*/  CS2R R10, SRZ ;  /* 0x00000000000a7805 */ /* 0x000fe4000001ff00 */
[----:B------:R-:W-:Y:S01]  /*e610*/  CS2R R32, SRZ ;  /* 0x0000000000207805 */ /* 0x000fe2000001ff00 */
[----:B------:R-:W-:Y:S01]  /*e620*/  @!P2 IMAD.WIDE R20, R45, 0x2, R20 ;  /* 0x000000022d14a825 */ /* 0x000fe200078e0214 */
[----:B------:R-:W-:-:S02]  /*e630*/  CS2R R34, SRZ ;  /* 0x0000000000227805 */ /* 0x000fc4000001ff00 */
[----:B------:R-:W-:Y:S02]  /*e640*/  CS2R R14, SRZ ;  /* 0x00000000000e7805 */ /* 0x000fe4000001ff00 */
[----:B0-----:R-:W-:Y:S01]  /*e650*/  CS2R R12, SRZ ;  /* 0x00000000000c7805 */ /* 0x001fe2000001ff00 */
[--C-:B------:R-:W-:Y:S01]  /*e660*/  @!P1 IMAD.WIDE R42, R43, 0x2, R38.reuse ;  /* 0x000000022b2a9825 */ /* 0x100fe200078e0226 */
[----:B------:R0:W5:Y:S03]  /*e670*/  @!P1 LD.E.128 R28, desc[UR56][R40.64] ;  /* 0x00000038281c9980 */ /* 0x000166000c101d00 */
[--C-:B------:R-:W-:Y:S01]  /*e680*/  @!P2 IMAD.WIDE R44, R45, 0x2, R38.reuse ;  /* 0x000000022d2ca825 */ /* 0x100fe200078e0226 */
[----:B------:R0:W5:Y:S03]  /*e690*/  @!P1 LD.E.128 R8, desc[UR56][R42.64] ;  /* 0x000000382a089980 */ /* 0x000166000c101d00 */
[----:B------:R-:W-:Y:S01]  /*e6a0*/  @!P0 IMAD.WIDE R38, R18, 0x2, R38 ;  /* 0x0000000212268825 */ /* 0x000fe200078e0226 */
[----:B------:R0:W5:Y:S04]  /*e6b0*/  @!P2 LD.E.128 R32, desc[UR56][R20.64] ;  /* 0x000000381420a980 */ /* 0x000168000c101d00 */
[----:B------:R0:W5:Y:S04]  /*e6c0*/  @!P0 LD.E.128 R4, desc[UR56][R38.64] ;  /* 0x0000003826048980 */ /* 0x000168000c101d00 */
[----:B------:R0:W5:Y:S02]  /*e6d0*/  @!P2 LD.E.128 R12, desc[UR56][R44.64] ;  /* 0x000000382c0ca980 */ /* 0x000164000c101d00 */
.L_x_577:
[----:B------:R-:W-:Y:S05]  /*e6e0*/  BSYNC B1 ;  /* 0x0000000000017941 */ /* 0x000fea0003800000 */
.L_x_576:
[----:B0-----:R-:W-:Y:S01]  /*e6f0*/  LEA.HI R20, R206, R206, RZ, 0x1 ;  /* 0x000000cece147211 */ /* 0x001fe200078f08ff */
[--C-:B-----5:R-:W-:Y:S01]  /*e700*/  IMAD.MOV.U32 R38, RZ, RZ, R5.reuse ;  /* 0x000000ffff267224 */ /* 0x120fe200078e0005 */
[----:B------:R-:W-:Y:S01]  /*e710*/  SHF.R.U64 R55, R4, 0x10, R5 ;  /* 0x0000001004377819 */ /* 0x000fe20000001205 */
[----:B------:R-:W-:Y:S01]  /*e720*/  IMAD.MOV.U32 R3, RZ, RZ, R25 ;  /* 0x000000ffff037224 */ /* 0x000fe200078e0019 */
[----:B------:R-:W-:Y:S01]  /*e730*/  LOP3.LUT R21, R20, 0xfffffffe, RZ, 0xc0, !PT ;  /* 0xfffffffe14157812 */ /* 0x000fe200078ec0ff */
[----:B------:R-:W-:Y:S01]  /*e740*/  IMAD.MOV.U32 R42, RZ, RZ, R31 ;  /* 0x000000ffff2a7224 */ /* 0x000fe200078e001f */
[----:B------:R-:W-:Y:S01]  /*e750*/  SHF.R.U32.HI R53, RZ, 0x10, R5 ;  /* 0x00000010ff357819 */ /* 0x000fe20000011605 */
[----:B------:R-:W-:Y:S01]  /*e760*/  IMAD.MOV.U32 R0, RZ, RZ, R24 ;  /* 0x000000ffff007224 */ /* 0x000fe200078e0018 */
[----:B------:R-:W-:Y:S01]  /*e770*/  SHF.R.U64 R67, R24, 0x10, R25 ;  /* 0x0000001018437819 */ /* 0x000fe20000001219 */
[----:B------:R-:W-:Y:S01]  /*e780*/  IMAD.IADD R21, R206, 0x1, -R21 ;  /* 0x00000001ce157824 */ /* 0x000fe200078e0a15 */
[----:B------:R-:W-:Y:S01]  /*e790*/  SHF.R.U32.HI R64, RZ, 0x10, R25 ;  /* 0x00000010ff407819 */ /* 0x000fe20000011619 */
[--C-:B------:R-:W-:Y:S01]  /*e7a0*/  IMAD.MOV.U32 R25, RZ, RZ, R27.reuse ;  /* 0x000000ffff197224 */ /* 0x100fe200078e001b */
[----:B------:R-:W-:Y:S01]  /*e7b0*/  SHF.R.U64 R65, R26, 0x10, R27 ;  /* 0x000000101a417819 */ /* 0x000fe2000000121b */
[----:B------:R-:W-:Y:S01]  /*e7c0*/  IMAD.MOV.U32 R46, RZ, RZ, R35 ;  /* 0x000000ffff2e7224 */ /* 0x000fe200078e0023 */
[----:B------:R-:W-:Y:S01]  /*e7d0*/  SHF.L.U32 R5, R21, 0x1f, RZ ;  /* 0x0000001f15057819 */ /* 0x000fe200000006ff */
[----:B------:R-:W-:Y:S01]  /*e7e0*/  IMAD.MOV.U32 R24, RZ, RZ, R26 ;  /* 0x000000ffff187224 */ /* 0x000fe200078e001a */
[----:B------:R-:W-:Y:S01]  /*e7f0*/  SHF.R.U32.HI R62, RZ, 0x10, R27 ;  /* 0x00000010ff3e7819 */ /* 0x000fe2000001161b */
[--C-:B------:R-:W-:Y:S01]  /*e800*/  IMAD.MOV.U32 R27, RZ, RZ, R29.reuse ;  /* 0x000000ffff1b7224 */ /* 0x100fe200078e001d */
[----:B------:R-:W0:Y:S01]  /*e810*/  SYNCS.PHASECHK.TRANS64.TRYWAIT P0, [R2+URZ+0x34800], R5 ;  /* 0x03480005020075a7 */ /* 0x000e22000800017f */
[----:B------:R-:W-:Y:S01]  /*e820*/  SHF.R.U32.HI R60, RZ, 0x10, R29 ;  /* 0x00000010ff3c7819 */ /* 0x000fe2000001161d */
[----:B------:R-:W-:Y:S01]  /*e830*/  IMAD.MOV.U32 R26, RZ, RZ, R28 ;  /* 0x000000ffff1a7224 */ /* 0x000fe200078e001c */
[----:B------:R-:W-:Y:S01]  /*e840*/  SHF.R.U32.HI R61, RZ, 0x10, R31 ;  /* 0x00000010ff3d7819 */ /* 0x000fe2000001161f */
[----:B------:R-:W-:Y:S01]  /*e850*/  IMAD.MOV.U32 R41, RZ, RZ, R30 ;  /* 0x000000ffff297224 */ /* 0x000fe200078e001e */
[--C-:B------:R-:W-:Y:S01]  /*e860*/  SHF.R.U64 R54, R34, 0x10, R35.reuse ;  /* 0x0000001022367819 */ /* 0x100fe20000001223 */
[----:B------:R-:W-:Y:S01]  /*e870*/  IMAD.MOV.U32 R43, RZ, RZ, R32 ;  /* 0x000000ffff2b7224 */ /* 0x000fe200078e0020 */
[----:B------:R-:W-:Y:S01]  /*e880*/  SHF.R.U32.HI R57, RZ, 0x10, R35 ;  /* 0x00000010ff397819 */ /* 0x000fe20000011623 */
[----:B------:R-:W-:Y:S01]  /*e890*/  IMAD.MOV.U32 R44, RZ, RZ, R33 ;  /* 0x000000ffff2c7224 */ /* 0x000fe200078e0021 */
[----:B------:R-:W-:Y:S01]  /*e8a0*/  PRMT R35, R25, 0x5410, R62 ;  /* 0x0000541019237816 */ /* 0x000fe2000000003e */
[----:B------:R-:W-:Y:S01]  /*e8b0*/  IMAD.MOV.U32 R45, RZ, RZ, R34 ;  /* 0x000000ffff2d7224 */ /* 0x000fe200078e0022 */
[----:B------:R-:W-:Y:S01]  /*e8c0*/  SHF.R.U64 R63, R28, 0x10, R29 ;  /* 0x000000101c3f7819 */ /* 0x000fe2000000121d */
[----:B------:R-:W-:Y:S01]  /*e8d0*/  IMAD.MOV.U32 R20, RZ, RZ, R4 ;  /* 0x000000ffff147224 */ /* 0x000fe200078e0004 */
[----:B------:R-:W-:Y:S01]  /*e8e0*/  SHF.R.U64 R58, R30, 0x10, R31 ;  /* 0x000000101e3a7819 */ /* 0x000fe2000000121f */
[----:B------:R-:W-:Y:S01]  /*e8f0*/  IMAD.MOV.U32 R39, RZ, RZ, R6 ;  /* 0x000000ffff277224 */ /* 0x000fe200078e0006 */
[----:B------:R-:W-:Y:S01]  /*e900*/  PRMT R25, R27, 0x5410, R60 ;  /* 0x000054101b197816 */ /* 0x000fe2000000003c */
[----:B------:R-:W-:Y:S01]  /*e910*/  IMAD.MOV.U32 R40, RZ, RZ, R7 ;  /* 0x000000ffff287224 */ /* 0x000fe200078e0007 */
[----:B------:R-:W-:Y:S01]  /*e920*/  PRMT R27, R42, 0x5410, R61 ;  /* 0x000054102a1b7816 */ /* 0x000fe2000000003d */
[----:B------:R-:W-:Y:S01]  /*e930*/  IMAD.MOV.U32 R28, RZ, RZ, R8 ;  /* 0x000000ffff1c7224 */ /* 0x000fe200078e0008 */
[----:B------:R-:W-:Y:S01]  /*e940*/  SHF.R.U64 R56, R32, 0x10, R33 ;  /* 0x0000001020387819 */ /* 0x000fe20000001221 */
[----:B------:R-:W-:Y:S01]  /*e950*/  IMAD.MOV.U32 R29, RZ, RZ, R9 ;  /* 0x000000ffff1d7224 */ /* 0x000fe200078e0009 */
[----:B------:R-:W-:Y:S01]  /*e960*/  SHF.R.U32.HI R59, RZ, 0x10, R33 ;  /* 0x00000010ff3b7819 */ /* 0x000fe20000011621 */
[----:B------:R-:W-:Y:S01]  /*e970*/  IMAD.MOV.U32 R30, RZ, RZ, R10 ;  /* 0x000000ffff1e7224 */ /* 0x000fe200078e000a */
[----:B------:R-:W-:Y:S01]  /*e980*/  SHF.R.U64 R52, R6, 0x10, R7 ;  /* 0x0000001006347819 */ /* 0x000fe20000001207 */
[----:B------:R-:W-:Y:S01]  /*e990*/  IMAD.MOV.U32 R31, RZ, RZ, R11 ;  /* 0x000000ffff1f7224 */ /* 0x000fe200078e000b */
[----:B------:R-:W-:Y:S01]  /*e9a0*/  SHF.R.U32.HI R51, RZ, 0x10, R7 ;  /* 0x00000010ff337819 */ /* 0x000fe20000011607 */
[----:B------:R-:W-:Y:S01]  /*e9b0*/  BSSY B1, `(.L_x_578) ;  /* 0x0000021000017945 */ /* 0x000fe20003800000 */
        /* <DEDUP_REMOVED lines=8> */
[----:B------:R-:W-:-:S02]  /*ea40*/  VIMNMX R42, R37, 0x80, PT ;  /* 0x00000080252a7848 */ /* 0x000fc40003fe0100 */
[----:B------:R-:W-:Y:S02]  /*ea50*/  PRMT R34, R24, 0x5410, R65 ;  /* 0x0000541018227816 */ /* 0x000fe40000000041 */
[--C-:B------:R-:W-:Y:S02]  /*ea60*/  SHF.R.U64 R11, R12, 0x10, R13.reuse ;  /* 0x000000100c0b7819 */ /* 0x100fe4000000120d */
[----:B------:R-:W-:Y:S02]  /*ea70*/  SHF.R.U32.HI R9, RZ, 0x10, R13 ;  /* 0x00000010ff097819 */ /* 0x000fe4000001160d */
[----:B------:R-:W-:Y:S02]  /*ea80*/  PRMT R32, R0, 0x5410, R67 ;  /* 0x0000541000207816 */ /* 0x000fe40000000043 */
[----:B------:R-:W-:Y:S02]  /*ea90*/  PRMT R33, R3, 0x5410, R64 ;  /* 0x0000541003217816 */ /* 0x000fe40000000040 */
[----:B------:R-:W-:-:S02]  /*eaa0*/  PRMT R24, R26, 0x5410, R63 ;  /* 0x000054101a187816 */ /* 0x000fc4000000003f */
[--C-:B------:R-:W-:Y:S02]  /*eab0*/  SHF.R.U64 R10, R14, 0x10, R15.reuse ;  /* 0x000000100e0a7819 */ /* 0x100fe4000000120f */
[----:B------:R-:W-:Y:S02]  /*eac0*/  SHF.R.U32.HI R8, RZ, 0x10, R15 ;  /* 0x00000010ff087819 */ /* 0x000fe4000001160f */
[----:B------:R-:W-:Y:S02]  /*ead0*/  PRMT R26, R41, 0x5410, R58 ;  /* 0x00005410291a7816 */ /* 0x000fe4000000003a */
[----:B------:R-:W-:Y:S02]  /*eae0*/  PRMT R0, R43, 0x5410, R56 ;  /* 0x000054102b007816 */ /* 0x000fe40000000038 */
[----:B------:R-:W-:Y:S02]  /*eaf0*/  PRMT R3, R44, 0x5410, R59 ;  /* 0x000054102c037816 */ /* 0x000fe4000000003b */
[----:B------:R-:W-:-:S02]  /*eb00*/  PRMT R12, R45, 0x5410, R54 ;  /* 0x000054102d0c7816 */ /* 0x000fc40000000036 */
[----:B------:R-:W-:Y:S02]  /*eb10*/  PRMT R13, R46, 0x5410, R57 ;  /* 0x000054102e0d7816 */ /* 0x000fe40000000039 */
[----:B------:R-:W-:Y:S02]  /*eb20*/  PRMT R37, R20, 0x5410, R55 ;  /* 0x0000541014257816 */ /* 0x000fe40000000037 */
[----:B------:R-:W-:Y:S02]  /*eb30*/  ISETP.GE.AND P1, PT, R17, R42, PT ;  /* 0x0000002a1100720c */ /* 0x000fe40003f26270 */
[----:B------:R-:W-:Y:S02]  /*eb40*/  PRMT R38, R38, 0x5410, R53 ;  /* 0x0000541026267816 */ /* 0x000fe40000000035 */
[----:B------:R-:W-:Y:S02]  /*eb50*/  PRMT R39, R39, 0x5410, R52 ;  /* 0x0000541027277816 */ /* 0x000fe40000000034 */
[----:B------:R-:W-:-:S02]  /*eb60*/  PRMT R40, R40, 0x5410, R51 ;  /* 0x0000541028287816 */ /* 0x000fc40000000033 */
[----:B------:R-:W-:Y:S02]  /*eb70*/  PRMT R28, R28, 0x5410, R49 ;  /* 0x000054101c1c7816 */ /* 0x000fe40000000031 */
[----:B------:R-:W-:Y:S02]  /*eb80*/  PRMT R29, R29, 0x5410, R50 ;  /* 0x000054101d1d7816 */ /* 0x000fe40000000032 */
[----:B------:R-:W-:Y:S02]  /*eb90*/  PRMT R30, R30, 0x5410, R47 ;  /* 0x000054101e1e7816 */ /* 0x000fe4000000002f */
[----:B------:R-:W-:Y:S01]  /*eba0*/  PRMT R31, R31, 0x5410, R48 ;  /* 0x000054101f1f7816 */ /* 0x000fe20000000030 */
[----:B0-----:R-:W-:Y:S06]  /*ebb0*/  @!P0 BRA `(.L_x_579) ;  /* 0x0000013400308947 */ /* 0x001fec0003800000 */
.L_x_812:
[----:B------:R-:W-:Y:S05]  /*ebc0*/  BSYNC B1 ;  /* 0x0000000000017941 */ /* 0x000fea0003800000 */
.L_x_578:
[----:B------:R-:W-:Y:S01]  /*ebd0*/  BSSY B1, `(.L_x_580) ;  /* 0x000011e000017945 */ /* 0x000fe20003800000 */
[----:B------:R-:W-:Y:S02]  /*ebe0*/  PRMT R14, R4, 0x5410, R11 ;  /* 0x00005410040e7816 */ /* 0x000fe4000000000b */
[----:B------:R-:W-:Y:S02]  /*ebf0*/  PRMT R15, R6, 0x5410, R9 ;  /* 0x00005410060f7816 */ /* 0x000fe40000000009 */
[----:B------:R-:W-:Y:S02]  /*ec00*/  PRMT R20, R7, 0x5410, R10 ;  /* 0x0000541007147816 */ /* 0x000fe4000000000a */
[----:B------:R-:W-:Y:S01]  /*ec10*/  PRMT R21, R21, 0x5410, R8 ;  /* 0x0000541015157816 */ /* 0x000fe20000000008 */
[----:B------:R-:W-:Y:S06]  /*ec20*/  @P1 BRA `(.L_x_581) ;  /* 0x0000001000601947 */ /* 0x000fec0003800000 */
[----:B------:R-:W1:Y:S01]  /*ec30*/  LDC R41, c[0x0][0x3f4] ;  /* 0x0000fd00ff297b82 */ /* 0x000e620000000800 */
[C---:B------:R-:W-:Y:S01]  /*ec40*/  VIADD R4, R18.reuse, 0x20 ;  /* 0x0000002012047836 */ /* 0x040fe20000000000 */
[----:B------:R-:W-:Y:S01]  /*ec50*/  BSSY B2, `(.L_x_582) ;  /* 0x0000061000027945 */ /* 0x000fe20003800000 */
[C---:B------:R-:W-:Y:S01]  /*ec60*/  VIADD R6, R18.reuse, 0x40 ;  /* 0x0000004012067836 */ /* 0x040fe20000000000 */
[-C--:B-1----:R-:W-:Y:S02]  /*ec70*/  ISETP.GE.AND P0, PT, R18, R41.reuse, PT ;  /* 0x000000291200720c */ /* 0x082fe40003f06270 */
[-C--:B------:R-:W-:Y:S02]  /*ec80*/  ISETP.GE.AND P1, PT, R4, R41.reuse, PT ;  /* 0x000000290400720c */ /* 0x080fe40003f26270 */
[----:B------:R-:W-:-:S09]  /*ec90*/  ISETP.GE.AND P2, PT, R6, R41, PT ;  /* 0x000000290600720c */ /* 0x000fd20003f46270 */
[----:B------:R-:W-:Y:S05]  /*eca0*/  @P0 BRA `(.L_x_583) ;  /* 0x00000004006c0947 */ /* 0x000fea0003800000 */
[----:B0-----:R-:W-:Y:S01]  /*ecb0*/  LEA.HI R5, R41, R226, RZ, 0x1d ;  /* 0x000000e229057211 */ /* 0x001fe200078fe8ff */
[----:B------:R-:W-:Y:S01]  /*ecc0*/  IMAD.U32 R54, R37, 0x10000, RZ ;  /* 0x0001000025367824 */ /* 0x000fe200078e00ff */
[----:B------:R-:W-:Y:S01]  /*ecd0*/  LOP3.LUT R4, R191, 0x38, R18, 0xf8, !PT ;  /* 0x00000038bf047812 */ /* 0x000fe200078ef812 */
[----:B------:R-:W-:Y:S01]  /*ece0*/  IMAD.U32 R52, R32, 0x10000, RZ ;  /* 0x0001000020347824 */ /* 0x000fe200078e00ff */
[----:B------:R-:W-:Y:S01]  /*ecf0*/  SHF.R.S32.HI R6, RZ, 0x1f, R5 ;  /* 0x0000001fff067819 */ /* 0x000fe20000011405 */
[----:B------:R-:W-:Y:S01]  /*ed00*/  IMAD.U32 R53, R38, 0x10000, RZ ;  /* 0x0001000026357824 */ /* 0x000fe200078e00ff */
[----:B------:R-:W-:Y:S02]  /*ed10*/  LOP3.LUT R51, R37, 0xffff0000, RZ, 0xc0, !PT ;  /* 0xffff000025337812 */ /* 0x000fe400078ec0ff */
[----:B------:R-:W-:Y:S01]  /*ed20*/  LEA.HI R7, R6, R5, RZ, 0x3 ;  /* 0x0000000506077211 */ /* 0x000fe200078f18ff */
[----:B------:R-:W-:Y:S01]  /*ed30*/  IMAD.SHL.U32 R6, R5, 0x8, RZ ;  /* 0x0000000805067824 */ /* 0x000fe200078e00ff */
[----:B------:R-:W-:-:S03]  /*ed40*/  LOP3.LUT R5, R4, R193, RZ, 0x3c, !PT ;  /* 0x000000c104057212 */ /* 0x000fc600078e3cff */
[----:B------:R-:W-:Y:S01]  /*ed50*/  IMAD.SHL.U32 R7, R7, 0x400, RZ ;  /* 0x0000040007077824 */ /* 0x000fe200078e00ff */
[----:B------:R-:W-:Y:S01]  /*ed60*/  LOP3.LUT R6, R191, 0x38, R6, 0xf8, !PT ;  /* 0x00000038bf067812 */ /* 0x000fe200078ef806 */
[----:B------:R-:W-:-:S03]  /*ed70*/  IMAD R5, R192, 0x200, R5 ;  /* 0x00000200c0057824 */ /* 0x000fc600078e0205 */
[----:B------:R-:W-:Y:S01]  /*ed80*/  LOP3.LUT R7, R7, 0x7fffe000, RZ, 0xc0, !PT ;  /* 0x7fffe00007077812 */ /* 0x000fe200078ec0ff */
[----:B------:R-:W-:Y:S01]  /*ed90*/  IMAD R61, R5, 0x2, R2 ;  /* 0x00000002053d7824 */ /* 0x000fe200078e0202 */
[----:B------:R-:W-:-:S03]  /*eda0*/  LOP3.LUT R6, R6, R193, RZ, 0x3c, !PT ;  /* 0x000000c106067212 */ /* 0x000fc600078e3cff */
[----:B------:R-:W-:-:S04]  /*edb0*/  IMAD R7, R192, 0x200, R7 ;  /* 0x00000200c0077824 */ /* 0x000fc800078e0207 */
[----:B------:R-:W-:Y:S02]  /*edc0*/  IMAD.IADD R9, R7, 0x1, R6 ;  /* 0x0000000107097824 */ /* 0x000fe400078e0206 */
[----:B------:R-:W0:Y:S02]  /*edd0*/  LDS.128 R4, [R61+0x10400] ;  /* 0x010400003d047984 */ /* 0x000e240000000c00 */
[----:B------:R-:W-:-:S05]  /*ede0*/  IMAD R62, R9, 0x2, R2 ;  /* 0x00000002093e7824 */ /* 0x000fca00078e0202 */
[----:B------:R-:W1:Y:S01]  /*edf0*/  LDS.128 R8, [R62+0x10400] ;  /* 0x010400003e087984 */ /* 0x000e620000000c00 */
[C---:B0-----:R-:W-:Y:S01]  /*ee00*/  IMAD.U32 R43, R4.reuse, 0x10000, RZ ;  /* 0x00010000042b7824 */ /* 0x041fe200078e00ff */
[----:B------:R-:W-:Y:S01]  /*ee10*/  LOP3.LUT R4, R4, 0xffff0000, RZ, 0xc0, !PT ;  /* 0xffff000004047812 */ /* 0x000fe200078ec0ff */
[C---:B------:R-:W-:Y:S01]  /*ee20*/  IMAD.U32 R44, R5.reuse, 0x10000, RZ ;  /* 0x00010000052c7824 */ /* 0x040fe200078e00ff */
[----:B------:R-:W-:Y:S01]  /*ee30*/  LOP3.LUT R5, R5, 0xffff0000, RZ, 0xc0, !PT ;  /* 0xffff000005057812 */ /* 0x000fe200078ec0ff */
[C---:B------:R-:W-:Y:S01]  /*ee40*/  IMAD.U32 R45, R6.reuse, 0x10000, RZ ;  /* 0x00010000062d7824 */ /* 0x040fe200078e00ff */
[----:B------:R-:W-:Y:S01]  /*ee50*/  LOP3.LUT R6, R6, 0xffff0000, RZ, 0xc0, !PT ;  /* 0xffff000006067812 */ /* 0x000fe200078ec0ff */
[C---:B------:R-:W-:Y:S01]  /*ee60*/  IMAD.U32 R46, R7.reuse, 0x10000, RZ ;  /* 0x00010000072e7824 */ /* 0x040fe200078e00ff */
[----:B------:R-:W-:Y:S01]  /*ee70*/  LOP3.LUT R7, R7, 0xffff0000, RZ, 0xc0, !PT ;  /* 0xffff000007077812 */ /* 0x000fe200078ec0ff */
[C---:B-1----:R-:W-:Y:S01]  /*ee80*/  IMAD.U32 R47, R8.reuse, 0x10000, RZ ;  /* 0x00010000082f7824 */ /* 0x042fe200078e00ff */
[----:B------:R-:W-:Y:S01]  /*ee90*/  LOP3.LUT R8, R8, 0xffff0000, RZ, 0xc0, !PT ;  /* 0xffff000008087812 */ /* 0x000fe200078ec0ff */
[C---:B------:R-:W-:Y:S01]  /*eea0*/  IMAD.U32 R48, R9.reuse, 0x10000, RZ ;  /* 0x0001000009307824 */ /* 0x040fe200078e00ff */
[----:B------:R-:W-:Y:S01]  /*eeb0*/  LOP3.LUT R9, R9, 0xffff0000, RZ, 0xc0, !PT ;  /* 0xffff000009097812 */ /* 0x000fe200078ec0ff */
[C---:B------:R-:W-:Y:S01]  /*eec0*/  FMUL.FTZ R56, R47.reuse, R54 ;  /* 0x000000362f387220 */ /* 0x040fe20000410000 */
[-C--:B------:R-:W-:Y:S01]  /*eed0*/  FMUL.FTZ R58, R47, R52.reuse ;  /* 0x000000342f3a7220 */ /* 0x080fe20000410000 */
[----:B------:R-:W-:Y:S01]  /*eee0*/  LOP3.LUT R47, R32, 0xffff0000, RZ, 0xc0, !PT ;  /* 0xffff0000202f7812 */ /* 0x000fe200078ec0ff */
[----:B------:R-:W-:Y:S01]  /*eef0*/  FMUL.FTZ R55, R8, R51 ;  /* 0x0000003308377220 */ /* 0x000fe20000410000 */
[C---:B------:R-:W-:Y:S01]  /*ef00*/  FFMA.FTZ R56, R43.reuse, R52, -R56 ;  /* 0x000000342b387223 */ /* 0x040fe20000010838 */
[----:B------:R-:W-:Y:S01]  /*ef10*/  FFMA.FTZ R58, R43, R54, R58 ;  /* 0x000000362b3a7223 */ /* 0x000fe2000001003a */
[----:B------:R-:W-:-:S02]  /*ef20*/  IMAD.U32 R43, R33, 0x10000, RZ ;  /* 0x00010000212b7824 */ /* 0x000fc400078e00ff */
[-C--:B------:R-:W-:Y:S01]  /*ef30*/  FMUL.FTZ R57, R8, R47.reuse ;  /* 0x0000002f08397220 */ /* 0x080fe20000410000 */
[----:B------:R-:W-:Y:S01]  /*ef40*/  FFMA.FTZ R55, R4, R47, -R55 ;  /* 0x0000002f04377223 */ /* 0x000fe20000010837 */
[----:B------:R-:W-:Y:S01]  /*ef50*/  FMUL.FTZ R47, R48, R53 ;  /* 0x00000035302f7220 */ /* 0x000fe20000410000 */
[----:B------:R-:W-:Y:S02]  /*ef60*/  IMAD.U32 R49, R10, 0x10000, RZ ;  /* 0x000100000a317824 */ /* 0x000fe400078e00ff */
[----:B------:R-:W-:Y:S01]  /*ef70*/  FMUL.FTZ R52, R48, R43 ;  /* 0x0000002b30347220 */ /* 0x000fe20000410000 */
[----:B------:R-:W-:Y:S01]  /*ef80*/  FFMA.FTZ R57, R4, R51, R57 ;  /* 0x0000003304397223 */ /* 0x000fe20000010039 */
[----:B------:R-:W-:Y:S01]  /*ef90*/  LOP3.LUT R10, R10, 0xffff0000, RZ, 0xc0, !PT ;  /* 0xffff00000a0a7812 */ /* 0x000fe200078ec0ff */
[----:B------:R-:W-:Y:S01]  /*efa0*/  FFMA.FTZ R48, R44, R43, -R47 ;  /* 0x0000002b2c307223 */ /* 0x000fe2000001082f */
[C---:B------:R-:W-:Y:S01]  /*efb0*/  LOP3.LUT R51, R39.reuse, 0xffff0000, RZ, 0xc0, !PT ;  /* 0xffff000027337812 */ /* 0x040fe200078ec0ff */
[----:B------:R-:W-:Y:S01]  /*efc0*/  IMAD.U32 R8, R39, 0x10000, RZ ;  /* 0x0001000027087824 */ /* 0x000fe200078e00ff */
[C---:B------:R-:W-:Y:S01]  /*efd0*/  LOP3.LUT R43, R34.reuse, 0xffff0000, RZ, 0xc0, !PT ;  /* 0xffff0000222b7812 */ /* 0x040fe200078ec0ff */
[----:B------:R-:W-:-:S02]  /*efe0*/  IMAD.U32 R4, R34, 0x10000, RZ ;  /* 0x0001000022047824 */ /* 0x000fc400078e00ff */
[----:B------:R-:W-:Y:S01]  /*eff0*/  FFMA.FTZ R52, R44, R53, R52 ;  /* 0x000000352c347223 */ /* 0x000fe20000010034 */
[C---:B------:R-:W-:Y:S01]  /*f000*/  FMUL.FTZ R59, R10.reuse, R51 ;  /* 0x000000330a3b7220 */ /* 0x040fe20000410000 */
[C---:B------:R-:W-:Y:S01]  /*f010*/  FMUL.FTZ R44, R49.reuse, R8 ;  /* 0x00000008312c7220 */ /* 0x040fe20000410000 */
[-C--:B------:R-:W-:Y:S01]  /*f020*/  FMUL.FTZ R54, R49, R4.reuse ;  /* 0x0000000431367220 */ /* 0x080fe20000410000 */
[----:B------:R-:W-:Y:S01]  /*f030*/  FMUL.FTZ R10, R10, R43 ;  /* 0x0000002b0a0a7220 */ /* 0x000fe20000410000 */
[----:B------:R-:W-:Y:S02]  /*f040*/  IMAD.U32 R50, R11, 0x10000, RZ ;  /* 0x000100000b327824 */ /* 0x000fe400078e00ff */
[C---:B------:R-:W-:Y:S01]  /*f050*/  FFMA.FTZ R53, R45.reuse, R4, -R44 ;  /* 0x000000042d357223 */ /* 0x040fe2000001082c */
[----:B------:R-:W-:Y:S02]  /*f060*/  IMAD.U32 R49, R40, 0x10000, RZ ;  /* 0x0001000028317824 */ /* 0x000fe400078e00ff */
[----:B------:R-:W-:Y:S01]  /*f070*/  FFMA.FTZ R54, R45, R8, R54 ;  /* 0x000000082d367223 */ /* 0x000fe20000010036 */
[----:B------:R-:W-:-:S02]  /*f080*/  IMAD.U32 R47, R35, 0x10000, RZ ;  /* 0x00010000232f7824 */ /* 0x000fc400078e00ff */
[----:B------:R-:W-:Y:S01]  /*f090*/  FFMA.FTZ R51, R6, R51, R10 ;  /* 0x0000003306337223 */ /* 0x000fe2000001000a */
[----:B------:R-:W-:Y:S01]  /*f0a0*/  LOP3.LUT R11, R11, 0xffff0000, RZ, 0xc0, !PT ;  /* 0xffff00000b0b7812 */ /* 0x000fe200078ec0ff */
[----:B------:R-:W-:Y:S01]  /*f0b0*/  FMUL.FTZ R45, R50, R49 ;  /* 0x00000031322d7220 */ /* 0x000fe20000410000 */
[----:B------:R-:W-:Y:S01]  /*f0c0*/  FFMA.FTZ R60, R6, R43, -R59 ;  /* 0x0000002b063c7223 */ /* 0x000fe2000001083b */
[----:B------:R-:W-:Y:S01]  /*f0d0*/  LOP3.LUT R8, R38, 0xffff0000, RZ, 0xc0, !PT ;  /* 0xffff000026087812 */ /* 0x000fe200078ec0ff */
[-C--:B------:R-:W-:Y:S01]  /*f0e0*/  FMUL.FTZ R43, R50, R47.reuse ;  /* 0x0000002f322b7220 */ /* 0x080fe20000410000 */
[----:B------:R-:W-:Y:S01]  /*f0f0*/  LOP3.LUT R10, R40, 0xffff0000, RZ, 0xc0, !PT ;  /* 0xffff0000280a7812 */ /* 0x000fe200078ec0ff */
[C---:B------:R-:W-:Y:S01]  /*f100*/  FFMA.FTZ R45, R46.reuse, R47, -R45 ;  /* 0x0000002f2e2d7223 */ /* 0x040fe2000001082d */
[----:B------:R-:W-:Y:S01]  /*f110*/  LOP3.LUT R4, R33, 0xffff0000, RZ, 0xc0, !PT ;  /* 0xffff000021047812 */ /* 0x000fe200078ec0ff */
[----:B------:R-:W-:Y:S01]  /*f120*/  FFMA.FTZ R46, R46, R49, R43 ;  /* 0x000000312e2e7223 */ /* 0x000fe2000001002b */
[----:B------:R-:W-:Y:S01]  /*f130*/  LOP3.LUT R6, R35, 0xffff0000, RZ, 0xc0, !PT ;  /* 0xffff000023067812 */ /* 0x000fe200078ec0ff */
[----:B------:R-:W-:Y:S01]  /*f140*/  FMUL.FTZ R44, R9, R8 ;  /* 0x00000008092c7220 */ /* 0x000fe20000410000 */
[----:B------:R-:W-:Y:S01]  /*f150*/  FMUL.FTZ R50, R11, R10 ;  /* 0x0000000a0b327220 */ /* 0x000fe20000410000 */
[----:B------:R-:W-:-:S02]  /*f160*/  FMUL.FTZ R43, R9, R4 ;  /* 0x00000004092b7220 */ /* 0x000fc40000410000 */
[----:B------:R-:W-:Y:S01]  /*f170*/  FMUL.FTZ R11, R11, R6 ;  /* 0x000000060b0b7220 */ /* 0x000fe20000410000 */
[----:B------:R-:W-:Y:S01]  /*f180*/  FFMA.FTZ R9, R5, R4, -R44 ;  /* 0x0000000405097223 */ /* 0x000fe2000001082c */
[----:B------:R-:W-:Y:S01]  /*f190*/  FFMA.FTZ R50, R7, R6, -R50 ;  /* 0x0000000607327223 */ /* 0x000fe20000010832 */
[----:B------:R-:W-:Y:S01]  /*f1a0*/  FFMA.FTZ R43, R5, R8, R43 ;  /* 0x00000008052b7223 */ /* 0x000fe2000001002b */
[----:B------:R-:W-:Y:S01]  /*f1b0*/  FFMA.FTZ R11, R7, R10, R11 ;  /* 0x0000000a070b7223 */ /* 0x000fe2000001000b */
[----:B------:R-:W-:Y:S02]  /*f1c0*/  F2FP.BF16.F32.PACK_AB R6, R60, R53 ;  /* 0x000000353c06723e */ /* 0x000fe400000010ff */
[----:B------:R-:W-:Y:S02]  /*f1d0*/  F2FP.BF16.F32.PACK_AB R4, R55, R56 ;  /* 0x000000383704723e */ /* 0x000fe400000010ff */
[----:B------:R-:W-:Y:S02]  /*f1e0*/  F2FP.BF16.F32.PACK_AB R5, R9, R48 ;  /* 0x000000300905723e */ /* 0x000fe400000010ff */
[----:B------:R-:W-:-:S02]  /*f1f0*/  F2FP.BF16.F32.PACK_AB R7, R50, R45 ;  /* 0x0000002d3207723e */ /* 0x000fc400000010ff */
[----:B------:R-:W-:Y:S02]  /*f200*/  F2FP.BF16.F32.PACK_AB R10, R51, R54 ;  /* 0x00000036330a723e */ /* 0x000fe400000010ff */
[----:B------:R-:W-:Y:S01]  /*f210*/  F2FP.BF16.F32.PACK_AB R8, R57, R58 ;  /* 0x0000003a3908723e */ /* 0x000fe200000010ff */
[----:B------:R1:W-:Y:S01]  /*f220*/  STS.128 [R61+0x10400], R4 ;  /* 0x010400043d007388 */ /* 0x0003e20000000c00 */
[----:B------:R-:W-:Y:S02]  /*f230*/  F2FP.BF16.F32.PACK_AB R9, R43, R52 ;  /* 0x000000342b09723e */ /* 0x000fe400000010ff */
[----:B------:R-:W-:-:S05]  /*f240*/  F2FP.BF16.F32.PACK_AB R11, R11, R46 ;  /* 0x0000002e0b0b723e */ /* 0x000fca00000010ff */
[----:B------:R1:W-:Y:S02]  /*f250*/  STS.128 [R62+0x10400], R8 ;  /* 0x010400083e007388 */ /* 0x0003e40000000c00 */
.L_x_583:
[----:B------:R-:W-:Y:S05]  /*f260*/  BSYNC B2 ;  /* 0x0000000000027941 */ /* 0x000fea0003800000 */
.L_x_582:
[----:B------:R-:W-:Y:S04]  /*f270*/  BSSY B2, `(.L_x_584) ;  /* 0x000005a000027945 */ /* 0x000fe80003800000 */
[----:B------:R-:W-:Y:S05]  /*f280*/  @P1 BRA `(.L_x_585) ;  /* 0x0000000400601947 */ /* 0x000fea0003800000 */
[----:B------:R-:W2:Y:S01]  /*f290*/  LDL R60, [R1+0x78] ;  /* 0x00007800013c7983 */ /* 0x000ea20000100800 */
[----:B-1----:R-:W-:Y:S01]  /*f2a0*/  LEA.HI R4, R41, R227, RZ, 0x1d ;  /* 0x000000e329047211 */ /* 0x002fe200078fe8ff */
[C---:B------:R-:W-:Y:S01]  /*f2b0*/  IMAD.U32 R55, R28.reuse, 0x10000, RZ ;  /* 0x000100001c377824 */ /* 0x040fe200078e00ff */
[----:B------:R-:W-:Y:S01]  /*f2c0*/  LOP3.LUT R57, R28, 0xffff0000, RZ, 0xc0, !PT ;  /* 0xffff00001c397812 */ /* 0x000fe200078ec0ff */
[----:B------:R-:W-:Y:S01]  /*f2d0*/  IMAD.U32 R53, R24, 0x10000, RZ ;  /* 0x0001000018357824 */ /* 0x000fe200078e00ff */
[----:B0-----:R-:W-:-:S04]  /*f2e0*/  SHF.R.S32.HI R5, RZ, 0x1f, R4 ;  /* 0x0000001fff057819 */ /* 0x001fc80000011404 */
        /* <DEDUP_REMOVED lines=8> */
[----:B------:R-:W-:-:S05]  /*f370*/  IMAD R43, R9, 0x2, R2 ;  /* 0x00000002092b7824 */ /* 0x000fca00078e0202 */
[----:B------:R-:W0:Y:S02]  /*f380*/  LDS.128 R8, [R43+0x10400] ;  /* 0x010400002b087984 */ /* 0x000e240000000c00 */
[C---:B0-----:R-:W-:Y:S01]  /*f390*/  IMAD.U32 R48, R8.reuse, 0x10000, RZ ;  /* 0x0001000008307824 */ /* 0x041fe200078e00ff */
[----:B------:R-:W-:Y:S01]  /*f3a0*/  LOP3.LUT R8, R8, 0xffff0000, RZ, 0xc0, !PT ;  /* 0xffff000008087812 */ /* 0x000fe200078ec0ff */
[C---:B------:R-:W-:Y:S01]  /*f3b0*/  IMAD.U32 R49, R9.reuse, 0x10000, RZ ;  /* 0x0001000009317824 */ /* 0x040fe200078e00ff */
[----:B------:R-:W-:Y:S01]  /*f3c0*/  LOP3.LUT R9, R9, 0xffff0000, RZ, 0xc0, !PT ;  /* 0xffff000009097812 */ /* 0x000fe200078ec0ff */
[C---:B------:R-:W-:Y:S01]  /*f3d0*/  FMUL.FTZ R59, R48.reuse, R55 ;  /* 0x00000037303b7220 */ /* 0x040fe20000410000 */
[----:B------:R-:W-:Y:S01]  /*f3e0*/  FMUL.FTZ R61, R48, R53 ;  /* 0x00000035303d7220 */ /* 0x000fe20000410000 */
[----:B------:R-:W-:Y:S01]  /*f3f0*/  FMUL.FTZ R63, R8, R57 ;  /* 0x00000039083f7220 */ /* 0x000fe20000410000 */
[----:B------:R-:W-:Y:S02]  /*f400*/  IMAD.U32 R48, R29, 0x10000, RZ ;  /* 0x000100001d307824 */ /* 0x000fe400078e00ff */
[C---:B------:R-:W-:Y:S01]  /*f410*/  IMAD.U32 R50, R10.reuse, 0x10000, RZ ;  /* 0x000100000a327824 */ /* 0x040fe200078e00ff */
[----:B------:R-:W-:Y:S01]  /*f420*/  LOP3.LUT R10, R10, 0xffff0000, RZ, 0xc0, !PT ;  /* 0xffff00000a0a7812 */ /* 0x000fe200078ec0ff */
[C---:B------:R-:W-:Y:S01]  /*f430*/  IMAD.U32 R51, R11.reuse, 0x10000, RZ ;  /* 0x000100000b337824 */ /* 0x040fe200078e00ff */
[----:B------:R-:W-:Y:S01]  /*f440*/  LOP3.LUT R11, R11, 0xffff0000, RZ, 0xc0, !PT ;  /* 0xffff00000b0b7812 */ /* 0x000fe200078ec0ff */
[----:B--2---:R-:W0:Y:S02]  /*f450*/  LDS.128 R4, [R60] ;  /* 0x000000003c047984 */ /* 0x004e240000000c00 */
[C---:B0-----:R-:W-:Y:S01]  /*f460*/  IMAD.U32 R44, R4.reuse, 0x10000, RZ ;  /* 0x00010000042c7824 */ /* 0x041fe200078e00ff */
[----:B------:R-:W-:Y:S01]  /*f470*/  LOP3.LUT R4, R4, 0xffff0000, RZ, 0xc0, !PT ;  /* 0xffff000004047812 */ /* 0x000fe200078ec0ff */
[C---:B------:R-:W-:Y:S01]  /*f480*/  IMAD.U32 R45, R5.reuse, 0x10000, RZ ;  /* 0x00010000052d7824 */ /* 0x040fe200078e00ff */
[----:B------:R-:W-:Y:S01]  /*f490*/  LOP3.LUT R5, R5, 0xffff0000, RZ, 0xc0, !PT ;  /* 0xffff000005057812 */ /* 0x000fe200078ec0ff */
[----:B------:R-:W-:Y:S01]  /*f4a0*/  FFMA.FTZ R59, R44, R53, -R59 ;  /* 0x000000352c3b7223 */ /* 0x000fe2000001083b */
[----:B------:R-:W-:Y:S01]  /*f4b0*/  LOP3.LUT R53, R24, 0xffff0000, RZ, 0xc0, !PT ;  /* 0xffff000018357812 */ /* 0x000fe200078ec0ff */
[----:B------:R-:W-:Y:S01]  /*f4c0*/  FFMA.FTZ R61, R44, R55, R61 ;  /* 0x000000372c3d7223 */ /* 0x000fe2000001003d */
[----:B------:R-:W-:-:S02]  /*f4d0*/  IMAD.U32 R44, R25, 0x10000, RZ ;  /* 0x00010000192c7824 */ /* 0x000fc400078e00ff */
[----:B------:R-:W-:Y:S02]  /*f4e0*/  IMAD.U32 R46, R6, 0x10000, RZ ;  /* 0x00010000062e7824 */ /* 0x000fe400078e00ff */
[-C--:B------:R-:W-:Y:S01]  /*f4f0*/  FMUL.FTZ R55, R8, R53.reuse ;  /* 0x0000003508377220 */ /* 0x080fe20000410000 */
[----:B------:R-:W-:Y:S01]  /*f500*/  FFMA.FTZ R52, R4, R53, -R63 ;  /* 0x0000003504347223 */ /* 0x000fe2000001083f */
[C---:B------:R-:W-:Y:S01]  /*f510*/  FMUL.FTZ R8, R49.reuse, R48 ;  /* 0x0000003031087220 */ /* 0x040fe20000410000 */
[----:B------:R-:W-:Y:S02]  /*f520*/  IMAD.U32 R53, R30, 0x10000, RZ ;  /* 0x000100001e357824 */ /* 0x000fe400078e00ff */
[-C--:B------:R-:W-:Y:S01]  /*f530*/  FMUL.FTZ R63, R49, R44.reuse ;  /* 0x0000002c313f7220 */ /* 0x080fe20000410000 */
[----:B------:R-:W-:Y:S01]  /*f540*/  FFMA.FTZ R54, R4, R57, R55 ;  /* 0x0000003904367223 */ /* 0x000fe20000010037 */
[----:B------:R-:W-:Y:S01]  /*f550*/  FFMA.FTZ R56, R45, R44, -R8 ;  /* 0x0000002c2d387223 */ /* 0x000fe20000010808 */
[----:B------:R-:W-:-:S02]  /*f560*/  IMAD.U32 R49, R26, 0x10000, RZ ;  /* 0x000100001a317824 */ /* 0x000fc400078e00ff */
[----:B------:R-:W-:Y:S01]  /*f570*/  FFMA.FTZ R63, R45, R48, R63 ;  /* 0x000000302d3f7223 */ /* 0x000fe2000001003f */
[----:B------:R-:W-:Y:S01]  /*f580*/  FMUL.FTZ R57, R50, R53 ;  /* 0x0000003532397220 */ /* 0x000fe20000410000 */
[----:B------:R-:W-:Y:S01]  /*f590*/  LOP3.LUT R55, R30, 0xffff0000, RZ, 0xc0, !PT ;  /* 0xffff00001e377812 */ /* 0x000fe200078ec0ff */
[----:B------:R-:W-:Y:S01]  /*f5a0*/  IMAD.U32 R44, R31, 0x10000, RZ ;  /* 0x000100001f2c7824 */ /* 0x000fe200078e00ff */
[----:B------:R-:W-:Y:S01]  /*f5b0*/  LOP3.LUT R45, R26, 0xffff0000, RZ, 0xc0, !PT ;  /* 0xffff00001a2d7812 */ /* 0x000fe200078ec0ff */
[-C--:B------:R-:W-:Y:S01]  /*f5c0*/  FMUL.FTZ R65, R50, R49.reuse ;  /* 0x0000003132417220 */ /* 0x080fe20000410000 */
[----:B------:R-:W-:Y:S01]  /*f5d0*/  LOP3.LUT R6, R6, 0xffff0000, RZ, 0xc0, !PT ;  /* 0xffff000006067812 */ /* 0x000fe200078ec0ff */
[----:B------:R-:W-:Y:S01]  /*f5e0*/  FFMA.FTZ R57, R46, R49, -R57 ;  /* 0x000000312e397223 */ /* 0x000fe20000010839 */
[C---:B------:R-:W-:Y:S01]  /*f5f0*/  FMUL.FTZ R49, R10.reuse, R55 ;  /* 0x000000370a317220 */ /* 0x040fe20000410000 */
[----:B------:R-:W-:Y:S02]  /*f600*/  IMAD.U32 R47, R7, 0x10000, RZ ;  /* 0x00010000072f7824 */ /* 0x000fe400078e00ff */
[----:B------:R-:W-:Y:S01]  /*f610*/  FMUL.FTZ R10, R10, R45 ;  /* 0x0000002d0a0a7220 */ /* 0x000fe20000410000 */
[----:B------:R-:W-:-:S02]  /*f620*/  IMAD.U32 R4, R27, 0x10000, RZ ;  /* 0x000100001b047824 */ /* 0x000fc400078e00ff */
[----:B------:R-:W-:Y:S01]  /*f630*/  FMUL.FTZ R8, R51, R44 ;  /* 0x0000002c33087220 */ /* 0x000fe20000410000 */
[----:B------:R-:W-:Y:S01]  /*f640*/  FFMA.FTZ R65, R46, R53, R65 ;  /* 0x000000352e417223 */ /* 0x000fe20000010041 */
[C---:B------:R-:W-:Y:S01]  /*f650*/  FFMA.FTZ R46, R6.reuse, R45, -R49 ;  /* 0x0000002d062e7223 */ /* 0x040fe20000010831 */
[----:B------:R-:W-:Y:S01]  /*f660*/  FFMA.FTZ R48, R6, R55, R10 ;  /* 0x0000003706307223 */ /* 0x000fe2000001000a */
[-C--:B------:R-:W-:Y:S01]  /*f670*/  FFMA.FTZ R49, R47, R4.reuse, -R8 ;  /* 0x000000042f317223 */ /* 0x080fe20000010808 */
[----:B------:R-:W-:Y:S01]  /*f680*/  FMUL.FTZ R50, R51, R4 ;  /* 0x0000000433327220 */ /* 0x000fe20000410000 */
[----:B------:R-:W-:Y:S02]  /*f690*/  LOP3.LUT R8, R29, 0xffff0000, RZ, 0xc0, !PT ;  /* 0xffff00001d087812 */ /* 0x000fe400078ec0ff */
[----:B------:R-:W-:Y:S01]  /*f6a0*/  LOP3.LUT R10, R31, 0xffff0000, RZ, 0xc0, !PT ;  /* 0xffff00001f0a7812 */ /* 0x000fe200078ec0ff */
[----:B------:R-:W-:Y:S01]  /*f6b0*/  FFMA.FTZ R50, R47, R44, R50 ;  /* 0x0000002c2f327223 */ /* 0x000fe20000010032 */
[----:B------:R-:W-:Y:S01]  /*f6c0*/  LOP3.LUT R4, R25, 0xffff0000, RZ, 0xc0, !PT ;  /* 0xffff000019047812 */ /* 0x000fe200078ec0ff */
[----:B------:R-:W-:Y:S01]  /*f6d0*/  FMUL.FTZ R44, R9, R8 ;  /* 0x00000008092c7220 */ /* 0x000fe20000410000 */
[----:B------:R-:W-:Y:S01]  /*f6e0*/  LOP3.LUT R6, R27, 0xffff0000, RZ, 0xc0, !PT ;  /* 0xffff00001b067812 */ /* 0x000fe200078ec0ff */
[----:B------:R-:W-:Y:S01]  /*f6f0*/  FMUL.FTZ R58, R11, R10 ;  /* 0x0000000a0b3a7220 */ /* 0x000fe20000410000 */
[----:B------:R-:W-:Y:S01]  /*f700*/  LOP3.LUT R7, R7, 0xffff0000, RZ, 0xc0, !PT ;  /* 0xffff000007077812 */ /* 0x000fe200078ec0ff */
[-C--:B------:R-:W-:Y:S01]  /*f710*/  FMUL.FTZ R45, R9, R4.reuse ;  /* 0x00000004092d7220 */ /* 0x080fe20000410000 */
[----:B------:R-:W-:Y:S01]  /*f720*/  FFMA.FTZ R9, R5, R4, -R44 ;  /* 0x0000000405097223 */ /* 0x000fe2000001082c */
[-C--:B------:R-:W-:Y:S01]  /*f730*/  FMUL.FTZ R11, R11, R6.reuse ;  /* 0x000000060b0b7220 */ /* 0x080fe20000410000 */
[----:B------:R-:W-:Y:S01]  /*f740*/  F2FP.BF16.F32.PACK_AB R4, R52, R59 ;  /* 0x0000003b3404723e */ /* 0x000fe200000010ff */
[----:B------:R-:W-:Y:S01]  /*f750*/  FFMA.FTZ R58, R7, R6, -R58 ;  /* 0x00000006073a7223 */ /* 0x000fe2000001083a */
[----:B------:R-:W-:Y:S01]  /*f760*/  FFMA.FTZ R44, R5, R8, R45 ;  /* 0x00000008052c7223 */ /* 0x000fe2000001002d */
[----:B------:R-:W-:Y:S01]  /*f770*/  FFMA.FTZ R11, R7, R10, R11 ;  /* 0x0000000a070b7223 */ /* 0x000fe2000001000b */
[----:B------:R-:W-:-:S02]  /*f780*/  F2FP.BF16.F32.PACK_AB R6, R46, R57 ;  /* 0x000000392e06723e */ /* 0x000fc400000010ff */
[----:B------:R-:W-:Y:S02]  /*f790*/  F2FP.BF16.F32.PACK_AB R5, R9, R56 ;  /* 0x000000380905723e */ /* 0x000fe400000010ff */
[----:B------:R-:W-:Y:S02]  /*f7a0*/  F2FP.BF16.F32.PACK_AB R7, R58, R49 ;  /* 0x000000313a07723e */ /* 0x000fe400000010ff */
[----:B------:R-:W-:Y:S02]  /*f7b0*/  F2FP.BF16.F32.PACK_AB R10, R48, R65 ;  /* 0x00000041300a723e */ /* 0x000fe400000010ff */
[----:B------:R-:W-:Y:S01]  /*f7c0*/  F2FP.BF16.F32.PACK_AB R8, R54, R61 ;  /* 0x0000003d3608723e */ /* 0x000fe200000010ff */
[----:B------:R2:W-:Y:S01]  /*f7d0*/  STS.128 [R60], R4 ;  /* 0x000000043c007388 */ /* 0x0005e20000000c00 */
[----:B------:R-:W-:Y:S02]  /*f7e0*/  F2FP.BF16.F32.PACK_AB R9, R44, R63 ;  /* 0x0000003f2c09723e */ /* 0x000fe400000010ff */
[----:B------:R-:W-:-:S05]  /*f7f0*/  F2FP.BF16.F32.PACK_AB R11, R11, R50 ;  /* 0x000000320b0b723e */ /* 0x000fca00000010ff */
[----:B------:R2:W-:Y:S02]  /*f800*/  STS.128 [R43+0x10400], R8 ;  /* 0x010400082b007388 */ /* 0x0005e40000000c00 */
.L_x_585:
[----:B------:R-:W-:Y:S05]  /*f810*/  BSYNC B2 ;  /* 0x0000000000027941 */ /* 0x000fea0003800000 */
.L_x_584:
[----:B------:R-:W-:Y:S05]  /*f820*/  @P2 BRA `(.L_x_581) ;  /* 0x0000000400602947 */ /* 0x000fea0003800000 */
[----:B-1----:R-:W3:Y:S01]  /*f830*/  LDL R61, [R1+0x70] ;  /* 0x00007000013d7983 */ /* 0x002ee20000100800 */
[----:B------:R-:W-:Y:S01]  /*f840*/  LEA.HI R41, R41, R228, RZ, 0x1d ;  /* 0x000000e429297211 */ /* 0x000fe200078fe8ff */
[C---:B------:R-:W-:Y:S01]  /*f850*/  IMAD.U32 R54, R14.reuse, 0x10000, RZ ;  /* 0x000100000e367824 */ /* 0x040fe200078e00ff */
[----:B------:R-:W-:Y:S01]  /*f860*/  LOP3.LUT R51, R14, 0xffff0000, RZ, 0xc0, !PT ;  /* 0xffff00000e337812 */ /* 0x000fe200078ec0ff */
[----:B------:R-:W-:Y:S01]  /*f870*/  IMAD.U32 R52, R0, 0x10000, RZ ;  /* 0x0001000000347824 */ /* 0x000fe200078e00ff */
[----:B--2---:R-:W-:Y:S01]  /*f880*/  SHF.R.S32.HI R4, RZ, 0x1f, R41 ;  /* 0x0000001fff047819 */ /* 0x004fe20000011429 */
[----:B------:R-:W-:-:S03]  /*f890*/  IMAD.U32 R53, R15, 0x10000, RZ ;  /* 0x000100000f357824 */ /* 0x000fc600078e00ff */
[----:B0-----:R-:W-:Y:S01]  /*f8a0*/  LEA.HI R5, R4, R41, RZ, 0x3 ;  /* 0x0000002904057211 */ /* 0x001fe200078f18ff */
        /* <DEDUP_REMOVED lines=15> */
[----:B------:R-:W-:Y:S01]  /*f9a0*/  LOP3.LUT R47, R0, 0xffff0000, RZ, 0xc0, !PT ;  /* 0xffff0000002f7812 */ /* 0x000fe200078ec0ff */
[----:B------:R-:W-:Y:S01]  /*f9b0*/  FMUL.FTZ R55, R8, R51 ;  /* 0x0000003308377220 */ /* 0x000fe20000410000 */
[C---:B------:R-:W-:Y:S01]  /*f9c0*/  IMAD.U32 R49, R10.reuse, 0x10000, RZ ;  /* 0x000100000a317824 */ /* 0x040fe200078e00ff */
[----:B------:R-:W-:Y:S01]  /*f9d0*/  LOP3.LUT R10, R10, 0xffff0000, RZ, 0xc0, !PT ;  /* 0xffff00000a0a7812 */ /* 0x000fe200078ec0ff */
[----:B------:R-:W-:-:S02]  /*f9e0*/  IMAD.U32 R50, R11, 0x10000, RZ ;  /* 0x000100000b327824 */ /* 0x000fc400078e00ff */
[----:B------:R-:W-:Y:S01]  /*f9f0*/  FMUL.FTZ R57, R8, R47 ;  /* 0x0000002f08397220 */ /* 0x000fe20000410000 */
[----:B------:R-:W-:Y:S01]  /*fa00*/  IMAD.U32 R8, R20, 0x10000, RZ ;  /* 0x0001000014087824 */ /* 0x000fe200078e00ff */
[----:B------:R-:W-:Y:S01]  /*fa10*/  LOP3.LUT R11, R11, 0xffff0000, RZ, 0xc0, !PT ;  /* 0xffff00000b0b7812 */ /* 0x000fe200078ec0ff */
[----:B---3--:R-:W0:Y:S02]  /*fa20*/  LDS.128 R4, [R61] ;  /* 0x000000003d047984 */ /* 0x008e240000000c00 */
[C---:B0-----:R-:W-:Y:S01]  /*fa30*/  IMAD.U32 R43, R4.reuse, 0x10000, RZ ;  /* 0x00010000042b7824 */ /* 0x041fe200078e00ff */
[----:B------:R-:W-:Y:S01]  /*fa40*/  LOP3.LUT R4, R4, 0xffff0000, RZ, 0xc0, !PT ;  /* 0xffff000004047812 */ /* 0x000fe200078ec0ff */
[C---:B------:R-:W-:Y:S01]  /*fa50*/  IMAD.U32 R44, R5.reuse, 0x10000, RZ ;  /* 0x00010000052c7824 */ /* 0x040fe200078e00ff */
[----:B------:R-:W-:Y:S01]  /*fa60*/  LOP3.LUT R5, R5, 0xffff0000, RZ, 0xc0, !PT ;  /* 0xffff000005057812 */ /* 0x000fe200078ec0ff */
[C---:B------:R-:W-:Y:S01]  /*fa70*/  FFMA.FTZ R56, R43.reuse, R52, -R56 ;  /* 0x000000342b387223 */ /* 0x040fe20000010838 */
[----:B------:R-:W-:Y:S01]  /*fa80*/  FFMA.FTZ R58, R43, R54, R58 ;  /* 0x000000362b3a7223 */ /* 0x000fe2000001003a */
[----:B------:R-:W-:-:S02]  /*fa90*/  IMAD.U32 R43, R3, 0x10000, RZ ;  /* 0x00010000032b7824 */ /* 0x000fc400078e00ff */
[----:B------:R-:W-:Y:S01]  /*faa0*/  FFMA.FTZ R55, R4, R47, -R55 ;  /* 0x0000002f04377223 */ /* 0x000fe20000010837 */
[----:B------:R-:W-:Y:S01]  /*fab0*/  FMUL.FTZ R47, R48, R53 ;  /* 0x00000035302f7220 */ /* 0x000fe20000410000 */
[----:B------:R-:W-:Y:S01]  /*fac0*/  FFMA.FTZ R57, R4, R51, R57 ;  /* 0x0000003304397223 */ /* 0x000fe20000010039 */
[-C--:B------:R-:W-:Y:S01]  /*fad0*/  FMUL.FTZ R52, R48, R43.reuse ;  /* 0x0000002b30347220 */ /* 0x080fe20000410000 */
[----:B------:R-:W-:Y:S01]  /*fae0*/  LOP3.LUT R51, R20, 0xffff0000, RZ, 0xc0, !PT ;  /* 0xffff000014337812 */ /* 0x000fe200078ec0ff */
[----:B------:R-:W-:Y:S01]  /*faf0*/  FFMA.FTZ R48, R44, R43, -R47 ;  /* 0x0000002b2c307223 */ /* 0x000fe2000001082f */
[C---:B------:R-:W-:Y:S01]  /*fb00*/  LOP3.LUT R43, R12.reuse, 0xffff0000, RZ, 0xc0, !PT ;  /* 0xffff00000c2b7812 */ /* 0x040fe200078ec0ff */
[----:B------:R-:W-:Y:S02]  /*fb10*/  IMAD.U32 R4, R12, 0x10000, RZ ;  /* 0x000100000c047824 */ /* 0x000fe400078e00ff */
[----:B------:R-:W-:Y:S01]  /*fb20*/  FFMA.FTZ R52, R44, R53, R52 ;  /* 0x000000352c347223 */ /* 0x000fe20000010034 */
[C---:B------:R-:W-:Y:S01]  /*fb30*/  IMAD.U32 R45, R6.reuse, 0x10000, RZ ;  /* 0x00010000062d7824 */ /* 0x040fe200078e00ff */
[----:B------:R-:W-:Y:S01]  /*fb40*/  LOP3.LUT R6, R6, 0xffff0000, RZ, 0xc0, !PT ;  /* 0xffff000006067812 */ /* 0x000fe200078ec0ff */
[C---:B------:R-:W-:Y:S01]  /*fb50*/  FMUL.FTZ R59, R10.reuse, R51 ;  /* 0x000000330a3b7220 */ /* 0x040fe20000410000 */
[C---:B------:R-:W-:Y:S01]  /*fb60*/  FMUL.FTZ R44, R49.reuse, R8 ;  /* 0x00000008312c7220 */ /* 0x040fe20000410000 */
[----:B------:R-:W-:Y:S01]  /*fb70*/  FMUL.FTZ R54, R49, R4 ;  /* 0x0000000431367220 */ /* 0x000fe20000410000 */
[----:B------:R-:W-:Y:S01]  /*fb80*/  FMUL.FTZ R10, R10, R43 ;  /* 0x0000002b0a0a7220 */ /* 0x000fe20000410000 */
[----:B------:R-:W-:-:S02]  /*fb90*/  IMAD.U32 R49, R21, 0x10000, RZ ;  /* 0x0001000015317824 */ /* 0x000fc400078e00ff */
[----:B------:R-:W-:Y:S01]  /*fba0*/  FFMA.FTZ R53, R45, R4, -R44 ;  /* 0x000000042d357223 */ /* 0x000fe2000001082c */
[----:B------:R-:W-:Y:S02]  /*fbb0*/  IMAD.U32 R47, R13, 0x10000, RZ ;  /* 0x000100000d2f7824 */ /* 0x000fe400078e00ff */
[----:B------:R-:W-:Y:S01]  /*fbc0*/  FFMA.FTZ R54, R45, R8, R54 ;  /* 0x000000082d367223 */ /* 0x000fe20000010036 */
[----:B------:R-:W-:Y:S01]  /*fbd0*/  FFMA.FTZ R51, R6, R51, R10 ;  /* 0x0000003306337223 */ /* 0x000fe2000001000a */
[----:B------:R-:W-:Y:S02]  /*fbe0*/  IMAD.U32 R46, R7, 0x10000, RZ ;  /* 0x00010000072e7824 */ /* 0x000fe400078e00ff */
        /* <DEDUP_REMOVED lines=10> */
[----:B------:R-:W-:Y:S01]  /*fc90*/  LOP3.LUT R7, R7, 0xffff0000, RZ, 0xc0, !PT ;  /* 0xffff000007077812 */ /* 0x000fe200078ec0ff */
[----:B------:R-:W-:Y:S01]  /*fca0*/  FMUL.FTZ R50, R11, R10 ;  /* 0x0000000a0b327220 */ /* 0x000fe20000410000 */
        /* <DEDUP_REMOVED lines=9> */
[----:B------:R-:W-:Y:S02]  /*fd40*/  F2FP.BF16.F32.PACK_AB R7, R50, R45 ;  /* 0x0000002d3207723e */ /* 0x000fe400000010ff */
[----:B------:R-:W-:Y:S02]  /*fd50*/  F2FP.BF16.F32.PACK_AB R10, R51, R54 ;  /* 0x00000036330a723e */ /* 0x000fe400000010ff */
[----:B------:R-:W-:Y:S01]  /*fd60*/  F2FP.BF16.F32.PACK_AB R8, R57, R58 ;  /* 0x0000003a3908723e */ /* 0x000fe200000010ff */
[----:B------:R3:W-:Y:S01]  /*fd70*/  STS.128 [R61], R4 ;  /* 0x000000043d007388 */ /* 0x0007e20000000c00 */
[----:B------:R-:W-:-:S02]  /*fd80*/  F2FP.BF16.F32.PACK_AB R9, R43, R52 ;  /* 0x000000342b09723e */ /* 0x000fc400000010ff */
[----:B------:R-:W-:-:S05]  /*fd90*/  F2FP.BF16.F32.PACK_AB R11, R11, R46 ;  /* 0x0000002e0b0b723e */ /* 0x000fca00000010ff */
[----:B------:R3:W-:Y:S02]  /*fda0*/  STS.128 [R41+0x10400], R8 ;  /* 0x0104000829007388 */ /* 0x0007e40000000c00 */
.L_x_581:
[----:B------:R-:W-:Y:S05]  /*fdb0*/  BSYNC B1 ;  /* 0x0000000000017941 */ /* 0x000fea0003800000 */
.L_x_580:
[----:B------:R-:W-:-:S13]  /*fdc0*/  ISETP.GE.AND P0, PT, R207, R42, PT ;  /* 0x0000002acf00720c */ /* 0x000fda0003f06270 */
[----:B------:R-:W-:Y:S05]  /*fdd0*/  @P0 BRA `(.L_x_564) ;  /* 0x00000010004c0947 */ /* 0x000fea0003800000 */
[----:B---3--:R-:W3:Y:S01]  /*fde0*/  LDC R41, c[0x0][0x3f4] ;  /* 0x0000fd00ff297b82 */ /* 0x008ee20000000800 */
[C---:B-12---:R-:W-:Y:S01]  /*fdf0*/  VIADD R4, R18.reuse, 0x20 ;  /* 0x0000002012047836 */ /* 0x046fe20000000000 */
[----:B------:R-:W-:Y:S01]  /*fe00*/  BSSY B1, `(.L_x_586) ;  /* 0x000005e000017945 */ /* 0x000fe20003800000 */
[C---:B------:R-:W-:Y:S01]  /*fe10*/  VIADD R6, R18.reuse, 0x40 ;  /* 0x0000004012067836 */ /* 0x040fe20000000000 */
[----:B------:R-:W-:Y:S02]  /*fe20*/  SHF.R.U32.HI R59, RZ, 0x3, R185 ;  /* 0x00000003ff3b7819 */ /* 0x000fe400000116b9 */
[-C--:B---3--:R-:W-:Y:S02]  /*fe30*/  ISETP.GE.AND P0, PT, R18, R41.reuse, PT ;  /* 0x000000291200720c */ /* 0x088fe40003f06270 */
[-C--:B------:R-:W-:Y:S02]  /*fe40*/  ISETP.GE.AND P1, PT, R4, R41.reuse, PT ;  /* 0x000000290400720c */ /* 0x080fe40003f26270 */
[----:B------:R-:W-:-:S09]  /*fe50*/  ISETP.GE.AND P2, PT, R6, R41, PT ;  /* 0x000000290600720c */ /* 0x000fd20003f46270 */
[----:B------:R-:W-:Y:S05]  /*fe60*/  @P0 BRA `(.L_x_587) ;  /* 0x00000004005c0947 */ /* 0x000fea0003800000 */
[----:B------:R-:W2:Y:S01]  /*fe70*/  LDL R61, [R1+0x74] ;  /* 0x00007400013d7983 */ /* 0x000ea20000100800 */
[----:B------:R-:W-:Y:S01]  /*fe80*/  LEA.HI R4, R41, R226, RZ, 0x1d ;  /* 0x000000e229047211 */ /* 0x000fe200078fe8ff */
[C---:B------:R-:W-:Y:S01]  /*fe90*/  IMAD.U32 R53, R37.reuse, 0x10000, RZ ;  /* 0x0001000025357824 */ /* 0x040fe200078e00ff */
[----:B------:R-:W-:Y:S01]  /*fea0*/  LOP3.LUT R58, R37, 0xffff0000, RZ, 0xc0, !PT ;  /* 0xffff0000253a7812 */ /* 0x000fe200078ec0ff */
[----:B------:R-:W-:Y:S01]  /*feb0*/  IMAD.U32 R51, R32, 0x10000, RZ ;  /* 0x0001000020337824 */ /* 0x000fe200078e00ff */
[----:B0-----:R-:W-:Y:S01]  /*fec0*/  SHF.R.S32.HI R5, RZ, 0x1f, R4 ;  /* 0x0000001fff057819 */ /* 0x001fe20000011404 */
[----:B------:R-:W-:Y:S01]  /*fed0*/  IMAD.SHL.U32 R6, R4, 0x8, RZ ;  /* 0x0000000804067824 */ /* 0x000fe200078e00ff */
[----:B------:R-:W-:Y:S01]  /*fee0*/  LOP3.LUT R32, R32, 0xffff0000, RZ, 0xc0, !PT ;  /* 0xffff000020207812 */ /* 0x000fe200078ec0ff */
[----:B------:R-:W-:Y:S01]  /*fef0*/  IMAD.U32 R60, R38, 0x10000, RZ ;  /* 0x00010000263c7824 */ /* 0x000fe200078e00ff */
[----:B------:R-:W-:Y:S01]  /*ff00*/  LEA.HI R5, R5, R4, RZ, 0x3 ;  /* 0x0000000405057211 */ /* 0x000fe200078f18ff */
[----:B------:R-:W-:Y:S01]  /*ff10*/  IMAD.U32 R56, R33, 0x10000, RZ ;  /* 0x0001000021387824 */ /* 0x000fe200078e00ff */
[----:B------:R-:W-:Y:S01]  /*ff20*/  LOP3.LUT R4, R185, 0x38, R6, 0xf8, !PT ;  /* 0x00000038b9047812 */ /* 0x000fe200078ef806 */
[----:B------:R-:W-:Y:S01]  /*ff30*/  IMAD.U32 R55, R39, 0x10000, RZ ;  /* 0x0001000027377824 */ /* 0x000fe200078e00ff */
[----:B------:R-:W-:Y:S01]  /*ff40*/  LOP3.LUT R57, R40, 0xffff0000, RZ, 0xc0, !PT ;  /* 0xffff000028397812 */ /* 0x000fe200078ec0ff */
[----:B------:R-:W-:Y:S01]  /*ff50*/  IMAD.SHL.U32 R5, R5, 0x400, RZ ;  /* 0x0000040005057824 */ /* 0x000fe200078e00ff */
[----:B------:R-:W-:-:S02]  /*ff60*/  LOP3.LUT R4, R4, R59, RZ, 0x3c, !PT ;  /* 0x0000003b04047212 */ /* 0x000fc400078e3cff */
[----:B------:R-:W-:Y:S02]  /*ff70*/  LOP3.LUT R33, R33, 0xffff0000, RZ, 0xc0, !PT ;  /* 0xffff000021217812 */ /* 0x000fe400078ec0ff */
[----:B------:R-:W-:-:S04]  /*ff80*/  LOP3.LUT R5, R5, 0x7fffe000, RZ, 0xc0, !PT ;  /* 0x7fffe00005057812 */ /* 0x000fc800078ec0ff */
[----:B------:R-:W-:-:S05]  /*ff90*/  IADD3 R9, R4, R5, R195 ;  /* 0x0000000504097210 */ /* 0x000fca0007ffe0c3 */
[----:B------:R-:W-:-:S05]  /*ffa0*/  IMAD R42, R9, 0x2, R2 ;  /* 0x00000002092a7824 */ /* 0x000fca00078e0202 */
[----:B------:R-:W0:Y:S02]  /*ffb0*/  LDS.128 R8, [R42+0x10400] ;  /* 0x010400002a087984 */ /* 0x000e240000000c00 */
[C---:B0-----:R-:W-:Y:S01]  /*ffc0*/  IMAD.U32 R47, R8.reuse, 0x10000, RZ ;  /* 0x00010000082f7824 */ /* 0x041fe200078e00ff */
[----:B------:R-:W-:Y:S01]  /*ffd0*/  LOP3.LUT R8, R8, 0xffff0000, RZ, 0xc0, !PT ;  /* 0xffff000008087812 */ /* 0x000fe200078ec0ff */
[C---:B------:R-:W-:Y:S01]  /*ffe0*/  IMAD.U32 R48, R9.reuse, 0x10000, RZ ;  /* 0x0001000009307824 */ /* 0x040fe200078e00ff */
[----:B------:R-:W-:Y:S01]  /*fff0*/  LOP3.LUT R9, R9, 0xffff0000, RZ, 0xc0, !PT ;  /* 0xffff000009097812 */ /* 0x000fe200078ec0ff */
[-C--:B------:R-:W-:Y:S01]  /*10000*/  FMUL.FTZ R52, R53, R47.reuse ;  /* 0x0000002f35347220 */ /* 0x080fe20000410000 */
[----:B------:R-:W-:Y:S01]  /*10010*/  FMUL.FTZ R54, R51, R47 ;  /* 0x0000002f33367220 */ /* 0x000fe20000410000 */
[----:B------:R-:W-:Y:S01]  /*10020*/  FMUL.FTZ R47, R60, R48 ;  /* 0x000000303c2f7220 */ /* 0x000fe20000410000 */
[----:B------:R-:W-:Y:S01]  /*10030*/  FMUL.FTZ R37, R58, R8 ;  /* 0x000000083a257220 */ /* 0x000fe20000410000 */
        /* <DEDUP_REMOVED lines=9> */
[-C--:B------:R-:W-:Y:S01]  /*100d0*/  FFMA.FTZ R52, R51, R43.reuse, -R52 ;  /* 0x0000002b33347223 */ /* 0x080fe20000010834 */
[----:B------:R-:W-:Y:S01]  /*100e0*/  FMUL.FTZ R51, R56, R48 ;  /* 0x0000003038337220 */ /* 0x000fe20000410000 */
[----:B------:R-:W-:Y:S01]  /*100f0*/  FFMA.FTZ R54, R53, R43, R54 ;  /* 0x0000002b35367223 */ /* 0x000fe20000010036 */
[----:B------:R-:W-:Y:S01]  /*10100*/  FMUL.FTZ R43, R32, R8 ;  /* 0x00000008202b7220 */ /* 0x000fe20000410000 */
[----:B------:R-:W-:-:S02]  /*10110*/  IMAD.U32 R53, R34, 0x10000, RZ ;  /* 0x0001000022357824 */ /* 0x000fc400078e00ff */
[-C--:B------:R-:W-:Y:S01]  /*10120*/  FFMA.FTZ R47, R56, R44.reuse, -R47 ;  /* 0x0000002c382f7223 */ /* 0x080fe2000001082f */
[----:B------:R-:W-:Y:S01]  /*10130*/  FFMA.FTZ R51, R60, R44, R51 ;  /* 0x0000002c3c337223 */ /* 0x000fe20000010033 */
[----:B------:R-:W-:Y:S01]  /*10140*/  LOP3.LUT R34, R34, 0xffff0000, RZ, 0xc0, !PT ;  /* 0xffff000022227812 */ /* 0x000fe200078ec0ff */
[-C--:B------:R-:W-:Y:S01]  /*10150*/  FFMA.FTZ R37, R32, R4.reuse, -R37 ;  /* 0x0000000420257223 */ /* 0x080fe20000010825 */
[----:B------:R-:W-:Y:S01]  /*10160*/  LOP3.LUT R44, R39, 0xffff0000, RZ, 0xc0, !PT ;  /* 0xffff0000272c7812 */ /* 0x000fe200078ec0ff */
[----:B------:R-:W-:Y:S01]  /*10170*/  FFMA.FTZ R43, R58, R4, R43 ;  /* 0x000000043a2b7223 */ /* 0x000fe2000001002b */
[----:B------:R-:W-:Y:S02]  /*10180*/  IMAD.U32 R45, R6, 0x10000, RZ ;  /* 0x00010000062d7824 */ /* 0x000fe400078e00ff */
[-C--:B------:R-:W-:Y:S01]  /*10190*/  FMUL.FTZ R4, R55, R49.reuse ;  /* 0x0000003137047220 */ /* 0x080fe20000410000 */
[----:B------:R-:W-:Y:S01]  /*101a0*/  FMUL.FTZ R32, R53, R49 ;  /* 0x0000003135207220 */ /* 0x000fe20000410000 */
[----:B------:R-:W-:-:S02]  /*101b0*/  IMAD.U32 R48, R40, 0x10000, RZ ;  /* 0x0001000028307824 */ /* 0x000fc400078e00ff */
[-C--:B------:R-:W-:Y:S01]  /*101c0*/  FMUL.FTZ R39, R44, R10.reuse ;  /* 0x0000000a2c277220 */ /* 0x080fe20000410000 */
[----:B------:R-:W-:Y:S01]  /*101d0*/  FMUL.FTZ R49, R34, R10 ;  /* 0x0000000a22317220 */ /* 0x000fe20000410000 */
[-C--:B------:R-:W-:Y:S01]  /*101e0*/  FFMA.FTZ R8, R53, R45.reuse, -R4 ;  /* 0x0000002d35087223 */ /* 0x080fe20000010804 */
[----:B------:R-:W-:Y:S01]  /*101f0*/  FFMA.FTZ R10, R55, R45, R32 ;  /* 0x0000002d370a7223 */ /* 0x000fe20000010020 */
[----:B------:R-:W-:Y:S01]  /*10200*/  LOP3.LUT R6, R6, 0xffff0000, RZ, 0xc0, !PT ;  /* 0xffff000006067812 */ /* 0x000fe200078ec0ff */
[----:B------:R-:W-:Y:S02]  /*10210*/  IMAD.U32 R46, R7, 0x10000, RZ ;  /* 0x00010000072e7824 */ /* 0x000fe400078e00ff */
[----:B------:R-:W-:Y:S01]  /*10220*/  FMUL.FTZ R45, R48, R50 ;  /* 0x00000032302d7220 */ /* 0x000fe20000410000 */
[C---:B------:R-:W-:Y:S01]  /*10230*/  IMAD.U32 R4, R35.reuse, 0x10000, RZ ;  /* 0x0001000023047824 */ /* 0x040fe200078e00ff */
[----:B------:R-:W-:Y:S01]  /*10240*/  LOP3.LUT R55, R38, 0xffff0000, RZ, 0xc0, !PT ;  /* 0xffff000026377812 */ /* 0x000fe200078ec0ff */
[----:B------:R-:W-:Y:S01]  /*10250*/  FFMA.FTZ R39, R34, R6, -R39 ;  /* 0x0000000622277223 */ /* 0x000fe20000010827 */
[----:B------:R-:W-:Y:S01]  /*10260*/  LOP3.LUT R35, R35, 0xffff0000, RZ, 0xc0, !PT ;  /* 0xffff000023237812 */ /* 0x000fe200078ec0ff */
[C---:B------:R-:W-:Y:S01]  /*10270*/  FMUL.FTZ R53, R4.reuse, R50 ;  /* 0x0000003204357220 */ /* 0x040fe20000410000 */
[----:B------:R-:W-:Y:S01]  /*10280*/  LOP3.LUT R7, R7, 0xffff0000, RZ, 0xc0, !PT ;  /* 0xffff000007077812 */ /* 0x000fe200078ec0ff */
[----:B------:R-:W-:Y:S01]  /*10290*/  FFMA.FTZ R45, R4, R46, -R45 ;  /* 0x0000002e042d7223 */ /* 0x000fe2000001082d */
[----:B------:R-:W-:Y:S01]  /*102a0*/  FFMA.FTZ R49, R44, R6, R49 ;  /* 0x000000062c317223 */ /* 0x000fe20000010031 */
[----:B------:R-:W-:Y:S01]  /*102b0*/  FMUL.FTZ R4, R55, R9 ;  /* 0x0000000937047220 */ /* 0x000fe20000410000 */
[----:B------:R-:W-:Y:S01]  /*102c0*/  FMUL.FTZ R38, R57, R11 ;  /* 0x0000000b39267220 */ /* 0x000fe20000410000 */
[----:B------:R-:W-:Y:S01]  /*102d0*/  FMUL.FTZ R6, R33, R9 ;  /* 0x0000000921067220 */ /* 0x000fe20000410000 */
[----:B------:R-:W-:Y:S01]  /*102e0*/  FMUL.FTZ R40, R35, R11 ;  /* 0x0000000b23287220 */ /* 0x000fe20000410000 */
[----:B------:R-:W-:Y:S01]  /*102f0*/  FFMA.FTZ R32, R33, R5, -R4 ;  /* 0x0000000521207223 */ /* 0x000fe20000010804 */
[----:B------:R-:W-:Y:S01]  /*10300*/  FFMA.FTZ R38, R35, R7, -R38 ;  /* 0x0000000723267223 */ /* 0x000fe20000010826 */
[----:B------:R-:W-:Y:S01]  /*10310*/  FFMA.FTZ R53, R48, R46, R53 ;  /* 0x0000002e30357223 */ /* 0x000fe20000010035 */
        /* <DEDUP_REMOVED lines=12> */
.L_x_587:
[----:B------:R-:W-:Y:S05]  /*103e0*/  BSYNC B1 ;  /* 0x0000000000017941 */ /* 0x000fea0003800000 */
.L_x_586:
[----:B------:R-:W-:Y:S04]  /*103f0*/  BSSY B1, `(.L_x_588) ;  /* 0x0000059000017945 */ /* 0x000fe80003800000 */
[----:B------:R-:W-:Y:S05]  /*10400*/  @P1 BRA `(.L_x_589) ;  /* 0x00000004005c1947 */ /* 0x000fea0003800000 */
[----:B------:R-:W2:Y:S01]  /*10410*/  LDL R50, [R1+0x6c] ;  /* 0x00006c0001327983 */ /* 0x000ea20000100800 */
[----:B-1----:R-:W-:Y:S01]  /*10420*/  LEA.HI R4, R41, R227, RZ, 0x1d ;  /* 0x000000e329047211 */ /* 0x002fe200078fe8ff */
        /* <DEDUP_REMOVED lines=8> */
[C---:B------:R-:W-:Y:S01]  /*104b0*/  IMAD.U32 R47, R26.reuse, 0x10000, RZ ;  /* 0x000100001a2f7824 */ /* 0x040fe200078e00ff */
[----:B------:R-:W-:Y:S01]  /*104c0*/  LOP3.LUT R4, R185, 0x38, R6, 0xf8, !PT ;  /* 0x00000038b9047812 */ /* 0x000fe200078ef806 */
[----:B------:R-:W-:Y:S01]  /*104d0*/  IMAD.U32 R48, R29, 0x10000, RZ ;  /* 0x000100001d307824 */ /* 0x000fe200078e00ff */
[----:B------:R-:W-:Y:S01]  /*104e0*/  LOP3.LUT R26, R26, 0xffff0000, RZ, 0xc0, !PT ;  /* 0xffff00001a1a7812 */ /* 0x000fe200078ec0ff */
[----:B------:R-:W-:Y:S01]  /*104f0*/  IMAD.SHL.U32 R5, R5, 0x400, RZ ;  /* 0x0000040005057824 */ /* 0x000fe200078e00ff */
[----:B------:R-:W-:Y:S01]  /*10500*/  LOP3.LUT R4, R4, R59, RZ, 0x3c, !PT ;  /* 0x0000003b04047212 */ /* 0x000fe200078e3cff */
[----:B------:R-:W-:Y:S01]  /*10510*/  IMAD.U32 R55, R31, 0x10000, RZ ;  /* 0x000100001f377824 */ /* 0x000fe200078e00ff */
[----:B------:R-:W-:Y:S01]  /*10520*/  LOP3.LUT R30, R30, 0xffff0000, RZ, 0xc0, !PT ;  /* 0xffff00001e1e7812 */ /* 0x000fe200078ec0ff */
[----:B------:R-:W-:Y:S01]  /*10530*/  IMAD.U32 R28, R25, 0x10000, RZ ;  /* 0x00010000191c7824 */ /* 0x000fe200078e00ff */
[----:B------:R-:W-:Y:S01]  /*10540*/  LOP3.LUT R5, R5, 0x7fffe000, RZ, 0xc0, !PT ;  /* 0x7fffe00005057812 */ /* 0x000fe200078ec0ff */
[----:B------:R-:W-:Y:S01]  /*10550*/  IMAD.U32 R51, R27, 0x10000, RZ ;  /* 0x000100001b337824 */ /* 0x000fe200078e00ff */
[----:B------:R-:W-:-:S02]  /*10560*/  LOP3.LUT R29, R29, 0xffff0000, RZ, 0xc0, !PT ;  /* 0xffff00001d1d7812 */ /* 0x000fc400078ec0ff */
[----:B------:R-:W-:Y:S02]  /*10570*/  IADD3 R9, R4, R5, R195 ;  /* 0x0000000504097210 */ /* 0x000fe40007ffe0c3 */
[----:B------:R-:W-:Y:S02]  /*10580*/  LOP3.LUT R31, R31, 0xffff0000, RZ, 0xc0, !PT ;  /* 0xffff00001f1f7812 */ /* 0x000fe400078ec0ff */
[----:B------:R-:W-:Y:S01]  /*10590*/  LOP3.LUT R25, R25, 0xffff0000, RZ, 0xc0, !PT ;  /* 0xffff000019197812 */ /* 0x000fe200078ec0ff */
[----:B------:R-:W-:Y:S01]  /*105a0*/  IMAD R32, R9, 0x2, R2 ;  /* 0x0000000209207824 */ /* 0x000fe200078e0202 */
[----:B------:R-:W-:-:S04]  /*105b0*/  LOP3.LUT R27, R27, 0xffff0000, RZ, 0xc0, !PT ;  /* 0xffff00001b1b7812 */ /* 0x000fc800078ec0ff */
[----:B------:R-:W0:Y:S02]  /*105c0*/  LDS.128 R8, [R32+0x10400] ;  /* 0x0104000020087984 */ /* 0x000e240000000c00 */
[C---:B0-----:R-:W-:Y:S01]  /*105d0*/  IMAD.U32 R38, R8.reuse, 0x10000, RZ ;  /* 0x0001000008267824 */ /* 0x041fe200078e00ff */
[----:B------:R-:W-:Y:S01]  /*105e0*/  LOP3.LUT R8, R8, 0xffff0000, RZ, 0xc0, !PT ;  /* 0xffff000008087812 */ /* 0x000fe200078ec0ff */
[C---:B------:R-:W-:Y:S01]  /*105f0*/  IMAD.U32 R40, R10.reuse, 0x10000, RZ ;  /* 0x000100000a287824 */ /* 0x040fe200078e00ff */
[----:B------:R-:W-:Y:S01]  /*10600*/  LOP3.LUT R10, R10, 0xffff0000, RZ, 0xc0, !PT ;  /* 0xffff00000a0a7812 */ /* 0x000fe200078ec0ff */
[-C--:B------:R-:W-:Y:S01]  /*10610*/  FMUL.FTZ R44, R45, R38.reuse ;  /* 0x000000262d2c7220 */ /* 0x080fe20000410000 */
[----:B------:R-:W-:Y:S01]  /*10620*/  FMUL.FTZ R38, R43, R38 ;  /* 0x000000262b267220 */ /* 0x000fe20000410000 */
[C---:B------:R-:W-:Y:S01]  /*10630*/  IMAD.U32 R39, R9.reuse, 0x10000, RZ ;  /* 0x0001000009277824 */ /* 0x040fe200078e00ff */
[----:B------:R-:W-:Y:S01]  /*10640*/  LOP3.LUT R9, R9, 0xffff0000, RZ, 0xc0, !PT ;  /* 0xffff000009097812 */ /* 0x000fe200078ec0ff */
[C---:B------:R-:W-:Y:S01]  /*10650*/  IMAD.U32 R42, R11.reuse, 0x10000, RZ ;  /* 0x000100000b2a7824 */ /* 0x040fe200078e00ff */
[----:B------:R-:W-:Y:S01]  /*10660*/  LOP3.LUT R11, R11, 0xffff0000, RZ, 0xc0, !PT ;  /* 0xffff00000b0b7812 */ /* 0x000fe200078ec0ff */
[----:B------:R-:W-:Y:S01]  /*10670*/  FMUL.FTZ R49, R26, R10 ;  /* 0x0000000a1a317220 */ /* 0x000fe20000410000 */
[----:B--2---:R-:W0:Y:S02]  /*10680*/  LDS.128 R4, [R50] ;  /* 0x0000000032047984 */ /* 0x004e240000000c00 */
[C---:B0-----:R-:W-:Y:S01]  /*10690*/  IMAD.U32 R33, R4.reuse, 0x10000, RZ ;  /* 0x0001000004217824 */ /* 0x041fe200078e00ff */
[----:B------:R-:W-:Y:S01]  /*106a0*/  LOP3.LUT R4, R4, 0xffff0000, RZ, 0xc0, !PT ;  /* 0xffff000004047812 */ /* 0x000fe200078ec0ff */
[C---:B------:R-:W-:Y:S01]  /*106b0*/  IMAD.U32 R35, R6.reuse, 0x10000, RZ ;  /* 0x0001000006237824 */ /* 0x040fe200078e00ff */
[----:B------:R-:W-:Y:S01]  /*106c0*/  LOP3.LUT R6, R6, 0xffff0000, RZ, 0xc0, !PT ;  /* 0xffff000006067812 */ /* 0x000fe200078ec0ff */
[-C--:B------:R-:W-:Y:S01]  /*106d0*/  FFMA.FTZ R44, R43, R33.reuse, -R44 ;  /* 0x000000212b2c7223 */ /* 0x080fe2000001082c */
[----:B------:R-:W-:Y:S01]  /*106e0*/  FFMA.FTZ R38, R45, R33, R38 ;  /* 0x000000212d267223 */ /* 0x000fe20000010026 */
[-C--:B------:R-:W-:Y:S01]  /*106f0*/  FMUL.FTZ R43, R46, R8.reuse ;  /* 0x000000082e2b7220 */ /* 0x080fe20000410000 */
[----:B------:R-:W-:Y:S01]  /*10700*/  FMUL.FTZ R33, R24, R8 ;  /* 0x0000000818217220 */ /* 0x000fe20000410000 */
[----:B------:R-:W-:-:S02]  /*10710*/  IMAD.U32 R34, R5, 0x10000, RZ ;  /* 0x0001000005227824 */ /* 0x000fc400078e00ff */
[-C--:B------:R-:W-:Y:S01]  /*10720*/  FMUL.FTZ R45, R48, R39.reuse ;  /* 0x00000027302d7220 */ /* 0x080fe20000410000 */
[-C--:B------:R-:W-:Y:S01]  /*10730*/  FFMA.FTZ R43, R24, R4.reuse, -R43 ;  /* 0x00000004182b7223 */ /* 0x080fe2000001082b */
[----:B------:R-:W-:Y:S01]  /*10740*/  FFMA.FTZ R33, R46, R4, R33 ;  /* 0x000000042e217223 */ /* 0x000fe20000010021 */
[-C--:B------:R-:W-:Y:S01]  /*10750*/  FMUL.FTZ R4, R53, R40.reuse ;  /* 0x0000002835047220 */ /* 0x080fe20000410000 */
[----:B------:R-:W-:Y:S02]  /*10760*/  IMAD.U32 R37, R7, 0x10000, RZ ;  /* 0x0001000007257824 */ /* 0x000fe400078e00ff */
[C---:B------:R-:W-:Y:S01]  /*10770*/  FMUL.FTZ R40, R47.reuse, R40 ;  /* 0x000000282f287220 */ /* 0x040fe20000410000 */
[----:B------:R-:W-:Y:S01]  /*10780*/  FMUL.FTZ R39, R28, R39 ;  /* 0x000000271c277220 */ /* 0x000fe20000410000 */
[----:B------:R-:W-:Y:S01]  /*10790*/  FFMA.FTZ R8, R47, R35, -R4 ;  /* 0x000000232f087223 */ /* 0x000fe20000010804 */
[----:B------:R-:W-:Y:S01]  /*107a0*/  FMUL.FTZ R4, R55, R42 ;  /* 0x0000002a37047220 */ /* 0x000fe20000410000 */
[----:B------:R-:W-:Y:S01]  /*107b0*/  FMUL.FTZ R47, R30, R10 ;  /* 0x0000000a1e2f7220 */ /* 0x000fe20000410000 */
[----:B------:R-:W-:Y:S01]  /*107c0*/  FFMA.FTZ R45, R28, R34, -R45 ;  /* 0x000000221c2d7223 */ /* 0x000fe2000001082d */
[----:B------:R-:W-:Y:S01]  /*107d0*/  LOP3.LUT R5, R5, 0xffff0000, RZ, 0xc0, !PT ;  /* 0xffff000005057812 */ /* 0x000fe200078ec0ff */
[----:B------:R-:W-:Y:S01]  /*107e0*/  FFMA.FTZ R49, R30, R6, R49 ;  /* 0x000000061e317223 */ /* 0x000fe20000010031 */
[----:B------:R-:W-:Y:S01]  /*107f0*/  LOP3.LUT R7, R7, 0xffff0000, RZ, 0xc0, !PT ;  /* 0xffff000007077812 */ /* 0x000fe200078ec0ff */
[----:B------:R-:W-:Y:S01]  /*10800*/  FFMA.FTZ R28, R51, R37, -R4 ;  /* 0x00000025331c7223 */ /* 0x000fe20000010804 */
[----:B------:R-:W-:Y:S01]  /*10810*/  FFMA.FTZ R39, R48, R34, R39 ;  /* 0x0000002230277223 */ /* 0x000fe20000010027 */
[----:B------:R-:W-:Y:S01]  /*10820*/  FFMA.FTZ R47, R26, R6, -R47 ;  /* 0x000000061a2f7223 */ /* 0x000fe2000001082f */
[----:B------:R-:W-:Y:S01]  /*10830*/  FMUL.FTZ R4, R29, R9 ;  /* 0x000000091d047220 */ /* 0x000fe20000410000 */
        /* <DEDUP_REMOVED lines=20> */
.L_x_589:
[----:B------:R-:W-:Y:S05]  /*10980*/  BSYNC B1 ;  /* 0x0000000000017941 */ /* 0x000fea0003800000 */
.L_x_588:
[----:B------:R-:W-:Y:S05]  /*10990*/  @P2 BRA `(.L_x_564) ;  /* 0x00000004005c2947 */ /* 0x000fea0003800000 */
[----:B------:R-:W0:Y:S01]  /*109a0*/  LDL R43, [R1+0x68] ;  /* 0x00006800012b7983 */ /* 0x000e220000100800 */
[----:B------:R-:W-:Y:S01]  /*109b0*/  LEA.HI R41, R41, R228, RZ, 0x1d ;  /* 0x000000e429297211 */ /* 0x000fe200078fe8ff */
[C---:B------:R-:W-:Y:S01]  /*109c0*/  IMAD.U32 R35, R14.reuse, 0x10000, RZ ;  /* 0x000100000e237824 */ /* 0x040fe200078e00ff */
[----:B------:R-:W-:Y:S01]  /*109d0*/  LOP3.LUT R40, R14, 0xffff0000, RZ, 0xc0, !PT ;  /* 0xffff00000e287812 */ /* 0x000fe200078ec0ff */
[C---:B------:R-:W-:Y:S01]  /*109e0*/  IMAD.U32 R33, R0.reuse, 0x10000, RZ ;  /* 0x0001000000217824 */ /* 0x040fe200078e00ff */
[----:B-12---:R-:W-:Y:S01]  /*109f0*/  SHF.R.S32.HI R6, RZ, 0x1f, R41 ;  /* 0x0000001fff067819 */ /* 0x006fe20000011429 */
[----:B------:R-:W-:Y:S01]  /*10a00*/  IMAD.SHL.U32 R4, R41, 0x8, RZ ;  /* 0x0000000829047824 */ /* 0x000fe200078e00ff */
[----:B------:R-:W-:Y:S01]  /*10a10*/  LOP3.LUT R0, R0, 0xffff0000, RZ, 0xc0, !PT ;  /* 0xffff000000007812 */ /* 0x000fe200078ec0ff */
[----:B------:R-:W-:Y:S01]  /*10a20*/  IMAD.U32 R42, R15, 0x10000, RZ ;  /* 0x000100000f2a7824 */ /* 0x000fe200078e00ff */
[----:B------:R-:W-:Y:S01]  /*10a30*/  LEA.HI R6, R6, R41, RZ, 0x3 ;  /* 0x0000002906067211 */ /* 0x000fe200078f18ff */
[----:B------:R-:W-:Y:S01]  /*10a40*/  IMAD.U32 R38, R3, 0x10000, RZ ;  /* 0x0001000003267824 */ /* 0x000fe200078e00ff */
[----:B------:R-:W-:Y:S01]  /*10a50*/  LOP3.LUT R4, R185, 0x38, R4, 0xf8, !PT ;  /* 0x00000038b9047812 */ /* 0x000fe200078ef804 */
[C---:B------:R-:W-:Y:S01]  /*10a60*/  IMAD.U32 R39, R20.reuse, 0x10000, RZ ;  /* 0x0001000014277824 */ /* 0x040fe200078e00ff */
[----:B------:R-:W-:Y:S01]  /*10a70*/  LOP3.LUT R20, R20, 0xffff0000, RZ, 0xc0, !PT ;  /* 0xffff000014147812 */ /* 0x000fe200078ec0ff */
[----:B------:R-:W-:Y:S01]  /*10a80*/  IMAD.SHL.U32 R6, R6, 0x400, RZ ;  /* 0x0000040006067824 */ /* 0x000fe200078e00ff */
[----:B------:R-:W-:Y:S01]  /*10a90*/  LOP3.LUT R4, R4, R59, RZ, 0x3c, !PT ;  /* 0x0000003b04047212 */ /* 0x000fe200078e3cff */
[C---:B------:R-:W-:Y:S01]  /*10aa0*/  IMAD.U32 R37, R12.reuse, 0x10000, RZ ;  /* 0x000100000c257824 */ /* 0x040fe200078e00ff */
[----:B------:R-:W-:-:S02]  /*10ab0*/  LOP3.LUT R12, R12, 0xffff0000, RZ, 0xc0, !PT ;  /* 0xffff00000c0c7812 */ /* 0x000fc400078ec0ff */
[----:B------:R-:W-:Y:S02]  /*10ac0*/  LOP3.LUT R6, R6, 0x7fffe000, RZ, 0xc0, !PT ;  /* 0x7fffe00006067812 */ /* 0x000fe400078ec0ff */
[----:B------:R-:W-:Y:S02]  /*10ad0*/  LOP3.LUT R15, R15, 0xffff0000, RZ, 0xc0, !PT ;  /* 0xffff00000f0f7812 */ /* 0x000fe400078ec0ff */
[----:B------:R-:W-:Y:S02]  /*10ae0*/  IADD3 R9, R4, R6, R195 ;  /* 0x0000000604097210 */ /* 0x000fe40007ffe0c3 */
[----:B------:R-:W-:-:S03]  /*10af0*/  LOP3.LUT R3, R3, 0xffff0000, RZ, 0xc0, !PT ;  /* 0xffff000003037812 */ /* 0x000fc600078ec0ff */
[----:B------:R-:W-:-:S05]  /*10b00*/  IMAD R24, R9, 0x2, R2 ;  /* 0x0000000209187824 */ /* 0x000fca00078e0202 */
[----:B------:R-:W1:Y:S02]  /*10b10*/  LDS.128 R8, [R24+0x10400] ;  /* 0x0104000018087984 */ /* 0x000e640000000c00 */
[C---:B-1----:R-:W-:Y:S01]  /*10b20*/  IMAD.U32 R29, R8.reuse, 0x10000, RZ ;  /* 0x00010000081d7824 */ /* 0x042fe200078e00ff */
[----:B------:R-:W-:Y:S01]  /*10b30*/  LOP3.LUT R8, R8, 0xffff0000, RZ, 0xc0, !PT ;  /* 0xffff000008087812 */ /* 0x000fe200078ec0ff */
[C---:B------:R-:W-:Y:S01]  /*10b40*/  IMAD.U32 R30, R9.reuse, 0x10000, RZ ;  /* 0x00010000091e7824 */ /* 0x040fe200078e00ff */
[----:B------:R-:W-:Y:S01]  /*10b50*/  LOP3.LUT R9, R9, 0xffff0000, RZ, 0xc0, !PT ;  /* 0xffff000009097812 */ /* 0x000fe200078ec0ff */
[-C--:B------:R-:W-:Y:S01]  /*10b60*/  FMUL.FTZ R34, R35, R29.reuse ;  /* 0x0000001d23227220 */ /* 0x080fe20000410000 */
[----:B------:R-:W-:Y:S01]  /*10b70*/  FMUL.FTZ R14, R33, R29 ;  /* 0x0000001d210e7220 */ /* 0x000fe20000410000 */
[-C--:B------:R-:W-:Y:S01]  /*10b80*/  FMUL.FTZ R29, R40, R8.reuse ;  /* 0x00000008281d7220 */ /* 0x080fe20000410000 */
[C---:B------:R-:W-:Y:S01]  /*10b90*/  IMAD.U32 R31, R10.reuse, 0x10000, RZ ;  /* 0x000100000a1f7824 */ /* 0x040fe200078e00ff */
[----:B------:R-:W-:Y:S01]  /*10ba0*/  LOP3.LUT R10, R10, 0xffff0000, RZ, 0xc0, !PT ;  /* 0xffff00000a0a7812 */ /* 0x000fe200078ec0ff */
[C---:B------:R-:W-:Y:S01]  /*10bb0*/  IMAD.U32 R32, R11.reuse, 0x10000, RZ ;  /* 0x000100000b207824 */ /* 0x040fe200078e00ff */
[----:B------:R-:W-:Y:S01]  /*10bc0*/  LOP3.LUT R11, R11, 0xffff0000, RZ, 0xc0, !PT ;  /* 0xffff00000b0b7812 */ /* 0x000fe200078ec0ff */
[----:B0-----:R-:W0:Y:S02]  /*10bd0*/  LDS.128 R4, [R43] ;  /* 0x000000002b047984 */ /* 0x001e240000000c00 */
[C---:B0-----:R-:W-:Y:S01]  /*10be0*/  IMAD.U32 R25, R4.reuse, 0x10000, RZ ;  /* 0x0001000004197824 */ /* 0x041fe200078e00ff */
[----:B------:R-:W-:Y:S01]  /*10bf0*/  LOP3.LUT R4, R4, 0xffff0000, RZ, 0xc0, !PT ;  /* 0xffff000004047812 */ /* 0x000fe200078ec0ff */
[C---:B------:R-:W-:Y:S01]  /*10c00*/  IMAD.U32 R26, R5.reuse, 0x10000, RZ ;  /* 0x00010000051a7824 */ /* 0x040fe200078e00ff */
[----:B------:R-:W-:Y:S01]  /*10c10*/  LOP3.LUT R5, R5, 0xffff0000, RZ, 0xc0, !PT ;  /* 0xffff000005057812 */ /* 0x000fe200078ec0ff */
[-C--:B------:R-:W-:Y:S01]  /*10c20*/  FFMA.FTZ R34, R33, R25.reuse, -R34 ;  /* 0x0000001921227223 */ /* 0x080fe20000010822 */
[----:B------:R-:W-:Y:S01]  /*10c30*/  FFMA.FTZ R14, R35, R25, R14 ;  /* 0x00000019230e7223 */ /* 0x000fe2000001000e */
[C---:B------:R-:W-:Y:S01]  /*10c40*/  FMUL.FTZ R25, R0.reuse, R8 ;  /* 0x0000000800197220 */ /* 0x040fe20000410000 */
[----:B------:R-:W-:Y:S01]  /*10c50*/  FFMA.FTZ R29, R0, R4, -R29 ;  /* 0x00000004001d7223 */ /* 0x000fe2000001081d */
[-C--:B------:R-:W-:Y:S01]  /*10c60*/  FMUL.FTZ R33, R42, R30.reuse ;  /* 0x0000001e2a217220 */ /* 0x080fe20000410000 */
[----:B------:R-:W-:Y:S01]  /*10c70*/  FMUL.FTZ R35, R38, R30 ;  /* 0x0000001e26237220 */ /* 0x000fe20000410000 */
[----:B------:R-:W-:-:S02]  /*10c80*/  IMAD.U32 R27, R6, 0x10000, RZ ;  /* 0x00010000061b7824 */ /* 0x000fc400078e00ff */
[-C--:B------:R-:W-:Y:S01]  /*10c90*/  FMUL.FTZ R0, R39, R31.reuse ;  /* 0x0000001f27007220 */ /* 0x080fe20000410000 */
[----:B------:R-:W-:Y:S01]  /*10ca0*/  FFMA.FTZ R25, R40, R4, R25 ;  /* 0x0000000428197223 */ /* 0x000fe20000010019 */
[-C--:B------:R-:W-:Y:S01]  /*10cb0*/  FFMA.FTZ R33, R38, R26.reuse, -R33 ;  /* 0x0000001a26217223 */ /* 0x080fe20000010821 */
[----:B------:R-:W-:Y:S01]  /*10cc0*/  FFMA.FTZ R35, R42, R26, R35 ;  /* 0x0000001a2a237223 */ /* 0x000fe20000010023 */
[C---:B------:R-:W-:Y:S01]  /*10cd0*/  FMUL.FTZ R4, R37.reuse, R31 ;  /* 0x0000001f25047220 */ /* 0x040fe20000410000 */
[-C--:B------:R-:W-:Y:S01]  /*10ce0*/  FFMA.FTZ R8, R37, R27.reuse, -R0 ;  /* 0x0000001b25087223 */ /* 0x080fe20000010800 */
[----:B------:R-:W-:Y:S02]  /*10cf0*/  IMAD.U32 R26, R21, 0x10000, RZ ;  /* 0x00010000151a7824 */ /* 0x000fe400078e00ff */
[-C--:B------:R-:W-:Y:S01]  /*10d00*/  FMUL.FTZ R31, R20, R10.reuse ;  /* 0x0000000a141f7220 */ /* 0x080fe20000410000 */
[----:B------:R-:W-:Y:S02]  /*10d10*/  IMAD.U32 R0, R13, 0x10000, RZ ;  /* 0x000100000d007824 */ /* 0x000fe400078e00ff */
[----:B------:R-:W-:Y:S01]  /*10d20*/  FMUL.FTZ R37, R12, R10 ;  /* 0x0000000a0c257220 */ /* 0x000fe20000410000 */
[----:B------:R-:W-:Y:S01]  /*10d30*/  LOP3.LUT R6, R6, 0xffff0000, RZ, 0xc0, !PT ;  /* 0xffff000006067812 */ /* 0x000fe200078ec0ff */
[----:B------:R-:W-:Y:S01]  /*10d40*/  FFMA.FTZ R10, R39, R27, R4 ;  /* 0x0000001b270a7223 */ /* 0x000fe20000010004 */
[----:B------:R-:W-:-:S02]  /*10d50*/  IMAD.U32 R28, R7, 0x10000, RZ ;  /* 0x00010000071c7824 */ /* 0x000fc400078e00ff */
[-C--:B------:R-:W-:Y:S01]  /*10d60*/  FMUL.FTZ R27, R26, R32.reuse ;  /* 0x000000201a1b7220 */ /* 0x080fe20000410000 */
[----:B------:R-:W-:Y:S01]  /*10d70*/  LOP3.LUT R21, R21, 0xffff0000, RZ, 0xc0, !PT ;  /* 0xffff000015157812 */ /* 0x000fe200078ec0ff */
[----:B------:R-:W-:Y:S01]  /*10d80*/  FMUL.FTZ R39, R0, R32 ;  /* 0x0000002000277220 */ /* 0x000fe20000410000 */
[----:B------:R-:W-:Y:S01]  /*10d90*/  LOP3.LUT R13, R13, 0xffff0000, RZ, 0xc0, !PT ;  /* 0xffff00000d0d7812 */ /* 0x000fe200078ec0ff */
[-C--:B------:R-:W-:Y:S01]  /*10da0*/  FFMA.FTZ R31, R12, R6.reuse, -R31 ;  /* 0x000000060c1f7223 */ /* 0x080fe2000001081f */
[----:B------:R-:W-:Y:S01]  /*10db0*/  LOP3.LUT R7, R7, 0xffff0000, RZ, 0xc0, !PT ;  /* 0xffff000007077812 */ /* 0x000fe200078ec0ff */
[----:B------:R-:W-:Y:S01]  /*10dc0*/  FFMA.FTZ R37, R20, R6, R37 ;  /* 0x0000000614257223 */ /* 0x000fe20000010025 */
[-C--:B------:R-:W-:Y:S01]  /*10dd0*/  FFMA.FTZ R27, R0, R28.reuse, -R27 ;  /* 0x0000001c001b7223 */ /* 0x080fe2000001081b */
        /* <DEDUP_REMOVED lines=19> */
.L_x_564:
[----:B------:R-:W-:Y:S05]  /*10f10*/  BSYNC B0 ;  /* 0x0000000000007941 */ /* 0x000fea0003800000 */
.L_x_545:
[----:B------:R-:W-:Y:S01]  /*10f20*/  @!PT LDS RZ, [RZ] ;  /* 0x00000000fffff984 */ /* 0x000fe20000000800 */
[----:B------:R-:W-:Y:S01]  /*10f30*/  @!PT LDS RZ, [RZ] ;  /* 0x00000000fffff984 */ /* 0x000fe20000000800 */
[----:B------:R-:W-:Y:S01]  /*10f40*/  @!PT LDS RZ, [RZ] ;  /* 0x00000000fffff984 */ /* 0x000fe20000000800 */
[----:B------:R-:W-:Y:S01]  /*10f50*/  @!PT LDS RZ, [RZ] ;  /* 0x00000000fffff984 */ /* 0x000fe20000000800 */
[----:B------:R5:W-:Y:S06]  /*10f60*/  MEMBAR.ALL.CTA ;  /* 0x0000000000007992 */ /* 0x000bec0000008000 */
[----:B-----5:R-:W5:Y:S01]  /*10f70*/  FENCE.VIEW.ASYNC.S ;  /* 0x00000000000073c6 */ /* 0x020f620000000000 */
[----:B------:R-:W-:Y:S05]  /*10f80*/  WARPSYNC.ALL ;  /* 0x0000000000007948 */ /* 0x000fea0003800000 */
[----:B-----5:R-:W-:Y:S06]  /*10f90*/  BAR.SYNC.DEFER_BLOCKING 0xd, 0x100 ;  /* 0x0344000000007b1d */ /* 0x020fec0000010000 */
.L_x_543:
[----:B------:R-:W-:-:S05]  /*10fa0*/  IMAD.U32 R0, RZ, RZ, UR58 ;  /* 0x0000003aff007e24 */ /* 0x000fca000f8e00ff */
[----:B------:R-:W-:-:S13]  /*10fb0*/  ISETP.NE.AND P0, PT, R0, 0x3, PT ;  /* 0x000000030000780c */ /* 0x000fda0003f05270 */
[----:B------:R-:W-:Y:S05]  /*10fc0*/  @!P0 BRA `(.L_x_590) ;  /* 0x0000000000048947 */ /* 0x000fea0003800000 */
[----:B------:R-:W-:Y:S01]  /*10fd0*/  BPT.TRAP 0x1 ;  /* 0x000000040000795c */ /* 0x000fe20000300000 */
.L_x_590:
[----:B0123--:R-:W-:Y:S01]  /*10fe0*/  IMAD R10, R194, 0x8, R2 ;  /* 0x00000008c20a7824 */ /* 0x00ffe200078e0202 */
[----:B------:R-:W-:-:S04]  /*10ff0*/  SHF.L.U32 R3, R196, 0x1f, RZ ;  /* 0x0000001fc4037819 */ /* 0x000fc800000006ff */
[----:B------:R0:W1:Y:S01]  /*11000*/  SYNCS.PHASECHK.TRANS64.TRYWAIT P2, [R10+URZ+0x34830], R3 ;  /* 0x034830030a0075a7 */ /* 0x000062000804017f */
[----:B------:R-:W-:Y:S05]  /*11010*/  @!P0 BRA `(.L_x_591) ;  /* 0x0000000000048947 */ /* 0x000fea0003800000 */
[----:B------:R-:W-:Y:S01]  /*11020*/  BPT.TRAP 0x1 ;  /* 0x000000040000795c */ /* 0x000fe20000300000 */
.L_x_591:
[----:B------:R-:W2:Y:S01]  /*11030*/  S2R R0, SR_TID.X ;  /* 0x0000000000007919 */ /* 0x000ea20000002100 */
[----:B------:R-:W-:Y:S01]  /*11040*/  IMAD.MOV.U32 R151, RZ, RZ, RZ ;  /* 0x000000ffff977224 */ /* 0x000fe200078e00ff */
[----:B--2---:R-:W-:-:S04]  /*11050*/  LOP3.LUT R0, R0, 0x7f, RZ, 0xc0, !PT ;  /* 0x0000007f00007812 */ /* 0x004fc800078ec0ff */
[----:B------:R-:W-:Y:S01]  /*11060*/  ISETP.NE.AND P1, PT, R0, RZ, PT ;  /* 0x000000ff0000720c */ /* 0x000fe20003f25270 */
[----:B-1----:R-:W-:-:S12]  /*11070*/  @P2 BRA `(.L_x_592) ;  /* 0x0000000000082947 */ /* 0x002fd80003800000 */
[----:B------:R-:W1:Y:S02]  /*11080*/  SYNCS.PHASECHK.TRANS64.TRYWAIT P2, [R10+URZ+0x34830], R3 ;  /* 0x034830030a0075a7 */ /* 0x000e64000804017f */
[----:B-1----:R-:W-:Y:S05]  /*11090*/  @!P2 BRA `(.L_x_593) ;  /* 0x00000110000ca947 */ /* 0x002fea0003800000 */
.L_x_592:
[----:B------:R-:W-:Y:S05]  /*110a0*/  WARPSYNC.ALL ;  /* 0x0000000000007948 */ /* 0x000fea0003800000 */
[----:B------:R-:W-:Y:S01]  /*110b0*/  VIADD R0, R2, 0x1c400 ;  /* 0x0001c40002007836 */ /* 0x000fe20000000000 */
[----:B------:R-:W-:Y:S01]  /*110c0*/  R2UR UR4, R36 ;  /* 0x00000000240472ca */ /* 0x000fe200000e0000 */
[----:B----4-:R-:W-:Y:S01]  /*110d0*/  IMAD.MOV.U32 R5, RZ, RZ, 0x40000040 ;  /* 0x40000040ff057424 */ /* 0x010fe200078e00ff */
[----:B------:R-:W-:Y:S01]  /*110e0*/  WARPGROUP.ARRIVE ;  /* 0x00000000000079c5 */ /* 0x000fe20000000000 */
[----:B------:R-:W-:Y:S01]  /*110f0*/  UMOV UR9, 0x40000040 ;  /* 0x4000004000097882 */ /* 0x000fe20000000000 */
[----:B------:R-:W-:Y:S01]  /*11100*/  SHF.R.U32.HI R0, RZ, 0x4, R0 ;  /* 0x00000004ff007819 */ /* 0x000fe20000011600 */
[----:B------:R-:W-:Y:S01]  /*11110*/  IMAD.MOV.U32 R9, RZ, RZ, 0x40000040 ;  /* 0x40000040ff097424 */ /* 0x000fe200078e00ff */
[----:B------:R-:W-:Y:S01]  /*11120*/  R2UR UR11, R5 ;  /* 0x00000000050b72ca */ /* 0x000fe200000e0000 */
[----:B------:R-:W-:Y:S01]  /*11130*/  IMAD.U32 R21, RZ, RZ, UR9 ;  /* 0x00000009ff157e24 */ /* 0x000fe2000f8e00ff */
[----:B------:R-:W-:Y:S01]  /*11140*/  LOP3.LUT R0, R0, 0x3fff, RZ, 0xc0, !PT ;  /* 0x00003fff00007812 */ /* 0x000fe200078ec0ff */
[----:B------:R-:W-:Y:S01]  /*11150*/  UMOV UR41, 0x40000040 ;  /* 0x4000004000297882 */ /* 0x000fe20000000000 */
[----:B------:R-:W-:Y:S01]  /*11160*/  UMOV UR45, 0x40000040 ;  /* 0x40000040002d7882 */ /* 0x000fe20000000000 */
[----:B------:R-:W-:Y:S01]  /*11170*/  UMOV UR49, 0x40000040 ;  /* 0x4000004000317882 */ /* 0x000fe20000000000 */
[----:B------:R-:W-:Y:S01]  /*11180*/  LOP3.LUT R6, R0, 0x10000, RZ, 0xfc, !PT ;  /* 0x0001000000067812 */ /* 0x000fe200078efcff */
[----:B------:R-:W-:Y:S01]  /*11190*/  ULOP3.LUT UR4, UR4, 0x10000, URZ, 0xfc, !UPT ;  /* 0x0001000004047892 */ /* 0x000fe2000f8efc3f */
[----:B------:R-:W-:Y:S01]  /*111a0*/  IMAD.MOV.U32 R5, RZ, RZ, 0x40000040 ;  /* 0x40000040ff057424 */ /* 0x000fe200078e00ff */
[----:B------:R-:W-:Y:S01]  /*111b0*/  UMOV UR53, 0x40000040 ;  /* 0x4000004000357882 */ /* 0x000fe20000000000 */
[----:B------:R-:W-:Y:S01]  /*111c0*/  P2R R14, PR, RZ, 0x2 ;  /* 0x00000002ff0e7803 */ /* 0x000fe20000000000 */
[----:B------:R-:W-:Y:S01]  /*111d0*/  IMAD R4, R194, 0xc00, R6 ;  /* 0x00000c00c2047824 */ /* 0x000fe200078e0206 */
[----:B------:R-:W-:Y:S01]  /*111e0*/  UIADD3 UR5, UR4, 0x2, URZ ;  /* 0x0000000204057890 */ /* 0x000fe2000fffe03f */
[----:B------:R-:W-:Y:S01]  /*111f0*/  R2UR UR55, R5 ;  /* 0x00000000053772ca */ /* 0x000fe200000e0000 */
[----:B------:R-:W-:Y:S01]  /*11200*/  UMOV UR8, UR4 ;  /* 0x0000000400087c82 */ /* 0x000fe20008000000 */
[C---:B------:R-:W-:Y:S01]  /*11210*/  VIADD R8, R4.reuse, 0x2 ;  /* 0x0000000204087836 */ /* 0x040fe20000000000 */
[----:B------:R-:W-:Y:S01]  /*11220*/  R2UR UR10, R4 ;  /* 0x00000000040a72ca */ /* 0x000fe200000e0000 */
[----:B------:R-:W-:Y:S01]  /*11230*/  IMAD.U32 R20, RZ, RZ, UR8 ;  /* 0x00000008ff147e24 */ /* 0x000fe2000f8e00ff */
[----:B------:R-:W-:Y:S01]  /*11240*/  UIADD3 UR40, UR4, 0x800, URZ ;  /* 0x0000080004287890 */ /* 0x000fe2000fffe03f */
[----:B------:R-:W-:Y:S01]  /*11250*/  P2R R12, PR, RZ, 0x1 ;  /* 0x00000001ff0c7803 */ /* 0x000fe20000000000 */
[----:B------:R-:W-:Y:S01]  /*11260*/  UIADD3 UR44, UR4, 0x802, URZ ;  /* 0x00000802042c7890 */ /* 0x000fe2000fffe03f */
[----:B------:R-:W-:Y:S01]  /*11270*/  BSSY B0, `(.L_x_594) ;  /* 0x00004c1000007945 */ /* 0x000fe20003800000 */
[----:B------:R2:W-:Y:S01]  /*11280*/  STL.64 [R1+0x40], R20 ;  /* 0x0000401401007387 */ /* 0x0005e20000100a00 */
[----:B------:R-:W-:Y:S01]  /*11290*/  UIADD3 UR48, UR4, 0x804, URZ ;  /* 0x0000080404307890 */ /* 0x000fe2000fffe03f */
[--C-:B------:R-:W-:Y:S01]  /*112a0*/  IMAD.MOV.U32 R150, RZ, RZ, R151.reuse ;  /* 0x000000ffff967224 */ /* 0x100fe200078e0097 */
[----:B------:R-:W-:Y:S01]  /*112b0*/  UIADD3 UR52, UR4, 0x806, URZ ;  /* 0x0000080604347890 */ /* 0x000fe2000fffe03f */
[--C-:B------:R-:W-:Y:S01]  /*112c0*/  IMAD.MOV.U32 R148, RZ, RZ, R151.reuse ;  /* 0x000000ffff947224 */ /* 0x100fe200078e0097 */
[----:B------:R-:W-:Y:S01]  /*112d0*/  ULDC UR60, c[0x0][0x988] ;  /* 0x00026200003c7ab9 */ /* 0x000fe20000000800 */
[----:B------:R-:W-:Y:S01]  /*112e0*/  IMAD.MOV.U32 R147, RZ, RZ, R151 ;  /* 0x000000ffff937224 */ /* 0x000fe200078e0097 */
[----:B------:R-:W-:Y:S01]  /*112f0*/  HGMMA.64x128x16.F32.BF16 R24, gdesc[UR8], RZ, !UPT, gsb0 ;  /* 0x01e00000081879f0 */ /* 0x000fe2000c0018ff */
[----:B------:R-:W-:Y:S01]  /*11300*/  R2UR UR10, R8 ;  /* 0x00000000080a72ca */ /* 0x000fe200000e0000 */
[----:B------:R-:W-:Y:S01]  /*11310*/  UMOV UR8, UR5 ;  /* 0x0000000500087c82 */ /* 0x000fe20008000000 */
[----:B------:R-:W-:Y:S01]  /*11320*/  R2UR UR11, R9 ;  /* 0x00000000090b72ca */ /* 0x000fe200000e0000 */
[----:B------:R-:W-:Y:S01]  /*11330*/  UMOV UR9, 0x40000040 ;  /* 0x4000004000097882 */ /* 0x000fe20000000000 */
[----:B------:R-:W-:Y:S01]  /*11340*/  VIADD R8, R4, 0x4 ;  /* 0x0000000404087836 */ /* 0x000fe20000000000 */
[----:B------:R-:W-:Y:S01]  /*11350*/  UIADD3 UR5, UR4, 0x4, URZ ;  /* 0x0000000404057890 */ /* 0x000fe2000fffe03f */
[----:B------:R-:W-:-:S02]  /*11360*/  IMAD.MOV.U32 R9, RZ, RZ, 0x40000040 ;  /* 0x40000040ff097424 */ /* 0x000fc400078e00ff */
[----:B--2---:R-:W-:Y:S02]  /*11370*/  IMAD.U32 R20, RZ, RZ, UR8 ;  /* 0x00000008ff147e24 */ /* 0x004fe4000f8e00ff */
[----:B------:R-:W-:Y:S02]  /*11380*/  IMAD.U32 R21, RZ, RZ, UR9 ;  /* 0x00000009ff157e24 */ /* 0x000fe4000f8e00ff */
[--C-:B------:R-:W-:Y:S02]  /*11390*/  IMAD.MOV.U32 R146, RZ, RZ, R151.reuse ;  /* 0x000000ffff927224 */ /* 0x100fe400078e0097 */
[--C-:B------:R-:W-:Y:S01]  /*113a0*/  IMAD.MOV.U32 R145, RZ, RZ, R151.reuse ;  /* 0x000000ffff917224 */ /* 0x100fe200078e0097 */
[----:B------:R2:W-:Y:S01]  /*113b0*/  STL.64 [R1+0x38], R20 ;  /* 0x0000381401007387 */ /* 0x0005e20000100a00 */
[--C-:B------:R-:W-:Y:S02]  /*113c0*/  IMAD.MOV.U32 R144, RZ, RZ, R151.reuse ;  /* 0x000000ffff907224 */ /* 0x100fe400078e0097 */
[----:B-----5:R-:W-:-:S02]  /*113d0*/  IMAD.MOV.U32 R143, RZ, RZ, R151 ;  /* 0x000000ffff8f7224 */ /* 0x020fc400078e0097 */
        /* <DEDUP_REMOVED lines=29> */
[----:B------:R-:W-:Y:S01]  /*115b0*/  IMAD.MOV.U32 R88, RZ, RZ, R151 ;  /* 0x000000ffff587224 */ /* 0x000fe200078e0097 */
[----:B------:R-:W-:-:S02]  /*115c0*/  WARPGROUP.DEPBAR.LE gsb0, 0x0 ;  /* 0x00008000000079c5 */ /* 0x000fc40000010000 */
[----:B------:R-:W-:-:S06]  /*115d0*/  WARPGROUP.ARRIVE ;  /* 0x00000000000079c5 */ /* 0x000fcc0000000000 */
[----:B------:R-:W-:Y:S01]  /*115e0*/  HGMMA.64x128x16.F32.BF16 R24, gdesc[UR8], R24, gsb0 ;  /* 0x01e00000081879f0 */ /* 0x000fe20008001818 */
[----:B------:R-:W-:Y:S01]  /*115f0*/  R2UR UR10, R8 ;  /* 0x00000000080a72ca */ /* 0x000fe200000e0000 */
[----:B------:R-:W-:Y:S01]  /*11600*/  UMOV UR8, UR5 ;  /* 0x0000000500087c82 */ /* 0x000fe20008000000 */
[----:B------:R-:W-:Y:S01]  /*11610*/  R2UR UR11, R9 ;  /* 0x00000000090b72ca */ /* 0x000fe200000e0000 */
[----:B------:R-:W-:Y:S01]  /*11620*/  UMOV UR9, 0x40000040 ;  /* 0x4000004000097882 */ /* 0x000fe20000000000 */
[----:B------:R-:W-:Y:S01]  /*11630*/  VIADD R8, R4, 0x6 ;  /* 0x0000000604087836 */ /* 0x000fe20000000000 */
[----:B------:R-:W-:Y:S01]  /*11640*/  UIADD3 UR5, UR4, 0x6, URZ ;  /* 0x0000000604057890 */ /* 0x000fe2000fffe03f */
[----:B------:R-:W-:Y:S02]  /*11650*/  IMAD.MOV.U32 R9, RZ, RZ, 0x40000040 ;  /* 0x40000040ff097424 */ /* 0x000fe400078e00ff */
[----:B--2---:R-:W-:Y:S02]  /*11660*/  IMAD.U32 R20, RZ, RZ, UR8 ;  /* 0x00000008ff147e24 */ /* 0x004fe4000f8e00ff */
[----:B------:R-:W-:-:S05]  /*11670*/  IMAD.U32 R21, RZ, RZ, UR9 ;  /* 0x00000009ff157e24 */ /* 0x000fca000f8e00ff */
[----:B------:R2:W-:Y:S01]  /*11680*/  STL.64 [R1+0x30], R20 ;  /* 0x0000301401007387 */ /* 0x0005e20000100a00 */
[----:B------:R-:W-:Y:S02]  /*11690*/  WARPGROUP.DEPBAR.LE gsb0, 0x0 ;  /* 0x00008000000079c5 */ /* 0x000fe40000010000 */
        /* <DEDUP_REMOVED lines=48> */
[----:B--2---:R-:W-:Y:S01]  /*119a0*/  IMAD.U32 R20, RZ, RZ, UR8 ;  /* 0x00000008ff147e24 */ /* 0x004fe2000f8e00ff */
[----:B------:R-:W-:Y:S01]  /*119b0*/  ULDC UR4, c[0x0][0x988] ;  /* 0x0002620000047ab9 */ /* 0x000fe20000000800 */
        /* <DEDUP_REMOVED lines=9> */
[----:B------:R-:W-:Y:S02]  /*11a50*/  VIADD R8, R4, 0x800 ;  /* 0x0000080004087836 */ /* 0x000fe40000000000 */
[----:B------:R-:W-:Y:S02]  /*11a60*/  IMAD.MOV.U32 R9, RZ, RZ, 0x40000040 ;  /* 0x40000040ff097424 */ /* 0x000fe400078e00ff */
[----:B--2---:R-:W-:Y:S01]  /*11a70*/  IMAD.U32 R20, RZ, RZ, UR8 ;  /* 0x00000008ff147e24 */ /* 0x004fe2000f8e00ff */
[----:B------:R-:W-:Y:S01]  /*11a80*/  R2UR UR42, R8 ;  /* 0x00000000082a72ca */ /* 0x000fe200000e0000 */
[----:B------:R-:W-:Y:S01]  /*11a90*/  VIADD R8, R4, 0x802 ;  /* 0x0000080204087836 */ /* 0x000fe20000000000 */
[----:B------:R-:W-:Y:S01]  /*11aa0*/  R2UR UR43, R9 ;  /* 0x00000000092b72ca */ /* 0x000fe200000e0000 */
[----:B------:R-:W-:-:S02]  /*11ab0*/  IMAD.MOV.U32 R9, RZ, RZ, 0x40000040 ;  /* 0x40000040ff097424 */ /* 0x000fc400078e00ff */
[----:B------:R-:W-:Y:S01]  /*11ac0*/  IMAD.U32 R21, RZ, RZ, UR9 ;  /* 0x00000009ff157e24 */ /* 0x000fe2000f8e00ff */
[----:B------:R-:W-:Y:S01]  /*11ad0*/  R2UR UR46, R8 ;  /* 0x00000000082e72ca */ /* 0x000fe200000e0000 */
[C---:B------:R-:W-:Y:S01]  /*11ae0*/  VIADD R8, R4.reuse, 0x804 ;  /* 0x0000080404087836 */ /* 0x040fe20000000000 */
[----:B------:R-:W-:Y:S01]  /*11af0*/  R2UR UR47, R9 ;  /* 0x00000000092f72ca */ /* 0x000fe200000e0000 */
[----:B------:R-:W-:Y:S01]  /*11b00*/  IMAD.MOV.U32 R9, RZ, RZ, 0x40000040 ;  /* 0x40000040ff097424 */ /* 0x000fe200078e00ff */
[----:B------:R2:W-:Y:S01]  /*11b10*/  STL.64 [R1], R20 ;  /* 0x0000001401007387 */ /* 0x0005e20000100a00 */
[----:B------:R-:W-:Y:S01]  /*11b20*/  VIADD R4, R4, 0x806 ;  /* 0x0000080604047836 */ /* 0x000fe20000000000 */
[----:B------:R-:W-:Y:S02]  /*11b30*/  R2UR UR50, R8 ;  /* 0x00000000083272ca */ /* 0x000fe400000e0000 */
[----:B------:R-:W-:Y:S02]  /*11b40*/  R2UR UR51, R9 ;  /* 0x00000000093372ca */ /* 0x000fe400000e0000 */
[----:B------:R-:W-:-:S02]  /*11b50*/  R2UR UR54, R4 ;  /* 0x00000000043672ca */ /* 0x000fc400000e0000 */
[----:B------:R-:W-:-:S05]  /*11b60*/  IADD3 R4, R152, 0x80, -R209 ;  /* 0x0000008098047810 */ /* 0x000fca0007ffe8d1 */
[----:B------:R-:W-:-:S05]  /*11b70*/  IMAD R4, R149, -0x80, R4 ;  /* 0xffffff8095047824 */ /* 0x000fca00078e0204 */
[C---:B------:R-:W-:Y:S02]  /*11b80*/  ISETP.GT.AND P4, PT, R4.reuse, RZ, PT ;  /* 0x000000ff0400720c */ /* 0x040fe40003f84270 */
[C---:B------:R-:W-:Y:S02]  /*11b90*/  ISETP.GT.AND P3, PT, R4.reuse, 0x1, PT ;  /* 0x000000010400780c */ /* 0x040fe40003f64270 */
[C---:B------:R-:W-:Y:S02]  /*11ba0*/  ISETP.GT.AND P2, PT, R4.reuse, 0x8, PT ;  /* 0x000000080400780c */ /* 0x040fe40003f44270 */
[C---:B------:R-:W-:Y:S02]  /*11bb0*/  ISETP.GT.AND P6, PT, R4.reuse, 0x9, PT ;  /* 0x000000090400780c */ /* 0x040fe40003fc4270 */
[C---:B------:R-:W-:Y:S02]  /*11bc0*/  ISETP.GT.AND P5, PT, R4.reuse, 0x10, PT ;  /* 0x000000100400780c */ /* 0x040fe40003fa4270 */
[----:B------:R-:W-:-:S02]  /*11bd0*/  ISETP.GT.AND P1, PT, R4, 0x59, PT ;  /* 0x000000590400780c */ /* 0x000fc40003f24270 */
[----:B------:R-:W-:Y:S01]  /*11be0*/  ISETP.GT.AND P0, PT, R4, 0x60, PT ;  /* 0x000000600400780c */ /* 0x000fe20003f04270 */
        /* <DEDUP_REMOVED lines=54> */
[----:B--2---:R-:W-:Y:S02]  /*11f50*/  FSEL R21, R42, -INF , P6 ;  /* 0xff8000002a157808 */ /* 0x004fe40003000000 */
        /* <DEDUP_REMOVED lines=76> */
[----:B01----:R-:W0:Y:S01]  /*12420*/  SHFL.BFLY PT, R3, R8, 0x2, 0x1f ;  /* 0x0c401f0008037f89 */ /* 0x003e2200000e0000 */
        /* <DEDUP_REMOVED lines=8> */
[----:B------:R-:W-:Y:S02]  /*124b0*/  ISETP.NE.AND P0, PT, R12, RZ, PT ;  /* 0x000000ff0c00720c */ /* 0x000fe40003f05270 */
[----:B------:R-:W-:Y:S02]  /*124c0*/  ISETP.NE.AND P1, PT, R14, RZ, PT ;  /* 0x000000ff0e00720c */ /* 0x000fe40003f25270 */
[----:B0-----:R-:W-:-:S02]  /*124d0*/  FMNMX.FTZ R20, R8, R3, !PT ;  /* 0x0000000308147209 */ /* 0x001fc40007810000 */
[----:B------:R-:W-:-:S03]  /*124e0*/  FMNMX.FTZ R8, R5, R27, !PT ;  /* 0x0000001b05087209 */ /* 0x000fc60007810000 */
        /* <DEDUP_REMOVED lines=71> */
[----:B------:R-:W-:Y:S01]  /*12960*/  FFMA.FTZ R85, R85, R0, -R4 ;  /* 0x0000000055557223 */ /* 0x000fe20000010804 */
[--C-:B------:R-:W-:Y:S01]  /*12970*/  IMAD.MOV.U32 R137, RZ, RZ, R151.reuse ;  /* 0x000000ffff897224 */ /* 0x100fe200078e0097 */
[----:B------:R-:W-:Y:S01]  /*12980*/  FMNMX.FTZ R8, R69, R8, !PT ;  /* 0x0000000845087209 */ /* 0x000fe20007810000 */
[----:B------:R-:W-:-:S02]  /*12990*/  IMAD.MOV.U32 R135, RZ, RZ, R151 ;  /* 0x000000ffff877224 */ /* 0x000fc400078e0097 */
[--C-:B------:R-:W-:Y:S01]  /*129a0*/  IMAD.MOV.U32 R133, RZ, RZ, R151.reuse ;  /* 0x000000ffff857224 */ /* 0x100fe200078e0097 */
[----:B------:R-:W-:Y:S01]  /*129b0*/  FMNMX.FTZ R8, R89, R8, !PT ;  /* 0x0000000859087209 */ /* 0x000fe20007810000 */
[----:B------:R-:W4:Y:S01]  /*129c0*/  MUFU.EX2 R15, R15 ;  /* 0x0000000f000f7308 */ /* 0x000f220000000800 */
[--C-:B------:R-:W-:Y:S02]  /*129d0*/  IMAD.MOV.U32 R131, RZ, RZ, R151.reuse ;  /* 0x000000ffff837224 */ /* 0x100fe400078e0097 */
[----:B------:R-:W-:Y:S01]  /*129e0*/  FMNMX.FTZ R8, R91, R8, !PT ;  /* 0x000000085b087209 */ /* 0x000fe20007810000 */
[--C-:B------:R-:W-:Y:S02]  /*129f0*/  IMAD.MOV.U32 R129, RZ, RZ, R151.reuse ;  /* 0x000000ffff817224 */ /* 0x100fe400078e0097 */
[--C-:B------:R-:W-:Y:S01]  /*12a00*/  IMAD.MOV.U32 R127, RZ, RZ, R151.reuse ;  /* 0x000000ffff7f7224 */ /* 0x100fe200078e0097 */
[----:B------:R-:W-:Y:S01]  /*12a10*/  FMNMX.FTZ R8, R93, R8, !PT ;  /* 0x000000085d087209 */ /* 0x000fe20007810000 */
[----:B------:R-:W4:Y:S01]  /*12a20*/  MUFU.EX2 R178, R178 ;  /* 0x000000b200b27308 */ /* 0x000f220000000800 */
[----:B------:R-:W-:-:S02]  /*12a30*/  IMAD.MOV.U32 R125, RZ, RZ, R151 ;  /* 0x000000ffff7d7224 */ /* 0x000fc400078e0097 */
[----:B------:R-:W-:Y:S01]  /*12a40*/  FMNMX.FTZ R8, R95, R8, !PT ;  /* 0x000000085f087209 */ /* 0x000fe20007810000 */
[--C-:B------:R-:W-:Y:S02]  /*12a50*/  IMAD.MOV.U32 R123, RZ, RZ, R151.reuse ;  /* 0x000000ffff7b7224 */ /* 0x100fe400078e0097 */
[--C-:B------:R-:W-:Y:S01]  /*12a60*/  IMAD.MOV.U32 R121, RZ, RZ, R151.reuse ;  /* 0x000000ffff797224 */ /* 0x100fe200078e0097 */
[----:B------:R-:W-:Y:S01]  /*12a70*/  FMNMX.FTZ R8, R99, R8, !PT ;  /* 0x0000000863087209 */ /* 0x000fe20007810000 */
[----:B------:R-:W4:Y:S01]  /*12a80*/  MUFU.EX2 R33, R33 ;  /* 0x0000002100217308 */ /* 0x000f220000000800 */
[--C-:B------:R-:W-:Y:S02]  /*12a90*/  IMAD.MOV.U32 R119, RZ, RZ, R151.reuse ;  /* 0x000000ffff777224 */ /* 0x100fe400078e0097 */
[--C-:B------:R-:W-:Y:S01]  /*12aa0*/  IMAD.MOV.U32 R117, RZ, RZ, R151.reuse ;  /* 0x000000ffff757224 */ /* 0x100fe200078e0097 */
[----:B------:R-:W0:Y:S01]  /*12ab0*/  SHFL.BFLY PT, R7, R8, 0x2, 0x1f ;  /* 0x0c401f0008077f89 */ /* 0x000e2200000e0000 */
[----:B------:R-:W-:-:S02]  /*12ac0*/  IMAD.MOV.U32 R113, RZ, RZ, R151 ;  /* 0x000000ffff717224 */ /* 0x000fc400078e0097 */
[--C-:B------:R-:W-:Y:S01]  /*12ad0*/  IMAD.MOV.U32 R111, RZ, RZ, R151.reuse ;  /* 0x000000ffff6f7224 */ /* 0x100fe200078e0097 */
[----:B------:R-:W-:Y:S01]  /*12ae0*/  MUFU.EX2 R172, R172 ;  /* 0x000000ac00ac7308 */ /* 0x000fe20000000800 */
[----:B------:R-:W-:-:S07]  /*12af0*/  IMAD.MOV.U32 R109, RZ, RZ, R151 ;  /* 0x000000ffff6d7224 */ /* 0x000fce00078e0097 */
        /* <DEDUP_REMOVED lines=16> */
[----:B------:R-:W-:Y:S01]  /*12c00*/  FADD.FTZ R5, R180, R25 ;  /* 0x00000019b4057221 */ /* 0x000fe20000010000 */
[-CC-:B------:R-:W-:Y:S01]  /*12c10*/  FFMA.FTZ R8, R31, R0.reuse, -R26.reuse ;  /* 0x000000001f087223 */ /* 0x180fe2000001081a */
[-CC-:B------:R-:W-:Y:S01]  /*12c20*/  FFMA.FTZ R177, R11, R0.reuse, -R26.reuse ;  /* 0x000000000bb17223 */ /* 0x180fe2000001081a */
[----:B------:R-:W-:Y:S01]  /*12c30*/  MUFU.EX2 R181, R181 ;  /* 0x000000b500b57308 */ /* 0x000fe20000000800 */
[----:B-1----:R-:W-:Y:S01]  /*12c40*/  FADD.FTZ R32, R182, R5 ;  /* 0x00000005b6207221 */ /* 0x002fe20000010000 */
[-CC-:B------:R-:W-:Y:S01]  /*12c50*/  FFMA.FTZ R12, R35, R0.reuse, -R26.reuse ;  /* 0x00000000230c7223 */ /* 0x180fe2000001081a */
[-CC-:B------:R-:W-:Y:S01]  /*12c60*/  FFMA.FTZ R179, R13, R0.reuse, -R26.reuse ;  /* 0x000000000db37223 */ /* 0x180fe2000001081a */
[-C--:B------:R-:W-:Y:S01]  /*12c70*/  FFMA.FTZ R14, R39, R0.reuse, -R26 ;  /* 0x00000000270e7223 */ /* 0x080fe2000001081a */
[----:B--2---:R-:W-:Y:S01]  /*12c80*/  FADD.FTZ R5, R29, R32 ;  /* 0x000000201d057221 */ /* 0x004fe20000010000 */
[-CC-:B------:R-:W-:Y:S01]  /*12c90*/  FFMA.FTZ R173, R21, R0.reuse, -R26.reuse ;  /* 0x0000000015ad7223 */ /* 0x180fe2000001081a */
[-CC-:B------:R-:W-:Y:S01]  /*12ca0*/  FFMA.FTZ R20, R43, R0.reuse, -R26.reuse ;  /* 0x000000002b147223 */ /* 0x180fe2000001081a */
[----:B------:R-:W0:Y:S01]  /*12cb0*/  MUFU.EX2 R4, R4 ;  /* 0x0000000400047308 */ /* 0x000e220000000800 */
[----:B---3--:R-:W-:Y:S01]  /*12cc0*/  FADD.FTZ R34, R176, R5 ;  /* 0x00000005b0227221 */ /* 0x008fe20000010000 */
[-CC-:B------:R-:W-:Y:S01]  /*12cd0*/  FFMA.FTZ R175, R37, R0.reuse, -R26.reuse ;  /* 0x0000000025af7223 */ /* 0x180fe2000001081a */
[-CC-:B------:R-:W-:Y:S01]  /*12ce0*/  FFMA.FTZ R24, R47, R0.reuse, -R26.reuse ;  /* 0x000000002f187223 */ /* 0x180fe2000001081a */
[-C--:B------:R-:W-:Y:S01]  /*12cf0*/  FFMA.FTZ R169, R41, R0.reuse, -R26 ;  /* 0x0000000029a97223 */ /* 0x080fe2000001081a */
[----:B----4-:R-:W-:Y:S01]  /*12d00*/  FADD.FTZ R5, R15, R34 ;  /* 0x000000220f057221 */ /* 0x010fe20000010000 */
        /* <DEDUP_REMOVED lines=23> */
[-CC-:B------:R-:W-:Y:S01]  /*12e80*/  FFMA.FTZ R89, R89, R0.reuse, -R26.reuse ;  /* 0x0000000059597223 */ /* 0x180fe2000001081a */
[-CC-:B------:R-:W-:Y:S01]  /*12e90*/  FFMA.FTZ R91, R91, R0.reuse, -R26.reuse ;  /* 0x000000005b5b7223 */ /* 0x180fe2000001081a */
[-CC-:B------:R-:W-:Y:S01]  /*12ea0*/  FFMA.FTZ R93, R93, R0.reuse, -R26.reuse ;  /* 0x000000005d5d7223 */ /* 0x180fe2000001081a */
[----:B------:R-:W1:Y:S01]  /*12eb0*/  MUFU.EX2 R12, R12 ;  /* 0x0000000c000c7308 */ /* 0x000e620000000800 */
[C---:B--2---:R-:W-:Y:S01]  /*12ec0*/  FADD.FTZ R36, R8.reuse, R5 ;  /* 0x0000000508247221 */ /* 0x044fe20000010000 */
[-CC-:B------:R-:W-:Y:S01]  /*12ed0*/  FFMA.FTZ R95, R95, R0.reuse, -R26.reuse ;  /* 0x000000005f5f7223 */ /* 0x180fe2000001081a */
[----:B------:R-:W-:Y:S01]  /*12ee0*/  FFMA.FTZ R99, R99, R0, -R26 ;  /* 0x0000000063637223 */ /* 0x000fe2000001081a */
[----:B------:R-:W-:Y:S01]  /*12ef0*/  F2FP.BF16.F32.PACK_AB R183, R8, R183 ;  /* 0x000000b708b7723e */ /* 0x000fe200000010ff */
[----:B------:R-:W-:Y:S01]  /*12f00*/  IMAD.MOV.U32 R115, RZ, RZ, R151 ;  /* 0x000000ffff737224 */ /* 0x000fe200078e0097 */
[----:B------:R-:W-:-:S02]  /*12f10*/  F2FP.BF16.F32.PACK_AB R181, R4, R181 ;  /* 0x000000b504b5723e */ /* 0x000fc400000010ff */
[----:B------:R-:W2:Y:S01]  /*12f20*/  MUFU.EX2 R179, R179 ;  /* 0x000000b300b37308 */ /* 0x000ea20000000800 */
[----:B0-----:R-:W-:Y:S01]  /*12f30*/  FADD.FTZ R5, R177, R36 ;  /* 0x00000024b1057221 */ /* 0x001fe20000010000 */
[----:B------:R-:W-:Y:S02]  /*12f40*/  F2FP.BF16.F32.PACK_AB R180, R25, R180 ;  /* 0x000000b419b4723e */ /* 0x000fe400000010ff */
[----:B------:R-:W-:Y:S02]  /*12f50*/  F2FP.BF16.F32.PACK_AB R182, R29, R182 ;  /* 0x000000b61db6723e */ /* 0x000fe400000010ff */
[----:B------:R-:W-:Y:S02]  /*12f60*/  F2FP.BF16.F32.PACK_AB R176, R15, R176 ;  /* 0x000000b00fb0723e */ /* 0x000fe400000010ff */
[----:B------:R-:W0:Y:S01]  /*12f70*/  MUFU.EX2 R14, R14 ;  /* 0x0000000e000e7308 */ /* 0x000e220000000800 */
[C---:B-1----:R-:W-:Y:S01]  /*12f80*/  FADD.FTZ R36, R12.reuse, R5 ;  /* 0x000000050c247221 */ /* 0x042fe20000010000 */
[----:B------:R-:W-:Y:S01]  /*12f90*/  FADD.FTZ R5, R77, R38 ;  /* 0x000000264d057221 */ /* 0x000fe20000010000 */
[----:B------:R-:W-:Y:S01]  /*12fa0*/  F2FP.BF16.F32.PACK_AB R177, R12, R177 ;  /* 0x000000b10cb1723e */ /* 0x000fe200000010ff */
[----:B------:R-:W-:Y:S01]  /*12fb0*/  VIADD R12, R149, 0xfffffffe ;  /* 0xfffffffe950c7836 */ /* 0x000fe20000000000 */
[----:B------:R-:W-:Y:S01]  /*12fc0*/  F2FP.BF16.F32.PACK_AB R178, R33, R178 ;  /* 0x000000b221b2723e */ /* 0x000fe200000010ff */
[----:B------:R-:W-:Y:S01]  /*12fd0*/  FADD.FTZ R38, R168, R5 ;  /* 0x00000005a8267221 */ /* 0x000fe20000010000 */
[----:B------:R-:W-:Y:S01]  /*12fe0*/  @!P1 VIADD R5, R10, 0x34840 ;  /* 0x000348400a059836 */ /* 0x000fe20000000000 */
[----:B------:R-:W1:Y:S01]  /*12ff0*/  MUFU.EX2 R173, R173 ;  /* 0x000000ad00ad7308 */ /* 0x000e620000000800 */
[----:B--2---:R-:W-:Y:S01]  /*13000*/  FADD.FTZ R9, R179, R36 ;  /* 0x00000024b3097221 */ /* 0x004fe20000010000 */
[----:B------:R-:W-:Y:S01]  /*13010*/  FADD.FTZ R11, R81, R38 ;  /* 0x00000026510b7221 */ /* 0x000fe20000010000 */
[----:B------:R-:W-:Y:S01]  /*13020*/  ISETP.GE.AND P2, PT, R12, R197, PT ;  /* 0x000000c50c00720c */ /* 0x000fe20003f46270 */
[----:B------:R-:W-:Y:S01]  /*13030*/  IMAD.MOV.U32 R149, RZ, RZ, R151 ;  /* 0x000000ffff957224 */ /* 0x000fe200078e0097 */
[----:B------:R-:W-:-:S02]  /*13040*/  @!P1 PRMT R5, RZ, 0x654, R5 ;  /* 0x00000654ff059816 */ /* 0x000fc40000000005 */
[----:B------:R-:W-:Y:S01]  /*13050*/  F2FP.BF16.F32.PACK_AB R172, R73, R172 ;  /* 0x000000ac49ac723e */ /* 0x000fe200000010ff */
[----:B------:R-:W2:Y:S01]  /*13060*/  MUFU.EX2 R20, R20 ;  /* 0x0000001400147308 */ /* 0x000ea20000000800 */
[C---:B0-----:R-:W-:Y:S01]  /*13070*/  FADD.FTZ R36, R14.reuse, R9 ;  /* 0x000000090e247221 */ /* 0x041fe20000010000 */
[----:B------:R0:W-:Y:S01]  /*13080*/  @!P1 SYNCS.ARRIVE.TRANS64.RED.A1T0 RZ, [R5+URZ], RZ ;  /* 0x000000ff05ff99a7 */ /* 0x0001e2000810043f */
[----:B------:R-:W-:Y:S02]  /*13090*/  F2FP.BF16.F32.PACK_AB R174, R77, R174 ;  /* 0x000000ae4dae723e */ /* 0x000fe400000010ff */
[----:B------:R-:W-:Y:S02]  /*130a0*/  F2FP.BF16.F32.PACK_AB R168, R81, R168 ;  /* 0x000000a851a8723e */ /* 0x000fe400000010ff */
[----:B------:R-:W-:Y:S01]  /*130b0*/  F2FP.BF16.F32.PACK_AB R179, R14, R179 ;  /* 0x000000b30eb3723e */ /* 0x000fe200000010ff */
[----:B------:R-:W0:Y:S01]  /*130c0*/  MUFU.EX2 R175, R175 ;  /* 0x000000af00af7308 */ /* 0x000e220000000800 */
[----:B-1----:R-:W-:Y:S01]  /*130d0*/  FADD.FTZ R9, R173, R36 ;  /* 0x00000024ad097221 */ /* 0x002fe20000010000 */
[----:B------:R-:W-:Y:S01]  /*130e0*/  FADD.FTZ R36, R170, R11 ;  /* 0x0000000baa247221 */ /* 0x000fe20000010000 */
[----:B------:R-:W-:-:S05]  /*130f0*/  F2FP.BF16.F32.PACK_AB R170, R79, R170 ;  /* 0x000000aa4faa723e */ /* 0x000fca00000010ff */
[----:B------:R-:W1:Y:S01]  /*13100*/  MUFU.EX2 R24, R24 ;  /* 0x0000001800187308 */ /* 0x000e620000000800 */
[C---:B--2---:R-:W-:Y:S01]  /*13110*/  FADD.FTZ R38, R20.reuse, R9 ;  /* 0x0000000914267221 */ /* 0x044fe20000010000 */
[----:B------:R-:W-:Y:S01]  /*13120*/  FADD.FTZ R9, R79, R36 ;  /* 0x000000244f097221 */ /* 0x000fe20000010000 */
[----:B------:R-:W-:Y:S01]  /*13130*/  FFMA.FTZ R36, R71, R0, -R26 ;  /* 0x0000000047247223 */ /* 0x000fe2000001081a */
[----:B------:R-:W-:-:S04]  /*13140*/  F2FP.BF16.F32.PACK_AB R173, R20, R173 ;  /* 0x000000ad14ad723e */ /* 0x000fc800000010ff */
        /* <DEDUP_REMOVED lines=80> */
[----:B------:R2:W3:Y:S01]  /*13650*/  MUFU.EX2 R38, R89 ;  /* 0x0000005900267308 */ /* 0x0004e20000000800 */
[----:B0-----:R-:W-:-:S07]  /*13660*/  FADD.FTZ R44, R166, R9 ;  /* 0x00000009a62c7221 */ /* 0x001fce0000010000 */
[----:B------:R-:W0:Y:S01]  /*13670*/  MUFU.EX2 R91, R91 ;  /* 0x0000005b005b7308 */ /* 0x000e220000000800 */
[----:B-1----:R-:W-:Y:S01]  /*13680*/  FADD.FTZ R9, R69, R42 ;  /* 0x0000002a45097221 */ /* 0x002fe20000010000 */
[----:B--2---:R-:W-:-:S06]  /*13690*/  IMAD.MOV.U32 R89, RZ, RZ, R151 ;  /* 0x000000ffff597224 */ /* 0x004fcc00078e0097 */
[----:B------:R1:W2:Y:S01]  /*136a0*/  MUFU.EX2 R40, R93 ;  /* 0x0000005d00287308 */ /* 0x0002a20000000800 */
[C---:B---3--:R-:W-:Y:S01]  /*136b0*/  FADD.FTZ R4, R38.reuse, R9 ;  /* 0x0000000926047221 */ /* 0x048fe20000010000 */
[----:B------:R-:W-:-:S06]  /*136c0*/  F2FP.BF16.F32.PACK_AB R163, R38, R69 ;  /* 0x0000004526a3723e */ /* 0x000fcc00000010ff */
[----:B------:R-:W3:Y:S01]  /*136d0*/  MUFU.EX2 R95, R95 ;  /* 0x0000005f005f7308 */ /* 0x000ee20000000800 */
[----:B0-----:R-:W-:Y:S01]  /*136e0*/  FADD.FTZ R9, R91, R4 ;  /* 0x000000045b097221 */ /* 0x001fe20000010000 */
[----:B-1----:R-:W-:-:S06]  /*136f0*/  IMAD.MOV.U32 R93, RZ, RZ, R151 ;  /* 0x000000ffff5d7224 */ /* 0x002fcc00078e0097 */
[----:B------:R0:W1:Y:S01]  /*13700*/  MUFU.EX2 R8, R99 ;  /* 0x0000006300087308 */ /* 0x0000620000000800 */
[C---:B--2---:R-:W-:Y:S01]  /*13710*/  FADD.FTZ R4, R40.reuse, R9 ;  /* 0x0000000928047221 */ /* 0x044fe20000010000 */
[----:B------:R-:W-:Y:S01]  /*13720*/  F2FP.BF16.F32.PACK_AB R165, R40, R91 ;  /* 0x0000005b28a5723e */ /* 0x000fe200000010ff */
[----:B------:R-:W-:-:S05]  /*13730*/  IMAD.MOV.U32 R91, RZ, RZ, R151 ;  /* 0x000000ffff5b7224 */ /* 0x000fca00078e0097 */
[----:B------:R-:W2:Y:S01]  /*13740*/  MUFU.EX2 R85, R85 ;  /* 0x0000005500557308 */ /* 0x000ea20000000800 */
[----:B---3--:R-:W-:Y:S01]  /*13750*/  FADD.FTZ R9, R95, R4 ;  /* 0x000000045f097221 */ /* 0x008fe20000010000 */
[----:B0-----:R-:W-:-:S03]  /*13760*/  IMAD.MOV.U32 R99, RZ, RZ, R151 ;  /* 0x000000ffff637224 */ /* 0x001fc600078e0097 */
[C---:B-1----:R-:W-:Y:S01]  /*13770*/  FADD.FTZ R4, R8.reuse, R9 ;  /* 0x0000000908047221 */ /* 0x042fe20000010000 */
[----:B------:R-:W-:Y:S01]  /*13780*/  F2FP.BF16.F32.PACK_AB R167, R8, R95 ;  /* 0x0000005f08a7723e */ /* 0x000fe200000010ff */
[----:B------:R-:W-:Y:S02]  /*13790*/  IMAD.MOV.U32 R8, RZ, RZ, 0x3f800000 ;  /* 0x3f800000ff087424 */ /* 0x000fe400078e00ff */
[----:B------:R-:W-:Y:S02]  /*137a0*/  IMAD.MOV.U32 R9, RZ, RZ, 0x3f800000 ;  /* 0x3f800000ff097424 */ /* 0x000fe400078e00ff */
[----:B------:R-:W-:Y:S02]  /*137b0*/  IMAD.MOV.U32 R95, RZ, RZ, R151 ;  /* 0x000000ffff5f7224 */ /* 0x000fe400078e0097 */
[C---:B--2---:R-:W-:Y:S01]  /*137c0*/  FADD.FTZ R5, R85.reuse, R44 ;  /* 0x0000002c55057221 */ /* 0x044fe20000010000 */
[----:B------:R-:W-:Y:S01]  /*137d0*/  F2FP.BF16.F32.PACK_AB R166, R85, R166 ;  /* 0x000000a655a6723e */ /* 0x000fe200000010ff */
[----:B------:R-:W-:Y:S06]  /*137e0*/  @!P2 BRA `(.L_x_595) ;  /* 0x0000002400a4a947 */ /* 0x000fec0003800000 */
[----:B------:R-:W-:Y:S01]  /*137f0*/  IMAD.MOV.U32 R13, RZ, RZ, R7 ;  /* 0x000000ffff0d7224 */ /* 0x000fe200078e0007 */
[----:B------:R-:W-:Y:S01]  /*13800*/  CS2R R150, SRZ ;  /* 0x0000000000967805 */ /* 0x000fe2000001ff00 */
        /* <DEDUP_REMOVED lines=34> */
[----:B------:R-:W-:-:S07]  /*13a30*/  CS2R R88, SRZ ;  /* 0x0000000000587805 */ /* 0x000fce000001ff00 */
.L_x_606:
[----:B------:R-:W-:-:S05]  /*13a40*/  VIADD R0, R10, 0x1 ;  /* 0x000000010a007836 */ /* 0x000fca0000000000 */
[----:B------:R-:W-:-:S04]  /*13a50*/  ISETP.NE.AND P2, PT, R0, 0x2, PT ;  /* 0x000000020000780c */ /* 0x000fc80003f45270 */
[----:B------:R-:W-:Y:S02]  /*13a60*/  SEL R196, RZ, 0x1, P2 ;  /* 0x00000001ffc47807 */ /* 0x000fe40001000000 */
[----:B------:R-:W-:Y:S02]  /*13a70*/  SEL R194, R0, RZ, P2 ;  /* 0x000000ff00c27207 */ /* 0x000fe40001000000 */
[----:B------:R-:W-:Y:S01]  /*13a80*/  LOP3.LUT R196, R11, R196, RZ, 0x3c, !PT ;  /* 0x000000c40bc47212 */ /* 0x000fe200078e3cff */
[----:B------:R-:W-:Y:S06]  /*13a90*/  @!P0 BRA `(.L_x_596) ;  /* 0x0000000000048947 */ /* 0x000fec0003800000 */
[----:B------:R-:W-:Y:S01]  /*13aa0*/  BPT.TRAP 0x1 ;  /* 0x000000040000795c */ /* 0x000fe20000300000 */
.L_x_596:
[----:B------:R-:W-:Y:S01]  /*13ab0*/  IMAD R15, R194, 0x8, R2 ;  /* 0x00000008c20f7824 */ /* 0x000fe200078e0202 */
[----:B------:R-:W-:-:S04]  /*13ac0*/  SHF.L.U32 R20, R196, 0x1f, RZ ;  /* 0x0000001fc4147819 */ /* 0x000fc800000006ff */
[----:B------:R0:W1:Y:S01]  /*13ad0*/  SYNCS.PHASECHK.TRANS64.TRYWAIT P2, [R15+URZ+0x34830], R20 ;  /* 0x034830140f0075a7 */ /* 0x000062000804017f */
[----:B------:R-:W-:Y:S05]  /*13ae0*/  @!P0 BRA `(.L_x_597) ;  /* 0x0000000000048947 */ /* 0x000fea0003800000 */
[----:B------:R-:W-:Y:S01]  /*13af0*/  BPT.TRAP 0x1 ;  /* 0x000000040000795c */ /* 0x000fe20000300000 */
.L_x_597:
[----:B------:R-:W-:Y:S01]  /*13b00*/  IMAD R0, R194, 0xc00, R6 ;  /* 0x00000c00c2007824 */ /* 0x000fe200078e0206 */
[----:B------:R-:W-:Y:S03]  /*13b10*/  BSSY B1, `(.L_x_598) ;  /* 0x0000006000017945 */ /* 0x000fe60003800000 */
[C---:B------:R-:W-:Y:S02]  /*13b20*/  VIADD R24, R0.reuse, 0x2 ;  /* 0x0000000200187836 */ /* 0x040fe40000000000 */
[----:B------:R-:W-:Y:S01]  /*13b30*/  VIADD R3, R0, 0x4 ;  /* 0x0000000400037836 */ /* 0x000fe20000000000 */
[----:B-1----:R-:W-:Y:S06]  /*13b40*/  @P2 BRA `(.L_x_599) ;  /* 0x0000000000082947 */ /* 0x002fec0003800000 */
[----:B------:R-:W1:Y:S02]  /*13b50*/  SYNCS.PHASECHK.TRANS64.TRYWAIT P2, [R15+URZ+0x34830], R20 ;  /* 0x034830140f0075a7 */ /* 0x000e64000804017f */
[----:B-1----:R-:W-:Y:S05]  /*13b60*/  @!P2 BRA `(.L_x_600) ;  /* 0x000000e4006ca947 */ /* 0x002fea0003800000 */
.L_x_599:
[----:B------:R-:W-:Y:S05]  /*13b70*/  BSYNC B1 ;  /* 0x0000000000017941 */ /* 0x000fea0003800000 */
.L_x_598:
[----:B------:R-:W2:Y:S04]  /*13b80*/  LDL.64 R28, [R1+0x40] ;  /* 0x00004000011c7983 */ /* 0x000ea80000100a00 */
[----:B------:R3:W-:Y:S01]  /*13b90*/  STL.64 [R1+0xa8], R12 ;  /* 0x0000a80c01007387 */ /* 0x0007e20000100a00 */
[-C--:B------:R-:W-:Y:S01]  /*13ba0*/  FMUL.FTZ R88, R88, R9.reuse ;  /* 0x0000000958587220 */ /* 0x080fe20000410000 */
[-C--:B------:R-:W-:Y:S01]  /*13bb0*/  FMUL.FTZ R89, R89, R9.reuse ;  /* 0x0000000959597220 */ /* 0x080fe20000410000 */
[-C--:B------:R-:W-:Y:S01]  /*13bc0*/  FMUL.FTZ R92, R92, R9.reuse ;  /* 0x000000095c5c7220 */ /* 0x080fe20000410000 */
[-C--:B------:R-:W-:Y:S01]  /*13bd0*/  FMUL.FTZ R93, R93, R9.reuse ;  /* 0x000000095d5d7220 */ /* 0x080fe20000410000 */
[-C--:B------:R-:W-:Y:S01]  /*13be0*/  FMUL.FTZ R96, R96, R9.reuse ;  /* 0x0000000960607220 */ /* 0x080fe20000410000 */
[-C--:B------:R-:W-:Y:S01]  /*13bf0*/  FMUL.FTZ R97, R97, R9.reuse ;  /* 0x0000000961617220 */ /* 0x080fe20000410000 */
[-C--:B------:R-:W-:Y:S01]  /*13c00*/  FMUL.FTZ R100, R100, R9.reuse ;  /* 0x0000000964647220 */ /* 0x080fe20000410000 */
[----:B---3--:R-:W3:Y:S04]  /*13c10*/  LDL.64 R12, [R1+0x30] ;  /* 0x00003000010c7983 */ /* 0x008ee80000100a00 */
        /* <DEDUP_REMOVED lines=10> */
[----:B----4-:R-:W4:Y:S01]  /*13cc0*/  LDL.64 R10, [R1+0x28] ;  /* 0x00002800010a7983 */ /* 0x010f220000100a00 */
[-C--:B------:R-:W-:Y:S01]  /*13cd0*/  FMUL.FTZ R120, R120, R9.reuse ;  /* 0x0000000978787220 */ /* 0x080fe20000410000 */
[----:B------:R-:W-:-:S02]  /*13ce0*/  FMUL.FTZ R121, R121, R9 ;  /* 0x0000000979797220 */ /* 0x000fc40000410000 */
[----:B------:R0:W-:Y:S01]  /*13cf0*/  STL [R1+0x98], R6 ;  /* 0x0000980601007387 */ /* 0x0001e20000100800 */
        /* <DEDUP_REMOVED lines=9> */
[----:B0-----:R-:W4:Y:S01]  /*13d90*/  LDL.64 R6, [R1+0x20] ;  /* 0x0000200001067983 */ /* 0x001f220000100a00 */
[-C--:B------:R-:W-:Y:S01]  /*13da0*/  FMUL.FTZ R141, R141, R9.reuse ;  /* 0x000000098d8d7220 */ /* 0x080fe20000410000 */
[-C--:B------:R-:W-:Y:S01]  /*13db0*/  FMUL.FTZ R144, R144, R9.reuse ;  /* 0x0000000990907220 */ /* 0x080fe20000410000 */
[-C--:B------:R-:W-:Y:S01]  /*13dc0*/  FMUL.FTZ R145, R145, R9.reuse ;  /* 0x0000000991917220 */ /* 0x080fe20000410000 */
[----:B------:R0:W-:Y:S01]  /*13dd0*/  STL.64 [R1+0x90], R4 ;  /* 0x0000900401007387 */ /* 0x0001e20000100a00 */
        /* <DEDUP_REMOVED lines=34> */
[----:B------:R-:W-:Y:S01]  /*14000*/  R2UR UR10, R24 ;  /* 0x00000000180a72ca */ /* 0x000fe200000e0000 */
[----:B------:R-:W3:Y:S01]  /*14010*/  LDL.64 R8, [R1+0x38] ;  /* 0x0000380001087983 */ /* 0x000ee20000100a00 */
[----:B------:R-:W-:-:S02]  /*14020*/  IMAD.MOV.U32 R24, RZ, RZ, R3 ;  /* 0x000000ffff187224 */ /* 0x000fc400078e0003 */
[----:B-1----:R-:W-:Y:S01]  /*14030*/  IMAD.MOV.U32 R20, RZ, RZ, R0 ;  /* 0x000000ffff147224 */ /* 0x002fe200078e0000 */
[----:B0-----:R-:W4:Y:S01]  /*14040*/  LDL.64 R4, [R1+0x18] ;  /* 0x0000180001047983 */ /* 0x001f220000100a00 */
[----:B------:R-:W-:Y:S01]  /*14050*/  IMAD.MOV.U32 R21, RZ, RZ, 0x40000040 ;  /* 0x40000040ff157424 */ /* 0x000fe200078e00ff */
[----:B------:R-:W-:Y:S01]  /*14060*/  R2UR UR14, R24 ;  /* 0x00000000180e72ca */ /* 0x000fe200000e0000 */
[----:B------:R-:W-:Y:S01]  /*14070*/  VIADD R24, R0, 0x400 ;  /* 0x0000040000187836 */ /* 0x000fe20000000000 */
[----:B------:R-:W-:Y:S01]  /*14080*/  R2UR UR6, R20 ;  /* 0x00000000140672ca */ /* 0x000fe200000e0000 */
[----:B------:R-:W-:Y:S01]  /*14090*/  VIADD R26, R0, 0x402 ;  /* 0x00000402001a7836 */ /* 0x000fe20000000000 */
[----:B------:R-:W-:Y:S01]  /*140a0*/  R2UR UR7, R21 ;  /* 0x00000000150772ca */ /* 0x000fe200000e0000 */
[----:B------:R-:W-:Y:S01]  /*140b0*/  IMAD.MOV.U32 R25, RZ, RZ, 0x40000040 ;  /* 0x40000040ff197424 */ /* 0x000fe200078e00ff */
[----:B------:R-:W-:Y:S01]  /*140c0*/  R2UR UR22, R24 ;  /* 0x00000000181672ca */ /* 0x000fe200000e0000 */
[----:B------:R-:W-:Y:S01]  /*140d0*/  VIADD R24, R0, 0x406 ;  /* 0x0000040600187836 */ /* 0x000fe20000000000 */
[----:B------:R-:W-:Y:S01]  /*140e0*/  R2UR UR26, R26 ;  /* 0x000000001a1a72ca */ /* 0x000fe200000e0000 */
[----:B------:R-:W-:Y:S01]  /*140f0*/  IMAD.MOV.U32 R27, RZ, RZ, 0x40000040 ;  /* 0x40000040ff1b7424 */ /* 0x000fe200078e00ff */
[C---:B------:R-:W-:Y:S01]  /*14100*/  R2UR UR11, R25.reuse ;  /* 0x00000000190b72ca */ /* 0x040fe200000e0000 */
[----:B------:R-:W-:Y:S01]  /*14110*/  VIADD R26, R0, 0x800 ;  /* 0x00000800001a7836 */ /* 0x000fe20000000000 */
[----:B------:R-:W-:Y:S01]  /*14120*/  R2UR UR34, R24 ;  /* 0x00000000182272ca */ /* 0x000fe200000e0000 */
[C---:B------:R-:W-:Y:S01]  /*14130*/  VIADD R24, R0.reuse, 0x804 ;  /* 0x0000080400187836 */ /* 0x040fe20000000000 */
[C---:B------:R-:W-:Y:S01]  /*14140*/  R2UR UR15, R25.reuse ;  /* 0x00000000190f72ca */ /* 0x040fe200000e0000 */
[----:B------:R-:W-:Y:S01]  /*14150*/  VIADD R20, R0, 0x6 ;  /* 0x0000000600147836 */ /* 0x000fe20000000000 */
[----:B------:R-:W-:-:S02]  /*14160*/  R2UR UR23, R25 ;  /* 0x00000000191772ca */ /* 0x000fc400000e0000 */
[----:B------:R-:W-:Y:S02]  /*14170*/  R2UR UR27, R27 ;  /* 0x000000001b1b72ca */ /* 0x000fe400000e0000 */
[----:B------:R-:W-:Y:S02]  /*14180*/  R2UR UR35, R25 ;  /* 0x00000000192372ca */ /* 0x000fe400000e0000 */
[----:B------:R-:W-:Y:S02]  /*14190*/  R2UR UR42, R26 ;  /* 0x000000001a2a72ca */ /* 0x000fe400000e0000 */
[----:B------:R-:W-:Y:S02]  /*141a0*/  R2UR UR43, R27 ;  /* 0x000000001b2b72ca */ /* 0x000fe400000e0000 */
[----:B------:R-:W-:Y:S02]  /*141b0*/  R2UR UR50, R24 ;  /* 0x00000000183272ca */ /* 0x000fe400000e0000 */
[----:B------:R-:W-:-:S02]  /*141c0*/  R2UR UR51, R25 ;  /* 0x00000000193372ca */ /* 0x000fc400000e0000 */
[----:B------:R-:W-:Y:S01]  /*141d0*/  R2UR UR18, R20 ;  /* 0x00000000141272ca */ /* 0x000fe200000e0000 */
[----:B------:R-:W-:Y:S01]  /*141e0*/  VIADD R20, R0, 0x404 ;  /* 0x0000040400147836 */ /* 0x000fe20000000000 */
[C---:B------:R-:W-:Y:S02]  /*141f0*/  R2UR UR19, R21.reuse ;  /* 0x00000000151372ca */ /* 0x040fe400000e0000 */
[C---:B------:R-:W-:Y:S02]  /*14200*/  R2UR UR31, R21.reuse ;  /* 0x00000000151f72ca */ /* 0x040fe400000e0000 */
[----:B------:R-:W-:Y:S01]  /*14210*/  R2UR UR30, R20 ;  /* 0x00000000141e72ca */ /* 0x000fe200000e0000 */
[----:B------:R-:W-:Y:S01]  /*14220*/  VIADD R20, R0, 0x802 ;  /* 0x0000080200147836 */ /* 0x000fe20000000000 */
[----:B------:R-:W-:-:S04]  /*14230*/  R2UR UR47, R21 ;  /* 0x00000000152f72ca */ /* 0x000fc800000e0000 */
[----:B------:R-:W-:Y:S01]  /*14240*/  R2UR UR46, R20 ;  /* 0x00000000142e72ca */ /* 0x000fe200000e0000 */
[----:B------:R-:W-:Y:S01]  /*14250*/  VIADD R20, R0, 0x806 ;  /* 0x0000080600147836 */ /* 0x000fe20000000000 */
[----:B--2---:R-:W-:Y:S02]  /*14260*/  R2UR UR4, R28 ;  /* 0x000000001c0472ca */ /* 0x004fe400000e0000 */
[----:B------:R-:W-:Y:S02]  /*14270*/  R2UR UR5, R29 ;  /* 0x000000001d0572ca */ /* 0x000fe400000e0000 */
[----:B------:R-:W-:-:S11]  /*14280*/  WARPGROUP.ARRIVE ;  /* 0x00000000000079c5 */ /* 0x000fd60000000000 */
[----:B------:R-:W-:Y:S01]  /*14290*/  HGMMA.64x128x16.F32.BF16 R24, gdesc[UR4], RZ, !UPT, gsb0 ;  /* 0x01e00000041879f0 */ /* 0x000fe2000c0018ff */
[----:B---3--:R-:W-:Y:S02]  /*142a0*/  R2UR UR8, R8 ;  /* 0x00000000080872ca */ /* 0x008fe400000e0000 */
[----:B------:R-:W-:Y:S02]  /*142b0*/  R2UR UR9, R9 ;  /* 0x00000000090972ca */ /* 0x000fe400000e0000 */
[----:B------:R-:W-:Y:S01]  /*142c0*/  R2UR UR12, R12 ;  /* 0x000000000c0c72ca */ /* 0x000fe200000e0000 */
[----:B------:R-:W2:Y:S01]  /*142d0*/  LDL.64 R8, [R1] ;  /* 0x0000000001087983 */ /* 0x000ea20000100a00 */
[----:B------:R-:W-:Y:S02]  /*142e0*/  WARPGROUP.DEPBAR.LE gsb0, 0x0 ;  /* 0x00008000000079c5 */ /* 0x000fe40000010000 */
[----:B------:R-:W-:-:S07]  /*142f0*/  WARPGROUP.ARRIVE ;  /* 0x00000000000079c5 */ /* 0x000fce0000000000 */
[----:B------:R-:W-:Y:S01]  /*14300*/  HGMMA.64x128x16.F32.BF16 R24, gdesc[UR8], R24, gsb0 ;  /* 0x01e00000081879f0 */ /* 0x000fe20008001818 */
[----:B------:R-:W-:Y:S02]  /*14310*/  R2UR UR13, R13 ;  /* 0x000000000d0d72ca */ /* 0x000fe400000e0000 */
[----:B----4-:R-:W-:Y:S02]  /*14320*/  R2UR UR16, R10 ;  /* 0x000000000a1072ca */ /* 0x010fe400000e0000 */
[----:B------:R-:W-:Y:S01]  /*14330*/  R2UR UR17, R11 ;  /* 0x000000000b1172ca */ /* 0x000fe200000e0000 */
[----:B------:R-:W-:Y:S02]  /*14340*/  WARPGROUP.DEPBAR.LE gsb0, 0x0 ;  /* 0x00008000000079c5 */ /* 0x000fe40000010000 */
[----:B------:R-:W-:-:S06]  /*14350*/  WARPGROUP.ARRIVE ;  /* 0x00000000000079c5 */ /* 0x000fcc0000000000 */
[----:B------:R-:W-:Y:S01]  /*14360*/  HGMMA.64x128x16.F32.BF16 R24, gdesc[UR12], R24, gsb0 ;  /* 0x01e000000c1879f0 */ /* 0x000fe20008001818 */
[----:B------:R-:W-:Y:S02]  /*14370*/  R2UR UR54, R20 ;  /* 0x00000000143672ca */ /* 0x000fe400000e0000 */
[----:B------:R-:W-:Y:S02]  /*14380*/  R2UR UR55, R21 ;  /* 0x00000000153772ca */ /* 0x000fe400000e0000 */
[----:B------:R-:W3:Y:S01]  /*14390*/  LDL.64 R20, [R1+0x8] ;  /* 0x0000080001147983 */ /* 0x000ee20000100a00 */
[----:B------:R-:W-:Y:S02]  /*143a0*/  R2UR UR20, R6 ;  /* 0x00000000061472ca */ /* 0x000fe400000e0000 */
[----:B------:R-:W-:Y:S01]  /*143b0*/  R2UR UR21, R7 ;  /* 0x00000000071572ca */ /* 0x000fe200000e0000 */
[----:B------:R0:W5:Y:S01]  /*143c0*/  LDL.LU.64 R12, [R1+0xa8] ;  /* 0x0000a800010c7983 */ /* 0x0001620000300a00 */
[----:B------:R-:W-:-:S02]  /*143d0*/  R2UR UR24, R4 ;  /* 0x00000000041872ca */ /* 0x000fc400000e0000 */
[----:B------:R-:W-:Y:S01]  /*143e0*/  R2UR UR25, R5 ;  /* 0x00000000051972ca */ /* 0x000fe200000e0000 */
[----:B------:R0:W5:Y:S04]  /*143f0*/  LDL.LU.64 R10, [R1+0xa0] ;  /* 0x0000a000010a7983 */ /* 0x0001680000300a00 */
[----:B------:R0:W5:Y:S04]  /*14400*/  LDL.LU R6, [R1+0x98] ;  /* 0x0000980001067983 */ /* 0x0001680000300800 */
[----:B------:R0:W5:Y:S01]  /*14410*/  LDL.LU.64 R4, [R1+0x90] ;  /* 0x0000900001047983 */ /* 0x0001620000300a00 */
[----:B------:R-:W-:-:S02]  /*14420*/  WARPGROUP.DEPBAR.LE gsb0, 0x0 ;  /* 0x00008000000079c5 */ /* 0x000fc40000010000 */
[----:B------:R-:W-:-:S06]  /*14430*/  WARPGROUP.ARRIVE ;  /* 0x00000000000079c5 */ /* 0x000fcc0000000000 */
[----:B------:R-:W-:Y:S03]  /*14440*/  HGMMA.64x128x16.F32.BF16 R24, gdesc[UR16], R24, gsb0 ;  /* 0x01e00000101879f0 */ /* 0x000fe60008001818 */
[----:B------:R-:W-:Y:S02]  /*14450*/  WARPGROUP.DEPBAR.LE gsb0, 0x0 ;  /* 0x00008000000079c5 */ /* 0x000fe40000010000 */
[----:B------:R-:W-:-:S07]  /*14460*/  WARPGROUP.ARRIVE ;  /* 0x00000000000079c5 */ /* 0x000fce0000000000 */
[----:B------:R-:W-:Y:S01]  /*14470*/  HGMMA.64x128x16.F32.BF16 R24, gdesc[UR20], R24, gsb0 ;  /* 0x01e00000141879f0 */ /* 0x000fe20008001818 */
[----:B---3--:R-:W-:Y:S02]  /*14480*/  R2UR UR28, R20 ;  /* 0x00000000141c72ca */ /* 0x008fe400000e0000 */
[----:B------:R-:W-:Y:S01]  /*14490*/  R2UR UR29, R21 ;  /* 0x00000000151d72ca */ /* 0x000fe200000e0000 */
[----:B------:R-:W-:Y:S02]  /*144a0*/  WARPGROUP.DEPBAR.LE gsb0, 0x0 ;  /* 0x00008000000079c5 */ /* 0x000fe40000010000 */
[----:B------:R-:W-:-:S06]  /*144b0*/  WARPGROUP.ARRIVE ;  /* 0x00000000000079c5 */ /* 0x000fcc0000000000 */
[----:B------:R-:W-:Y:S01]  /*144c0*/  HGMMA.64x128x16.F32.BF16 R24, gdesc[UR24], R24, gsb0 ;  /* 0x01e00000181879f0 */ /* 0x000fe20008001818 */
[----:B--2---:R-:W-:Y:S02]  /*144d0*/  R2UR UR32, R8 ;  /* 0x00000000082072ca */ /* 0x004fe400000e0000 */
[----:B------:R-:W-:Y:S01]  /*144e0*/  R2UR UR33, R9 ;  /* 0x00000000092172ca */ /* 0x000fe200000e0000 */
        /* <DEDUP_REMOVED lines=19> */
[----:B0-----:R-:W-:Y:S05]  /*14620*/  @!P0 BRA `(.L_x_601) ;  /* 0x0000000000048947 */ /* 0x001fea0003800000 */
[----:B------:R-:W-:Y:S01]  /*14630*/  BPT.TRAP 0x1 ;  /* 0x000000040000795c */ /* 0x000fe20000300000 */
.L_x_601:
[----:B-----5:R-:W-:Y:S01]  /*14640*/  SHF.L.U32 R0, R11, 0x1f, RZ ;  /* 0x0000001f0b007819 */ /* 0x020fe200000006ff */
[----:B------:R-:W-:-:S04]  /*14650*/  IMAD R20, R10, 0x8, R2 ;  /* 0x000000080a147824 */ /* 0x000fc800078e0202 */
[----:B------:R0:W1:Y:S01]  /*14660*/  SYNCS.PHASECHK.TRANS64.TRYWAIT P2, [R20+URZ+0x34850], R0 ;  /* 0x03485000140075a7 */ /* 0x000062000804017f */
[----:B------:R-:W-:Y:S05]  /*14670*/  @!P0 BRA `(.L_x_602) ;  /* 0x0000000000048947 */ /* 0x000fea0003800000 */
[----:B------:R-:W-:Y:S01]  /*14680*/  BPT.TRAP 0x1 ;  /* 0x000000040000795c */ /* 0x000fe20000300000 */
.L_x_602:
[----:B------:R-:W-:Y:S04]  /*14690*/  BSSY B1, `(.L_x_603) ;  /* 0x0000004000017945 */ /* 0x000fe80003800000 */
[----:B-1----:R-:W-:Y:S05]  /*146a0*/  @P2 BRA `(.L_x_604) ;  /* 0x0000000000082947 */ /* 0x002fea0003800000 */
[----:B------:R-:W1:Y:S02]  /*146b0*/  SYNCS.PHASECHK.TRANS64.TRYWAIT P2, [R20+URZ+0x34850], R0 ;  /* 0x03485000140075a7 */ /* 0x000e64000804017f */
[----:B-1----:R-:W-:Y:S05]  /*146c0*/  @!P2 BRA `(.L_x_605) ;  /* 0x000000d800a8a947 */ /* 0x002fea0003800000 */
.L_x_604:
[----:B------:R-:W-:Y:S05]  /*146d0*/  BSYNC B1 ;  /* 0x0000000000017941 */ /* 0x000fea0003800000 */
.L_x_603:
[----:B01----:R-:W-:Y:S01]  /*146e0*/  VIADD R0, R2, 0x400 ;  /* 0x0000040002007836 */ /* 0x003fe20000000000 */
[----:B------:R-:W-:Y:S01]  /*146f0*/  WARPGROUP.ARRIVE ;  /* 0x00000000000079c5 */ /* 0x000fe20000000000 */
[----:B------:R-:W-:Y:S01]  /*14700*/  IMAD.MOV.U32 R11, RZ, RZ, 0x40000040 ;  /* 0x40000040ff0b7424 */ /* 0x000fe200078e00ff */
[----:B------:R-:W-:Y:S01]  /*14710*/  ISETP.GT.AND P2, PT, R12, R197, PT ;  /* 0x000000c50c00720c */ /* 0x000fe20003f44270 */
[----:B------:R-:W-:Y:S01]  /*14720*/  IMAD.MOV.U32 R9, RZ, RZ, 0x40000040 ;  /* 0x40000040ff097424 */ /* 0x000fe200078e00ff */
[----:B------:R-:W-:Y:S01]  /*14730*/  SHF.R.U32.HI R0, RZ, 0x4, R0 ;  /* 0x00000004ff007819 */ /* 0x000fe20000011600 */
[----:B------:R-:W-:Y:S01]  /*14740*/  @!P1 VIADD R15, R15, 0x34840 ;  /* 0x000348400f0f9836 */ /* 0x000fe20000000000 */
[----:B------:R-:W-:Y:S01]  /*14750*/  R2UR UR7, R11 ;  /* 0x000000000b0772ca */ /* 0x000fe200000e0000 */
[----:B------:R-:W-:Y:S01]  /*14760*/  @!P1 VIADD R20, R20, 0x34860 ;  /* 0x0003486014149836 */ /* 0x000fe20000000000 */
[----:B------:R-:W-:Y:S01]  /*14770*/  LOP3.LUT R0, R0, 0x3fff, RZ, 0xc0, !PT ;  /* 0x00003fff00007812 */ /* 0x000fe200078ec0ff */
[----:B------:R-:W-:Y:S01]  /*14780*/  VIADD R12, R12, 0xffffffff ;  /* 0xffffffff0c0c7836 */ /* 0x000fe20000000000 */
[----:B------:R-:W-:-:S02]  /*14790*/  @!P1 PRMT R15, RZ, 0x654, R15 ;  /* 0x00000654ff0f9816 */ /* 0x000fc4000000000f */
[----:B------:R-:W-:Y:S02]  /*147a0*/  LOP3.LUT R0, R0, 0x4000000, RZ, 0xfc, !PT ;  /* 0x0400000000007812 */ /* 0x000fe400078efcff */
[----:B------:R-:W-:-:S03]  /*147b0*/  @!P1 PRMT R20, RZ, 0x654, R20 ;  /* 0x00000654ff149816 */ /* 0x000fc60000000014 */
[----:B------:R-:W-:Y:S01]  /*147c0*/  IMAD R10, R10, 0x800, R0 ;  /* 0x000008000a0a7824 */ /* 0x000fe200078e0200 */
[----:B------:R-:W-:-:S03]  /*147d0*/  FMNMX.FTZ R0, R24, R14, !PT ;  /* 0x0000000e18007209 */ /* 0x000fc60007810000 */
[C---:B------:R-:W-:Y:S01]  /*147e0*/  VIADD R8, R10.reuse, 0x80 ;  /* 0x000000800a087836 */ /* 0x040fe20000000000 */
[----:B------:R-:W-:Y:S02]  /*147f0*/  R2UR UR6, R10 ;  /* 0x000000000a0672ca */ /* 0x000fe400000e0000 */
[----:B------:R-:W-:-:S04]  /*14800*/  FMNMX.FTZ R0, R25, R0, !PT ;  /* 0x0000000019007209 */ /* 0x000fc80007810000 */
[----:B------:R-:W-:-:S04]  /*14810*/  FMNMX.FTZ R0, R28, R0, !PT ;  /* 0x000000001c007209 */ /* 0x000fc80007810000 */
[----:B------:R-:W-:-:S03]  /*14820*/  FMNMX.FTZ R0, R29, R0, !PT ;  /* 0x000000001d007209 */ /* 0x000fc60007810000 */
[----:B------:R-:W-:Y:S01]  /*14830*/  HGMMA.64x128x16.F32.BF16 R88, R180, gdesc[UR4].tnspB, R88, gsb0 ;  /* 0x41e00004b4587df0 */ /* 0x000fe20008001858 */
[----:B------:R-:W-:Y:S01]  /*14840*/  R2UR UR6, R8 ;  /* 0x00000000080672ca */ /* 0x000fe200000e0000 */
[----:B------:R-:W-:Y:S01]  /*14850*/  VIADD R8, R10, 0x100 ;  /* 0x000001000a087836 */ /* 0x000fe20000000000 */
[----:B------:R-:W-:Y:S01]  /*14860*/  R2UR UR7, R9 ;  /* 0x00000000090772ca */ /* 0x000fe200000e0000 */
[----:B------:R-:W-:Y:S01]  /*14870*/  IMAD.MOV.U32 R9, RZ, RZ, 0x40000040 ;  /* 0x40000040ff097424 */ /* 0x000fe200078e00ff */
        /* <DEDUP_REMOVED lines=28> */
[----:B------:R-:W0:Y:S01]  /*14a40*/  SHFL.BFLY PT, R0, R3, 0x2, 0x1f ;  /* 0x0c401f0003007f89 */ /* 0x000e2200000e0000 */
[----:B------:R-:W-:Y:S02]  /*14a50*/  WARPGROUP.DEPBAR.LE gsb0, 0x0 ;  /* 0x00008000000079c5 */ /* 0x000fe40000010000 */
[----:B------:R-:W-:Y:S01]  /*14a60*/  WARPGROUP.ARRIVE ;  /* 0x00000000000079c5 */ /* 0x000fe20000000000 */
[----:B0-----:R-:W-:-:S05]  /*14a70*/  FMNMX.FTZ R3, R3, R0, !PT ;  /* 0x0000000003037209 */ /* 0x001fca0007810000 */
[----:B------:R-:W-:Y:S01]  /*14a80*/  HGMMA.64x128x16.F32.BF16 R88, R176, gdesc[UR4].tnspB, R88, gsb0 ;  /* 0x41e00004b0587df0 */ /* 0x000fe20008001858 */
[----:B------:R-:W-:Y:S01]  /*14a90*/  R2UR UR6, R8 ;  /* 0x00000000080672ca */ /* 0x000fe200000e0000 */
[----:B------:R-:W-:Y:S01]  /*14aa0*/  VIADD R8, R10, 0x180 ;  /* 0x000001800a087836 */ /* 0x000fe20000000000 */
[----:B------:R-:W-:Y:S01]  /*14ab0*/  R2UR UR7, R9 ;  /* 0x00000000090772ca */ /* 0x000fe200000e0000 */
[----:B------:R-:W-:Y:S01]  /*14ac0*/  IMAD.MOV.U32 R9, RZ, RZ, 0x40000040 ;  /* 0x40000040ff097424 */ /* 0x000fe200078e00ff */
[----:B------:R-:W0:Y:S02]  /*14ad0*/  SHFL.BFLY PT, R0, R3, 0x1, 0x1f ;  /* 0x0c201f0003007f89 */ /* 0x000e2400000e0000 */
[----:B0-----:R-:W-:Y:S01]  /*14ae0*/  FMNMX.FTZ R3, R3, R0, !PT ;  /* 0x0000000003037209 */ /* 0x001fe20007810000 */
[----:B------:R-:W-:-:S04]  /*14af0*/  IMAD.U32 R0, RZ, RZ, UR60 ;  /* 0x0000003cff007e24 */ /* 0x000fc8000f8e00ff */
[C---:B------:R-:W-:Y:S01]  /*14b00*/  FADD.FTZ R7, -R3.reuse, R14 ;  /* 0x0000000e03077221 */ /* 0x040fe20000010100 */
[----:B------:R-:W-:-:S03]  /*14b10*/  FMUL.FTZ R11, R3, R0 ;  /* 0x00000000030b7220 */ /* 0x000fc60000410000 */
[-C--:B------:R-:W-:Y:S01]  /*14b20*/  FMUL.FTZ R7, R7, R0.reuse ;  /* 0x0000000007077220 */ /* 0x080fe20000410000 */
[-CC-:B------:R-:W-:Y:S01]  /*14b30*/  FFMA.FTZ R180, R24, R0.reuse, -R11.reuse ;  /* 0x0000000018b47223 */ /* 0x180fe2000001080b */
[-CC-:B------:R-:W-:Y:S01]  /*14b40*/  FFMA.FTZ R14, R25, R0.reuse, -R11.reuse ;  /* 0x00000000190e7223 */ /* 0x180fe2000001080b */
[----:B------:R-:W-:Y:S02]  /*14b50*/  VIADD R24, R10, 0x300 ;  /* 0x000003000a187836 */ /* 0x000fe40000000000 */
[-CC-:B------:R-:W-:Y:S01]  /*14b60*/  FFMA.FTZ R182, R28, R0.reuse, -R11.reuse ;  /* 0x000000001cb67223 */ /* 0x180fe2000001080b */
[----:B------:R-:W-:Y:S02]  /*14b70*/  IMAD.MOV.U32 R25, RZ, RZ, 0x40000040 ;  /* 0x40000040ff197424 */ /* 0x000fe400078e00ff */
        /* <DEDUP_REMOVED lines=14> */
[-CC-:B------:R-:W-:Y:S01]  /*14c60*/  FFMA.FTZ R36, R45, R0.reuse, -R11.reuse ;  /* 0x000000002d247223 */ /* 0x180fe2000001080b */
[-CC-:B------:R-:W-:Y:S01]  /*14c70*/  FFMA.FTZ R176, R32, R0.reuse, -R11.reuse ;  /* 0x0000000020b07223 */ /* 0x180fe2000001080b */
[-CC-:B------:R-:W-:Y:S01]  /*14c80*/  FFMA.FTZ R45, R49, R0.reuse, -R11.reuse ;  /* 0x00000000312d7223 */ /* 0x180fe2000001080b */
[----:B------:R-:W-:Y:S01]  /*14c90*/  FFMA.FTZ R32, R65, R0, -R11 ;  /* 0x0000000041207223 */ /* 0x000fe2000001080b */
[----:B------:R-:W-:Y:S01]  /*14ca0*/  HGMMA.64x128x16.F32.BF16 R88, R172, gdesc[UR4].tnspB, R88, gsb0 ;  /* 0x41e00004ac587df0 */ /* 0x000fe20008001858 */
[----:B------:R-:W-:Y:S01]  /*14cb0*/  R2UR UR6, R8 ;  /* 0x00000000080672ca */ /* 0x000fe200000e0000 */
[----:B------:R-:W-:Y:S01]  /*14cc0*/  VIADD R8, R10, 0x200 ;  /* 0x000002000a087836 */ /* 0x000fe20000000000 */
[----:B------:R-:W-:Y:S01]  /*14cd0*/  R2UR UR7, R9 ;  /* 0x00000000090772ca */ /* 0x000fe200000e0000 */
[----:B------:R-:W-:-:S02]  /*14ce0*/  IMAD.MOV.U32 R9, RZ, RZ, 0x40000040 ;  /* 0x40000040ff097424 */ /* 0x000fc400078e00ff */
[----:B------:R-:W-:Y:S01]  /*14cf0*/  FFMA.FTZ R49, R77, R0, -R11 ;  /* 0x000000004d317223 */ /* 0x000fe2000001080b */
        /* <DEDUP_REMOVED lines=11> */
[----:B------:R-:W-:Y:S02]  /*14db0*/  FFMA.FTZ R40, R69, R0, -R11 ;  /* 0x0000000045287223 */ /* 0x000fe4000001080b */
[----:B------:R-:W-:Y:S01]  /*14dc0*/  HGMMA.64x128x16.F32.BF16 R88, R168, gdesc[UR4].tnspB, R88, gsb0 ;  /* 0x41e00004a8587df0 */ /* 0x000fe20008001858 */
[----:B------:R-:W-:Y:S01]  /*14dd0*/  R2UR UR6, R8 ;  /* 0x00000000080672ca */ /* 0x000fe200000e0000 */
[C---:B------:R-:W-:Y:S01]  /*14de0*/  VIADD R8, R10.reuse, 0x280 ;  /* 0x000002800a087836 */ /* 0x040fe20000000000 */
[----:B------:R-:W-:Y:S01]  /*14df0*/  R2UR UR7, R9 ;  /* 0x00000000090772ca */ /* 0x000fe200000e0000 */
[----:B------:R-:W-:Y:S01]  /*14e00*/  IMAD.MOV.U32 R9, RZ, RZ, 0x40000040 ;  /* 0x40000040ff097424 */ /* 0x000fe200078e00ff */
[----:B------:R-:W-:Y:S01]  /*14e10*/  MUFU.EX2 R172, R172 ;  /* 0x000000ac00ac7308 */ /* 0x000fe20000000800 */
[----:B------:R-:W-:-:S07]  /*14e20*/  VIADD R10, R10, 0x380 ;  /* 0x000003800a0a7836 */ /* 0x000fce0000000000 */
        /* <DEDUP_REMOVED lines=11> */
[----:B------:R-:W-:Y:S01]  /*14ee0*/  MUFU.EX2 R168, R168 ;  /* 0x000000a800a87308 */ /* 0x000fe20000000800 */
[----:B------:R-:W-:-:S07]  /*14ef0*/  R2UR UR7, R9 ;  /* 0x00000000090772ca */ /* 0x000fce00000e0000 */
[----:B------:R0:W1:Y:S08]  /*14f00*/  MUFU.EX2 R9, R7 ;  /* 0x0000000700097308 */ /* 0x0000700000000800 */
[----:B------:R-:W-:Y:S01]  /*14f10*/  MUFU.EX2 R170, R170 ;  /* 0x000000aa00aa7308 */ /* 0x000fe20000000800 */
[----:B0-----:R-:W-:-:S04]  /*14f20*/  FMNMX.FTZ R7, R26, R13, !PT ;  /* 0x0000000d1a077209 */ /* 0x001fc80007810000 */
[----:B------:R-:W-:-:S03]  /*14f30*/  FMNMX.FTZ R7, R27, R7, !PT ;  /* 0x000000071b077209 */ /* 0x000fc60007810000 */
[----:B------:R-:W-:Y:S01]  /*14f40*/  MUFU.EX2 R48, R48 ;  /* 0x0000003000307308 */ /* 0x000fe20000000800 */
[----:B------:R-:W-:Y:S01]  /*14f50*/  FMNMX.FTZ R7, R30, R7, !PT ;  /* 0x000000071e077209 */ /* 0x000fe20007810000 */
[----:B-1----:R-:W-:Y:S01]  /*14f60*/  FFMA.FTZ R5, R9, R5, R180 ;  /* 0x0000000509057223 */ /* 0x002fe200000100b4 */
[C---:B------:R-:W-:Y:S02]  /*14f70*/  F2FP.BF16.F32.PACK_AB R180, R14.reuse, R180 ;  /* 0x000000b40eb4723e */ /* 0x040fe400000010ff */
[----:B------:R-:W-:Y:S01]  /*14f80*/  FMNMX.FTZ R7, R31, R7, !PT ;  /* 0x000000071f077209 */ /* 0x000fe20007810000 */
[----:B------:R-:W-:Y:S02]  /*14f90*/  FADD.FTZ R5, R14, R5 ;  /* 0x000000050e057221 */ /* 0x000fe40000010000 */
[----:B------:R-:W-:Y:S01]  /*14fa0*/  MUFU.EX2 R52, R52 ;  /* 0x0000003400347308 */ /* 0x000fe20000000800 */
[----:B------:R-:W-:Y:S01]  /*14fb0*/  FMNMX.FTZ R7, R34, R7, !PT ;  /* 0x0000000722077209 */ /* 0x000fe20007810000 */
[----:B------:R-:W-:-:S03]  /*14fc0*/  FADD.FTZ R5, R182, R5 ;  /* 0x00000005b6057221 */ /* 0x000fc60000010000 */
        /* <DEDUP_REMOVED lines=25> */
[----:B------:R-:W-:Y:S01]  /*15160*/  FMNMX.FTZ R7, R86, R7, !PT ;  /* 0x0000000756077209 */ /* 0x000fe20007810000 */
[----:B------:R-:W-:Y:S02]  /*15170*/  WARPGROUP.DEPBAR.LE gsb0, 0x0 ;  /* 0x00008000000079c5 */ /* 0x000fe40000010000 */
[----:B------:R-:W-:Y:S01]  /*15180*/  WARPGROUP.ARRIVE ;  /* 0x00000000000079c5 */ /* 0x000fe20000000000 */
[----:B------:R-:W-:Y:S01]  /*15190*/  FMNMX.FTZ R7, R87, R7, !PT ;  /* 0x0000000757077209 */ /* 0x000fe20007810000 */
[-CC-:B------:R-:W-:Y:S01]  /*151a0*/  FFMA.FTZ R155, R29, R0.reuse, -R11.reuse ;  /* 0x000000001d9b7223 */ /* 0x180fe2000001080b */
[-CC-:B------:R-:W-:Y:S01]  /*151b0*/  FFMA.FTZ R153, R37, R0.reuse, -R11.reuse ;  /* 0x0000000025997223 */ /* 0x180fe2000001080b */
[-CC-:B------:R-:W-:Y:S01]  /*151c0*/  FFMA.FTZ R29, R53, R0.reuse, -R11.reuse ;  /* 0x00000000351d7223 */ /* 0x180fe2000001080b */
[-CC-:B------:R-:W-:Y:S01]  /*151d0*/  FFMA.FTZ R152, R56, R0.reuse, -R11.reuse ;  /* 0x0000000038987223 */ /* 0x180fe2000001080b */
[----:B------:R-:W-:Y:S01]  /*151e0*/  HGMMA.64x128x16.F32.BF16 R88, R156, gdesc[UR4].tnspB, R88, gsb0 ;  /* 0x41e000049c587df0 */ /* 0x000fe20008001858 */
[----:B------:R-:W-:Y:S01]  /*151f0*/  R2UR UR6, R24 ;  /* 0x00000000180672ca */ /* 0x000fe200000e0000 */
[----:B------:R-:W0:Y:S01]  /*15200*/  SHFL.BFLY PT, R8, R7, 0x2, 0x1f ;  /* 0x0c401f0007087f89 */ /* 0x000e2200000e0000 */
[----:B------:R-:W-:Y:S01]  /*15210*/  R2UR UR7, R25 ;  /* 0x00000000190772ca */ /* 0x000fe200000e0000 */
[-CC-:B------:R-:W-:Y:S01]  /*15220*/  FFMA.FTZ R37, R57, R0.reuse, -R11.reuse ;  /* 0x0000000039257223 */ /* 0x180fe2000001080b */
[-CC-:B------:R-:W-:Y:S01]  /*15230*/  FFMA.FTZ R154, R60, R0.reuse, -R11.reuse ;  /* 0x000000003c9a7223 */ /* 0x180fe2000001080b */
[-CC-:B------:R-:W-:Y:S01]  /*15240*/  FFMA.FTZ R53, R81, R0.reuse, -R11.reuse ;  /* 0x0000000051357223 */ /* 0x180fe2000001080b */
[----:B------:R-:W-:Y:S01]  /*15250*/  FFMA.FTZ R56, R84, R0, -R11 ;  /* 0x0000000054387223 */ /* 0x000fe2000001080b */
[----:B------:R-:W1:Y:S08]  /*15260*/  MUFU.EX2 R155, R155 ;  /* 0x0000009b009b7308 */ /* 0x000e700000000800 */
[----:B------:R-:W2:Y:S08]  /*15270*/  MUFU.EX2 R153, R153 ;  /* 0x0000009900997308 */ /* 0x000eb00000000800 */
[----:B------:R-:W3:Y:S01]  /*15280*/  MUFU.EX2 R29, R29 ;  /* 0x0000001d001d7308 */ /* 0x000ee20000000800 */
[----:B-1----:R-:W-:-:S02]  /*15290*/  F2FP.BF16.F32.PACK_AB R182, R155, R182 ;  /* 0x000000b69bb6723e */ /* 0x002fc400000010ff */
[----:B0-----:R-:W-:-:S05]  /*152a0*/  FMNMX.FTZ R7, R7, R8, !PT ;  /* 0x0000000807077209 */ /* 0x001fca0007810000 */
[----:B------:R-:W0:Y:S01]  /*152b0*/  SHFL.BFLY PT, R8, R7, 0x1, 0x1f ;  /* 0x0c201f0007087f89 */ /* 0x000e2200000e0000 */
[----:B------:R-:W1:Y:S08]  /*152c0*/  MUFU.EX2 R152, R152 ;  /* 0x0000009800987308 */ /* 0x000e700000000800 */
[----:B------:R-:W4:Y:S08]  /*152d0*/  MUFU.EX2 R37, R37 ;  /* 0x0000002500257308 */ /* 0x000f300000000800 */
[----:B------:R-:W5:Y:S01]  /*152e0*/  MUFU.EX2 R154, R154 ;  /* 0x0000009a009a7308 */ /* 0x000f620000000800 */
[----:B0-----:R-:W-:-:S07]  /*152f0*/  FMNMX.FTZ R7, R7, R8, !PT ;  /* 0x0000000807077209 */ /* 0x001fce0007810000 */
[----:B------:R-:W-:Y:S01]  /*15300*/  MUFU.EX2 R53, R53 ;  /* 0x0000003500357308 */ /* 0x000fe20000000800 */
[C---:B------:R-:W-:Y:S01]  /*15310*/  FADD.FTZ R8, -R7.reuse, R13 ;  /* 0x0000000d07087221 */ /* 0x040fe20000010100 */
[----:B------:R-:W-:-:S03]  /*15320*/  FMUL.FTZ R25, R7, R0 ;  /* 0x0000000007197220 */ /* 0x000fc60000410000 */
[-C--:B------:R-:W-:Y:S01]  /*15330*/  FMUL.FTZ R8, R8, R0.reuse ;  /* 0x0000000008087220 */ /* 0x080fe20000410000 */
[-CC-:B------:R-:W-:Y:S01]  /*15340*/  FFMA.FTZ R181, R26, R0.reuse, -R25.reuse ;  /* 0x000000001ab57223 */ /* 0x180fe20000010819 */
[-CC-:B------:R-:W-:Y:S01]  /*15350*/  FFMA.FTZ R24, R27, R0.reuse, -R25.reuse ;  /* 0x000000001b187223 */ /* 0x180fe20000010819 */
[-CC-:B------:R-:W-:Y:S01]  /*15360*/  FFMA.FTZ R183, R30, R0.reuse, -R25.reuse ;  /* 0x000000001eb77223 */ /* 0x180fe20000010819 */
[-CC-:B------:R-:W-:Y:S01]  /*15370*/  FFMA.FTZ R26, R31, R0.reuse, -R25.reuse ;  /* 0x000000001f1a7223 */ /* 0x180fe20000010819 */
[-CC-:B------:R-:W-:Y:S01]  /*15380*/  FFMA.FTZ R177, R34, R0.reuse, -R25.reuse ;  /* 0x0000000022b17223 */ /* 0x180fe20000010819 */
[----:B------:R-:W-:Y:S01]  /*15390*/  MUFU.EX2 R8, R8 ;  /* 0x0000000800087308 */ /* 0x000fe20000000800 */
[-CC-:B------:R-:W-:Y:S01]  /*153a0*/  FFMA.FTZ R27, R35, R0.reuse, -R25.reuse ;  /* 0x00000000231b7223 */ /* 0x180fe20000010819 */
[-CC-:B------:R-:W-:Y:S01]  /*153b0*/  FFMA.FTZ R179, R38, R0.reuse, -R25.reuse ;  /* 0x0000000026b37223 */ /* 0x180fe20000010819 */
[-CC-:B------:R-:W-:Y:S01]  /*153c0*/  FFMA.FTZ R30, R39, R0.reuse, -R25.reuse ;  /* 0x00000000271e7223 */ /* 0x180fe20000010819 */
[-C--:B------:R-:W-:Y:S01]  /*153d0*/  FFMA.FTZ R173, R42, R0.reuse, -R25 ;  /* 0x000000002aad7223 */ /* 0x080fe20000010819 */
[----:B------:R-:W-:Y:S01]  /*153e0*/  FADD.FTZ R39, R155, R5 ;  /* 0x000000059b277221 */ /* 0x000fe20000010000 */
[-CC-:B------:R-:W-:Y:S01]  /*153f0*/  FFMA.FTZ R31, R43, R0.reuse, -R25.reuse ;  /* 0x000000002b1f7223 */ /* 0x180fe20000010819 */
[-C--:B------:R-:W-:Y:S01]  /*15400*/  FFMA.FTZ R175, R46, R0.reuse, -R25 ;  /* 0x000000002eaf7223 */ /* 0x080fe20000010819 */
[----:B------:R-:W-:Y:S01]  /*15410*/  MUFU.EX2 R181, R181 ;  /* 0x000000b500b57308 */ /* 0x000fe20000000800 */
[----:B------:R-:W-:Y:S01]  /*15420*/  FADD.FTZ R39, R176, R39 ;  /* 0x00000027b0277221 */ /* 0x000fe20000010000 */
        /* <DEDUP_REMOVED lines=11> */
[----:B--2---:R-:W-:Y:S01]  /*154e0*/  FADD.FTZ R39, R153, R39 ;  /* 0x0000002799277221 */ /* 0x004fe20000010000 */
[-CC-:B------:R-:W-:Y:S01]  /*154f0*/  FFMA.FTZ R78, R78, R0.reuse, -R25.reuse ;  /* 0x000000004e4e7223 */ /* 0x180fe20000010819 */
[-C--:B------:R-:W-:Y:S01]  /*15500*/  FFMA.FTZ R79, R79, R0.reuse, -R25 ;  /* 0x000000004f4f7223 */ /* 0x080fe20000010819 */
[----:B------:R-:W-:Y:S01]  /*15510*/  MUFU.EX2 R183, R183 ;  /* 0x000000b700b77308 */ /* 0x000fe20000000800 */
[----:B------:R-:W-:Y:S01]  /*15520*/  FADD.FTZ R39, R172, R39 ;  /* 0x00000027ac277221 */ /* 0x000fe20000010000 */
[--C-:B------:R-:W-:Y:S01]  /*15530*/  FFMA.FTZ R82, R82, R0, -R25.reuse ;  /* 0x0000000052527223 */ /* 0x100fe20000010819 */
[----:B------:R-:W-:Y:S01]  /*15540*/  F2FP.BF16.F32.PACK_AB R178, R153, R178 ;  /* 0x000000b299b2723e */ /* 0x000fe200000010ff */
[-C--:B------:R-:W-:Y:S01]  /*15550*/  FFMA.FTZ R83, R83, R0.reuse, -R25 ;  /* 0x0000000053537223 */ /* 0x080fe20000010819 */
[----:B------:R-:W-:Y:S01]  /*15560*/  FADD.FTZ R39, R28, R39 ;  /* 0x000000271c277221 */ /* 0x000fe20000010000 */
[----:B------:R-:W-:Y:S01]  /*15570*/  FFMA.FTZ R86, R86, R0, -R25 ;  /* 0x0000000056567223 */ /* 0x000fe20000010819 */
[----:B------:R-:W-:Y:S01]  /*15580*/  F2FP.BF16.F32.PACK_AB R176, R33, R176 ;  /* 0x000000b021b0723e */ /* 0x000fe200000010ff */
[----:B------:R-:W-:Y:S01]  /*15590*/  MUFU.EX2 R26, R26 ;  /* 0x0000001a001a7308 */ /* 0x000fe20000000800 */
[----:B------:R-:W-:Y:S01]  /*155a0*/  FADD.FTZ R39, R174, R39 ;  /* 0x00000027ae277221 */ /* 0x000fe20000010000 */
[----:B------:R-:W-:-:S02]  /*155b0*/  F2FP.BF16.F32.PACK_AB R172, R28, R172 ;  /* 0x000000ac1cac723e */ /* 0x000fc400000010ff */
[C---:B------:R-:W-:Y:S01]  /*155c0*/  F2FP.BF16.F32.PACK_AB R174, R36.reuse, R174 ;  /* 0x000000ae24ae723e */ /* 0x040fe200000010ff */
[----:B------:R-:W-:-:S03]  /*155d0*/  FADD.FTZ R39, R36, R39 ;  /* 0x0000002724277221 */ /* 0x000fc60000010000 */
[----:B------:R-:W-:Y:S01]  /*155e0*/  MUFU.EX2 R177, R177 ;  /* 0x000000b100b17308 */ /* 0x000fe20000000800 */
[----:B------:R-:W-:Y:S01]  /*155f0*/  FADD.FTZ R39, R168, R39 ;  /* 0x00000027a8277221 */ /* 0x000fe20000010000 */
[----:B------:R-:W-:-:S03]  /*15600*/  F2FP.BF16.F32.PACK_AB R168, R45, R168 ;  /* 0x000000a82da8723e */ /* 0x000fc600000010ff */
[----:B------:R-:W-:-:S03]  /*15610*/  FADD.FTZ R39, R45, R39 ;  /* 0x000000272d277221 */ /* 0x000fc60000010000 */
[----:B------:R-:W-:Y:S01]  /*15620*/  MUFU.EX2 R27, R27 ;  /* 0x0000001b001b7308 */ /* 0x000fe20000000800 */
[----:B------:R-:W-:Y:S01]  /*15630*/  FADD.FTZ R39, R170, R39 ;  /* 0x00000027aa277221 */ /* 0x000fe20000010000 */
[----:B---3--:R-:W-:-:S03]  /*15640*/  F2FP.BF16.F32.PACK_AB R170, R29, R170 ;  /* 0x000000aa1daa723e */ /* 0x008fc600000010ff */
[----:B------:R-:W-:-:S03]  /*15650*/  FADD.FTZ R39, R29, R39 ;  /* 0x000000271d277221 */ /* 0x000fc60000010000 */
[----:B------:R-:W-:Y:S01]  /*15660*/  MUFU.EX2 R179, R179 ;  /* 0x000000b300b37308 */ /* 0x000fe20000000800 */
[----:B-1----:R-:W-:Y:S01]  /*15670*/  FADD.FTZ R39, R152, R39 ;  /* 0x0000002798277221 */ /* 0x002fe20000010000 */
[----:B----4-:R-:W-:-:S03]  /*15680*/  F2FP.BF16.F32.PACK_AB R152, R37, R152 ;  /* 0x000000982598723e */ /* 0x010fc600000010ff */
[----:B------:R-:W-:-:S03]  /*15690*/  FADD.FTZ R39, R37, R39 ;  /* 0x0000002725277221 */ /* 0x000fc60000010000 */
[----:B------:R-:W-:Y:S01]  /*156a0*/  MUFU.EX2 R30, R30 ;  /* 0x0000001e001e7308 */ /* 0x000fe20000000800 */
[----:B-----5:R-:W-:Y:S01]  /*156b0*/  FADD.FTZ R39, R154, R39 ;  /* 0x000000279a277221 */ /* 0x020fe20000010000 */
[----:B------:R-:W-:-:S03]  /*156c0*/  F2FP.BF16.F32.PACK_AB R154, R44, R154 ;  /* 0x0000009a2c9a723e */ /* 0x000fc600000010ff */
[----:B------:R-:W-:Y:S01]  /*156d0*/  FADD.FTZ R39, R44, R39 ;  /* 0x000000272c277221 */ /* 0x000fe20000010000 */
[----:B------:R-:W-:Y:S02]  /*156e0*/  WARPGROUP.DEPBAR.LE gsb0, 0x0 ;  /* 0x00008000000079c5 */ /* 0x000fe40000010000 */
[----:B------:R-:W-:Y:S01]  /*156f0*/  WARPGROUP.ARRIVE ;  /* 0x00000000000079c5 */ /* 0x000fe20000000000 */
[-CC-:B------:R-:W-:Y:S01]  /*15700*/  FFMA.FTZ R156, R64, R0.reuse, -R11.reuse ;  /* 0x00000000409c7223 */ /* 0x180fe2000001080b */
[-CC-:B------:R-:W-:Y:S01]  /*15710*/  FFMA.FTZ R158, R68, R0.reuse, -R11.reuse ;  /* 0x00000000449e7223 */ /* 0x180fe2000001080b */
[-C--:B------:R-:W-:Y:S01]  /*15720*/  FFMA.FTZ R11, R85, R0.reuse, -R11 ;  /* 0x00000000550b7223 */ /* 0x080fe2000001080b */
[----:B------:R-:W-:Y:S01]  /*15730*/  MUFU.EX2 R173, R173 ;  /* 0x000000ad00ad7308 */ /* 0x000fe20000000800 */
[-CC-:B------:R-:W-:Y:S01]  /*15740*/  FFMA.FTZ R157, R66, R0.reuse, -R25.reuse ;  /* 0x00000000429d7223 */ /* 0x180fe20000010819 */
[----:B------:R-:W-:Y:S01]  /*15750*/  HGMMA.64x128x16.F32.BF16 R88, R160, gdesc[UR4].tnspB, R88, gsb0 ;  /* 0x41e00004a0587df0 */ /* 0x000fe20008001858 */
[----:B------:R-:W-:Y:S01]  /*15760*/  R2UR UR6, R10 ;  /* 0x000000000a0672ca */ /* 0x000fe200000e0000 */
[-CC-:B------:R-:W-:Y:S01]  /*15770*/  FFMA.FTZ R10, R58, R0.reuse, -R25.reuse ;  /* 0x000000003a0a7223 */ /* 0x180fe20000010819 */
[----:B------:R-:W-:-:S03]  /*15780*/  FFMA.FTZ R159, R70, R0, -R25 ;  /* 0x00000000469f7223 */ /* 0x000fc60000010819 */
[----:B------:R0:W-:Y:S08]  /*15790*/  MUFU.EX2 R13, R11 ;  /* 0x0000000b000d7308 */ /* 0x0001f00000000800 */
[----:B------:R-:W-:Y:S01]  /*157a0*/  MUFU.EX2 R31, R31 ;  /* 0x0000001f001f7308 */ /* 0x000fe20000000800 */
[----:B0-----:R-:W-:-:S05]  /*157b0*/  IMAD.MOV.U32 R11, RZ, RZ, 0x40000040 ;  /* 0x40000040ff0b7424 */ /* 0x001fca00078e00ff */
[----:B------:R-:W-:Y:S01]  /*157c0*/  R2UR UR7, R11 ;  /* 0x000000000b0772ca */ /* 0x000fe200000e0000 */
        /* <DEDUP_REMOVED lines=8> */
[----:B------:R-:W0:Y:S08]  /*15850*/  MUFU.EX2 R11, R11 ;  /* 0x0000000b000b7308 */ /* 0x000e300000000800 */
[----:B------:R-:W-:Y:S08]  /*15860*/  MUFU.EX2 R5, R63 ;  /* 0x0000003f00057308 */ /* 0x000ff00000000800 */
[----:B------:R-:W1:Y:S01]  /*15870*/  MUFU.EX2 R156, R156 ;  /* 0x0000009c009c7308 */ /* 0x000e620000000800 */
[----:B0-----:R-:W-:-:S07]  /*15880*/  F2FP.BF16.F32.PACK_AB R153, R11, R10 ;  /* 0x0000000a0b99723e */ /* 0x001fce00000010ff */
[----:B------:R-:W-:Y:S08]  /*15890*/  MUFU.EX2 R157, R157 ;  /* 0x0000009d009d7308 */ /* 0x000ff00000000800 */
[----:B------:R-:W0:Y:S01]  /*158a0*/  MUFU.EX2 R158, R158 ;  /* 0x0000009e009e7308 */ /* 0x000e220000000800 */
[----:B-1----:R-:W-:Y:S01]  /*158b0*/  FADD.FTZ R39, R156, R39 ;  /* 0x000000279c277221 */ /* 0x002fe20000010000 */
[----:B------:R-:W-:-:S03]  /*158c0*/  F2FP.BF16.F32.PACK_AB R156, R32, R156 ;  /* 0x0000009c209c723e */ /* 0x000fc600000010ff */
[----:B------:R-:W-:-:S03]  /*158d0*/  FADD.FTZ R39, R32, R39 ;  /* 0x0000002720277221 */ /* 0x000fc60000010000 */
[----:B------:R-:W-:Y:S08]  /*158e0*/  MUFU.EX2 R159, R159 ;  /* 0x0000009f009f7308 */ /* 0x000ff00000000800 */
[----:B------:R-:W-:Y:S01]  /*158f0*/  MUFU.EX2 R75, R75 ;  /* 0x0000004b004b7308 */ /* 0x000fe20000000800 */
[----:B0-----:R-:W-:Y:S01]  /*15900*/  FADD.FTZ R39, R158, R39 ;  /* 0x000000279e277221 */ /* 0x001fe20000010000 */
[----:B------:R-:W-:-:S03]  /*15910*/  F2FP.BF16.F32.PACK_AB R158, R40, R158 ;  /* 0x0000009e289e723e */ /* 0x000fc600000010ff */
[----:B------:R-:W-:-:S03]  /*15920*/  FADD.FTZ R14, R40, R39 ;  /* 0x00000027280e7221 */ /* 0x000fc60000010000 */
[----:B------:R-:W-:Y:S01]  /*15930*/  MUFU.EX2 R78, R78 ;  /* 0x0000004e004e7308 */ /* 0x000fe20000000800 */
[----:B------:R-:W-:Y:S01]  /*15940*/  FADD.FTZ R14, R21, R14 ;  /* 0x0000000e150e7221 */ /* 0x000fe20000010000 */
[----:B------:R-:W-:Y:S02]  /*15950*/  WARPGROUP.DEPBAR.LE gsb0, 0x0 ;  /* 0x00008000000079c5 */ /* 0x000fe40000010000 */
[----:B------:R-:W-:Y:S01]  /*15960*/  WARPGROUP.ARRIVE ;  /* 0x00000000000079c5 */ /* 0x000fe20000000000 */
[----:B------:R-:W-:-:S03]  /*15970*/  FFMA.FTZ R161, R74, R0, -R25 ;  /* 0x000000004aa17223 */ /* 0x000fc60000010819 */
[----:B------:R-:W0:Y:S01]  /*15980*/  MUFU.EX2 R79, R79 ;  /* 0x0000004f004f7308 */ /* 0x000e220000000800 */
[----:B------:R-:W-:Y:S02]  /*15990*/  F2FP.BF16.F32.PACK_AB R160, R41, R21 ;  /* 0x0000001529a0723e */ /* 0x000fe400000010ff */
[----:B------:R-:W-:Y:S01]  /*159a0*/  F2FP.BF16.F32.PACK_AB R162, R49, R48 ;  /* 0x0000003031a2723e */ /* 0x000fe200000010ff */
[----:B------:R-:W-:Y:S04]  /*159b0*/  HGMMA.64x128x16.F32.BF16 R88, R164, gdesc[UR4].tnspB, R88, gsb0 ;  /* 0x41e00004a4587df0 */ /* 0x000fe80008001858 */
[----:B------:R-:W-:Y:S08]  /*159c0*/  MUFU.EX2 R161, R161 ;  /* 0x000000a100a17308 */ /* 0x000ff00000000800 */
[----:B------:R-:W-:Y:S01]  /*159d0*/  MUFU.EX2 R82, R82 ;  /* 0x0000005200527308 */ /* 0x000fe20000000800 */
[----:B0-----:R-:W-:-:S07]  /*159e0*/  F2FP.BF16.F32.PACK_AB R163, R79, R78 ;  /* 0x0000004e4fa3723e */ /* 0x001fce00000010ff */
[----:B------:R-:W-:Y:S08]  /*159f0*/  MUFU.EX2 R83, R83 ;  /* 0x0000005300537308 */ /* 0x000ff00000000800 */
[----:B------:R-:W0:Y:S08]  /*15a00*/  MUFU.EX2 R56, R56 ;  /* 0x0000003800387308 */ /* 0x000e300000000800 */
[----:B------:R-:W-:Y:S01]  /*15a10*/  MUFU.EX2 R86, R86 ;  /* 0x0000005600567308 */ /* 0x000fe20000000800 */
[----:B------:R-:W-:-:S02]  /*15a20*/  WARPGROUP.DEPBAR.LE gsb0, 0x0 ;  /* 0x00008000000079c5 */ /* 0x000fc40000010000 */
[----:B------:R1:W-:Y:S01]  /*15a30*/  @!P1 SYNCS.ARRIVE.TRANS64.RED.A1T0 RZ, [R15+URZ], RZ ;  /* 0x000000ff0fff99a7 */ /* 0x0003e2000810043f */
[----:B0-----:R-:W-:Y:S02]  /*15a40*/  F2FP.BF16.F32.PACK_AB R166, R13, R56 ;  /* 0x000000380da6723e */ /* 0x001fe400000010ff */
[----:B------:R-:W-:Y:S02]  /*15a50*/  F2FP.BF16.F32.PACK_AB R164, R53, R52 ;  /* 0x0000003435a4723e */ /* 0x000fe400000010ff */
[----:B------:R-:W-:Y:S01]  /*15a60*/  F2FP.BF16.F32.PACK_AB R165, R83, R82 ;  /* 0x0000005253a5723e */ /* 0x000fe200000010ff */
[----:B-1----:R-:W-:Y:S01]  /*15a70*/  FFMA.FTZ R15, R8, R4, R181 ;  /* 0x00000004080f7223 */ /* 0x002fe200000100b5 */
[----:B------:R0:W-:Y:S01]  /*15a80*/  @!P1 SYNCS.ARRIVE.TRANS64.RED.A1T0 RZ, [R20+URZ], RZ ;  /* 0x000000ff14ff99a7 */ /* 0x0001e2000810043f */
[----:B------:R-:W1:Y:S01]  /*15a90*/  MUFU.EX2 R4, R62 ;  /* 0x0000003e00047308 */ /* 0x000e620000000800 */
[C---:B------:R-:W-:Y:S01]  /*15aa0*/  F2FP.BF16.F32.PACK_AB R181, R24.reuse, R181 ;  /* 0x000000b518b5723e */ /* 0x040fe200000010ff */
[----:B------:R-:W-:-:S04]  /*15ab0*/  FADD.FTZ R15, R24, R15 ;  /* 0x0000000f180f7221 */ /* 0x000fc80000010000 */
[----:B------:R-:W-:Y:S01]  /*15ac0*/  FADD.FTZ R15, R183, R15 ;  /* 0x0000000fb70f7221 */ /* 0x000fe20000010000 */
[----:B------:R-:W-:-:S03]  /*15ad0*/  F2FP.BF16.F32.PACK_AB R183, R26, R183 ;  /* 0x000000b71ab7723e */ /* 0x000fc600000010ff */
[----:B0-----:R-:W-:Y:S01]  /*15ae0*/  FADD.FTZ R20, R26, R15 ;  /* 0x0000000f1a147221 */ /* 0x001fe20000010000 */
[----:B------:R-:W-:-:S03]  /*15af0*/  FFMA.FTZ R15, R67, R0, -R25 ;  /* 0x00000000430f7223 */ /* 0x000fc60000010819 */
[----:B------:R-:W-:Y:S01]  /*15b00*/  FADD.FTZ R20, R177, R20 ;  /* 0x00000014b1147221 */ /* 0x000fe20000010000 */
[C---:B------:R-:W-:Y:S02]  /*15b10*/  F2FP.BF16.F32.PACK_AB R177, R27.reuse, R177 ;  /* 0x000000b11bb1723e */ /* 0x040fe400000010ff */
[----:B------:R-:W-:Y:S01]  /*15b20*/  MUFU.EX2 R15, R15 ;  /* 0x0000000f000f7308 */ /* 0x000fe20000000800 */
[----:B------:R-:W-:Y:S01]  /*15b30*/  FADD.FTZ R42, R27, R20 ;  /* 0x000000141b2a7221 */ /* 0x000fe20000010000 */
[--C-:B------:R-:W-:Y:S01]  /*15b40*/  FFMA.FTZ R20, R71, R0, -R25.reuse ;  /* 0x0000000047147223 */ /* 0x100fe20000010819 */
[----:B-1----:R-:W-:Y:S01]  /*15b50*/  F2FP.BF16.F32.PACK_AB R155, R5, R4 ;  /* 0x00000004059b723e */ /* 0x002fe200000010ff */
[----:B------:R-:W-:Y:S01]  /*15b60*/  FFMA.FTZ R25, R87, R0, -R25 ;  /* 0x0000000057197223 */ /* 0x000fe20000010819 */
[----:B------:R-:W-:Y:S01]  /*15b70*/  FADD.FTZ R42, R179, R42 ;  /* 0x0000002ab32a7221 */ /* 0x000fe20000010000 */
[C---:B------:R-:W-:Y:S02]  /*15b80*/  F2FP.BF16.F32.PACK_AB R179, R30.reuse, R179 ;  /* 0x000000b31eb3723e */ /* 0x040fe400000010ff */
[----:B------:R-:W-:Y:S01]  /*15b90*/  MUFU.EX2 R20, R20 ;  /* 0x0000001400147308 */ /* 0x000fe20000000800 */
[----:B------:R-:W-:-:S04]  /*15ba0*/  FADD.FTZ R42, R30, R42 ;  /* 0x0000002a1e2a7221 */ /* 0x000fc80000010000 */
[----:B------:R-:W-:Y:S01]  /*15bb0*/  FADD.FTZ R42, R173, R42 ;  /* 0x0000002aad2a7221 */ /* 0x000fe20000010000 */
[C---:B------:R-:W-:Y:S02]  /*15bc0*/  F2FP.BF16.F32.PACK_AB R173, R31.reuse, R173 ;  /* 0x000000ad1fad723e */ /* 0x040fe400000010ff */
[----:B------:R-:W0:Y:S01]  /*15bd0*/  MUFU.EX2 R25, R25 ;  /* 0x0000001900197308 */ /* 0x000e220000000800 */
[----:B------:R-:W-:-:S04]  /*15be0*/  FADD.FTZ R42, R31, R42 ;  /* 0x0000002a1f2a7221 */ /* 0x000fc80000010000 */
[----:B------:R-:W-:Y:S01]  /*15bf0*/  FADD.FTZ R42, R175, R42 ;  /* 0x0000002aaf2a7221 */ /* 0x000fe20000010000 */
[----:B------:R-:W-:-:S03]  /*15c00*/  F2FP.BF16.F32.PACK_AB R175, R34, R175 ;  /* 0x000000af22af723e */ /* 0x000fc600000010ff */
[----:B------:R-:W-:-:S04]  /*15c10*/  FADD.FTZ R42, R34, R42 ;  /* 0x0000002a222a7221 */ /* 0x000fc80000010000 */
[----:B------:R-:W-:Y:S01]  /*15c20*/  FADD.FTZ R42, R169, R42 ;  /* 0x0000002aa92a7221 */ /* 0x000fe20000010000 */
[----:B------:R-:W-:-:S03]  /*15c30*/  F2FP.BF16.F32.PACK_AB R169, R35, R169 ;  /* 0x000000a923a9723e */ /* 0x000fc600000010ff */
[----:B------:R-:W-:Y:S01]  /*15c40*/  FADD.FTZ R42, R35, R42 ;  /* 0x0000002a232a7221 */ /* 0x000fe20000010000 */
[----:B0-----:R-:W-:-:S03]  /*15c50*/  F2FP.BF16.F32.PACK_AB R167, R25, R86 ;  /* 0x0000005619a7723e */ /* 0x001fc600000010ff */
[----:B------:R-:W-:Y:S01]  /*15c60*/  FADD.FTZ R42, R171, R42 ;  /* 0x0000002aab2a7221 */ /* 0x000fe20000010000 */
[----:B------:R-:W-:-:S03]  /*15c70*/  F2FP.BF16.F32.PACK_AB R171, R38, R171 ;  /* 0x000000ab26ab723e */ /* 0x000fc600000010ff */
[----:B------:R-:W-:-:S04]  /*15c80*/  FADD.FTZ R42, R38, R42 ;  /* 0x0000002a262a7221 */ /* 0x000fc80000010000 */
[----:B------:R-:W-:-:S04]  /*15c90*/  FADD.FTZ R42, R10, R42 ;  /* 0x0000002a0a2a7221 */ /* 0x000fc80000010000 */
[----:B------:R-:W-:-:S04]  /*15ca0*/  FADD.FTZ R42, R11, R42 ;  /* 0x0000002a0b2a7221 */ /* 0x000fc80000010000 */
[----:B------:R-:W-:-:S04]  /*15cb0*/  FADD.FTZ R42, R4, R42 ;  /* 0x0000002a042a7221 */ /* 0x000fc80000010000 */
[----:B------:R-:W-:Y:S01]  /*15cc0*/  FADD.FTZ R42, R5, R42 ;  /* 0x0000002a052a7221 */ /* 0x000fe20000010000 */
[----:B------:R-:W-:Y:S01]  /*15cd0*/  FADD.FTZ R5, R41, R14 ;  /* 0x0000000e29057221 */ /* 0x000fe20000010000 */
[----:B------:R-:W-:Y:S02]  /*15ce0*/  IMAD.MOV.U32 R14, RZ, RZ, R3 ;  /* 0x000000ffff0e7224 */ /* 0x000fe400078e0003 */
        /* <DEDUP_REMOVED lines=15> */
[----:B------:R-:W-:Y:S02]  /*15de0*/  IMAD.MOV.U32 R13, RZ, RZ, R7 ;  /* 0x000000ffff0d7224 */ /* 0x000fe400078e0007 */
[----:B------:R-:W-:-:S04]  /*15df0*/  FADD.FTZ R10, R78, R11 ;  /* 0x0000000b4e0a7221 */ /* 0x000fc80000010000 */
[----:B------:R-:W-:-:S04]  /*15e00*/  FADD.FTZ R11, R79, R10 ;  /* 0x0000000a4f0b7221 */ /* 0x000fc80000010000 */
[----:B------:R-:W-:-:S04]  /*15e10*/  FADD.FTZ R10, R82, R11 ;  /* 0x0000000b520a7221 */ /* 0x000fc80000010000 */
[----:B------:R-:W-:-:S04]  /*15e20*/  FADD.FTZ R11, R83, R10 ;  /* 0x0000000a530b7221 */ /* 0x000fc80000010000 */
[----:B------:R-:W-:Y:S01]  /*15e30*/  FADD.FTZ R10, R86, R11 ;  /* 0x0000000b560a7221 */ /* 0x000fe20000010000 */
[----:B------:R-:W-:-:S03]  /*15e40*/  IMAD.MOV.U32 R11, RZ, RZ, R196 ;  /* 0x000000ffff0b7224 */ /* 0x000fc600078e00c4 */
[----:B------:R-:W-:Y:S01]  /*15e50*/  FADD.FTZ R4, R25, R10 ;  /* 0x0000000a19047221 */ /* 0x000fe20000010000 */
[----:B------:R-:W-:Y:S01]  /*15e60*/  IMAD.MOV.U32 R10, RZ, RZ, R194 ;  /* 0x000000ffff0a7224 */ /* 0x000fe200078e00c2 */
[----:B------:R-:W-:Y:S06]  /*15e70*/  @P2 BRA `(.L_x_606) ;  /* 0xffffffd800f02947 */ /* 0x000fec000383ffff */
.L_x_595:
[----:B------:R-:W-:Y:S05]  /*15e80*/  BSYNC B0 ;  /* 0x0000000000007941 */ /* 0x000fea0003800000 */
.L_x_594:
        /* <DEDUP_REMOVED lines=67> */
.L_x_607:
[----:B------:R-:W-:Y:S01]  /*162c0*/  IMAD R6, R194, 0x8, R2 ;  /* 0x00000008c2067824 */ /* 0x000fe200078e0202 */
[----:B------:R-:W-:-:S04]  /*162d0*/  SHF.L.U32 R9, R196, 0x1f, RZ ;  /* 0x0000001fc4097819 */ /* 0x000fc800000006ff */
[----:B------:R0:W1:Y:S01]  /*162e0*/  SYNCS.PHASECHK.TRANS64.TRYWAIT P2, [R6+URZ+0x34850], R9 ;  /* 0x03485009060075a7 */ /* 0x000062000804017f */
[----:B------:R-:W-:Y:S05]  /*162f0*/  @!P0 BRA `(.L_x_608) ;  /* 0x0000000000048947 */ /* 0x000fea0003800000 */
[----:B------:R-:W-:Y:S01]  /*16300*/  BPT.TRAP 0x1 ;  /* 0x000000040000795c */ /* 0x000fe20000300000 */
.L_x_608:
[----:B------:R-:W-:Y:S01]  /*16310*/  VIADD R2, R2, 0x400 ;  /* 0x0000040002027836 */ /* 0x000fe20000000000 */
[----:B------:R-:W-:Y:S04]  /*16320*/  BSSY B0, `(.L_x_609) ;  /* 0x0000008000007945 */ /* 0x000fe80003800000 */
[----:B------:R-:W-:-:S04]  /*16330*/  SHF.R.U32.HI R2, RZ, 0x4, R2 ;  /* 0x00000004ff027819 */ /* 0x000fc80000011602 */
[----:B------:R-:W-:-:S04]  /*16340*/  LOP3.LUT R2, R2, 0x3fff, RZ, 0xc0, !PT ;  /* 0x00003fff02027812 */ /* 0x000fc800078ec0ff */
[----:B------:R-:W-:-:S05]  /*16350*/  LOP3.LUT R11, R2, 0x4000000, RZ, 0xfc, !PT ;  /* 0x04000000020b7812 */ /* 0x000fca00078efcff */
[----:B------:R-:W-:Y:S01]  /*16360*/  IMAD R2, R194, 0x800, R11 ;  /* 0x00000800c2027824 */ /* 0x000fe200078e020b */
[----:B-1----:R-:W-:Y:S06]  /*16370*/  @P2 BRA `(.L_x_610) ;  /* 0x0000000000082947 */ /* 0x002fec0003800000 */
[----:B------:R-:W1:Y:S02]  /*16380*/  SYNCS.PHASECHK.TRANS64.TRYWAIT P0, [R6+URZ+0x34850], R9 ;  /* 0x03485009060075a7 */ /* 0x000e64000800017f */
[----:B-1----:R-:W-:Y:S05]  /*16390*/  @!P0 BRA `(.L_x_611) ;  /* 0x000000bc00888947 */ /* 0x002fea0003800000 */
.L_x_610:
[----:B------:R-:W-:Y:S05]  /*163a0*/  BSYNC B0 ;  /* 0x0000000000007941 */ /* 0x000fea0003800000 */
.L_x_609:
[----:B------:R-:W-:Y:S01]  /*163b0*/  IMAD.MOV.U32 R8, RZ, RZ, R2 ;  /* 0x000000ffff087224 */ /* 0x000fe200078e0002 */
[----:B------:R-:W-:Y:S01]  /*163c0*/  WARPGROUP.ARRIVE ;  /* 0x00000000000079c5 */ /* 0x000fe20000000000 */
[----:B01----:R-:W-:Y:S02]  /*163d0*/  IMAD.MOV.U32 R9, RZ, RZ, 0x40000040 ;  /* 0x40000040ff097424 */ /* 0x003fe400078e00ff */
[----:B------:R-:W-:Y:S01]  /*163e0*/  VIADD R194, R194, 0x1 ;  /* 0x00000001c2c27836 */ /* 0x000fe20000000000 */
[----:B------:R-:W-:Y:S01]  /*163f0*/  R2UR UR6, R8 ;  /* 0x00000000080672ca */ /* 0x000fe200000e0000 */
[----:B------:R-:W-:Y:S01]  /*16400*/  VIADD R8, R2, 0x80 ;  /* 0x0000008002087836 */ /* 0x000fe20000000000 */
[----:B------:R-:W-:Y:S01]  /*16410*/  R2UR UR7, R9 ;  /* 0x00000000090772ca */ /* 0x000fe200000e0000 */
[----:B------:R-:W-:Y:S01]  /*16420*/  IMAD.MOV.U32 R9, RZ, RZ, 0x40000040 ;  /* 0x40000040ff097424 */ /* 0x000fe200078e00ff */
[----:B------:R-:W-:Y:S01]  /*16430*/  ISETP.NE.AND P2, PT, R194, 0x2, PT ;  /* 0x00000002c200780c */ /* 0x000fe20003f45270 */
[----:B------:R-:W-:-:S02]  /*16440*/  IMAD.MOV.U32 R21, RZ, RZ, -0x800000 ;  /* 0xff800000ff157424 */ /* 0x000fc400078e00ff */
[----:B------:R-:W-:Y:S01]  /*16450*/  IMAD.MOV.U32 R20, RZ, RZ, -0x800000 ;  /* 0xff800000ff147424 */ /* 0x000fe200078e00ff */
[----:B------:R-:W-:Y:S01]  /*16460*/  SEL R194, R194, RZ, P2 ;  /* 0x000000ffc2c27207 */ /* 0x000fe20001000000 */
[----:B------:R-:W-:-:S06]  /*16470*/  VIADD R206, R206, 0x1 ;  /* 0x00000001cece7836 */ /* 0x000fcc0000000000 */
        /* <DEDUP_REMOVED lines=40> */
[----:B------:R-:W0:Y:S02]  /*16700*/  SHFL.BFLY PT, R2, R5, 0x2, 0x1f ;  /* 0x0c401f0005027f89 */ /* 0x000e2400000e0000 */
[----:B0-----:R-:W-:Y:S01]  /*16710*/  FADD.FTZ R2, R2, R5 ;  /* 0x0000000502027221 */ /* 0x001fe20000010000 */
[----:B------:R-:W-:Y:S02]  /*16720*/  WARPGROUP.DEPBAR.LE gsb0, 0x0 ;  /* 0x00008000000079c5 */ /* 0x000fe40000010000 */
[----:B------:R-:W-:-:S06]  /*16730*/  WARPGROUP.ARRIVE ;  /* 0x00000000000079c5 */ /* 0x000fcc0000000000 */
[----:B------:R-:W-:Y:S01]  /*16740*/  HGMMA.64x128x16.F32.BF16 R24, R160, gdesc[UR4].tnspB, R24, gsb0 ;  /* 0x41e00004a0187df0 */ /* 0x000fe20008001818 */
[----:B------:R-:W-:Y:S02]  /*16750*/  R2UR UR6, R8 ;  /* 0x00000000080672ca */ /* 0x000fe400000e0000 */
[----:B------:R-:W-:Y:S02]  /*16760*/  R2UR UR7, R9 ;  /* 0x00000000090772ca */ /* 0x000fe400000e0000 */
[----:B------:R-:W0:Y:S02]  /*16770*/  SHFL.BFLY PT, R9, R4, 0x2, 0x1f ;  /* 0x0c401f0004097f89 */ /* 0x000e2400000e0000 */
[----:B0-----:R-:W-:Y:S01]  /*16780*/  FADD.FTZ R8, R9, R4 ;  /* 0x0000000409087221 */ /* 0x001fe20000010000 */
[----:B------:R-:W-:Y:S01]  /*16790*/  IMAD.MOV.U32 R4, RZ, RZ, RZ ;  /* 0x000000ffff047224 */ /* 0x000fe200078e00ff */
[----:B------:R-:W0:Y:S04]  /*167a0*/  SHFL.BFLY PT, R9, R2, 0x1, 0x1f ;  /* 0x0c201f0002097f89 */ /* 0x000e2800000e0000 */
[----:B------:R-:W1:Y:S01]  /*167b0*/  SHFL.BFLY PT, R11, R8, 0x1, 0x1f ;  /* 0x0c201f00080b7f89 */ /* 0x000e6200000e0000 */
[----:B0-----:R-:W-:Y:S01]  /*167c0*/  FADD.FTZ R10, R2, R9 ;  /* 0x00000009020a7221 */ /* 0x001fe20000010000 */
[----:B------:R-:W-:-:S02]  /*167d0*/  IMAD.MOV.U32 R2, RZ, RZ, RZ ;  /* 0x000000ffff027224 */ /* 0x000fc400078e00ff */
[----:B-1----:R-:W-:Y:S02]  /*167e0*/  FADD.FTZ R12, R8, R11 ;  /* 0x0000000b080c7221 */ /* 0x002fe40000010000 */
[----:B------:R-:W-:Y:S01]  /*167f0*/  FSETP.NE.FTZ.AND P0, PT, R10, RZ, PT ;  /* 0x000000ff0a00720b */ /* 0x000fe20003f15000 */
[----:B------:R-:W-:Y:S01]  /*16800*/  @!P1 VIADD R8, R6, 0x34860 ;  /* 0x0003486006089836 */ /* 0x000fe20000000000 */
[----:B------:R-:W-:Y:S02]  /*16810*/  SEL R11, RZ, 0x1, P2 ;  /* 0x00000001ff0b7807 */ /* 0x000fe40001000000 */
[----:B------:R-:W-:Y:S02]  /*16820*/  FSETP.NE.FTZ.AND P3, PT, R12, RZ, PT ;  /* 0x000000ff0c00720b */ /* 0x000fe40003f75000 */
[----:B------:R-:W-:Y:S02]  /*16830*/  @!P1 PRMT R8, RZ, 0x654, R8 ;  /* 0x00000654ff089816 */ /* 0x000fe40000000008 */
[----:B------:R-:W-:-:S05]  /*16840*/  LOP3.LUT R196, R196, R11, RZ, 0x3c, !PT ;  /* 0x0000000bc4c47212 */ /* 0x000fca00078e3cff */
[----:B------:R-:W0:Y:S01]  /*16850*/  @P0 MUFU.LG2 R5, R10 ;  /* 0x0000000a00050308 */ /* 0x000e220000000c00 */
[----:B------:R-:W-:-:S03]  /*16860*/  @P0 FMUL.FTZ R6, R0, 0.69314718246459960938 ;  /* 0x3f31721800060820 */ /* 0x000fc60000410000 */
[----:B------:R-:W-:-:S04]  /*16870*/  @P3 FMUL.FTZ R11, R0, 0.69314718246459960938 ;  /* 0x3f317218000b3820 */ /* 0x000fc80000410000 */
        /* <DEDUP_REMOVED lines=77> */
.L_x_537:
[----:B------:R-:W1:Y:S08]  /*16d50*/  S2UR UR5, SR_CgaCtaId ;  /* 0x00000000000579c3 */ /* 0x000e700000008800 */
[----:B------:R-:W-:Y:S06]  /*16d60*/  BAR.SYNC.DEFER_BLOCKING 0x5, 0x180 ;  /* 0x0146000000007b1d */ /* 0x000fec0000010000 */
[----:B------:R-:W-:Y:S01]  /*16d70*/  UMOV UR4, 0x400 ;  /* 0x0000040000047882 */ /* 0x000fe20000000000 */
[----:B------:R-:W-:Y:S01]  /*16d80*/  BSSY B0, `(.L_x_612) ;  /* 0x00002dc000007945 */ /* 0x000fe20003800000 */
[----:B-1----:R-:W-:-:S06]  /*16d90*/  ULEA UR4, UR5, UR4, 0x18 ;  /* 0x0000000405047291 */ /* 0x002fcc000f8ec03f */
[----:B------:R-:W-:-:S05]  /*16da0*/  IMAD.U32 R2, RZ, RZ, UR4 ;  /* 0x00000004ff027e24 */ /* 0x000fca000f8e00ff */
[----:B------:R1:W2:Y:S01]  /*16db0*/  LDS.128 R144, [R2+0x348d0] ;  /* 0x0348d00002907984 */ /* 0x0002a20000000c00 */
[----:B------:R-:W-:Y:S06]  /*16dc0*/  BAR.ARV 0x4, 0x180 ;  /* 0x0106000000007b1d */ /* 0x000fec0000002000 */
[----:B------:R-:W-:Y:S05]  /*16dd0*/  @P0 BRA `(.L_x_613) ;  /* 0x00000020006c0947 */ /* 0x000fea0003800000 */
[----:B------:R-:W3:Y:S01]  /*16de0*/  LDL R0, [R1+0x84] ;  /* 0x0000840001007983 */ /* 0x000ee20000100800 */
[----:B------:R-:W4:Y:S01]  /*16df0*/  S2R R3, SR_SWINHI ;  /* 0x0000000000037919 */ /* 0x000f220000002f00 */
[----:B------:R-:W-:Y:S01]  /*16e00*/  F2FP.BF16.F32.PACK_AB R30, R69, R68 ;  /* 0x00000044451e723e */ /* 0x000fe200000010ff */
[----:B------:R-:W-:Y:S01]  /*16e10*/  ULDC.64 UR6, c[0x0][0xc00] ;  /* 0x0003000000067ab9 */ /* 0x000fe20000000a00 */
[----:B------:R-:W-:Y:S01]  /*16e20*/  F2FP.BF16.F32.PACK_AB R32, R73, R72 ;  /* 0x000000484920723e */ /* 0x000fe200000010ff */
[----:B------:R-:W2:Y:S01]  /*16e30*/  LDL R104, [R1+0x80] ;  /* 0x0000800001687983 */ /* 0x000ea20000100800 */
[----:B------:R-:W-:Y:S01]  /*16e40*/  ULDC.64 UR4, c[0x0][0xc08] ;  /* 0x0003020000047ab9 */ /* 0x000fe20000000a00 */
[----:B------:R-:W-:Y:S02]  /*16e50*/  MOV R100, R2 ;  /* 0x0000000200647202 */ /* 0x000fe40000000f00 */
[----:B----4-:R-:W-:Y:S01]  /*16e60*/  MOV R101, R3 ;  /* 0x0000000300657202 */ /* 0x010fe20000000f00 */
[----:B------:R-:W-:Y:S02]  /*16e70*/  BAR.SYNC.DEFER_BLOCKING 0x1, 0x100 ;  /* 0x0044000000007b1d */ /* 0x000fe40000010000 */
[----:B---3--:R-:W-:-:S03]  /*16e80*/  IMAD.WIDE R8, R0, 0x2, R100 ;  /* 0x0000000200087825 */ /* 0x008fc600078e0264 */
[C---:B------:R-:W-:Y:S02]  /*16e90*/  LOP3.LUT R3, R8.reuse, 0x380, RZ, 0xc0, !PT ;  /* 0x0000038008037812 */ /* 0x040fe400078ec0ff */
[C---:B------:R-:W-:Y:S02]  /*16ea0*/  IADD3 R11, P6, R8.reuse, 0x20, RZ ;  /* 0x00000020080b7810 */ /* 0x040fe40007fde0ff */
[----:B------:R-:W-:Y:S02]  /*16eb0*/  SHF.R.U64 R3, R3, 0x3, RZ ;  /* 0x0000000303037819 */ /* 0x000fe400000012ff */
[C---:B0-----:R-:W-:Y:S02]  /*16ec0*/  IADD3 R6, P5, R8.reuse, 0x40, RZ ;  /* 0x0000004008067810 */ /* 0x041fe40007fbe0ff */
[C---:B------:R-:W-:Y:S02]  /*16ed0*/  IADD3 R31, P4, R8.reuse, 0x60, RZ ;  /* 0x00000060081f7810 */ /* 0x040fe40007f9e0ff */
[----:B------:R-:W-:-:S02]  /*16ee0*/  IADD3 R33, P3, R8, 0x4000, RZ ;  /* 0x0000400008217810 */ /* 0x000fc40007f7e0ff */
[C---:B------:R-:W-:Y:S02]  /*16ef0*/  IADD3 R35, P2, R8.reuse, 0x4020, RZ ;  /* 0x0000402008237810 */ /* 0x040fe40007f5e0ff */
[C---:B------:R-:W-:Y:S02]  /*16f00*/  IADD3 R103, P1, R8.reuse, 0x4040, RZ ;  /* 0x0000404008677810 */ /* 0x040fe40007f3e0ff */
[----:B------:R-:W-:Y:S02]  /*16f10*/  IADD3 R105, P0, R8, 0x4060, RZ ;  /* 0x0000406008697810 */ /* 0x000fe40007f1e0ff */
[----:B------:R-:W-:Y:S02]  /*16f20*/  LOP3.LUT R0, R11, 0x380, RZ, 0xc0, !PT ;  /* 0x000003800b007812 */ /* 0x000fe400078ec0ff */
[----:B------:R-:W-:Y:S02]  /*16f30*/  LOP3.LUT R8, R3, R8, RZ, 0x3c, !PT ;  /* 0x0000000803087212 */ /* 0x000fe400078e3cff */
[----:B------:R-:W-:-:S02]  /*16f40*/  LOP3.LUT R3, R6, 0x380, RZ, 0xc0, !PT ;  /* 0x0000038006037812 */ /* 0x000fc400078ec0ff */
[----:B------:R-:W-:Y:S02]  /*16f50*/  LOP3.LUT R10, R31, 0x380, RZ, 0xc0, !PT ;  /* 0x000003801f0a7812 */ /* 0x000fe400078ec0ff */
[----:B------:R-:W-:Y:S02]  /*16f60*/  SHF.R.U64 R0, R0, 0x3, RZ ;  /* 0x0000000300007819 */ /* 0x000fe400000012ff */
[----:B------:R-:W-:Y:S02]  /*16f70*/  LOP3.LUT R14, R33, 0x380, RZ, 0xc0, !PT ;  /* 0x00000380210e7812 */ /* 0x000fe400078ec0ff */
[----:B------:R-:W-:Y:S02]  /*16f80*/  SHF.R.U64 R3, R3, 0x3, RZ ;  /* 0x0000000303037819 */ /* 0x000fe400000012ff */
[----:B------:R-:W-:Y:S02]  /*16f90*/  SHF.R.U64 R10, R10, 0x3, RZ ;  /* 0x000000030a0a7819 */ /* 0x000fe400000012ff */
[----:B------:R-:W-:-:S02]  /*16fa0*/  LOP3.LUT R4, R0, R11, RZ, 0x3c, !PT ;  /* 0x0000000b00047212 */ /* 0x000fc400078e3cff */
[----:B------:R-:W-:Y:S01]  /*16fb0*/  LOP3.LUT R0, R35, 0x380, RZ, 0xc0, !PT ;  /* 0x0000038023007812 */ /* 0x000fe200078ec0ff */
[--C-:B------:R-:W-:Y:S01]  /*16fc0*/  IMAD.X R5, RZ, RZ, R9.reuse, P6 ;  /* 0x000000ffff057224 */ /* 0x100fe200030e0609 */
[----:B------:R-:W-:Y:S01]  /*16fd0*/  SHF.R.U64 R14, R14, 0x3, RZ ;  /* 0x000000030e0e7819 */ /* 0x000fe200000012ff */
[--C-:B------:R-:W-:Y:S01]  /*16fe0*/  IMAD.X R7, RZ, RZ, R9.reuse, P5 ;  /* 0x000000ffff077224 */ /* 0x100fe200028e0609 */
[----:B------:R-:W-:Y:S01]  /*16ff0*/  LOP3.LUT R6, R3, R6, RZ, 0x3c, !PT ;  /* 0x0000000603067212 */ /* 0x000fe200078e3cff */
[--C-:B------:R-:W-:Y:S01]  /*17000*/  IMAD.X R13, RZ, RZ, R9.reuse, P4 ;  /* 0x000000ffff0d7224 */ /* 0x100fe200020e0609 */
[----:B------:R-:W-:Y:S01]  /*17010*/  LOP3.LUT R26, R103, 0x380, RZ, 0xc0, !PT ;  /* 0x00000380671a7812 */ /* 0x000fe200078ec0ff */
[--C-:B------:R-:W-:Y:S01]  /*17020*/  IMAD.X R15, RZ, RZ, R9.reuse, P3 ;  /* 0x000000ffff0f7224 */ /* 0x100fe200018e0609 */
[----:B------:R-:W-:Y:S01]  /*17030*/  LOP3.LUT R12, R10, R31, RZ, 0x3c, !PT ;  /* 0x0000001f0a0c7212 */ /* 0x000fe200078e3cff */
[--C-:B------:R-:W-:Y:S01]  /*17040*/  IMAD.X R25, RZ, RZ, R9.reuse, P2 ;  /* 0x000000ffff197224 */ /* 0x100fe200010e0609 */
[----:B------:R-:W-:Y:S01]  /*17050*/  MOV R3, R8 ;  /* 0x0000000800037202 */ /* 0x000fe20000000f00 */
[--C-:B------:R-:W-:Y:S01]  /*17060*/  IMAD.X R27, RZ, RZ, R9.reuse, P1 ;  /* 0x000000ffff1b7224 */ /* 0x100fe200008e0609 */
[----:B------:R-:W-:Y:S01]  /*17070*/  LOP3.LUT R28, R105, 0x380, RZ, 0xc0, !PT ;  /* 0x00000380691c7812 */ /* 0x000fe200078ec0ff */
[----:B------:R-:W-:Y:S01]  /*17080*/  IMAD.X R29, RZ, RZ, R9, P0 ;  /* 0x000000ffff1d7224 */ /* 0x000fe200000e0609 */
[----:B------:R-:W-:-:S02]  /*17090*/  F2FP.BF16.F32.PACK_AB R8, R89, R88 ;  /* 0x000000585908723e */ /* 0x000fc400000010ff */
[----:B------:R-:W-:Y:S02]  /*170a0*/  F2FP.BF16.F32.PACK_AB R9, R95, R94 ;  /* 0x0000005e5f09723e */ /* 0x000fe400000010ff */
[----:B------:R-:W-:Y:S02]  /*170b0*/  F2FP.BF16.F32.PACK_AB R10, R91, R90 ;  /* 0x0000005a5b0a723e */ /* 0x000fe400000010ff */
[----:B------:R-:W-:Y:S02]  /*170c0*/  F2FP.BF16.F32.PACK_AB R11, R97, R96 ;  /* 0x00000060610b723e */ /* 0x000fe400000010ff */
[----:B------:R-:W-:Y:S02]  /*170d0*/  SHF.R.U64 R0, R0, 0x3, RZ ;  /* 0x0000000300007819 */ /* 0x000fe400000012ff */
[----:B------:R-:W-:Y:S02]  /*170e0*/  LOP3.LUT R14, R14, R33, RZ, 0x3c, !PT ;  /* 0x000000210e0e7212 */ /* 0x000fe400078e3cff */
[----:B------:R-:W-:-:S02]  /*170f0*/  SHF.R.U64 R26, R26, 0x3, RZ ;  /* 0x000000031a1a7819 */ /* 0x000fc400000012ff */
[----:B------:R-:W-:Y:S01]  /*17100*/  SHF.R.U64 R28, R28, 0x3, RZ ;  /* 0x000000031c1c7819 */ /* 0x000fe200000012ff */
[----:B------:R0:W-:Y:S01]  /*17110*/  STSM.16.M88.4 [R3], R8 ;  /* 0x0000000803007844 */ /* 0x0001e20000000200 */
[----:B------:R-:W-:Y:S02]  /*17120*/  MOV R33, R4 ;  /* 0x0000000400217202 */ /* 0x000fe40000000f00 */
[----:B------:R-:W-:Y:S02]  /*17130*/  MOV R34, R6 ;  /* 0x0000000600227202 */ /* 0x000fe40000000f00 */
[----:B------:R-:W-:Y:S02]  /*17140*/  LOP3.LUT R24, R0, R35, RZ, 0x3c, !PT ;  /* 0x0000002300187212 */ /* 0x000fe400078e3cff */
[----:B------:R-:W-:Y:S02]  /*17150*/  F2FP.BF16.F32.PACK_AB R4, R93, R92 ;  /* 0x0000005c5d04723e */ /* 0x000fe400000010ff */
[----:B------:R-:W-:-:S02]  /*17160*/  F2FP.BF16.F32.PACK_AB R5, R99, R98 ;  /* 0x000000626305723e */ /* 0x000fc400000010ff */
[----:B------:R-:W-:Y:S02]  /*17170*/  F2FP.BF16.F32.PACK_AB R6, R37, R36 ;  /* 0x000000242506723e */ /* 0x000fe400000010ff */
[----:B------:R-:W-:Y:S02]  /*17180*/  F2FP.BF16.F32.PACK_AB R7, R39, R38 ;  /* 0x000000262707723e */ /* 0x000fe400000010ff */
[----:B------:R-:W-:Y:S02]  /*17190*/  LOP3.LUT R26, R26, R103, RZ, 0x3c, !PT ;  /* 0x000000671a1a7212 */ /* 0x000fe400078e3cff */
[----:B------:R-:W-:Y:S02]  /*171a0*/  MOV R35, R12 ;  /* 0x0000000c00237202 */ /* 0x000fe40000000f00 */
[----:B------:R-:W-:Y:S02]  /*171b0*/  MOV R0, R14 ;  /* 0x0000000e00007202 */ /* 0x000fe40000000f00 */
[----:B0-----:R-:W-:-:S02]  /*171c0*/  F2FP.BF16.F32.PACK_AB R8, R41, R40 ;  /* 0x000000282908723e */ /* 0x001fc400000010ff */
[----:B------:R-:W-:Y:S02]  /*171d0*/  F2FP.BF16.F32.PACK_AB R9, R43, R42 ;  /* 0x0000002a2b09723e */ /* 0x000fe400000010ff */
[----:B------:R-:W-:Y:S02]  /*171e0*/  F2FP.BF16.F32.PACK_AB R10, R45, R44 ;  /* 0x0000002c2d0a723e */ /* 0x000fe400000010ff */
[----:B------:R-:W-:Y:S02]  /*171f0*/  F2FP.BF16.F32.PACK_AB R11, R47, R46 ;  /* 0x0000002e2f0b723e */ /* 0x000fe400000010ff */
[----:B------:R-:W-:Y:S02]  /*17200*/  LOP3.LUT R28, R28, R105, RZ, 0x3c, !PT ;  /* 0x000000691c1c7212 */ /* 0x000fe400078e3cff */
[----:B------:R-:W-:Y:S02]  /*17210*/  F2FP.BF16.F32.PACK_AB R12, R49, R48 ;  /* 0x00000030310c723e */ /* 0x000fe400000010ff */
[----:B------:R-:W-:-:S02]  /*17220*/  F2FP.BF16.F32.PACK_AB R13, R51, R50 ;  /* 0x00000032330d723e */ /* 0x000fc400000010ff */
[----:B------:R-:W-:Y:S02]  /*17230*/  F2FP.BF16.F32.PACK_AB R14, R53, R52 ;  /* 0x00000034350e723e */ /* 0x000fe400000010ff */
[----:B------:R-:W-:Y:S01]  /*17240*/  F2FP.BF16.F32.PACK_AB R15, R55, R54 ;  /* 0x00000036370f723e */ /* 0x000fe200000010ff */
[----:B------:R0:W-:Y:S01]  /*17250*/  STSM.16.M88.4 [R33], R4 ;  /* 0x0000000421007844 */ /* 0x0001e20000000200 */
[----:B------:R-:W-:Y:S02]  /*17260*/  MOV R102, R24 ;  /* 0x0000001800667202 */ /* 0x000fe40000000f00 */
[----:B------:R-:W-:Y:S01]  /*17270*/  MOV R103, R26 ;  /* 0x0000001a00677202 */ /* 0x000fe20000000f00 */
[----:B------:R3:W-:Y:S01]  /*17280*/  STSM.16.M88.4 [R34], R8 ;  /* 0x0000000822007844 */ /* 0x0007e20000000200 */
[----:B------:R-:W-:Y:S02]  /*17290*/  F2FP.BF16.F32.PACK_AB R24, R57, R56 ;  /* 0x000000383918723e */ /* 0x000fe400000010ff */
[----:B------:R-:W-:Y:S01]  /*172a0*/  F2FP.BF16.F32.PACK_AB R25, R59, R58 ;  /* 0x0000003a3b19723e */ /* 0x000fe200000010ff */
[----:B------:R4:W-:Y:S01]  /*172b0*/  STSM.16.M88.4 [R35], R12 ;  /* 0x0000000c23007844 */ /* 0x0009e20000000200 */
[----:B------:R-:W-:-:S02]  /*172c0*/  F2FP.BF16.F32.PACK_AB R26, R61, R60 ;  /* 0x0000003c3d1a723e */ /* 0x000fc400000010ff */
[----:B------:R-:W-:Y:S02]  /*172d0*/  F2FP.BF16.F32.PACK_AB R27, R63, R62 ;  /* 0x0000003e3f1b723e */ /* 0x000fe400000010ff */
[----:B------:R-:W-:Y:S02]  /*172e0*/  MOV R3, R28 ;  /* 0x0000001c00037202 */ /* 0x000fe40000000f00 */
[----:B------:R-:W-:Y:S02]  /*172f0*/  F2FP.BF16.F32.PACK_AB R28, R65, R64 ;  /* 0x00000040411c723e */ /* 0x000fe400000010ff */
[----:B------:R-:W-:Y:S02]  /*17300*/  F2FP.BF16.F32.PACK_AB R29, R67, R66 ;  /* 0x00000042431d723e */ /* 0x000fe400000010ff */
[----:B------:R-:W-:Y:S02]  /*17310*/  F2FP.BF16.F32.PACK_AB R31, R71, R70 ;  /* 0x00000046471f723e */ /* 0x000fe400000010ff */
[----:B0-----:R-:W-:-:S02]  /*17320*/  F2FP.BF16.F32.PACK_AB R33, R75, R74 ;  /* 0x0000004a4b21723e */ /* 0x001fc400000010ff */
[----:B---3--:R-:W-:Y:S01]  /*17330*/  F2FP.BF16.F32.PACK_AB R34, R77, R76 ;  /* 0x0000004c4d22723e */ /* 0x008fe200000010ff */
[----:B----4-:R-:W0:Y:S01]  /*17340*/  LDC.64 R14, c[0x0][0xba8] ;  /* 0x0002ea00ff0e7b82 */ /* 0x010e220000000a00 */
[----:B------:R-:W-:Y:S02]  /*17350*/  F2FP.BF16.F32.PACK_AB R35, R79, R78 ;  /* 0x0000004e4f23723e */ /* 0x000fe400000010ff */
[----:B------:R-:W-:Y:S02]  /*17360*/  F2FP.BF16.F32.PACK_AB R4, R81, R80 ;  /* 0x000000505104723e */ /* 0x000fe400000010ff */
[----:B------:R-:W-:Y:S02]  /*17370*/  F2FP.BF16.F32.PACK_AB R5, R83, R82 ;  /* 0x000000525305723e */ /* 0x000fe400000010ff */
[----:B------:R-:W-:Y:S02]  /*17380*/  F2FP.BF16.F32.PACK_AB R6, R85, R84 ;  /* 0x000000545506723e */ /* 0x000fe400000010ff */
[----:B------:R-:W-:Y:S01]  /*17390*/  F2FP.BF16.F32.PACK_AB R7, R87, R86 ;  /* 0x000000565707723e */ /* 0x000fe200000010ff */
[----:B------:R3:W-:Y:S04]  /*173a0*/  STSM.16.M88.4 [R0], R24 ;  /* 0x0000001800007844 */ /* 0x0007e80000000200 */
[----:B------:R-:W-:Y:S04]  /*173b0*/  STSM.16.M88.4 [R102], R28 ;  /* 0x0000001c66007844 */ /* 0x000fe80000000200 */
[----:B------:R-:W-:Y:S04]  /*173c0*/  STSM.16.M88.4 [R103], R32 ;  /* 0x0000002067007844 */ /* 0x000fe80000000200 */
[----:B------:R4:W-:Y:S01]  /*173d0*/  STSM.16.M88.4 [R3], R4 ;  /* 0x0000000403007844 */ /* 0x0009e20000000200 */
[----:B------:R-:W-:Y:S01]  /*173e0*/  BAR.SYNC.DEFER_BLOCKING 0x1, 0x100 ;  /* 0x0044000000007b1d */ /* 0x000fe20000010000 */
[----:B------:R-:W-:-:S04]  /*173f0*/  ISETP.NE.U32.AND P0, PT, RZ, UR6, PT ;  /* 0x00000006ff007c0c */ /* 0x000fc8000bf05070 */
[----:B------:R-:W-:Y:S02]  /*17400*/  ISETP.NE.AND.EX P0, PT, RZ, UR7, PT, P0 ;  /* 0x00000007ff007c0c */ /* 0x000fe4000bf05300 */
[----:B------:R-:W-:Y:S01]  /*17410*/  IADD3 R8, P1, R204, UR6, RZ ;  /* 0x00000006cc087c10 */ /* 0x000fe2000ff3e0ff */
[----:B---3--:R-:W-:-:S03]  /*17420*/  IMAD.MOV.U32 R0, RZ, RZ, RZ ;  /* 0x000000ffff007224 */ /* 0x008fc600078e00ff */
[----:B------:R-:W-:Y:S01]  /*17430*/  IADD3.X R9, R205, UR7, RZ, P1, !PT ;  /* 0x00000007cd097c10 */ /* 0x000fe20008ffe4ff */
[----:B------:R-:W-:Y:S01]  /*17440*/  IMAD.MOV.U32 R26, RZ, RZ, 0x9b8 ;  /* 0x000009b8ff1a7424 */ /* 0x000fe200078e00ff */
[----:B----4-:R-:W3:Y:S05]  /*17450*/  LDC R3, c[0x0][0xbe8] ;  /* 0x0002fa00ff037b82 */ /* 0x010eea0000000800 */
[----:B------:R-:W4:Y:S01]  /*17460*/  @P0 LDG.E R0, desc[UR56][R8.64] ;  /* 0x0000003808000981 */ /* 0x000f22000c1e1900 */
[----:B------:R-:W-:-:S04]  /*17470*/  ISETP.NE.U32.AND P1, PT, RZ, UR4, PT ;  /* 0x00000004ff007c0c */ /* 0x000fc8000bf25070 */
[----:B------:R-:W-:-:S13]  /*17480*/  ISETP.NE.AND.EX P1, PT, RZ, UR5, PT, P1 ;  /* 0x00000005ff007c0c */ /* 0x000fda000bf25310 */
[----:B------:R-:W-:Y:S01]  /*17490*/  @P1 IADD3 R204, P2, R204, UR4, RZ ;  /* 0x00000004cccc1c10 */ /* 0x000fe2000ff5e0ff */
[----:B------:R-:W-:Y:S02]  /*174a0*/  ULDC UR4, c[0x0][0xa88] ;  /* 0x0002a20000047ab9 */ /* 0x000fe40000000800 */
[----:B------:R-:W-:Y:S01]  /*174b0*/  IMAD.U32 R102, RZ, RZ, UR4 ;  /* 0x00000004ff667e24 */ /* 0x000fe2000f8e00ff */
[----:B------:R-:W-:Y:S01]  /*174c0*/  @P1 IADD3.X R205, R205, UR5, RZ, P2, !PT ;  /* 0x00000005cdcd1c10 */ /* 0x000fe200097fe4ff */
[----:B------:R-:W-:-:S04]  /*174d0*/  ULDC UR4, c[0x0][0xad4] ;  /* 0x0002b50000047ab9 */ /* 0x000fc80000000800 */
[----:B------:R0:W5:Y:S01]  /*174e0*/  @P1 LDG.E R102, desc[UR56][R204.64] ;  /* 0x00000038cc661981 */ /* 0x000162000c1e1900 */
[----:B------:R-:W-:-:S04]  /*174f0*/  ISETP.NE.AND P2, PT, R202, RZ, PT ;  /* 0x000000ffca00720c */ /* 0x000fc80003f45270 */
[----:B------:R-:W-:-:S04]  /*17500*/  SEL R202, R202, UR4, P2 ;  /* 0x00000004caca7c07 */ /* 0x000fc80009000000 */
[----:B------:R-:W-:-:S04]  /*17510*/  ISETP.GT.AND P3, PT, R202, 0x1, PT ;  /* 0x00000001ca00780c */ /* 0x000fc80003f64270 */
[----:B------:R-:W-:-:S04]  /*17520*/  SEL R26, R26, 0x978, P3 ;  /* 0x000009781a1a7807 */ /* 0x000fc80001800000 */
[----:B------:R-:W1:Y:S08]  /*17530*/  LDC.64 R6, c[0x0][R26+0x220] ;  /* 0x000088001a067b82 */ /* 0x000e700000000a00 */
[----:B------:R-:W2:Y:S01]  /*17540*/  LDC.64 R10, c[0x0][R26+0x218] ;  /* 0x000086001a0a7b82 */ /* 0x000ea20000000a00 */
[----:B---3--:R-:W-:-:S07]  /*17550*/  ISETP.NE.AND P4, PT, R3, 0x1, PT ;  /* 0x000000010300780c */ /* 0x008fce0003f85270 */
[----:B------:R-:W3:Y:S01]  /*17560*/  LDC.64 R12, c[0x0][R26+0x228] ;  /* 0x00008a001a0c7b82 */ /* 0x000ee20000000a00 */
[----:B------:R-:W-:-:S07]  /*17570*/  ISETP.NE.U32.AND P2, PT, RZ, UR6, PT ;  /* 0x00000006ff007c0c */ /* 0x000fce000bf45070 */
[----:B------:R-:W4:Y:S01]  /*17580*/  LDC.64 R4, c[0x0][R26+0x210] ;  /* 0x000084001a047b82 */ /* 0x000f220000000a00 */
[----:B------:R-:W-:-:S07]  /*17590*/  ISETP.NE.AND.EX P2, PT, RZ, UR7, PT, P2 ;  /* 0x00000007ff007c0c */ /* 0x000fce000bf45320 */
[----:B------:R-:W4:Y:S01]  /*175a0*/  @P4 LDC R29, c[0x0][0xbec] ;  /* 0x0002fb00ff1d4b82 */ /* 0x000f220000000800 */
[----:B------:R-:W-:-:S07]  /*175b0*/  SEL R203, R203, RZ, !P2 ;  /* 0x000000ffcbcb7207 */ /* 0x000fce0005000000 */
[----:B------:R-:W4:Y:S01]  /*175c0*/  @P4 LDC R31, c[0x0][0xbf0] ;  /* 0x0002fc00ff1f4b82 */ /* 0x000f220000000800 */
[----:B------:R-:W-:Y:S01]  /*175d0*/  SEL R225, R225, RZ, !P2 ;  /* 0x000000ffe1e17207 */ /* 0x000fe20005000000 */
[----:B-1----:R-:W-:-:S06]  /*175e0*/  IMAD R7, R7, R203, RZ ;  /* 0x000000cb07077224 */ /* 0x002fcc00078e02ff */
[----:B0-----:R-:W0:Y:S01]  /*175f0*/  @!P3 LDC R14, c[0x0][0xb50] ;  /* 0x0002d400ff0ebb82 */ /* 0x001e220000000800 */
[C---:B------:R-:W-:Y:S02]  /*17600*/  IMAD R225, R6.reuse, R225, R7 ;  /* 0x000000e106e17224 */ /* 0x040fe400078e0207 */
[----:B------:R-:W-:-:S05]  /*17610*/  IMAD.WIDE.U32 R6, R6, R203, RZ ;  /* 0x000000cb06067225 */ /* 0x000fca00078e00ff */
[----:B------:R-:W1:Y:S01]  /*17620*/  @!P3 LDC R15, c[0x0][0xb54] ;  /* 0x0002d500ff0fbb82 */ /* 0x000e620000000800 */
[-C--:B--2---:R-:W-:Y:S02]  /*17630*/  IMAD R27, R11, R199.reuse, RZ ;  /* 0x000000c70b1b7224 */ /* 0x084fe400078e02ff */
[----:B------:R-:W-:-:S04]  /*17640*/  IMAD.WIDE.U32 R10, R10, R199, RZ ;  /* 0x000000c70a0a7225 */ /* 0x000fc800078e00ff */
[----:B------:R-:W-:Y:S01]  /*17650*/  IMAD R24, R208, 0x80, R104 ;  /* 0x00000080d0187824 */ /* 0x000fe200078e0268 */
[----:B------:R-:W-:Y:S01]  /*17660*/  SEL R25, R210, RZ, P3 ;  /* 0x000000ffd2197207 */ /* 0x000fe20001800000 */
[----:B------:R-:W-:Y:S02]  /*17670*/  IMAD.IADD R28, R11, 0x1, R27 ;  /* 0x000000010b1c7824 */ /* 0x000fe400078e021b */
[----:B------:R-:W-:Y:S02]  /*17680*/  IMAD.IADD R11, R7, 0x1, R225 ;  /* 0x00000001070b7824 */ /* 0x000fe400078e02e1 */
[----:B------:R-:W-:Y:S02]  /*17690*/  IMAD.MOV.U32 R7, RZ, RZ, R24 ;  /* 0x000000ffff077224 */ /* 0x000fe400078e0018 */
[-C--:B---3--:R-:W-:Y:S02]  /*176a0*/  IMAD R27, R13, R25.reuse, RZ ;  /* 0x000000190d1b7224 */ /* 0x088fe400078e02ff */
[----:B------:R-:W-:-:S04]  /*176b0*/  IMAD.WIDE.U32 R12, R12, R25, RZ ;  /* 0x000000190c0c7225 */ /* 0x000fc800078e00ff */
[----:B------:R-:W-:Y:S01]  /*176c0*/  IMAD.IADD R27, R13, 0x1, R27 ;  /* 0x000000010d1b7824 */ /* 0x000fe200078e021b */
[--C-:B----4-:R-:W-:Y:S01]  /*176d0*/  IADD3 R10, P2, P5, R6, R10, R0.reuse ;  /* 0x0000000a060a7210 */ /* 0x110fe20007d5e000 */
[----:B------:R-:W-:Y:S01]  /*176e0*/  @P4 IMAD.HI.U32 R6, R24, R29, RZ ;  /* 0x0000001d18064227 */ /* 0x000fe200078e00ff */
[----:B------:R-:W-:-:S04]  /*176f0*/  SHF.R.S32.HI R103, RZ, 0x1f, R0 ;  /* 0x0000001fff677819 */ /* 0x000fc80000011400 */
[----:B------:R-:W-:Y:S02]  /*17700*/  @P4 SHF.R.U32.HI R7, RZ, R31, R6 ;  /* 0x0000001fff074219 */ /* 0x000fe40000011606 */
[----:B------:R-:W-:-:S03]  /*17710*/  IADD3.X R11, R11, R28, R103, P2, P5 ;  /* 0x0000001c0b0b7210 */ /* 0x000fc600017ea467 */
[--C-:B------:R-:W-:Y:S01]  /*17720*/  IMAD.MOV R25, RZ, RZ, -R7.reuse ;  /* 0x000000ffff197224 */ /* 0x100fe200078e0a07 */
[----:B------:R-:W-:Y:S02]  /*17730*/  IADD3 R12, P2, P5, R7, R10, R12 ;  /* 0x0000000a070c7210 */ /* 0x000fe40007d5e00c */
[----:B------:R-:W-:Y:S01]  /*17740*/  SHF.R.S32.HI R6, RZ, 0x1f, R7 ;  /* 0x0000001fff067819 */ /* 0x000fe20000011407 */
[----:B------:R-:W-:-:S03]  /*17750*/  IMAD R7, R3, R25, R24 ;  /* 0x0000001903077224 */ /* 0x000fc600078e0218 */
[----:B------:R-:W-:Y:S01]  /*17760*/  IADD3.X R13, R6, R11, R27, P2, P5 ;  /* 0x0000000b060d7210 */ /* 0x000fe200017ea41b */
[-C--:B------:R-:W-:Y:S01]  /*17770*/  IMAD R5, R5, R7.reuse, RZ ;  /* 0x0000000705057224 */ /* 0x080fe200078e02ff */
[----:B------:R-:W-:Y:S01]  /*17780*/  SHF.R.S32.HI R11, RZ, 0x1f, R7 ;  /* 0x0000001fff0b7819 */ /* 0x000fe20000011407 */
[----:B------:R-:W-:-:S04]  /*17790*/  IMAD.WIDE.U32 R12, R4, R7, R12 ;  /* 0x00000007040c7225 */ /* 0x000fc800078e000c */
[----:B------:R-:W-:Y:S01]  /*177a0*/  IMAD R5, R4, R11, R5 ;  /* 0x0000000b04057224 */ /* 0x000fe200078e0205 */
[----:B0-----:R-:W-:-:S03]  /*177b0*/  LEA R14, P2, R12, R14, 0x2 ;  /* 0x0000000e0c0e7211 */ /* 0x001fc600078410ff */
[----:B------:R-:W-:-:S05]  /*177c0*/  IMAD.IADD R4, R13, 0x1, R5 ;  /* 0x000000010d047824 */ /* 0x000fca00078e0205 */
[----:B-1----:R-:W-:Y:S01]  /*177d0*/  LEA.HI.X R12, R12, R15, R4, 0x2, P2 ;  /* 0x0000000f0c0c7211 */ /* 0x002fe200010f1404 */
[----:B------:R-:W-:Y:S06]  /*177e0*/  @P1 BRA `(.L_x_614) ;  /* 0x0000000000101947 */ /* 0x000fec0003800000 */
[----:B------:R-:W-:Y:S05]  /*177f0*/  @!P0 BRA `(.L_x_614) ;  /* 0x00000000000c8947 */ /* 0x000fea0003800000 */
[----:B------:R-:W2:Y:S04]  /*17800*/  LDG.E R5, desc[UR56][R8.64] ;  /* 0x0000003808057981 */ /* 0x000ea8000c1e1900 */
[----:B-----5:R-:W2:Y:S02]  /*17810*/  LDG.E R102, desc[UR56][R8.64+0x4] ;  /* 0x0000043808667981 */ /* 0x020ea4000c1e1900 */
[----:B--2---:R-:W-:-:S07]  /*17820*/  IMAD.IADD R102, R102, 0x1, -R5 ;  /* 0x0000000166667824 */ /* 0x004fce00078e0a05 */
.L_x_614:
[----:B------:R-:W2:Y:S01]  /*17830*/  LDL R8, [R1+0x7c] ;  /* 0x00007c0001087983 */ /* 0x000ea20000100800 */
[----:B-----5:R-:W-:Y:S01]  /*17840*/  IMAD R102, R102, R3, RZ ;  /* 0x0000000366667224 */ /* 0x020fe200078e02ff */
[----:B------:R-:W-:Y:S02]  /*17850*/  LOP3.LUT P0, RZ, R230, 0x3, RZ, 0xc0, !PT ;  /* 0x00000003e6ff7812 */ /* 0x000fe4000780c0ff */
[----:B------:R-:W-:Y:S04]  /*17860*/  SHFL.IDX PT, R4, R14, RZ, 0x1c1f ;  /* 0x001c1fff0e047589 */ /* 0x000fe800000e0000 */
[----:B------:R-:W0:Y:S04]  /*17870*/  SHFL.IDX PT, R5, R12, RZ, 0x1c1f ;  /* 0x001c1fff0c057589 */ /* 0x000e2800000e0000 */
[----:B------:R-:W-:Y:S04]  /*17880*/  SHFL.IDX PT, R6, R14, 0x1, 0x1c1f ;  /* 0x003c1f000e067f89 */ /* 0x000fe800000e0000 */
[----:B------:R-:W1:Y:S01]  /*17890*/  SHFL.IDX PT, R7, R12, 0x1, 0x1c1f ;  /* 0x003c1f000c077f89 */ /* 0x000e6200000e0000 */
[----:B--2---:R-:W-:-:S04]  /*178a0*/  IMAD R11, R208, 0x80, R8 ;  /* 0x00000080d00b7824 */ /* 0x004fc800078e0208 */
[C---:B------:R-:W-:Y:S01]  /*178b0*/  VIADD R15, R11.reuse, 0x8 ;  /* 0x000000080b0f7836 */ /* 0x040fe20000000000 */
[----:B------:R-:W-:-:S04]  /*178c0*/  ISETP.GE.OR P1, PT, R11, R102, P0 ;  /* 0x000000660b00720c */ /* 0x000fc80000726670 */
[----:B------:R-:W-:-:S09]  /*178d0*/  ISETP.GE.OR P0, PT, R15, R102, P0 ;  /* 0x000000660f00720c */ /* 0x000fd20000706670 */
[----:B0-----:R0:W-:Y:S04]  /*178e0*/  @!P1 ST.E desc[UR56][R4.64], R21 ;  /* 0x0000001504009985 */ /* 0x0011e8000c101938 */
[----:B-1----:R0:W-:Y:S01]  /*178f0*/  @!P0 ST.E desc[UR56][R6.64], R20 ;  /* 0x0000001406008985 */ /* 0x0021e2000c101938 */
[----:B------:R-:W-:Y:S05]  /*17900*/  @P3 BRA `(.L_x_615) ;  /* 0x0000000800843947 */ /* 0x000fea0003800000 */
[----:B0-----:R-:W-:Y:S01]  /*17910*/  IMAD R5, R224, 0x40, R198 ;  /* 0x00000040e0057824 */ /* 0x001fe200078e02c6 */
[----:B------:R-:W0:Y:S01]  /*17920*/  @P4 LDC R47, c[0x0][0xbec] ;  /* 0x0002fb00ff2f4b82 */ /* 0x000e220000000800 */
[----:B------:R-:W-:Y:S02]  /*17930*/  ULDC.64 UR4, c[0x0][0xaa0] ;  /* 0x0002a80000047ab9 */ /* 0x000fe40000000a00 */
[----:B------:R-:W-:-:S05]  /*17940*/  IMAD.WIDE R100, R5, 0x2, R100 ;  /* 0x0000000205647825 */ /* 0x000fca00078e0264 */
[----:B------:R-:W1:Y:S01]  /*17950*/  @P4 LDC R49, c[0x0][0xbf0] ;  /* 0x0002fc00ff314b82 */ /* 0x000e620000000800 */
[C---:B------:R-:W-:Y:S01]  /*17960*/  IADD3 R9, P6, R100.reuse, 0x1000, RZ ;  /* 0x0000100064097810 */ /* 0x040fe20007fde0ff */
[----:B------:R-:W-:Y:S01]  /*17970*/  IMAD R103, R103, UR4, RZ ;  /* 0x0000000467677c24 */ /* 0x000fe2000f8e02ff */
[----:B------:R-:W-:Y:S01]  /*17980*/  IADD3 R13, P5, R100, 0x2000, RZ ;  /* 0x00002000640d7810 */ /* 0x000fe20007fbe0ff */
[----:B------:R-:W-:Y:S01]  /*17990*/  IMAD.WIDE.U32 R20, R0, UR4, RZ ;  /* 0x0000000400147c25 */ /* 0x000fe2000f8e00ff */
[----:B------:R-:W-:Y:S02]  /*179a0*/  LOP3.LUT R8, R9, 0x380, RZ, 0xc0, !PT ;  /* 0x0000038009087812 */ /* 0x000fe400078ec0ff */
[----:B------:R-:W-:Y:S01]  /*179b0*/  IADD3 R25, P3, R100, 0x3000, RZ ;  /* 0x0000300064197810 */ /* 0x000fe20007f7e0ff */
[----:B------:R-:W-:Y:S01]  /*179c0*/  IMAD R103, R0, UR5, R103 ;  /* 0x0000000500677c24 */ /* 0x000fe2000f8e0267 */
[----:B------:R-:W-:Y:S01]  /*179d0*/  SHF.R.U64 R8, R8, 0x3, RZ ;  /* 0x0000000308087819 */ /* 0x000fe200000012ff */
[----:B------:R-:W-:Y:S01]  /*179e0*/  IMAD R45, R201, 0x20, R224 ;  /* 0x00000020c92d7824 */ /* 0x000fe200078e02e0 */
[----:B------:R-:W-:Y:S01]  /*179f0*/  ULDC.64 UR4, c[0x0][0xae8] ;  /* 0x0002ba0000047ab9 */ /* 0x000fe20000000a00 */
[----:B------:R-:W-:Y:S01]  /*17a00*/  IMAD.IADD R21, R21, 0x1, R103 ;  /* 0x0000000115157824 */ /* 0x000fe200078e0267 */
[----:B------:R-:W-:Y:S01]  /*17a10*/  LOP3.LUT R8, R8, R9, RZ, 0x3c, !PT ;  /* 0x0000000908087212 */ /* 0x000fe200078e3cff */
[----:B------:R-:W-:Y:S01]  /*17a20*/  IMAD R46, R208, 0x80, R45 ;  /* 0x00000080d02e7824 */ /* 0x000fe200078e022d */
[C---:B------:R-:W-:Y:S01]  /*17a30*/  IADD3 R29, P2, R100.reuse, 0x4000, RZ ;  /* 0x00004000641d7810 */ /* 0x040fe20007f5e0ff */
[----:B------:R-:W-:Y:S01]  /*17a40*/  IMAD.X R9, RZ, RZ, R101, P6 ;  /* 0x000000ffff097224 */ /* 0x000fe200030e0665 */
[C---:B------:R-:W-:Y:S01]  /*17a50*/  IADD3 R33, P1, R100.reuse, 0x5000, RZ ;  /* 0x0000500064217810 */ /* 0x040fe20007f3e0ff */
[----:B------:R-:W-:Y:S01]  /*17a60*/  IMAD.WIDE.U32 R20, R199, UR4, R20 ;  /* 0x00000004c7147c25 */ /* 0x000fe2000f8e0014 */
[----:B------:R-:W-:-:S02]  /*17a70*/  IADD3 R37, P0, R100, 0x6000, RZ ;  /* 0x0000600064257810 */ /* 0x000fc40007f1e0ff */
[----:B------:R-:W-:Y:S01]  /*17a80*/  IADD3 R5, P6, R100, 0x7000, RZ ;  /* 0x0000700064057810 */ /* 0x000fe20007fde0ff */
[----:B0-----:R-:W-:Y:S01]  /*17a90*/  @P4 IMAD.HI.U32 R0, R46, R47, RZ ;  /* 0x0000002f2e004227 */ /* 0x001fe200078e00ff */
[----:B------:R-:W-:Y:S01]  /*17aa0*/  SHF.R.S32.HI R44, RZ, 0x1f, R203 ;  /* 0x0000001fff2c7819 */ /* 0x000fe200000114cb */
[----:B------:R-:W5:Y:S01]  /*17ab0*/  LD.E.128 R8, desc[UR56][R8.64] ;  /* 0x0000003808087980 */ /* 0x000f62000c101d00 */
[----:B------:R-:W-:Y:S01]  /*17ac0*/  LOP3.LUT R12, R13, 0x380, RZ, 0xc0, !PT ;  /* 0x000003800d0c7812 */ /* 0x000fe200078ec0ff */
[----:B------:R-:W-:Y:S01]  /*17ad0*/  IMAD R21, R199, UR5, R21 ;  /* 0x00000005c7157c24 */ /* 0x000fe2000f8e0215 */
[----:B------:R-:W-:Y:S01]  /*17ae0*/  LOP3.LUT R24, R25, 0x380, RZ, 0xc0, !PT ;  /* 0x0000038019187812 */ /* 0x000fe200078ec0ff */
[----:B------:R-:W-:Y:S01]  /*17af0*/  ULDC.64 UR4, c[0x0][0xaf0] ;  /* 0x0002bc0000047ab9 */ /* 0x000fe20000000a00 */
[----:B------:R-:W-:Y:S01]  /*17b00*/  LOP3.LUT R28, R29, 0x380, RZ, 0xc0, !PT ;  /* 0x000003801d1c7812 */ /* 0x000fe200078ec0ff */
[----:B------:R-:W-:Y:S01]  /*17b10*/  IMAD.MOV.U32 R45, RZ, RZ, R46 ;  /* 0x000000ffff2d7224 */ /* 0x000fe200078e002e */
[----:B------:R-:W-:Y:S01]  /*17b20*/  LOP3.LUT R32, R33, 0x380, RZ, 0xc0, !PT ;  /* 0x0000038021207812 */ /* 0x000fe200078ec0ff */
[----:B------:R-:W-:Y:S01]  /*17b30*/  IMAD.X R41, RZ, RZ, R101, P6 ;  /* 0x000000ffff297224 */ /* 0x000fe200030e0665 */
[----:B------:R-:W-:-:S02]  /*17b40*/  LOP3.LUT R36, R37, 0x380, RZ, 0xc0, !PT ;  /* 0x0000038025247812 */ /* 0x000fc400078ec0ff */
[----:B------:R-:W-:Y:S01]  /*17b50*/  LOP3.LUT R4, R5, 0x380, RZ, 0xc0, !PT ;  /* 0x0000038005047812 */ /* 0x000fe200078ec0ff */
[----:B------:R-:W-:Y:S01]  /*17b60*/  IMAD R44, R44, UR4, RZ ;  /* 0x000000042c2c7c24 */ /* 0x000fe2000f8e02ff */
[----:B------:R-:W-:Y:S02]  /*17b70*/  LOP3.LUT R7, R100, 0x380, RZ, 0xc0, !PT ;  /* 0x0000038064077812 */ /* 0x000fe400078ec0ff */
[----:B-1----:R-:W-:Y:S02]  /*17b80*/  @P4 SHF.R.U32.HI R45, RZ, R49, R0 ;  /* 0x00000031ff2d4219 */ /* 0x002fe40000011600 */
[----:B------:R-:W-:Y:S02]  /*17b90*/  SHF.R.U64 R12, R12, 0x3, RZ ;  /* 0x000000030c0c7819 */ /* 0x000fe400000012ff */
[----:B------:R-:W-:Y:S02]  /*17ba0*/  SHF.R.U64 R24, R24, 0x3, RZ ;  /* 0x0000000318187819 */ /* 0x000fe400000012ff */
[----:B------:R-:W-:-:S02]  /*17bb0*/  SHF.R.U64 R28, R28, 0x3, RZ ;  /* 0x000000031c1c7819 */ /* 0x000fc400000012ff */
[----:B------:R-:W-:Y:S02]  /*17bc0*/  SHF.R.U64 R32, R32, 0x3, RZ ;  /* 0x0000000320207819 */ /* 0x000fe400000012ff */
[----:B------:R-:W-:Y:S02]  /*17bd0*/  SHF.R.U64 R36, R36, 0x3, RZ ;  /* 0x0000000324247819 */ /* 0x000fe400000012ff */
[----:B------:R-:W-:Y:S01]  /*17be0*/  SHF.R.U64 R4, R4, 0x3, RZ ;  /* 0x0000000304047819 */ /* 0x000fe200000012ff */
[----:B------:R-:W-:Y:S01]  /*17bf0*/  IMAD R47, R203, UR5, R44 ;  /* 0x00000005cb2f7c24 */ /* 0x000fe2000f8e022c */
[----:B------:R-:W-:Y:S01]  /*17c00*/  SHF.R.U64 R7, R7, 0x3, RZ ;  /* 0x0000000307077819 */ /* 0x000fe200000012ff */
[--C-:B------:R-:W-:Y:S01]  /*17c10*/  IMAD.MOV R44, RZ, RZ, -R45.reuse ;  /* 0x000000ffff2c7224 */ /* 0x100fe200078e0a2d */
[----:B------:R-:W-:Y:S01]  /*17c20*/  SHF.R.S32.HI R0, RZ, 0x1f, R45 ;  /* 0x0000001fff007819 */ /* 0x000fe2000001142d */
[----:B------:R-:W-:Y:S01]  /*17c30*/  IMAD.WIDE.U32 R20, R203, UR4, R20 ;  /* 0x00000004cb147c25 */ /* 0x000fe2000f8e0014 */
[----:B------:R-:W-:Y:S01]  /*17c40*/  LOP3.LUT R12, R12, R13, RZ, 0x3c, !PT ;  /* 0x0000000d0c0c7212 */ /* 0x000fe200078e3cff */
[----:B------:R-:W-:Y:S01]  /*17c50*/  ULDC.64 UR4, c[0x0][0xae0] ;  /* 0x0002b80000047ab9 */ /* 0x000fe20000000a00 */
        /* <DEDUP_REMOVED lines=10> */
[----:B------:R-:W-:Y:S01]  /*17d00*/  LOP3.LUT R100, R7, R100, RZ, 0x3c, !PT ;  /* 0x0000006407647212 */ /* 0x000fe200078e3cff */
[----:B------:R-:W-:Y:S01]  /*17d10*/  IMAD R0, R0, UR4, RZ ;  /* 0x0000000400007c24 */ /* 0x000fe2000f8e02ff */
[----:B------:R-:W5:Y:S01]  /*17d20*/  LD.E.128 R12, desc[UR56][R12.64] ;  /* 0x000000380c0c7980 */ /* 0x000f62000c101d00 */
[----:B------:R-:W-:-:S02]  /*17d30*/  IMAD R3, R3, R44, R46 ;  /* 0x0000002c03037224 */ /* 0x000fc400078e022e */
[----:B------:R-:W-:Y:S01]  /*17d40*/  IMAD.IADD R21, R21, 0x1, R47 ;  /* 0x0000000115157824 */ /* 0x000fe200078e022f */
[----:B------:R0:W5:Y:S01]  /*17d50*/  LD.E.128 R4, desc[UR56][R100.64] ;  /* 0x0000003864047980 */ /* 0x000162000c101d00 */
[C---:B------:R-:W-:Y:S01]  /*17d60*/  IMAD R47, R45.reuse, UR5, R0 ;  /* 0x000000052d2f7c24 */ /* 0x040fe2000f8e0200 */
[----:B------:R-:W-:Y:S02]  /*17d70*/  SHF.R.S32.HI R0, RZ, 0x1f, R3 ;  /* 0x0000001fff007819 */ /* 0x000fe40000011403 */
[----:B------:R-:W5:Y:S01]  /*17d80*/  LD.E.128 R24, desc[UR56][R24.64] ;  /* 0x0000003818187980 */ /* 0x000f62000c101d00 */
[----:B------:R-:W-:Y:S01]  /*17d90*/  IMAD.WIDE.U32 R20, R45, UR4, R20 ;  /* 0x000000042d147c25 */ /* 0x000fe2000f8e0014 */
[----:B------:R-:W-:Y:S02]  /*17da0*/  ULDC.64 UR4, c[0x0][0xad8] ;  /* 0x0002b60000047ab9 */ /* 0x000fe40000000a00 */
[----:B------:R-:W5:Y:S04]  /*17db0*/  LD.E.128 R28, desc[UR56][R28.64] ;  /* 0x000000381c1c7980 */ /* 0x000f68000c101d00 */
[----:B------:R-:W5:Y:S04]  /*17dc0*/  LD.E.128 R32, desc[UR56][R32.64] ;  /* 0x0000003820207980 */ /* 0x000f68000c101d00 */
[----:B------:R-:W5:Y:S04]  /*17dd0*/  LD.E.128 R36, desc[UR56][R36.64] ;  /* 0x0000003824247980 */ /* 0x000f68000c101d00 */
[----:B------:R-:W5:Y:S01]  /*17de0*/  LD.E.128 R40, desc[UR56][R40.64] ;  /* 0x0000003828287980 */ /* 0x000f62000c101d00 */
        /* <DEDUP_REMOVED lines=13> */
[----:B------:R-:W-:Y:S01]  /*17ec0*/  IMAD.IADD R21, R21, 0x1, R47 ;  /* 0x0000000115157824 */ /* 0x000fe200078e022f */
[----:B------:R-:W-:Y:S01]  /*17ed0*/  LEA R46, P3, R20, UR4, 0x1 ;  /* 0x00000004142e7c11 */ /* 0x000fe2000f8608ff */
[----:B------:R-:W-:-:S02]  /*17ee0*/  VIADD R0, R2, 0x34820 ;  /* 0x0003482002007836 */ /* 0x000fc40000000000 */
[C---:B------:R-:W-:Y:S01]  /*17ef0*/  VIADD R45, R49.reuse, 0x20 ;  /* 0x00000020312d7836 */ /* 0x040fe20000000000 */
[----:B------:R-:W-:Y:S01]  /*17f00*/  LEA.HI.X R47, R20, UR5, R21, 0x1, P3 ;  /* 0x00000005142f7c11 */ /* 0x000fe200098f0c15 */
[----:B------:R-:W-:Y:S01]  /*17f10*/  VIADD R3, R49, 0x40 ;  /* 0x0000004031037836 */ /* 0x000fe20000000000 */
[----:B------:R-:W-:Y:S01]  /*17f20*/  PRMT R0, RZ, 0x654, R0 ;  /* 0x00000654ff007816 */ /* 0x000fe20000000000 */
[----:B------:R-:W-:Y:S01]  /*17f30*/  BSSY B1, `(.L_x_616) ;  /* 0x0000012000017945 */ /* 0x000fe20003800000 */
[-C--:B------:R-:W-:Y:S02]  /*17f40*/  ISETP.GE.AND P0, PT, R45, R102.reuse, PT ;  /* 0x000000662d00720c */ /* 0x080fe40003f06270 */
[----:B------:R-:W-:Y:S01]  /*17f50*/  ISETP.GE.AND P1, PT, R3, R102, PT ;  /* 0x000000660300720c */ /* 0x000fe20003f26270 */
[----:B-1----:R0:W-:Y:S01]  /*17f60*/  SYNCS.ARRIVE.TRANS64.RED.A1T0 RZ, [R0+URZ], RZ ;  /* 0x000000ff00ff79a7 */ /* 0x0021e2000810043f */
[----:B------:R0:W1:Y:S01]  /*17f70*/  SHFL.IDX PT, R45, R46, RZ, 0x181f ;  /* 0x00181fff2e2d7589 */ /* 0x00006200000e0000 */
[----:B------:R-:W-:-:S03]  /*17f80*/  SHF.R.S32.HI R104, RZ, 0x1f, R200 ;  /* 0x0000001fff687819 */ /* 0x000fc600000114c8 */
[----:B------:R0:W2:Y:S01]  /*17f90*/  SHFL.IDX PT, R3, R47, RZ, 0x181f ;  /* 0x00181fff2f037589 */ /* 0x0000a200000e0000 */
[----:B------:R-:W-:Y:S01]  /*17fa0*/  SHF.R.S32.HI R105, RZ, 0x1f, R198 ;  /* 0x0000001fff697819 */ /* 0x000fe200000114c6 */
[----:B------:R-:W-:Y:S06]  /*17fb0*/  @P2 BRA `(.L_x_617) ;  /* 0x0000000000242947 */ /* 0x000fec0003800000 */
[----:B------:R-:W-:Y:S02]  /*17fc0*/  ULDC UR4, c[0x0][0xac8] ;  /* 0x0002b20000047ab9 */ /* 0x000fe40000000800 */
[----:B------:R-:W-:Y:S02]  /*17fd0*/  ISETP.GE.AND P2, PT, R198, UR4, PT ;  /* 0x00000004c6007c0c */ /* 0x000fe4000bf46270 */
[----:B------:R-:W-:-:S11]  /*17fe0*/  ISETP.GE.AND P3, PT, R200, UR4, PT ;  /* 0x00000004c8007c0c */ /* 0x000fd6000bf66270 */
[-C--:B-1----:R-:W-:Y:S02]  /*17ff0*/  @!P2 LEA R20, P4, R198, R45.reuse, 0x1 ;  /* 0x0000002dc614a211 */ /* 0x082fe400078808ff */
[----:B------:R-:W-:Y:S02]  /*18000*/  @!P3 LEA R44, P5, R200, R45, 0x1 ;  /* 0x0000002dc82cb211 */ /* 0x000fe400078a08ff */
[-C--:B--2---:R-:W-:Y:S02]  /*18010*/  @!P2 LEA.HI.X R21, R198, R3.reuse, R105, 0x1, P4 ;  /* 0x00000003c615a211 */ /* 0x084fe400020f0c69 */
[----:B------:R-:W-:-:S03]  /*18020*/  @!P3 LEA.HI.X R45, R200, R3, R104, 0x1, P5 ;  /* 0x00000003c82db211 */ /* 0x000fc600028f0c68 */
[----:B-----5:R3:W-:Y:S04]  /*18030*/  @!P2 ST.E.128 desc[UR56][R20.64], R4 ;  /* 0x000000041400a985 */ /* 0x0207e8000c101d38 */
[----:B------:R3:W-:Y:S02]  /*18040*/  @!P3 ST.E.128 desc[UR56][R44.64], R28 ;  /* 0x0000001c2c00b985 */ /* 0x0007e4000c101d38 */
.L_x_617:
[----:B------:R-:W-:Y:S05]  /*18050*/  BSYNC B1 ;  /* 0x0000000000017941 */ /* 0x000fea0003800000 */
.L_x_616:
[----:B--2---:R2:W4:Y:S01]  /*18060*/  SHFL.IDX PT, R3, R47, 0x1, 0x181f ;  /* 0x00381f002f037f89 */ /* 0x00452200000e0000 */
        /* <DEDUP_REMOVED lines=12> */
.L_x_619:
[----:B------:R-:W-:Y:S05]  /*18130*/  BSYNC B1 ;  /* 0x0000000000017941 */ /* 0x000fea0003800000 */
.L_x_618:
        /* <DEDUP_REMOVED lines=13> */
.L_x_621:
[----:B------:R-:W-:Y:S05]  /*18210*/  BSYNC B1 ;  /* 0x0000000000017941 */ /* 0x000fea0003800000 */
.L_x_620:
[----:B0-----:R-:W-:Y:S01]  /*18220*/  VIADD R3, R49, 0x60 ;  /* 0x0000006031037836 */ /* 0x001fe20000000000 */
[----:B--2-4-:R-:W0:Y:S04]  /*18230*/  SHFL.IDX PT, R47, R47, 0x3, 0x181f ;  /* 0x00781f002f2f7f89 */ /* 0x014e2800000e0000 */
[----:B------:R-:W-:Y:S01]  /*18240*/  ISETP.GE.AND P0, PT, R3, R102, PT ;  /* 0x000000660300720c */ /* 0x000fe20003f06270 */
[----:B---3--:R2:W3:-:S12]  /*18250*/  SHFL.IDX PT, R7, R46, 0x3, 0x181f ;  /* 0x00781f002e077f89 */ /* 0x0084d800000e0000 */
[----:B--2---:R-:W-:Y:S05]  /*18260*/  @P0 BRA `(.L_x_622) ;  /* 0x0000001800340947 */ /* 0x004fea0003800000 */
        /* <DEDUP_REMOVED lines=11> */
.L_x_615:
[----:B------:R-:W-:Y:S01]  /*18320*/  ULDC.64 UR4, c[0x0][0xb08] ;  /* 0x0002c20000047ab9 */ /* 0x000fe20000000a00 */
[----:B0-----:R-:W0:Y:S01]  /*18330*/  @P4 LDC R7, c[0x0][0xbec] ;  /* 0x0002fb00ff074b82 */ /* 0x001e220000000800 */
[----:B------:R-:W-:Y:S01]  /*18340*/  IMAD R103, R103, UR4, RZ ;  /* 0x0000000467677c24 */ /* 0x000fe2000f8e02ff */
[----:B------:R-:W-:Y:S01]  /*18350*/  ULDC.64 UR6, c[0x0][0xb30] ;  /* 0x0002cc0000067ab9 */ /* 0x000fe20000000a00 */
[C---:B------:R-:W-:Y:S01]  /*18360*/  IMAD.WIDE.U32 R4, R0.reuse, UR4, RZ ;  /* 0x0000000400047c25 */ /* 0x040fe2000f8e00ff */
[----:B------:R-:W-:Y:S01]  /*18370*/  ISETP.GE.AND P0, PT, R11, R102, PT ;  /* 0x000000660b00720c */ /* 0x000fe20003f06270 */
[----:B------:R-:W-:Y:S01]  /*18380*/  BSSY B1, `(.L_x_623) ;  /* 0x000007a000017945 */ /* 0x000fe20003800000 */
[----:B------:R-:W-:Y:S01]  /*18390*/  SHF.R.S32.HI R26, RZ, 0x1f, R211 ;  /* 0x0000001fff1a7819 */ /* 0x000fe200000114d3 */
[----:B------:R-:W-:Y:S01]  /*183a0*/  IMAD R103, R0, UR5, R103 ;  /* 0x0000000500677c24 */ /* 0x000fe2000f8e0267 */
[----:B------:R-:W1:Y:S01]  /*183b0*/  @P4 LDC R13, c[0x0][0xbf0] ;  /* 0x0002fc00ff0d4b82 */ /* 0x000e620000000800 */
[----:B------:R-:W-:Y:S01]  /*183c0*/  ULDC.64 UR4, c[0x0][0xb38] ;  /* 0x0002ce0000047ab9 */ /* 0x000fe20000000a00 */
[----:B------:R-:W-:Y:S01]  /*183d0*/  SHF.R.S32.HI R0, RZ, 0x1f, R203 ;  /* 0x0000001fff007819 */ /* 0x000fe200000114cb */
[----:B------:R-:W-:Y:S01]  /*183e0*/  IMAD.IADD R5, R5, 0x1, R103 ;  /* 0x0000000105057824 */ /* 0x000fe200078e0267 */
[----:B------:R-:W-:Y:S01]  /*183f0*/  SHF.R.S32.HI R28, RZ, 0x1f, R212 ;  /* 0x0000001fff1c7819 */ /* 0x000fe200000114d4 */
[----:B------:R-:W-:Y:S01]  /*18400*/  VIADD R25, R209, 0x8 ;  /* 0x00000008d1197836 */ /* 0x000fe20000000000 */
[----:B------:R-:W-:Y:S01]  /*18410*/  SHF.R.S32.HI R29, RZ, 0x1f, R213 ;  /* 0x0000001fff1d7819 */ /* 0x000fe200000114d5 */
[----:B------:R-:W-:Y:S01]  /*18420*/  IMAD.WIDE.U32 R4, R199, UR4, R4 ;  /* 0x00000004c7047c25 */ /* 0x000fe2000f8e0004 */
[----:B------:R-:W-:-:S02]  /*18430*/  SHF.R.S32.HI R30, RZ, 0x1f, R214 ;  /* 0x0000001fff1e7819 */ /* 0x000fc400000114d6 */
[----:B------:R-:W-:Y:S01]  /*18440*/  SHF.R.S32.HI R14, RZ, 0x1f, R25 ;  /* 0x0000001fff0e7819 */ /* 0x000fe20000011419 */
[----:B------:R-:W-:Y:S01]  /*18450*/  IMAD R5, R199, UR5, R5 ;  /* 0x00000005c7057c24 */ /* 0x000fe2000f8e0205 */
[----:B------:R-:W-:Y:S01]  /*18460*/  ULDC.64 UR4, c[0x0][0xb40] ;  /* 0x0002d00000047ab9 */ /* 0x000fe20000000a00 */
[----:B------:R-:W-:Y:S01]  /*18470*/  VIADD R27, R209, 0x10 ;  /* 0x00000010d11b7836 */ /* 0x000fe20000000000 */
[----:B------:R-:W-:Y:S01]  /*18480*/  SHF.R.S32.HI R31, RZ, 0x1f, R215 ;  /* 0x0000001fff1f7819 */ /* 0x000fe200000114d7 */
[----:B------:R-:W-:Y:S01]  /*18490*/  IMAD R0, R0, UR4, RZ ;  /* 0x0000000400007c24 */ /* 0x000fe2000f8e02ff */
[----:B------:R-:W-:Y:S01]  /*184a0*/  SHF.R.S32.HI R32, RZ, 0x1f, R216 ;  /* 0x0000001fff207819 */ /* 0x000fe200000114d8 */
[C---:B------:R-:W-:Y:S01]  /*184b0*/  IMAD.WIDE.U32 R4, R203.reuse, UR4, R4 ;  /* 0x00000004cb047c25 */ /* 0x040fe2000f8e0004 */
[----:B------:R-:W-:Y:S02]  /*184c0*/  SHF.R.S32.HI R33, RZ, 0x1f, R217 ;  /* 0x0000001fff217819 */ /* 0x000fe400000114d9 */
[----:B------:R-:W-:Y:S01]  /*184d0*/  SHF.R.S32.HI R34, RZ, 0x1f, R218 ;  /* 0x0000001fff227819 */ /* 0x000fe200000114da */
[----:B------:R-:W-:Y:S01]  /*184e0*/  IMAD R9, R203, UR5, R0 ;  /* 0x00000005cb097c24 */ /* 0x000fe2000f8e0200 */
[----:B------:R-:W-:Y:S01]  /*184f0*/  ULDC.64 UR4, c[0x0][0xb48] ;  /* 0x0002d20000047ab9 */ /* 0x000fe20000000a00 */
[----:B0-----:R-:W-:Y:S01]  /*18500*/  @P4 IMAD.HI.U32 R0, R24, R7, RZ ;  /* 0x0000000718004227 */ /* 0x001fe200078e00ff */
[----:B------:R-:W-:-:S02]  /*18510*/  SHF.R.S32.HI R35, RZ, 0x1f, R219 ;  /* 0x0000001fff237819 */ /* 0x000fc400000114db */
[----:B------:R-:W-:Y:S01]  /*18520*/  SHF.R.S32.HI R100, RZ, 0x1f, R220 ;  /* 0x0000001fff647819 */ /* 0x000fe200000114dc */
[----:B------:R-:W-:Y:S01]  /*18530*/  IMAD.MOV.U32 R7, RZ, RZ, R24 ;  /* 0x000000ffff077224 */ /* 0x000fe200078e0018 */
[----:B-1----:R-:W-:Y:S01]  /*18540*/  @P4 SHF.R.U32.HI R7, RZ, R13, R0 ;  /* 0x0000000dff074219 */ /* 0x002fe20000011600 */
[----:B------:R-:W-:Y:S01]  /*18550*/  IMAD.IADD R5, R5, 0x1, R9 ;  /* 0x0000000105057824 */ /* 0x000fe200078e0209 */
[----:B------:R-:W-:Y:S02]  /*18560*/  SHF.R.S32.HI R101, RZ, 0x1f, R221 ;  /* 0x0000001fff657819 */ /* 0x000fe400000114dd */
[--C-:B------:R-:W-:Y:S01]  /*18570*/  SHF.R.S32.HI R0, RZ, 0x1f, R7.reuse ;  /* 0x0000001fff007819 */ /* 0x100fe20000011407 */
[----:B------:R-:W-:Y:S01]  /*18580*/  IMAD.MOV R6, RZ, RZ, -R7 ;  /* 0x000000ffff067224 */ /* 0x000fe200078e0a07 */
[----:B------:R-:W-:Y:S01]  /*18590*/  SHF.R.S32.HI R104, RZ, 0x1f, R222 ;  /* 0x0000001fff687819 */ /* 0x000fe200000114de */
[----:B------:R-:W-:Y:S01]  /*185a0*/  IMAD.WIDE.U32 R4, R210, UR4, R4 ;  /* 0x00000004d2047c25 */ /* 0x000fe2000f8e0004 */
[----:B------:R-:W-:-:S03]  /*185b0*/  SHF.R.S32.HI R105, RZ, 0x1f, R223 ;  /* 0x0000001fff697819 */ /* 0x000fc600000114df */
[----:B------:R-:W-:Y:S01]  /*185c0*/  IMAD R3, R3, R6, R24 ;  /* 0x0000000603037224 */ /* 0x000fe200078e0218 */
[----:B------:R-:W-:Y:S01]  /*185d0*/  SHF.R.S32.HI R24, RZ, 0x1f, R27 ;  /* 0x0000001fff187819 */ /* 0x000fe2000001141b */
        /* <DEDUP_REMOVED lines=11> */
[----:B------:R-:W-:Y:S01]  /*18690*/  IMAD.IADD R3, R5, 0x1, R7 ;  /* 0x0000000105037824 */ /* 0x000fe200078e0207 */
[----:B------:R-:W-:Y:S01]  /*186a0*/  LEA R0, P1, R4, UR4, 0x2 ;  /* 0x0000000404007c11 */ /* 0x000fe2000f8210ff */
[----:B------:R-:W-:-:S03]  /*186b0*/  VIADD R6, R2, 0x34820 ;  /* 0x0003482002067836 */ /* 0x000fc60000000000 */
[----:B------:R-:W-:Y:S02]  /*186c0*/  LEA.HI.X R3, R4, UR5, R3, 0x2, P1 ;  /* 0x0000000504037c11 */ /* 0x000fe400088f1403 */
[----:B------:R-:W-:Y:S01]  /*186d0*/  PRMT R6, RZ, 0x654, R6 ;  /* 0x00000654ff067816 */ /* 0x000fe20000000006 */
[----:B------:R0:W1:Y:S03]  /*186e0*/  SHFL.IDX PT, R4, R0, RZ, 0x1c1f ;  /* 0x001c1fff00047589 */ /* 0x00006600000e0000 */
[----:B------:R0:W-:Y:S01]  /*186f0*/  SYNCS.ARRIVE.TRANS64.RED.A1T0 RZ, [R6+URZ], RZ ;  /* 0x000000ff06ff79a7 */ /* 0x0001e2000810043f */
[----:B------:R0:W2:Y:S01]  /*18700*/  SHFL.IDX PT, R5, R3, RZ, 0x1c1f ;  /* 0x001c1fff03057589 */ /* 0x0000a200000e0000 */
[----:B------:R-:W-:Y:S05]  /*18710*/  @P0 BRA `(.L_x_624) ;  /* 0x0000000400000947 */ /* 0x000fea0003800000 */
[----:B------:R-:W-:Y:S02]  /*18720*/  ULDC UR4, c[0x0][0xac8] ;  /* 0x0002b20000047ab9 */ /* 0x000fe40000000800 */
[----:B------:R-:W-:Y:S02]  /*18730*/  ISETP.GE.AND P3, PT, R209, UR4, PT ;  /* 0x00000004d1007c0c */ /* 0x000fe4000bf66270 */
[----:B------:R-:W-:Y:S02]  /*18740*/  ISETP.GE.AND P2, PT, R25, UR4, PT ;  /* 0x0000000419007c0c */ /* 0x000fe4000bf46270 */
[----:B------:R-:W-:Y:S02]  /*18750*/  ISETP.GE.AND P1, PT, R27, UR4, PT ;  /* 0x000000041b007c0c */ /* 0x000fe4000bf26270 */
[----:B------:R-:W-:Y:S02]  /*18760*/  ISETP.GE.AND P0, PT, R211, UR4, PT ;  /* 0x00000004d3007c0c */ /* 0x000fe4000bf06270 */
[----:B------:R-:W-:-:S05]  /*18770*/  ISETP.GE.AND P4, PT, R222, UR4, PT ;  /* 0x00000004de007c0c */ /* 0x000fca000bf86270 */
[----:B012---:R-:W-:-:S04]  /*18780*/  @!P3 IMAD.WIDE R6, R209, 0x4, R4 ;  /* 0x00000004d106b825 */ /* 0x007fc800078e0204 */
[-C--:B------:R-:W-:Y:S01]  /*18790*/  @!P1 LEA R8, P5, R27, R4.reuse, 0x2 ;  /* 0x000000041b089211 */ /* 0x080fe200078a10ff */
[----:B------:R0:W-:Y:S01]  /*187a0*/  @!P3 ST.E.64 desc[UR56][R6.64], R88 ;  /* 0x000000580600b985 */ /* 0x0001e2000c101b38 */
[----:B------:R-:W-:Y:S02]  /*187b0*/  ISETP.GE.AND P3, PT, R223, UR4, PT ;  /* 0x00000004df007c0c */ /* 0x000fe4000bf66270 */
[----:B------:R-:W-:Y:S02]  /*187c0*/  @!P1 LEA.HI.X R9, R27, R5, R24, 0x2, P5 ;  /* 0x000000051b099211 */ /* 0x000fe400028f1418 */
[----:B------:R-:W-:Y:S02]  /*187d0*/  ISETP.GE.AND P5, PT, R221, UR4, PT ;  /* 0x00000004dd007c0c */ /* 0x000fe4000bfa6270 */
[----:B0-----:R-:W-:-:S04]  /*187e0*/  @!P2 LEA R6, P6, R25, R4, 0x2 ;  /* 0x000000041906a211 */ /* 0x001fc800078c10ff */
[----:B------:R-:W-:Y:S02]  /*187f0*/  @!P2 LEA.HI.X R7, R25, R5, R14, 0x2, P6 ;  /* 0x000000051907a211 */ /* 0x000fe400030f140e */
[----:B------:R-:W-:-:S03]  /*18800*/  @!P0 LEA R10, P6, R211, R4, 0x2 ;  /* 0x00000004d30a8211 */ /* 0x000fc600078c10ff */
[----:B------:R0:W-:Y:S01]  /*18810*/  @!P2 ST.E.64 desc[UR56][R6.64], R90 ;  /* 0x0000005a0600a985 */ /* 0x0001e2000c101b38 */
[----:B------:R-:W-:Y:S02]  /*18820*/  @!P0 LEA.HI.X R11, R211, R5, R26, 0x2, P6 ;  /* 0x00000005d30b8211 */ /* 0x000fe400030f141a */
[----:B------:R-:W-:Y:S01]  /*18830*/  ISETP.GE.AND P2, PT, R220, UR4, PT ;  /* 0x00000004dc007c0c */ /* 0x000fe2000bf46270 */
[----:B------:R1:W-:Y:S01]  /*18840*/  @!P1 ST.E.64 desc[UR56][R8.64], R92 ;  /* 0x0000005c08009985 */ /* 0x0003e2000c101b38 */
[----:B------:R-:W-:-:S03]  /*18850*/  ISETP.GE.AND P1, PT, R219, UR4, PT ;  /* 0x00000004db007c0c */ /* 0x000fc6000bf26270 */
[----:B------:R2:W-:Y:S01]  /*18860*/  @!P0 ST.E.64 desc[UR56][R10.64], R36 ;  /* 0x000000240a008985 */ /* 0x0005e2000c101b38 */
[CC--:B0-----:R-:W-:Y:S02]  /*18870*/  @!P3 LEA R6, P6, R223.reuse, R4.reuse, 0x2 ;  /* 0x00000004df06b211 */ /* 0x0c1fe400078c10ff */
[CC--:B-1----:R-:W-:Y:S02]  /*18880*/  @!P4 LEA R8, P0, R222.reuse, R4.reuse, 0x2 ;  /* 0x00000004de08c211 */ /* 0x0c2fe400078010ff */
[-C--:B------:R-:W-:Y:S02]  /*18890*/  @!P3 LEA.HI.X R7, R223, R5.reuse, R105, 0x2, P6 ;  /* 0x00000005df07b211 */ /* 0x080fe400030f1469 */
[----:B------:R-:W-:Y:S02]  /*188a0*/  @!P4 LEA.HI.X R9, R222, R5, R104, 0x2, P0 ;  /* 0x00000005de09c211 */ /* 0x000fe400000f1468 */
[----:B------:R-:W-:Y:S01]  /*188b0*/  ISETP.GE.AND P0, PT, R218, UR4, PT ;  /* 0x00000004da007c0c */ /* 0x000fe2000bf06270 */
[----:B------:R0:W-:Y:S01]  /*188c0*/  @!P3 ST.E.64 desc[UR56][R6.64], R40 ;  /* 0x000000280600b985 */ /* 0x0001e2000c101b38 */
[----:B--2---:R-:W-:-:S02]  /*188d0*/  @!P5 LEA R10, P6, R221, R4, 0x2 ;  /* 0x00000004dd0ad211 */ /* 0x004fc400078c10ff */
[----:B------:R-:W-:Y:S01]  /*188e0*/  ISETP.GE.AND P3, PT, R217, UR4, PT ;  /* 0x00000004d9007c0c */ /* 0x000fe2000bf66270 */
[----:B------:R1:W-:Y:S01]  /*188f0*/  @!P4 ST.E.64 desc[UR56][R8.64], R44 ;  /* 0x0000002c0800c985 */ /* 0x0003e2000c101b38 */
[----:B------:R-:W-:-:S05]  /*18900*/  @!P5 LEA.HI.X R11, R221, R5, R101, 0x2, P6 ;  /* 0x00000005dd0bd211 */ /* 0x000fca00030f1465 */
[----:B------:R2:W-:Y:S01]  /*18910*/  @!P5 ST.E.64 desc[UR56][R10.64], R48 ;  /* 0x000000300a00d985 */ /* 0x0005e2000c101b38 */
[CC--:B0-----:R-:W-:Y:S02]  /*18920*/  @!P2 LEA R6, P4, R220.reuse, R4.reuse, 0x2 ;  /* 0x00000004dc06a211 */ /* 0x0c1fe400078810ff */
[CC--:B-1----:R-:W-:Y:S02]  /*18930*/  @!P1 LEA R8, P5, R219.reuse, R4.reuse, 0x2 ;  /* 0x00000004db089211 */ /* 0x0c2fe400078a10ff */
[-C--:B------:R-:W-:Y:S02]  /*18940*/  @!P2 LEA.HI.X R7, R220, R5.reuse, R100, 0x2, P4 ;  /* 0x00000005dc07a211 */ /* 0x080fe400020f1464 */
[----:B------:R-:W-:Y:S02]  /*18950*/  ISETP.GE.AND P4, PT, R216, UR4, PT ;  /* 0x00000004d8007c0c */ /* 0x000fe4000bf86270 */
[----:B--2---:R-:W-:Y:S01]  /*18960*/  @!P0 LEA R10, P6, R218, R4, 0x2 ;  /* 0x00000004da0a8211 */ /* 0x004fe200078c10ff */
[----:B------:R0:W-:Y:S01]  /*18970*/  @!P2 ST.E.64 desc[UR56][R6.64], R52 ;  /* 0x000000340600a985 */ /* 0x0001e2000c101b38 */
[----:B------:R-:W-:-:S02]  /*18980*/  @!P1 LEA.HI.X R9, R219, R5, R35, 0x2, P5 ;  /* 0x00000005db099211 */ /* 0x000fc400028f1423 */
[-C--:B------:R-:W-:Y:S02]  /*18990*/  @!P0 LEA.HI.X R11, R218, R5.reuse, R34, 0x2, P6 ;  /* 0x00000005da0b8211 */ /* 0x080fe400030f1422 */
[----:B------:R-:W-:Y:S01]  /*189a0*/  ISETP.GE.AND P2, PT, R215, UR4, PT ;  /* 0x00000004d7007c0c */ /* 0x000fe2000bf46270 */
[----:B------:R1:W-:Y:S01]  /*189b0*/  @!P1 ST.E.64 desc[UR56][R8.64], R56 ;  /* 0x0000003808009985 */ /* 0x0003e2000c101b38 */
[----:B------:R-:W-:Y:S02]  /*189c0*/  @!P3 LEA R20, P5, R217, R4, 0x2 ;  /* 0x00000004d914b211 */ /* 0x000fe400078a10ff */
[----:B------:R-:W-:Y:S01]  /*189d0*/  ISETP.GE.AND P1, PT, R214, UR4, PT ;  /* 0x00000004d6007c0c */ /* 0x000fe2000bf26270 */
[----:B------:R2:W-:Y:S01]  /*189e0*/  @!P0 ST.E.64 desc[UR56][R10.64], R60 ;  /* 0x0000003c0a008985 */ /* 0x0005e2000c101b38 */
[----:B------:R-:W-:Y:S02]  /*189f0*/  ISETP.GE.AND P0, PT, R213, UR4, PT ;  /* 0x00000004d5007c0c */ /* 0x000fe4000bf06270 */
[----:B------:R-:W-:-:S02]  /*18a00*/  @!P3 LEA.HI.X R21, R217, R5, R33, 0x2, P5 ;  /* 0x00000005d915b211 */ /* 0x000fc400028f1421 */
[----:B------:R-:W-:Y:S02]  /*18a10*/  ISETP.GE.AND P5, PT, R212, UR4, PT ;  /* 0x00000004d4007c0c */ /* 0x000fe4000bfa6270 */
[CC--:B------:R-:W-:Y:S01]  /*18a20*/  @!P4 LEA R12, P6, R216.reuse, R4.reuse, 0x2 ;  /* 0x00000004d80cc211 */ /* 0x0c0fe200078c10ff */
[----:B------:R3:W-:Y:S01]  /*18a30*/  @!P3 ST.E.64 desc[UR56][R20.64], R64 ;  /* 0x000000401400b985 */ /* 0x0007e2000c101b38 */
[CC--:B0-----:R-:W-:Y:S02]  /*18a40*/  @!P2 LEA R6, P3, R215.reuse, R4.reuse, 0x2 ;  /* 0x00000004d706a211 */ /* 0x0c1fe400078610ff */
[-C--:B------:R-:W-:Y:S02]  /*18a50*/  @!P4 LEA.HI.X R13, R216, R5.reuse, R32, 0x2, P6 ;  /* 0x00000005d80dc211 */ /* 0x080fe400030f1420 */
[-C--:B-1----:R-:W-:Y:S02]  /*18a60*/  @!P1 LEA R8, P6, R214, R4.reuse, 0x2 ;  /* 0x00000004d6089211 */ /* 0x082fe400078c10ff */
[----:B------:R-:W-:Y:S01]  /*18a70*/  @!P2 LEA.HI.X R7, R215, R5, R31, 0x2, P3 ;  /* 0x00000005d707a211 */ /* 0x000fe200018f141f */
[----:B------:R3:W-:Y:S01]  /*18a80*/  @!P4 ST.E.64 desc[UR56][R12.64], R68 ;  /* 0x000000440c00c985 */ /* 0x0007e2000c101b38 */
[----:B--2---:R-:W-:-:S02]  /*18a90*/  @!P0 LEA R10, P4, R213, R4, 0x2 ;  /* 0x00000004d50a8211 */ /* 0x004fc400078810ff */
        /* <DEDUP_REMOVED lines=8> */
.L_x_624:
[----:B------:R-:W-:Y:S05]  /*18b20*/  BSYNC B1 ;  /* 0x0000000000017941 */ /* 0x000fea0003800000 */
.L_x_623:
[----:B------:R-:W-:Y:S01]  /*18b30*/  ISETP.GE.AND P0, PT, R15, R102, PT ;  /* 0x000000660f00720c */ /* 0x000fe20003f06270 */
[----:B--23--:R2:W3:Y:S04]  /*18b40*/  SHFL.IDX PT, R5, R3, 0x1, 0x1c1f ;  /* 0x003c1f0003057f89 */ /* 0x00c4e800000e0000 */
[----:B-1----:R2:W1:Y:S08]  /*18b50*/  SHFL.IDX PT, R4, R0, 0x1, 0x1c1f ;  /* 0x003c1f0000047f89 */ /* 0x00247000000e0000 */
[----:B--2---:R-:W-:Y:S05]  /*18b60*/  @P0 BRA `(.L_x_622) ;  /* 0x0000000c00f40947 */ /* 0x004fea0003800000 */
[----:B------:R-:W-:Y:S02]  /*18b70*/  ULDC UR4, c[0x0][0xac8] ;  /* 0x0002b20000047ab9 */ /* 0x000fe40000000800 */
[----:B------:R-:W-:Y:S02]  /*18b80*/  ISETP.GE.AND P1, PT, R25, UR4, PT ;  /* 0x0000000419007c0c */ /* 0x000fe4000bf26270 */
[----:B------:R-:W-:Y:S02]  /*18b90*/  ISETP.GE.AND P0, PT, R27, UR4, PT ;  /* 0x000000041b007c0c */ /* 0x000fe4000bf06270 */
[----:B------:R-:W-:Y:S02]  /*18ba0*/  ISETP.GE.AND P2, PT, R209, UR4, PT ;  /* 0x00000004d1007c0c */ /* 0x000fe4000bf46270 */
[----:B------:R-:W-:Y:S02]  /*18bb0*/  ISETP.GE.AND P4, PT, R223, UR4, PT ;  /* 0x00000004df007c0c */ /* 0x000fe4000bf86270 */
[----:B------:R-:W-:-:S05]  /*18bc0*/  ISETP.GE.AND P3, PT, R211, UR4, PT ;  /* 0x00000004d3007c0c */ /* 0x000fca000bf66270 */
[-C--:B-1----:R-:W-:Y:S02]  /*18bd0*/  @!P1 LEA R8, P5, R25, R4.reuse, 0x2 ;  /* 0x0000000419089211 */ /* 0x082fe400078a10ff */
[-C--:B------:R-:W-:Y:S02]  /*18be0*/  @!P0 LEA R10, P6, R27, R4.reuse, 0x2 ;  /* 0x000000041b0a8211 */ /* 0x080fe400078c10ff */
[-C--:B---3--:R-:W-:Y:S01]  /*18bf0*/  @!P1 LEA.HI.X R9, R25, R5.reuse, R14, 0x2, P5 ;  /* 0x0000000519099211 */ /* 0x088fe200028f140e */
[----:B0-----:R-:W-:Y:S01]  /*18c00*/  @!P2 IMAD.WIDE R6, R209, 0x4, R4 ;  /* 0x00000004d106a825 */ /* 0x001fe200078e0204 */
        /* <DEDUP_REMOVED lines=18> */
[-C--:B-1----:R-:W-:Y:S01]  /*18d30*/  @!P2 LEA R10, P6, R219, R4.reuse, 0x2 ;  /* 0x00000004db0aa211 */ /* 0x082fe200078c10ff */
[----:B------:R-:W-:Y:S01]  /*18d40*/  @!P5 ST.E.64 desc[UR56][R20.64], R46 ;  /* 0x0000002e1400d985 */ /* 0x000fe2000c101b38 */
[----:B------:R-:W-:Y:S02]  /*18d50*/  @!P1 LEA R8, P5, R220, R4, 0x2 ;  /* 0x00000004dc089211 */ /* 0x000fe400078a10ff */
[----:B------:R-:W-:-:S02]  /*18d60*/  @!P0 LEA.HI.X R7, R221, R5, R101, 0x2, P4 ;  /* 0x00000005dd078211 */ /* 0x000fc400020f1465 */
[-C--:B------:R-:W-:Y:S02]  /*18d70*/  @!P1 LEA.HI.X R9, R220, R5.reuse, R100, 0x2, P5 ;  /* 0x00000005dc099211 */ /* 0x080fe400028f1464 */
[----:B------:R-:W-:Y:S01]  /*18d80*/  ISETP.GE.AND P4, PT, R217, UR4, PT ;  /* 0x00000004d9007c0c */ /* 0x000fe2000bf86270 */
[----:B------:R-:W-:Y:S01]  /*18d90*/  @!P0 ST.E.64 desc[UR56][R6.64], R50 ;  /* 0x0000003206008985 */ /* 0x000fe2000c101b38 */
[----:B------:R-:W-:Y:S02]  /*18da0*/  @!P2 LEA.HI.X R11, R219, R5, R35, 0x2, P6 ;  /* 0x00000005db0ba211 */ /* 0x000fe400030f1423 */
[----:B--2---:R-:W-:Y:S01]  /*18db0*/  @!P3 LEA R12, P5, R218, R4, 0x2 ;  /* 0x00000004da0cb211 */ /* 0x004fe200078a10ff */
[----:B------:R0:W-:Y:S01]  /*18dc0*/  @!P1 ST.E.64 desc[UR56][R8.64], R54 ;  /* 0x0000003608009985 */ /* 0x0001e2000c101b38 */
[----:B------:R-:W-:Y:S02]  /*18dd0*/  ISETP.GE.AND P1, PT, R215, UR4, PT ;  /* 0x00000004d7007c0c */ /* 0x000fe4000bf26270 */
[----:B------:R-:W-:Y:S01]  /*18de0*/  ISETP.GE.AND P0, PT, R214, UR4, PT ;  /* 0x00000004d6007c0c */ /* 0x000fe2000bf06270 */
[----:B------:R1:W-:Y:S01]  /*18df0*/  @!P2 ST.E.64 desc[UR56][R10.64], R58 ;  /* 0x0000003a0a00a985 */ /* 0x0003e2000c101b38 */
[----:B------:R-:W-:-:S02]  /*18e00*/  ISETP.GE.AND P2, PT, R216, UR4, PT ;  /* 0x00000004d8007c0c */ /* 0x000fc4000bf46270 */
[-C--:B------:R-:W-:Y:S02]  /*18e10*/  @!P3 LEA.HI.X R13, R218, R5.reuse, R34, 0x2, P5 ;  /* 0x00000005da0db211 */ /* 0x080fe400028f1422 */
[----:B------:R-:W-:Y:S02]  /*18e20*/  ISETP.GE.AND P5, PT, R213, UR4, PT ;  /* 0x00000004d5007c0c */ /* 0x000fe4000bfa6270 */
[CC--:B---3--:R-:W-:Y:S01]  /*18e30*/  @!P4 LEA R14, P6, R217.reuse, R4.reuse, 0x2 ;  /* 0x00000004d90ec211 */ /* 0x0c8fe200078c10ff */
[----:B------:R2:W-:Y:S03]  /*18e40*/  @!P3 ST.E.64 desc[UR56][R12.64], R62 ;  /* 0x0000003e0c00b985 */ /* 0x0005e6000c101b38 */
[----:B------:R-:W-:Y:S02]  /*18e50*/  @!P4 LEA.HI.X R15, R217, R5, R33, 0x2, P6 ;  /* 0x00000005d90fc211 */ /* 0x000fe400030f1421 */
[----:B0-----:R-:W-:-:S02]  /*18e60*/  @!P1 LEA R8, P6, R215, R4, 0x2 ;  /* 0x00000004d7089211 */ /* 0x001fc400078c10ff */
[-C--:B------:R-:W-:Y:S01]  /*18e70*/  @!P2 LEA R6, P3, R216, R4.reuse, 0x2 ;  /* 0x00000004d806a211 */ /* 0x080fe200078610ff */
[----:B------:R2:W-:Y:S01]  /*18e80*/  @!P4 ST.E.64 desc[UR56][R14.64], R66 ;  /* 0x000000420e00c985 */ /* 0x0005e2000c101b38 */
[-C--:B-1----:R-:W-:Y:S02]  /*18e90*/  @!P0 LEA R10, P4, R214, R4.reuse, 0x2 ;  /* 0x00000004d60a8211 */ /* 0x082fe400078810ff */
        /* <DEDUP_REMOVED lines=11> */
[----:B------:R-:W-:-:S04]  /*18f50*/  LEA R4, P0, R212, R4, 0x2 ;  /* 0x00000004d4047211 */ /* 0x000fc800078010ff */
[----:B------:R-:W-:-:S05]  /*18f60*/  LEA.HI.X R5, R212, R5, R28, 0x2, P0 ;  /* 0x00000005d4057211 */ /* 0x000fca00000f141c */
[----:B------:R4:W-:Y:S01]  /*18f70*/  ST.E.64 desc[UR56][R4.64], R86 ;  /* 0x0000005604007985 */ /* 0x0009e2000c101b38 */
[----:B------:R-:W-:Y:S05]  /*18f80*/  BRA `(.L_x_622) ;  /* 0x0000000800ec7947 */ /* 0x000fea0003800000 */
.L_x_613:
[----:B------:R-:W-:Y:S01]  /*18f90*/  ULDC.64 UR6, c[0x0][0xc08] ;  /* 0x0003020000067ab9 */ /* 0x000fe20000000a00 */
[----:B------:R-:W-:Y:S01]  /*18fa0*/  ULDC.64 UR4, c[0x0][0xc00] ;  /* 0x0003000000047ab9 */ /* 0x000fe20000000a00 */
[----:B------:R-:W-:Y:S01]  /*18fb0*/  ISETP.NE.U32.AND P1, PT, RZ, UR6, PT ;  /* 0x00000006ff007c0c */ /* 0x000fe2000bf25070 */
[----:B------:R-:W-:Y:S01]  /*18fc0*/  IMAD.MOV.U32 R3, RZ, RZ, RZ ;  /* 0x000000ffff037224 */ /* 0x000fe200078e00ff */
[----:B------:R-:W-:Y:S02]  /*18fd0*/  ISETP.NE.U32.AND P0, PT, RZ, UR4, PT ;  /* 0x00000004ff007c0c */ /* 0x000fe4000bf05070 */
[----:B------:R-:W-:Y:S02]  /*18fe0*/  ISETP.NE.AND.EX P1, PT, RZ, UR7, PT, P1 ;  /* 0x00000007ff007c0c */ /* 0x000fe4000bf25310 */
[----:B------:R-:W-:Y:S02]  /*18ff0*/  IADD3 R4, P2, R204, UR4, RZ ;  /* 0x00000004cc047c10 */ /* 0x000fe4000ff5e0ff */
[----:B------:R-:W-:-:S02]  /*19000*/  ISETP.NE.AND.EX P0, PT, RZ, UR5, PT, P0 ;  /* 0x00000005ff007c0c */ /* 0x000fc4000bf05300 */
[----:B------:R-:W-:Y:S01]  /*19010*/  IADD3.X R5, R205, UR5, RZ, P2, !PT ;  /* 0x00000005cd057c10 */ /* 0x000fe200097fe4ff */
[----:B------:R-:W-:Y:S02]  /*19020*/  ULDC UR4, c[0x0][0xa88] ;  /* 0x0002a20000047ab9 */ /* 0x000fe40000000800 */
[----:B------:R-:W-:-:S04]  /*19030*/  IMAD.U32 R0, RZ, RZ, UR4 ;  /* 0x00000004ff007e24 */ /* 0x000fc8000f8e00ff */
[----:B------:R-:W-:-:S04]  /*19040*/  @P1 IADD3 R204, P2, R204, UR6, RZ ;  /* 0x00000006cccc1c10 */ /* 0x000fc8000ff5e0ff */
[----:B------:R-:W-:Y:S01]  /*19050*/  @P1 IADD3.X R205, R205, UR7, RZ, P2, !PT ;  /* 0x00000007cdcd1c10 */ /* 0x000fe200097fe4ff */
[----:B------:R3:W5:Y:S04]  /*19060*/  @P0 LDG.E R3, desc[UR56][R4.64] ;  /* 0x0000003804030981 */ /* 0x000768000c1e1900 */
[----:B------:R3:W5:Y:S01]  /*19070*/  @P1 LDG.E R0, desc[UR56][R204.64] ;  /* 0x00000038cc001981 */ /* 0x000762000c1e1900 */
[----:B------:R-:W-:Y:S01]  /*19080*/  ISETP.NE.AND P2, PT, R202, RZ, PT ;  /* 0x000000ffca00720c */ /* 0x000fe20003f45270 */
[----:B0-----:R-:W0:-:S12]  /*19090*/  S2R R6, SR_TID.X ;  /* 0x0000000000067919 */ /* 0x001e180000002100 */
[----:B------:R-:W4:Y:S01]  /*190a0*/  @!P2 LDC R202, c[0x0][0xad4] ;  /* 0x0002b500ffcaab82 */ /* 0x000f220000000800 */
[----:B0-----:R-:W-:Y:S01]  /*190b0*/  VIADD R6, R6, 0xffffff80 ;  /* 0xffffff8006067836 */ /* 0x001fe20000000000 */
[----:B----4-:R-:W-:-:S04]  /*190c0*/  ISETP.GT.AND P2, PT, R202, 0x1, PT ;  /* 0x00000001ca00780c */ /* 0x010fc80003f44270 */
[----:B------:R-:W-:Y:S01]  /*190d0*/  ISETP.GT.AND P3, PT, R6, 0x7f, PT ;  /* 0x0000007f0600780c */ /* 0x000fe20003f64270 */
[----:B---3--:R-:W-:-:S12]  /*190e0*/  @P1 BRA `(.L_x_625) ;  /* 0x0000000000101947 */ /* 0x008fd80003800000 */
[----:B------:R-:W-:Y:S05]  /*190f0*/  @!P0 BRA `(.L_x_625) ;  /* 0x00000000000c8947 */ /* 0x000fea0003800000 */
[----:B------:R-:W3:Y:S04]  /*19100*/  LDG.E R7, desc[UR56][R4.64] ;  /* 0x0000003804077981 */ /* 0x000ee8000c1e1900 */
[----:B-----5:R-:W3:Y:S02]  /*19110*/  LDG.E R0, desc[UR56][R4.64+0x4] ;  /* 0x0000043804007981 */ /* 0x020ee4000c1e1900 */
[----:B---3--:R-:W-:-:S07]  /*19120*/  IMAD.IADD R0, R0, 0x1, -R7 ;  /* 0x0000000100007824 */ /* 0x008fce00078e0a07 */
.L_x_625:
[----:B------:R-:W-:Y:S01]  /*19130*/  BSSY B1, `(.L_x_626) ;  /* 0x0000037000017945 */ /* 0x000fe20003800000 */
[----:B------:R-:W-:Y:S02]  /*19140*/  SEL R203, R203, RZ, !P0 ;  /* 0x000000ffcbcb7207 */ /* 0x000fe40004000000 */
[----:B------:R-:W-:Y:S02]  /*19150*/  SEL R225, R225, RZ, !P0 ;  /* 0x000000ffe1e17207 */ /* 0x000fe40004000000 */
[----:B-----5:R-:W-:Y:S01]  /*19160*/  SHF.R.S32.HI R26, RZ, 0x1f, R3 ;  /* 0x0000001fff1a7819 */ /* 0x020fe20000011403 */
[----:B------:R-:W-:Y:S06]  /*19170*/  @P3 BRA `(.L_x_627) ;  /* 0x0000000000c83947 */ /* 0x000fec0003800000 */
[----:B------:R-:W0:Y:S01]  /*19180*/  S2R R5, SR_TID.X ;  /* 0x0000000000057919 */ /* 0x000e220000002100 */
[----:B------:R-:W3:Y:S01]  /*19190*/  LDC R29, c[0x0][0xbe8] ;  /* 0x0002fa00ff1d7b82 */ /* 0x000ee20000000800 */
[----:B0-----:R-:W-:Y:S02]  /*191a0*/  IMAD R4, R208, 0x80, R5 ;  /* 0x00000080d0047824 */ /* 0x001fe400078e0205 */
[----:B---3--:R-:W-:Y:S02]  /*191b0*/  IMAD R5, R0, R29, RZ ;  /* 0x0000001d00057224 */ /* 0x008fe400078e02ff */
[----:B------:R-:W-:-:S05]  /*191c0*/  VIADD R28, R4, 0xffffff80 ;  /* 0xffffff80041c7836 */ /* 0x000fca0000000000 */
[----:B------:R-:W-:-:S13]  /*191d0*/  ISETP.GE.AND P0, PT, R28, R5, PT ;  /* 0x000000051c00720c */ /* 0x000fda0003f06270 */
[----:B------:R-:W-:Y:S05]  /*191e0*/  @P0 BRA `(.L_x_627) ;  /* 0x0000000000ac0947 */ /* 0x000fea0003800000 */
[----:B------:R-:W-:Y:S01]  /*191f0*/  IMAD.MOV.U32 R24, RZ, RZ, 0x9b8 ;  /* 0x000009b8ff187424 */ /* 0x000fe200078e00ff */
[----:B------:R-:W-:Y:S01]  /*19200*/  ISETP.GT.AND P0, PT, R202, 0x1, PT ;  /* 0x00000001ca00780c */ /* 0x000fe20003f04270 */
[----:B------:R-:W0:Y:S01]  /*19210*/  LDC.64 R4, c[0x0][0xba8] ;  /* 0x0002ea00ff047b82 */ /* 0x000e220000000a00 */
[----:B------:R-:W-:Y:S01]  /*19220*/  ISETP.NE.AND P1, PT, R29, 0x1, PT ;  /* 0x000000011d00780c */ /* 0x000fe20003f25270 */
[----:B------:R-:W-:Y:S01]  /*19230*/  IMAD.MOV.U32 R21, RZ, RZ, R28 ;  /* 0x000000ffff157224 */ /* 0x000fe200078e001c */
[----:B------:R-:W-:-:S05]  /*19240*/  SEL R24, R24, 0x978, P0 ;  /* 0x0000097818187807 */ /* 0x000fca0000000000 */
[----:B------:R-:W3:Y:S08]  /*19250*/  LDC.64 R12, c[0x0][R24+0x220] ;  /* 0x00008800180c7b82 */ /* 0x000ef00000000a00 */
[----:B------:R-:W4:Y:S08]  /*19260*/  LDC.64 R10, c[0x0][R24+0x218] ;  /* 0x00008600180a7b82 */ /* 0x000f300000000a00 */
[----:B------:R-:W5:Y:S08]  /*19270*/  LDC.64 R8, c[0x0][R24+0x228] ;  /* 0x00008a0018087b82 */ /* 0x000f700000000a00 */
[----:B------:R-:W1:Y:S08]  /*19280*/  LDC.64 R6, c[0x0][R24+0x210] ;  /* 0x0000840018067b82 */ /* 0x000e700000000a00 */
[----:B------:R-:W2:Y:S08]  /*19290*/  @P1 LDC R15, c[0x0][0xbec] ;  /* 0x0002fb00ff0f1b82 */ /* 0x000eb00000000800 */
[----:B------:R-:W5:Y:S01]  /*192a0*/  @P1 LDC R27, c[0x0][0xbf0] ;  /* 0x0002fc00ff1b1b82 */ /* 0x000f620000000800 */
[----:B---3--:R-:W-:-:S07]  /*192b0*/  IMAD R13, R13, R203, RZ ;  /* 0x000000cb0d0d7224 */ /* 0x008fce00078e02ff */
[----:B0-----:R-:W0:Y:S01]  /*192c0*/  @!P0 LDC R4, c[0x0][0xb50] ;  /* 0x0002d400ff048b82 */ /* 0x001e220000000800 */
[----:B--2---:R-:W-:-:S07]  /*192d0*/  @P1 IMAD.HI.U32 R20, R28, R15, RZ ;  /* 0x0000000f1c141227 */ /* 0x004fce00078e00ff */
[----:B------:R-:W2:Y:S01]  /*192e0*/  @!P0 LDC R5, c[0x0][0xb54] ;  /* 0x0002d500ff058b82 */ /* 0x000ea20000000800 */
[----:B----4-:R-:W-:Y:S02]  /*192f0*/  IMAD R25, R11, R199, RZ ;  /* 0x000000c70b197224 */ /* 0x010fe400078e02ff */
[----:B------:R-:W-:Y:S01]  /*19300*/  IMAD.WIDE.U32 R14, R12, R203, RZ ;  /* 0x000000cb0c0e7225 */ /* 0x000fe200078e00ff */
[----:B-----5:R-:W-:-:S03]  /*19310*/  @P1 SHF.R.U32.HI R21, RZ, R27, R20 ;  /* 0x0000001bff151219 */ /* 0x020fc60000011614 */
[----:B------:R-:W-:Y:S01]  /*19320*/  IMAD R27, R12, R225, R13 ;  /* 0x000000e10c1b7224 */ /* 0x000fe200078e020d */
[----:B------:R-:W-:Y:S01]  /*19330*/  SEL R13, R210, RZ, P0 ;  /* 0x000000ffd20d7207 */ /* 0x000fe20000000000 */
[----:B------:R-:W-:-:S04]  /*19340*/  IMAD.WIDE.U32 R10, R10, R199, RZ ;  /* 0x000000c70a0a7225 */ /* 0x000fc800078e00ff */
[----:B------:R-:W-:Y:S01]  /*19350*/  IMAD.IADD R12, R15, 0x1, R27 ;  /* 0x000000010f0c7824 */ /* 0x000fe200078e021b */
[----:B------:R-:W-:Y:S01]  /*19360*/  IADD3 R10, P1, P3, R14, R10, R3 ;  /* 0x0000000a0e0a7210 */ /* 0x000fe20007b3e003 */
[----:B------:R-:W-:Y:S02]  /*19370*/  IMAD.IADD R25, R11, 0x1, R25 ;  /* 0x000000010b197824 */ /* 0x000fe400078e0219 */
[----:B------:R-:W-:Y:S02]  /*19380*/  IMAD R15, R9, R13, RZ ;  /* 0x0000000d090f7224 */ /* 0x000fe400078e02ff */
[----:B------:R-:W-:Y:S01]  /*19390*/  IMAD.MOV R11, RZ, RZ, -R21 ;  /* 0x000000ffff0b7224 */ /* 0x000fe200078e0a15 */
[----:B------:R-:W-:Y:S01]  /*193a0*/  IADD3.X R12, R12, R25, R26, P1, P3 ;  /* 0x000000190c0c7210 */ /* 0x000fe20000fe641a */
[----:B------:R-:W-:-:S04]  /*193b0*/  IMAD.WIDE.U32 R8, R8, R13, RZ ;  /* 0x0000000d08087225 */ /* 0x000fc800078e00ff */
[----:B------:R-:W-:Y:S01]  /*193c0*/  IMAD R11, R29, R11, R28 ;  /* 0x0000000b1d0b7224 */ /* 0x000fe200078e021c */
[----:B------:R-:W-:Y:S01]  /*193d0*/  IADD3 R8, P0, P1, R21, R10, R8 ;  /* 0x0000000a15087210 */ /* 0x000fe2000791e008 */
[----:B------:R-:W-:Y:S01]  /*193e0*/  IMAD.IADD R15, R9, 0x1, R15 ;  /* 0x00000001090f7824 */ /* 0x000fe200078e020f */
[----:B------:R-:W-:Y:S01]  /*193f0*/  SHF.R.S32.HI R21, RZ, 0x1f, R21 ;  /* 0x0000001fff157819 */ /* 0x000fe20000011415 */
[----:B-1----:R-:W-:Y:S01]  /*19400*/  IMAD R7, R7, R11, RZ ;  /* 0x0000000b07077224 */ /* 0x002fe200078e02ff */
[----:B------:R-:W-:Y:S02]  /*19410*/  SHF.R.S32.HI R13, RZ, 0x1f, R11 ;  /* 0x0000001fff0d7819 */ /* 0x000fe4000001140b */
[----:B------:R-:W-:-:S03]  /*19420*/  IADD3.X R9, R21, R12, R15, P0, P1 ;  /* 0x0000000c15097210 */ /* 0x000fc600007e240f */
[C---:B------:R-:W-:Y:S02]  /*19430*/  IMAD R13, R6.reuse, R13, R7 ;  /* 0x0000000d060d7224 */ /* 0x040fe400078e0207 */
[----:B------:R-:W-:-:S04]  /*19440*/  IMAD.WIDE.U32 R6, R6, R11, R8 ;  /* 0x0000000b06067225 */ /* 0x000fc800078e0008 */
[----:B------:R-:W-:Y:S01]  /*19450*/  IMAD.IADD R7, R7, 0x1, R13 ;  /* 0x0000000107077824 */ /* 0x000fe200078e020d */
[----:B0-----:R-:W-:-:S04]  /*19460*/  LEA R4, P0, R6, R4, 0x2 ;  /* 0x0000000406047211 */ /* 0x001fc800078010ff */
[----:B--2---:R-:W-:Y:S01]  /*19470*/  LEA.HI.X R5, R6, R5, R7, 0x2, P0 ;  /* 0x0000000506057211 */ /* 0x004fe200000f1407 */
[----:B------:R-:W-:-:S05]  /*19480*/  IMAD.MOV.U32 R7, RZ, RZ, -0x800000 ;  /* 0xff800000ff077424 */ /* 0x000fca00078e00ff */
[----:B------:R0:W-:Y:S03]  /*19490*/  STG.E desc[UR56][R4.64], R7 ;  /* 0x0000000704007986 */ /* 0x0001e6000c101938 */
.L_x_627:
[----:B------:R-:W-:Y:S05]  /*194a0*/  BSYNC B1 ;  /* 0x0000000000017941 */ /* 0x000fea0003800000 */
.L_x_626:
[----:B------:R-:W-:Y:S05]  /*194b0*/  @P2 BRA `(.L_x_622) ;  /* 0x0000000400a02947 */ /* 0x000fea0003800000 */
[----:B------:R-:W3:Y:S01]  /*194c0*/  LDC R11, c[0x0][0xbe8] ;  /* 0x0002fa00ff0b7b82 */ /* 0x000ee20000000800 */
[----:B------:R-:W-:Y:S01]  /*194d0*/  ULDC.64 UR4, c[0x0][0xaa0] ;  /* 0x0002a80000047ab9 */ /* 0x000fe20000000a00 */
[----:B------:R-:W-:Y:S01]  /*194e0*/  ULDC.64 UR6, c[0x0][0xaf0] ;  /* 0x0002bc0000067ab9 */ /* 0x000fe20000000a00 */
[----:B0-----:R-:W-:Y:S01]  /*194f0*/  IMAD R4, R26, UR4, RZ ;  /* 0x000000041a047c24 */ /* 0x001fe2000f8e02ff */
[----:B------:R-:W-:Y:S01]  /*19500*/  BSSY B1, `(.L_x_628) ;  /* 0x0000039000017945 */ /* 0x000fe20003800000 */
[----:B------:R-:W-:Y:S02]  /*19510*/  SHF.R.S32.HI R10, RZ, 0x1f, R200 ;  /* 0x0000001fff0a7819 */ /* 0x000fe400000114c8 */
[C---:B------:R-:W-:Y:S01]  /*19520*/  IMAD R7, R3.reuse, UR5, R4 ;  /* 0x0000000503077c24 */ /* 0x040fe2000f8e0204 */
[----:B------:R-:W-:Y:S01]  /*19530*/  SHF.R.S32.HI R14, RZ, 0x1f, R198 ;  /* 0x0000001fff0e7819 */ /* 0x000fe200000114c6 */
[----:B------:R-:W-:Y:S01]  /*19540*/  IMAD.WIDE.U32 R4, R3, UR4, RZ ;  /* 0x0000000403047c25 */ /* 0x000fe2000f8e00ff */
[----:B------:R-:W-:-:S03]  /*19550*/  ULDC.64 UR4, c[0x0][0xae8] ;  /* 0x0002ba0000047ab9 */ /* 0x000fc60000000a00 */
[----:B------:R-:W-:Y:S02]  /*19560*/  IMAD R3, R201, 0x20, R224 ;  /* 0x00000020c9037824 */ /* 0x000fe400078e02e0 */
[----:B------:R-:W-:Y:S02]  /*19570*/  IMAD.IADD R5, R5, 0x1, R7 ;  /* 0x0000000105057824 */ /* 0x000fe400078e0207 */
[----:B------:R-:W-:Y:S02]  /*19580*/  IMAD R9, R208, 0x80, R3 ;  /* 0x00000080d0097824 */ /* 0x000fe400078e0203 */
[----:B------:R-:W-:-:S04]  /*19590*/  IMAD.WIDE.U32 R4, R199, UR4, R4 ;  /* 0x00000004c7047c25 */ /* 0x000fc8000f8e0004 */
[----:B------:R-:W-:Y:S01]  /*195a0*/  IMAD.MOV.U32 R3, RZ, RZ, R9 ;  /* 0x000000ffff037224 */ /* 0x000fe200078e0009 */
[----:B---3--:R-:W-:Y:S01]  /*195b0*/  ISETP.NE.AND P0, PT, R11, 0x1, PT ;  /* 0x000000010b00780c */ /* 0x008fe20003f05270 */
[----:B------:R-:W-:Y:S02]  /*195c0*/  IMAD R7, R225, UR6, RZ ;  /* 0x00000006e1077c24 */ /* 0x000fe4000f8e02ff */
[----:B------:R-:W-:Y:S01]  /*195d0*/  IMAD R5, R199, UR5, R5 ;  /* 0x00000005c7057c24 */ /* 0x000fe2000f8e0205 */
[----:B------:R-:W-:Y:S01]  /*195e0*/  ULDC.64 UR4, c[0x0][0xae0] ;  /* 0x0002b80000047ab9 */ /* 0x000fe20000000a00 */
[C---:B------:R-:W-:Y:S02]  /*195f0*/  IMAD R7, R203.reuse, UR7, R7 ;  /* 0x00000007cb077c24 */ /* 0x040fe4000f8e0207 */
[----:B------:R-:W-:-:S04]  /*19600*/  IMAD.WIDE.U32 R4, R203, UR6, R4 ;  /* 0x00000006cb047c25 */ /* 0x000fc8000f8e0004 */
[----:B------:R-:W-:Y:S02]  /*19610*/  IMAD.IADD R5, R5, 0x1, R7 ;  /* 0x0000000105057824 */ /* 0x000fe400078e0207 */
[----:B------:R-:W0:Y:S08]  /*19620*/  @P0 LDC R6, c[0x0][0xbec] ;  /* 0x0002fb00ff060b82 */ /* 0x000e300000000800 */
[----:B------:R-:W3:Y:S01]  /*19630*/  @P0 LDC R13, c[0x0][0xbf0] ;  /* 0x0002fc00ff0d0b82 */ /* 0x000ee20000000800 */
[----:B0-----:R-:W-:-:S05]  /*19640*/  @P0 IMAD.HI.U32 R6, R9, R6, RZ ;  /* 0x0000000609060227 */ /* 0x001fca00078e00ff */
[----:B---3--:R-:W-:-:S04]  /*19650*/  @P0 SHF.R.U32.HI R3, RZ, R13, R6 ;  /* 0x0000000dff030219 */ /* 0x008fc80000011606 */
[--C-:B------:R-:W-:Y:S01]  /*19660*/  SHF.R.S32.HI R6, RZ, 0x1f, R3.reuse ;  /* 0x0000001fff067819 */ /* 0x100fe20000011403 */
[----:B------:R-:W-:Y:S02]  /*19670*/  IMAD.MOV R8, RZ, RZ, -R3 ;  /* 0x000000ffff087224 */ /* 0x000fe400078e0a03 */
[----:B------:R-:W-:-:S04]  /*19680*/  IMAD.WIDE.U32 R4, R3, UR4, R4 ;  /* 0x0000000403047c25 */ /* 0x000fc8000f8e0004 */
[----:B------:R-:W-:Y:S02]  /*19690*/  IMAD R6, R6, UR4, RZ ;  /* 0x0000000406067c24 */ /* 0x000fe4000f8e02ff */
[----:B------:R-:W-:Y:S02]  /*196a0*/  IMAD R7, R11, R8, R9 ;  /* 0x000000080b077224 */ /* 0x000fe400078e0209 */
[----:B------:R-:W-:Y:S01]  /*196b0*/  IMAD R9, R3, UR5, R6 ;  /* 0x0000000503097c24 */ /* 0x000fe2000f8e0206 */
[----:B------:R-:W-:Y:S01]  /*196c0*/  ULDC.64 UR4, c[0x0][0xad8] ;  /* 0x0002b60000047ab9 */ /* 0x000fe20000000a00 */
[----:B------:R-:W-:Y:S01]  /*196d0*/  IMAD R8, R208, 0x80, R224 ;  /* 0x00000080d0087824 */ /* 0x000fe200078e02e0 */
[----:B------:R-:W-:Y:S01]  /*196e0*/  SHF.R.S32.HI R3, RZ, 0x1f, R7 ;  /* 0x0000001fff037819 */ /* 0x000fe20000011407 */
[----:B------:R-:W-:Y:S02]  /*196f0*/  IMAD.IADD R5, R5, 0x1, R9 ;  /* 0x0000000105057824 */ /* 0x000fe400078e0209 */
[----:B------:R-:W-:-:S02]  /*19700*/  IMAD R11, R0, R11, RZ ;  /* 0x0000000b000b7224 */ /* 0x000fc400078e02ff */
[----:B------:R-:W-:Y:S02]  /*19710*/  IMAD R6, R3, UR4, RZ ;  /* 0x0000000403067c24 */ /* 0x000fe4000f8e02ff */
[----:B------:R-:W-:Y:S01]  /*19720*/  IMAD.WIDE.U32 R4, R7, UR4, R4 ;  /* 0x0000000407047c25 */ /* 0x000fe2000f8e0004 */
[----:B------:R-:W-:-:S03]  /*19730*/  ISETP.GE.AND P2, PT, R8, R11, PT ;  /* 0x0000000b0800720c */ /* 0x000fc60003f46270 */
[----:B------:R-:W-:Y:S01]  /*19740*/  IMAD R3, R7, UR5, R6 ;  /* 0x0000000507037c24 */ /* 0x000fe2000f8e0206 */
[----:B------:R-:W-:Y:S01]  /*19750*/  ULDC.64 UR4, c[0x0][0xa80] ;  /* 0x0002a00000047ab9 */ /* 0x000fe20000000a00 */
[----:B------:R-:W-:Y:S01]  /*19760*/  VIADD R0, R8, 0x20 ;  /* 0x0000002008007836 */ /* 0x000fe20000000000 */
[----:B------:R-:W-:Y:S01]  /*19770*/  LEA R6, P3, R4, UR4, 0x1 ;  /* 0x0000000404067c11 */ /* 0x000fe2000f8608ff */
[----:B------:R-:W-:-:S03]  /*19780*/  IMAD.IADD R3, R5, 0x1, R3 ;  /* 0x0000000105037824 */ /* 0x000fc600078e0203 */
[-C--:B------:R-:W-:Y:S01]  /*19790*/  ISETP.GE.AND P1, PT, R0, R11.reuse, PT ;  /* 0x0000000b0000720c */ /* 0x080fe20003f26270 */
[----:B------:R-:W-:Y:S01]  /*197a0*/  VIADD R0, R8, 0x40 ;  /* 0x0000004008007836 */ /* 0x000fe20000000000 */
[----:B------:R-:W-:Y:S01]  /*197b0*/  LEA.HI.X R3, R4, UR5, R3, 0x1, P3 ;  /* 0x0000000504037c11 */ /* 0x000fe200098f0c03 */
[----:B------:R0:W3:Y:S03]  /*197c0*/  SHFL.IDX PT, R7, R6, RZ, 0x181f ;  /* 0x00181fff06077589 */ /* 0x0000e600000e0000 */
[----:B------:R-:W-:Y:S01]  /*197d0*/  ISETP.GE.AND P0, PT, R0, R11, PT ;  /* 0x0000000b0000720c */ /* 0x000fe20003f06270 */
[----:B------:R0:W4:Y:S01]  /*197e0*/  SHFL.IDX PT, R5, R3, RZ, 0x181f ;  /* 0x00181fff03057589 */ /* 0x00012200000e0000 */
[----:B------:R-:W-:Y:S11]  /*197f0*/  @P2 BRA `(.L_x_629) ;  /* 0x0000000000242947 */ /* 0x000ff60003800000 */
[----:B------:R-:W-:Y:S02]  /*19800*/  ULDC UR4, c[0x0][0xac8] ;  /* 0x0002b20000047ab9 */ /* 0x000fe40000000800 */
[----:B------:R-:W-:Y:S02]  /*19810*/  ISETP.GE.AND P4, PT, R198, UR4, PT ;  /* 0x00000004c6007c0c */ /* 0x000fe4000bf86270 */
[----:B------:R-:W-:-:S11]  /*19820*/  ISETP.GE.AND P5, PT, R200, UR4, PT ;  /* 0x00000004c8007c0c */ /* 0x000fd6000bfa6270 */
[-C--:B---3--:R-:W-:Y:S02]  /*19830*/  @!P4 LEA R12, P2, R198, R7.reuse, 0x1 ;  /* 0x00000007c60cc211 */ /* 0x088fe400078408ff */
[----:B------:R-:W-:Y:S02]  /*19840*/  @!P5 LEA R4, P3, R200, R7, 0x1 ;  /* 0x00000007c804d211 */ /* 0x000fe400078608ff */
[-C--:B----4-:R-:W-:Y:S02]  /*19850*/  @!P4 LEA.HI.X R13, R198, R5.reuse, R14, 0x1, P2 ;  /* 0x00000005c60dc211 */ /* 0x090fe400010f0c0e */
[----:B------:R-:W-:-:S03]  /*19860*/  @!P5 LEA.HI.X R5, R200, R5, R10, 0x1, P3 ;  /* 0x00000005c805d211 */ /* 0x000fc600018f0c0a */
[----:B------:R3:W-:Y:S04]  /*19870*/  @!P4 ST.E.128 desc[UR56][R12.64], RZ ;  /* 0x000000ff0c00c985 */ /* 0x0007e8000c101d38 */
[----:B------:R3:W-:Y:S02]  /*19880*/  @!P5 ST.E.128 desc[UR56][R4.64], RZ ;  /* 0x000000ff0400d985 */ /* 0x0007e4000c101d38 */
.L_x_629:
[----:B------:R-:W-:Y:S05]  /*19890*/  BSYNC B1 ;  /* 0x0000000000017941 */ /* 0x000fea0003800000 */
.L_x_628:
[----:B---34-:R3:W4:Y:S01]  /*198a0*/  SHFL.IDX PT, R5, R3, 0x1, 0x181f ;  /* 0x00381f0003057f89 */ /* 0x01872200000e0000 */
[----:B------:R-:W-:Y:S03]  /*198b0*/  BSSY B1, `(.L_x_630) ;  /* 0x000000c000017945 */ /* 0x000fe60003800000 */
[----:B------:R3:W0:Y:S01]  /*198c0*/  SHFL.IDX PT, R7, R6, 0x1, 0x181f ;  /* 0x00381f0006077f89 */ /* 0x00062200000e0000 */
[----:B------:R-:W-:Y:S05]  /*198d0*/  @P1 BRA `(.L_x_631) ;  /* 0x0000000000241947 */ /* 0x000fea0003800000 */
[----:B------:R-:W-:Y:S02]  /*198e0*/  ULDC UR4, c[0x0][0xac8] ;  /* 0x0002b20000047ab9 */ /* 0x000fe40000000800 */
[----:B------:R-:W-:Y:S02]  /*198f0*/  ISETP.GE.AND P3, PT, R198, UR4, PT ;  /* 0x00000004c6007c0c */ /* 0x000fe4000bf66270 */
[----:B------:R-:W-:-:S11]  /*19900*/  ISETP.GE.AND P4, PT, R200, UR4, PT ;  /* 0x00000004c8007c0c */ /* 0x000fd6000bf86270 */
[-C--:B0-----:R-:W-:Y:S02]  /*19910*/  @!P3 LEA R12, P1, R198, R7.reuse, 0x1 ;  /* 0x00000007c60cb211 */ /* 0x081fe400078208ff */
[----:B------:R-:W-:Y:S02]  /*19920*/  @!P4 LEA R4, P2, R200, R7, 0x1 ;  /* 0x00000007c804c211 */ /* 0x000fe400078408ff */
[-C--:B----4-:R-:W-:Y:S02]  /*19930*/  @!P3 LEA.HI.X R13, R198, R5.reuse, R14, 0x1, P1 ;  /* 0x00000005c60db211 */ /* 0x090fe400008f0c0e */
[----:B------:R-:W-:-:S03]  /*19940*/  @!P4 LEA.HI.X R5, R200, R5, R10, 0x1, P2 ;  /* 0x00000005c805c211 */ /* 0x000fc600010f0c0a */
[----:B------:R0:W-:Y:S04]  /*19950*/  @!P3 ST.E.128 desc[UR56][R12.64], RZ ;  /* 0x000000ff0c00b985 */ /* 0x0001e8000c101d38 */
[----:B------:R0:W-:Y:S02]  /*19960*/  @!P4 ST.E.128 desc[UR56][R4.64], RZ ;  /* 0x000000ff0400c985 */ /* 0x0001e4000c101d38 */
.L_x_631:
[----:B------:R-:W-:Y:S05]  /*19970*/  BSYNC B1 ;  /* 0x0000000000017941 */ /* 0x000fea0003800000 */
.L_x_630:
[----:B0---4-:R0:W4:Y:S01]  /*19980*/  SHFL.IDX PT, R5, R3, 0x2, 0x181f ;  /* 0x00581f0003057f89 */ /* 0x01112200000e0000 */
        /* <DEDUP_REMOVED lines=12> */
.L_x_633:
[----:B------:R-:W-:Y:S05]  /*19a50*/  BSYNC B1 ;  /* 0x0000000000017941 */ /* 0x000fea0003800000 */
.L_x_632:
[----:B------:R-:W-:Y:S01]  /*19a60*/  VIADD R0, R8, 0x60 ;  /* 0x0000006008007836 */ /* 0x000fe20000000000 */
[----:B0--3--:R-:W0:Y:S04]  /*19a70*/  SHFL.IDX PT, R3, R3, 0x3, 0x181f ;  /* 0x00781f0003037f89 */ /* 0x009e2800000e0000 */
[----:B------:R-:W-:Y:S01]  /*19a80*/  ISETP.GE.AND P0, PT, R0, R11, PT ;  /* 0x0000000b0000720c */ /* 0x000fe20003f06270 */
[----:B----4-:R3:W4:-:S12]  /*19a90*/  SHFL.IDX PT, R5, R6, 0x3, 0x181f ;  /* 0x00781f0006057f89 */ /* 0x01071800000e0000 */
[----:B---3--:R-:W-:Y:S05]  /*19aa0*/  @P0 BRA `(.L_x_622) ;  /* 0x0000000000240947 */ /* 0x008fea0003800000 */
[----:B------:R-:W-:Y:S02]  /*19ab0*/  ULDC UR4, c[0x0][0xac8] ;  /* 0x0002b20000047ab9 */ /* 0x000fe40000000800 */
[----:B------:R-:W-:Y:S02]  /*19ac0*/  ISETP.GE.AND P2, PT, R198, UR4, PT ;  /* 0x00000004c6007c0c */ /* 0x000fe4000bf46270 */
[----:B------:R-:W-:-:S11]  /*19ad0*/  ISETP.GE.AND P3, PT, R200, UR4, PT ;  /* 0x00000004c8007c0c */ /* 0x000fd6000bf66270 */
[-C--:B----4-:R-:W-:Y:S02]  /*19ae0*/  @!P2 LEA R6, P0, R198, R5.reuse, 0x1 ;  /* 0x00000005c606a211 */ /* 0x090fe400078008ff */
[----:B------:R-:W-:Y:S02]  /*19af0*/  @!P3 LEA R4, P1, R200, R5, 0x1 ;  /* 0x00000005c804b211 */ /* 0x000fe400078208ff */
[-C--:B0-----:R-:W-:Y:S02]  /*19b00*/  @!P2 LEA.HI.X R7, R198, R3.reuse, R14, 0x1, P0 ;  /* 0x00000003c607a211 */ /* 0x081fe400000f0c0e */
[----:B------:R-:W-:-:S03]  /*19b10*/  @!P3 LEA.HI.X R5, R200, R3, R10, 0x1, P1 ;  /* 0x00000003c805b211 */ /* 0x000fc600008f0c0a */
[----:B------:R0:W-:Y:S04]  /*19b20*/  @!P2 ST.E.128 desc[UR56][R6.64], RZ ;  /* 0x000000ff0600a985 */ /* 0x0001e8000c101d38 */
[----:B------:R0:W-:Y:S02]  /*19b30*/  @!P3 ST.E.128 desc[UR56][R4.64], RZ ;  /* 0x000000ff0400b985 */ /* 0x0001e4000c101d38 */
.L_x_622:
[----:B------:R-:W-:Y:S05]  /*19b40*/  BSYNC B0 ;  /* 0x0000000000007941 */ /* 0x000fea0003800000 */
.L_x_612:
[----:B------:R-:W-:Y:S02]  /*19b50*/  ULDC UR4, c[0x0][0xc3c] ;  /* 0x00030f0000047ab9 */ /* 0x000fe40000000800 */
[----:B--2---:R-:W-:-:S13]  /*19b60*/  ISETP.GE.AND P0, PT, R147, UR4, PT ;  /* 0x0000000493007c0c */ /* 0x004fda000bf06270 */
[----:B------:R-:W-:Y:S05]  /*19b70*/  @!P0 BRA `(.L_x_634) ;  /* 0xfffffe7800808947 */ /* 0x000fea000383ffff */
[----:B------:R-:W-:Y:S05]  /*19b80*/  BRA `(.L_x_422) ;  /* 0x0000007c00e47947 */ /* 0x000fea0003800000 */
.L_x_420:
        /* <DEDUP_REMOVED lines=20> */
.L_x_635:
[----:B------:R-:W-:Y:S01]  /*19cd0*/  LOP3.LUT R0, R6, 0x1f, RZ, 0xc0, !PT ;  /* 0x0000001f06007812 */ /* 0x000fe200078ec0ff */
[----:B------:R-:W-:Y:S01]  /*19ce0*/  ULDC UR4, c[0x0][0xc3c] ;  /* 0x00030f0000047ab9 */ /* 0x000fe20000000800 */
[----:B------:R-:W-:Y:S01]  /*19cf0*/  IMAD.MOV.U32 R10, RZ, RZ, RZ ;  /* 0x000000ffff0a7224 */ /* 0x000fe200078e00ff */
[----:B------:R-:W1:Y:S01]  /*19d00*/  S2UR UR6, SR_CTAID.X ;  /* 0x00000000000679c3 */ /* 0x000e620000002500 */
[----:B------:R-:W-:Y:S01]  /*19d10*/  ISETP.NE.AND P0, PT, R0, 0x1f, PT ;  /* 0x0000001f0000780c */ /* 0x000fe20003f05270 */
[----:B------:R-:W-:-:S03]  /*19d20*/  ULDC UR5, c[0x0][0xc38] ;  /* 0x00030e0000057ab9 */ /* 0x000fc60000000800 */
[----:B------:R-:W-:-:S13]  /*19d30*/  ISETP.GE.OR P1, PT, R0, UR4, !P0 ;  /* 0x0000000400007c0c */ /* 0x000fda000c726670 */
[----:B0-----:R-:W0:Y:S08]  /*19d40*/  @!P1 LDC.64 R2, c[0x0][0xc80] ;  /* 0x00032000ff029b82 */ /* 0x001e300000000a00 */
[----:B------:R-:W2:Y:S01]  /*19d50*/  @!P1 LDC.64 R4, c[0x0][0xc78] ;  /* 0x00031e00ff049b82 */ /* 0x000ea20000000a00 */
[----:B0-----:R-:W-:-:S05]  /*19d60*/  @!P1 IMAD.WIDE.U32 R2, R0, 0x4, R2 ;  /* 0x0000000400029825 */ /* 0x001fca00078e0002 */
[----:B------:R2:W3:Y:S02]  /*19d70*/  @!P1 LDG.E R7, desc[UR56][R2.64] ;  /* 0x0000003802079981 */ /* 0x0004e4000c1e1900 */
[----:B--2---:R-:W-:-:S05]  /*19d80*/  @!P1 IMAD.WIDE.U32 R2, R0, 0x4, R4 ;  /* 0x0000000400029825 */ /* 0x004fca00078e0004 */
        /* <DEDUP_REMOVED lines=26> */
[----:B-1----:R-:W-:-:S13]  /*19f30*/  ISETP.GT.AND P6, PT, R8, UR6, PT ;  /* 0x0000000608007c0c */ /* 0x002fda000bfc4270 */
[----:B------:R-:W-:Y:S05]  /*19f40*/  @P6 BRA `(.L_x_637) ;  /* 0x0000000000a46947 */ /* 0x000fea0003800000 */
[----:B------:R-:W-:Y:S01]  /*19f50*/  IMAD.MOV.U32 R8, RZ, RZ, R11 ;  /* 0x000000ffff087224 */ /* 0x000fe200078e000b */
[----:B------:R-:W-:Y:S01]  /*19f60*/  UMOV UR4, URZ ;  /* 0x0000003f00047c82 */ /* 0x000fe20008000000 */
[----:B------:R-:W-:-:S05]  /*19f70*/  ULDC UR5, c[0x0][0xc38] ;  /* 0x00030e0000057ab9 */ /* 0x000fca0000000800 */
.L_x_639:
        /* <DEDUP_REMOVED lines=12> */
[----:B------:R-:W-:Y:S02]  /*1a040*/  IMAD.MOV.U32 R10, RZ, RZ, RZ ;  /* 0x000000ffff0a7224 */ /* 0x000fe400078e00ff */
[----:B0-----:R-:W-:-:S05]  /*1a050*/  @!P6 IMAD.WIDE R2, R9, 0x4, R2 ;  /* 0x000000040902e825 */ /* 0x001fca00078e0202 */
[----:B------:R1:W2:Y:S02]  /*1a060*/  @!P6 LDG.E R7, desc[UR56][R2.64] ;  /* 0x000000380207e981 */ /* 0x0002a4000c1e1900 */
[----:B-1----:R-:W-:-:S05]  /*1a070*/  @!P6 IMAD.WIDE R2, R9, 0x4, R4 ;  /* 0x000000040902e825 */ /* 0x002fca00078e0204 */
        /* <DEDUP_REMOVED lines=22> */
.L_x_637:
        /* <DEDUP_REMOVED lines=20> */
.L_x_640:
[----:B-1----:R-:W-:Y:S01]  /*1a320*/  IMAD R10, R14, UR5, R11 ;  /* 0x000000050e0a7c24 */ /* 0x002fe2000f8e020b */
[----:B------:R-:W1:Y:S01]  /*1a330*/  MUFU.RCP R12, R12 ;  /* 0x0000000c000c7308 */ /* 0x000e620000001000 */
[----:B------:R-:W-:Y:S02]  /*1a340*/  IMAD R11, R16, R5, RZ ;  /* 0x00000005100b7224 */ /* 0x000fe400078e02ff */
[----:B0-----:R-:W-:Y:S01]  /*1a350*/  IMAD.MOV.U32 R2, RZ, RZ, RZ ;  /* 0x000000ffff027224 */ /* 0x001fe200078e00ff */
[----:B------:R0:W-:Y:S03]  /*1a360*/  STL [R1], R10 ;  /* 0x0000000a01007387 */ /* 0x0001e60000100800 */
[----:B------:R-:W-:Y:S01]  /*1a370*/  IMAD.HI.U32 R2, R3, R11, R2 ;  /* 0x0000000b03027227 */ /* 0x000fe200078e0002 */
[----:B------:R-:W-:-:S05]  /*1a380*/  IABS R11, R7 ;  /* 0x00000007000b7213 */ /* 0x000fca0000000000 */
[----:B------:R-:W-:Y:S01]  /*1a390*/  IMAD.MOV R14, RZ, RZ, -R11 ;  /* 0x000000ffff0e7224 */ /* 0x000fe200078e0a0b */
[----:B0-----:R-:W-:-:S04]  /*1a3a0*/  IADD3 R10, -R10, UR6, RZ ;  /* 0x000000060a0a7c10 */ /* 0x001fc8000fffe1ff */
[----:B------:R-:W-:-:S05]  /*1a3b0*/  IABS R3, R10 ;  /* 0x0000000a00037213 */ /* 0x000fca0000000000 */
[----:B------:R-:W-:-:S04]  /*1a3c0*/  IMAD.HI.U32 R11, R2, R3, RZ ;  /* 0x00000003020b7227 */ /* 0x000fc800078e00ff */
[----:B------:R-:W-:Y:S02]  /*1a3d0*/  IMAD R2, R11, R14, R3 ;  /* 0x0000000e0b027224 */ /* 0x000fe400078e0203 */
[----:B-1----:R-:W-:-:S03]  /*1a3e0*/  VIADD R3, R12, 0xffffffe ;  /* 0x0ffffffe0c037836 */ /* 0x002fc60000000000 */
[----:B------:R-:W-:-:S03]  /*1a3f0*/  ISETP.GT.U32.AND P1, PT, R5, R2, PT ;  /* 0x000000020500720c */ /* 0x000fc60003f24070 */
[----:B------:R-:W0:Y:S10]  /*1a400*/  F2I.FTZ.U32.TRUNC.NTZ R3, R3 ;  /* 0x0000000300037305 */ /* 0x000e34000021f000 */
[----:B------:R-:W-:-:S02]  /*1a410*/  @!P1 IMAD.IADD R2, R2, 0x1, -R5 ;  /* 0x0000000102029824 */ /* 0x000fc400078e0a05 */
[----:B------:R-:W-:Y:S01]  /*1a420*/  @!P1 VIADD R11, R11, 0x1 ;  /* 0x000000010b0b9836 */ /* 0x000fe20000000000 */
[----:B------:R-:W-:Y:S02]  /*1a430*/  ISETP.NE.AND P1, PT, R7, RZ, PT ;  /* 0x000000ff0700720c */ /* 0x000fe40003f25270 */
[----:B------:R-:W-:Y:S01]  /*1a440*/  ISETP.GE.U32.AND P0, PT, R2, R5, PT ;  /* 0x000000050200720c */ /* 0x000fe20003f06070 */
[----:B0-----:R-:W-:Y:S02]  /*1a450*/  IMAD.MOV R5, RZ, RZ, -R3 ;  /* 0x000000ffff057224 */ /* 0x001fe400078e0a03 */
[----:B------:R-:W-:Y:S02]  /*1a460*/  IMAD.MOV.U32 R2, RZ, RZ, RZ ;  /* 0x000000ffff027224 */ /* 0x000fe400078e00ff */
[----:B------:R-:W-:-:S04]  /*1a470*/  IMAD R5, R5, R8, RZ ;  /* 0x0000000805057224 */ /* 0x000fc800078e02ff */
[----:B------:R-:W-:Y:S01]  /*1a480*/  IMAD.HI.U32 R5, R3, R5, R2 ;  /* 0x0000000503057227 */ /* 0x000fe200078e0002 */
[----:B------:R-:W-:Y:S02]  /*1a490*/  LOP3.LUT R2, R10, R7, RZ, 0x3c, !PT ;  /* 0x000000070a027212 */ /* 0x000fe400078e3cff */
[----:B------:R-:W-:Y:S01]  /*1a4a0*/  IABS R3, R9 ;  /* 0x0000000900037213 */ /* 0x000fe20000000000 */
[----:B------:R-:W-:Y:S01]  /*1a4b0*/  @P0 VIADD R11, R11, 0x1 ;  /* 0x000000010b0b0836 */ /* 0x000fe20000000000 */
[----:B------:R-:W-:-:S03]  /*1a4c0*/  ISETP.GE.AND P2, PT, R2, RZ, PT ;  /* 0x000000ff0200720c */ /* 0x000fc60003f46270 */
[----:B------:R-:W-:-:S10]  /*1a4d0*/  IMAD.MOV R3, RZ, RZ, -R3 ;  /* 0x000000ffff037224 */ /* 0x000fd400078e0a03 */
[----:B------:R-:W-:Y:S01]  /*1a4e0*/  @!P2 IMAD.MOV R11, RZ, RZ, -R11 ;  /* 0x000000ffff0ba224 */ /* 0x000fe200078e0a0b */
[----:B------:R-:W-:-:S04]  /*1a4f0*/  @!P1 LOP3.LUT R11, RZ, R7, RZ, 0x33, !PT ;  /* 0x00000007ff0b9212 */ /* 0x000fc800078e33ff */
[-C--:B------:R-:W-:Y:S01]  /*1a500*/  IABS R2, R11.reuse ;  /* 0x0000000b00027213 */ /* 0x080fe20000000000 */
[----:B------:R-:W-:-:S04]  /*1a510*/  IMAD R7, R7, R11, RZ ;  /* 0x0000000b07077224 */ /* 0x000fc800078e02ff */
[----:B------:R-:W-:-:S04]  /*1a520*/  IMAD.HI.U32 R5, R5, R2, RZ ;  /* 0x0000000205057227 */ /* 0x000fc800078e00ff */
[----:B------:R-:W-:Y:S01]  /*1a530*/  IMAD R3, R5, R3, R2 ;  /* 0x0000000305037224 */ /* 0x000fe200078e0202 */
[----:B------:R-:W-:-:S04]  /*1a540*/  LOP3.LUT R2, R11, R9, RZ, 0x3c, !PT ;  /* 0x000000090b027212 */ /* 0x000fc800078e3cff */
[----:B------:R-:W-:Y:S02]  /*1a550*/  ISETP.GT.U32.AND P1, PT, R8, R3, PT ;  /* 0x000000030800720c */ /* 0x000fe40003f24070 */
[----:B------:R-:W-:-:S11]  /*1a560*/  ISETP.GE.AND P2, PT, R2, RZ, PT ;  /* 0x000000ff0200720c */ /* 0x000fd60003f46270 */
[----:B------:R-:W-:Y:S02]  /*1a570*/  @!P1 IMAD.IADD R3, R3, 0x1, -R8 ;  /* 0x0000000103039824 */ /* 0x000fe400078e0a08 */
[----:B------:R-:W-:Y:S01]  /*1a580*/  @!P1 VIADD R5, R5, 0x1 ;  /* 0x0000000105059836 */ /* 0x000fe20000000000 */
[----:B------:R-:W-:Y:S02]  /*1a590*/  ISETP.NE.AND P1, PT, R9, RZ, PT ;  /* 0x000000ff0900720c */ /* 0x000fe40003f25270 */
[----:B------:R-:W-:-:S13]  /*1a5a0*/  ISETP.GE.U32.AND P0, PT, R3, R8, PT ;  /* 0x000000080300720c */ /* 0x000fda0003f06070 */
[----:B------:R-:W-:-:S04]  /*1a5b0*/  @P0 VIADD R5, R5, 0x1 ;  /* 0x0000000105050836 */ /* 0x000fc80000000000 */
[----:B------:R-:W-:Y:S01]  /*1a5c0*/  @!P2 IMAD.MOV R5, RZ, RZ, -R5 ;  /* 0x000000ffff05a224 */ /* 0x000fe200078e0a05 */
[----:B------:R-:W-:-:S05]  /*1a5d0*/  @!P1 LOP3.LUT R5, RZ, R9, RZ, 0x33, !PT ;  /* 0x00000009ff059212 */ /* 0x000fca00078e33ff */
[----:B------:R-:W-:-:S04]  /*1a5e0*/  IMAD.MOV R2, RZ, RZ, -R5 ;  /* 0x000000ffff027224 */ /* 0x000fc800078e0a05 */
[C---:B------:R-:W-:Y:S02]  /*1a5f0*/  IMAD R11, R9.reuse, R2, R11 ;  /* 0x00000002090b7224 */ /* 0x040fe400078e020b */
[----:B------:R-:W-:Y:S02]  /*1a600*/  IMAD R2, R9, 0x1000000, R5 ;  /* 0x0100000009027824 */ /* 0x000fe400078e0205 */
[----:B------:R-:W-:Y:S02]  /*1a610*/  IMAD.IADD R5, R10, 0x1, -R7 ;  /* 0x000000010a057824 */ /* 0x000fe400078e0a07 */
[----:B------:R-:W-:Y:S02]  /*1a620*/  IMAD R3, R11, 0x10000, R2 ;  /* 0x000100000b037824 */ /* 0x000fe400078e0202 */
[----:B------:R-:W-:Y:S01]  /*1a630*/  VIADD R2, R4, UR4 ;  /* 0x0000000404027c36 */ /* 0x000fe20008000000 */
[----:B------:R1:W-:Y:S04]  /*1a640*/  STL [R1+0x4], R5 ;  /* 0x0000040501007387 */ /* 0x0003e80000100800 */
[----:B------:R1:W-:Y:S04]  /*1a650*/  STL [R1+0xc], R2 ;  /* 0x00000c0201007387 */ /* 0x0003e80000100800 */
[----:B------:R1:W-:Y:S01]  /*1a660*/  STL [R1+0x8], R3 ;  /* 0x0000080301007387 */ /* 0x0003e20000100800 */
[----:B------:R-:W-:Y:S05]  /*1a670*/  BRA `(.L_x_641) ;  /* 0x0000000000107947 */ /* 0x000fea0003800000 */
.L_x_638:
[----:B------:R-:W-:Y:S01]  /*1a680*/  IMAD.U32 R2, RZ, RZ, UR6 ;  /* 0x00000006ff027e24 */ /* 0x000fe2000f8e00ff */
[----:B------:R0:W-:Y:S04]  /*1a690*/  STL [R1+0x4], RZ ;  /* 0x000004ff01007387 */ /* 0x0001e80000100800 */
[----:B------:R0:W-:Y:S04]  /*1a6a0*/  STL [R1+0x8], RZ ;  /* 0x000008ff01007387 */ /* 0x0001e80000100800 */
[----:B------:R0:W-:Y:S02]  /*1a6b0*/  STL [R1], R2 ;  /* 0x0000000201007387 */ /* 0x0001e40000100800 */
.L_x_641:
[----:B------:R-:W2:Y:S04]  /*1a6c0*/  LDL R8, [R1] ;  /* 0x0000000001087983 */ /* 0x000ea80000100800 */
[----:B------:R-:W2:Y:S04]  /*1a6d0*/  LDL R9, [R1+0x4] ;  /* 0x0000040001097983 */ /* 0x000ea80000100800 */
[----:B------:R-:W2:Y:S04]  /*1a6e0*/  LDL R10, [R1+0x8] ;  /* 0x00000800010a7983 */ /* 0x000ea80000100800 */
[----:B------:R-:W2:Y:S01]  /*1a6f0*/  LDL R11, [R1+0xc] ;  /* 0x00000c00010b7983 */ /* 0x000ea20000100800 */
[----:B------:R-:W-:-:S13]  /*1a700*/  ISETP.NE.AND P0, PT, R0, RZ, PT ;  /* 0x000000ff0000720c */ /* 0x000fda0003f05270 */
[----:B-1----:R-:W1:Y:S01]  /*1a710*/  @!P0 S2R R3, SR_CgaCtaId ;  /* 0x0000000000038919 */ /* 0x002e620000008800 */
[----:B------:R-:W-:-:S04]  /*1a720*/  @!P0 MOV R0, 0x400 ;  /* 0x0000040000008802 */ /* 0x000fc80000000f00 */
[----:B-1----:R-:W-:-:S05]  /*1a730*/  @!P0 LEA R0, R3, R0, 0x18 ;  /* 0x0000000003008211 */ /* 0x002fca00078ec0ff */
[----:B--2---:R2:W-:Y:S01]  /*1a740*/  @!P0 STS.128 [R0+0x348d0], R8 ;  /* 0x0348d00800008388 */ /* 0x0045e20000000c00 */
[----:B------:R-:W-:Y:S06]  /*1a750*/  BAR.ARV 0x5, 0x180 ;  /* 0x0146000000007b1d */ /* 0x000fec0000002000 */
.L_x_636:
[----:B--2---:R-:W2:Y:S01]  /*1a760*/  LDL R0, [R1+0xc] ;  /* 0x00000c0001007983 */ /* 0x004ea20000100800 */
[----:B------:R-:W-:Y:S01]  /*1a770*/  ULDC UR4, c[0x0][0xc3c] ;  /* 0x00030f0000047ab9 */ /* 0x000fe20000000800 */
[----:B------:R-:W-:Y:S01]  /*1a780*/  IMAD.MOV.U32 R19, RZ, RZ, RZ ;  /* 0x000000ffff137224 */ /* 0x000fe200078e00ff */
[----:B--2---:R-:W-:Y:S01]  /*1a790*/  ISETP.GE.AND P0, PT, R0, UR4, PT ;  /* 0x0000000400007c0c */ /* 0x004fe2000bf06270 */
[----:B------:R-:W-:-:S05]  /*1a7a0*/  IMAD.MOV.U32 R0, RZ, RZ, 0x1 ;  /* 0x00000001ff007424 */ /* 0x000fca00078e00ff */
[----:B------:R2:W-:Y:S04]  /*1a7b0*/  STL [R1+0x1c], R0 ;  /* 0x00001c0001007387 */ /* 0x0005e80000100800 */
[----:B------:R2:W-:Y:S03]  /*1a7c0*/  STL [R1+0x64], RZ ;  /* 0x000064ff01007387 */ /* 0x0005e60000100800 */
[----:B------:R-:W-:Y:S05]  /*1a7d0*/  @P0 BRA `(.L_x_642) ;  /* 0x0000006c00e80947 */ /* 0x000fea0003800000 */
[----:B------:R-:W3:Y:S01]  /*1a7e0*/  S2UR UR5, SR_CgaCtaId ;  /* 0x00000000000579c3 */ /* 0x000ee20000008800 */
[C---:B--2---:R-:W-:Y:S01]  /*1a7f0*/  IMAD.SHL.U32 R0, R6.reuse, 0x8, RZ ;  /* 0x0000000806007824 */ /* 0x044fe200078e00ff */
[----:B------:R-:W-:Y:S01]  /*1a800*/  LOP3.LUT R4, R6, 0x7f, RZ, 0xc0, !PT ;  /* 0x0000007f06047812 */ /* 0x000fe200078ec0ff */
[----:B------:R-:W-:Y:S01]  /*1a810*/  UMOV UR4, 0x400 ;  /* 0x0000040000047882 */ /* 0x000fe20000000000 */
[----:B------:R-:W-:Y:S01]  /*1a820*/  BSSY B8, `(.L_x_642) ;  /* 0x00006f5000087945 */ /* 0x000fe20003800000 */
[----:B------:R-:W-:Y:S01]  /*1a830*/  IMAD.MOV.U32 R19, RZ, RZ, RZ ;  /* 0x000000ffff137224 */ /* 0x000fe200078e00ff */
[----:B------:R-:W-:Y:S01]  /*1a840*/  LOP3.LUT R3, R0, 0x1f8, RZ, 0xc0, !PT ;  /* 0x000001f800037812 */ /* 0x000fe200078ec0ff */
[----:B0-----:R-:W-:Y:S01]  /*1a850*/  IMAD.SHL.U32 R2, R4, 0x8, RZ ;  /* 0x0000000804027824 */ /* 0x001fe200078e00ff */
[----:B------:R-:W-:Y:S01]  /*1a860*/  LOP3.LUT R0, R0, 0x38, RZ, 0xc0, !PT ;  /* 0x0000003800007812 */ /* 0x000fe200078ec0ff */
[----:B------:R-:W-:Y:S01]  /*1a870*/  ULDC.64 UR36, c[0x0][0x198] ;  /* 0x0000660000247ab9 */ /* 0x000fe20000000a00 */
[----:B------:R-:W-:Y:S01]  /*1a880*/  LOP3.LUT R3, R3, 0x38, R6, 0x78, !PT ;  /* 0x0000003803037812 */ /* 0x000fe200078e7806 */
[----:B------:R-:W-:Y:S01]  /*1a890*/  IMAD.SHL.U32 R6, R6, 0x10, RZ ;  /* 0x0000001006067824 */ /* 0x000fe200078e00ff */
[----:B------:R-:W-:-:S02]  /*1a8a0*/  ULDC UR38, c[0x0][0xc] ;  /* 0x0000030000267ab9 */ /* 0x000fc40000000800 */
[----:B------:R-:W-:Y:S02]  /*1a8b0*/  LOP3.LUT R3, R3, 0x200, R2, 0xf8, !PT ;  /* 0x0000020003037812 */ /* 0x000fe400078ef802 */
[----:B------:R-:W-:-:S04]  /*1a8c0*/  SHF.R.U32.HI R2, RZ, 0x3, R4 ;  /* 0x00000003ff027819 */ /* 0x000fc80000011604 */
[----:B------:R-:W-:Y:S01]  /*1a8d0*/  LOP3.LUT R4, R2, 0x70, R6, 0xf8, !PT ;  /* 0x0000007002047812 */ /* 0x000fe200078ef806 */
[----:B------:R-:W-:Y:S01]  /*1a8e0*/  IMAD.MOV.U32 R2, RZ, RZ, 0x1 ;  /* 0x00000001ff027424 */ /* 0x000fe200078e00ff */
[----:B---3--:R-:W-:-:S06]  /*1a8f0*/  ULEA UR4, UR5, UR4, 0x18 ;  /* 0x0000000405047291 */ /* 0x008fcc000f8ec03f */
[----:B------:R-:W-:-:S04]  /*1a900*/  IMAD.U32 R18, RZ, RZ, UR4 ;  /* 0x00000004ff127e24 */ /* 0x000fc8000f8e00ff */
[----:B------:R-:W-:-:S05]  /*1a910*/  IMAD R3, R3, 0x2, R18 ;  /* 0x0000000203037824 */ /* 0x000fca00078e0212 */
[----:B------:R0:W-:Y:S04]  /*1a920*/  STL [R1+0x2c], R3 ;  /* 0x00002c0301007387 */ /* 0x0001e80000100800 */
[----:B------:R-:W-:Y:S04]  /*1a930*/  STL [R1+0x64], RZ ;  /* 0x000064ff01007387 */ /* 0x000fe80000100800 */
[----:B------:R2:W-:Y:S01]  /*1a940*/  STL [R1+0x24], R2 ;  /* 0x0000240201007387 */ /* 0x0005e20000100800 */
[----:B0-----:R-:W-:-:S03]  /*1a950*/  IMAD.MOV.U32 R3, RZ, RZ, 0x1 ;  /* 0x00000001ff037424 */ /* 0x001fc600078e00ff */
[----:B------:R0:W-:Y:S04]  /*1a960*/  STL [R1+0x10], RZ ;  /* 0x000010ff01007387 */ /* 0x0001e80000100800 */
[----:B------:R0:W-:Y:S01]  /*1a970*/  STL [R1+0x1c], R3 ;  /* 0x00001c0301007387 */ /* 0x0001e20000100800 */
[C---:B--2---:R-:W-:Y:S02]  /*1a980*/  LOP3.LUT R2, R0.reuse, 0x40, RZ, 0xfc, !PT ;  /* 0x0000004000027812 */ /* 0x044fe400078efcff */
[----:B------:R-:W-:-:S07]  /*1a990*/  LOP3.LUT R0, R0, 0x80, RZ, 0xfc, !PT ;  /* 0x0000008000007812 */ /* 0x000fce00078efcff */
.L_x_784:
[----:B------:R-:W2:Y:S01]  /*1a9a0*/  LDL R0, [R1+0xc] ;  /* 0x00000c0001007983 */ /* 0x000ea20000100800 */
[----:B0-----:R-:W2:Y:S01]  /*1a9b0*/  LDC.64 R2, c[0x0][0xc88] ;  /* 0x00032200ff027b82 */ /* 0x001ea20000000a00 */
[----:B------:R-:W-:Y:S05]  /*1a9c0*/  YIELD ;  /* 0x0000000000007946 */ /* 0x000fea0003800000 */
[----:B------:R-:W-:Y:S01]  /*1a9d0*/  ULDC.64 UR4, c[0x0][0xa28] ;  /* 0x00028a0000047ab9 */ /* 0x000fe20000000a00 */
[----:B-1----:R-:W-:Y:S01]  /*1a9e0*/  IMAD.MOV.U32 R8, RZ, RZ, RZ ;  /* 0x000000ffff087224 */ /* 0x002fe200078e00ff */
[----:B------:R-:W-:Y:S01]  /*1a9f0*/  ISETP.NE.U32.AND P0, PT, RZ, UR4, PT ;  /* 0x00000004ff007c0c */ /* 0x000fe2000bf05070 */
[----:B------:R-:W-:Y:S01]  /*1aa00*/  ULDC.64 UR10, c[0x0][0xa18] ;  /* 0x00028600000a7ab9 */ /* 0x000fe20000000a00 */
        /* <DEDUP_REMOVED lines=13> */
[----:B------:R0:W-:Y:S01]  /*1aae0*/  STL [R1+0x58], R4 ;  /* 0x0000580401007387 */ /* 0x0001e20000100800 */
[----:B------:R-:W-:-:S03]  /*1aaf0*/  ISETP.NE.U32.AND P1, PT, RZ, UR4, PT ;  /* 0x00000004ff007c0c */ /* 0x000fc6000bf25070 */
[----:B------:R1:W5:Y:S01]  /*1ab00*/  @P0 LDG.E R0, desc[UR56][R2.64] ;  /* 0x0000003802000981 */ /* 0x000362000c1e1900 */
[----:B------:R-:W-:Y:S02]  /*1ab10*/  ISETP.NE.AND.EX P1, PT, RZ, UR5, PT, P1 ;  /* 0x00000005ff007c0c */ /* 0x000fe4000bf25310 */
[----:B------:R-:W-:Y:S02]  /*1ab20*/  CS2R R10, SRZ ;  /* 0x00000000000a7805 */ /* 0x000fe4000001ff00 */
[----:B------:R-:W-:Y:S01]  /*1ab30*/  ISETP.NE.U32.AND P3, PT, RZ, UR10, PT ;  /* 0x0000000aff007c0c */ /* 0x000fe2000bf65070 */
[----:B------:R-:W-:Y:S01]  /*1ab40*/  STL [R1+0x28], R14 ;  /* 0x0000280e01007387 */ /* 0x000fe20000100800 */
[----:B------:R-:W-:Y:S02]  /*1ab50*/  ISETP.NE.U32.AND P0, PT, RZ, UR6, PT ;  /* 0x00000006ff007c0c */ /* 0x000fe4000bf05070 */
[----:B------:R-:W-:Y:S01]  /*1ab60*/  ISETP.NE.U32.AND P2, PT, RZ, UR8, PT ;  /* 0x00000008ff007c0c */ /* 0x000fe2000bf45070 */
[----:B------:R-:W-:Y:S01]  /*1ab70*/  STL [R1+0x38], R13 ;  /* 0x0000380d01007387 */ /* 0x000fe20000100800 */
[----:B------:R-:W-:-:S02]  /*1ab80*/  IADD3 R6, P5, R14, UR6, RZ ;  /* 0x000000060e067c10 */ /* 0x000fc4000ffbe0ff */
[C---:B-1----:R-:W-:Y:S02]  /*1ab90*/  IADD3 R2, P4, R14.reuse, UR4, RZ ;  /* 0x000000040e027c10 */ /* 0x042fe4000ff9e0ff */
[----:B------:R-:W-:Y:S02]  /*1aba0*/  ISETP.NE.AND.EX P3, PT, RZ, UR11, PT, P3 ;  /* 0x0000000bff007c0c */ /* 0x000fe4000bf65330 */
[C---:B------:R-:W-:Y:S02]  /*1abb0*/  IADD3.X R3, R13.reuse, UR5, RZ, P4, !PT ;  /* 0x000000050d037c10 */ /* 0x040fe4000a7fe4ff */
[----:B0-----:R-:W-:Y:S02]  /*1abc0*/  IADD3 R4, P4, R14, UR8, RZ ;  /* 0x000000080e047c10 */ /* 0x001fe4000ff9e0ff */
[----:B------:R-:W-:Y:S01]  /*1abd0*/  ISETP.NE.AND.EX P0, PT, RZ, UR7, PT, P0 ;  /* 0x00000007ff007c0c */ /* 0x000fe2000bf05300 */
[----:B------:R-:W2:Y:S01]  /*1abe0*/  @P1 LDG.E R8, desc[UR56][R2.64] ;  /* 0x0000003802081981 */ /* 0x000ea2000c1e1900 */
[C---:B------:R-:W-:Y:S01]  /*1abf0*/  IADD3.X R5, R13.reuse, UR9, RZ, P4, !PT ;  /* 0x000000090d057c10 */ /* 0x040fe2000a7fe4ff */
[----:B------:R-:W-:Y:S01]  /*1ac00*/  ULDC UR4, c[0x0][0x288] ;  /* 0x0000a20000047ab9 */ /* 0x000fe20000000800 */
[----:B------:R-:W-:Y:S01]  /*1ac10*/  ISETP.NE.AND.EX P2, PT, RZ, UR9, PT, P2 ;  /* 0x00000009ff007c0c */ /* 0x000fe2000bf45320 */
[----:B------:R-:W-:Y:S01]  /*1ac20*/  IMAD.U32 R12, RZ, RZ, UR4 ;  /* 0x00000004ff0c7e24 */ /* 0x000fe2000f8e00ff */
[----:B------:R-:W-:Y:S01]  /*1ac30*/  IADD3.X R7, R13, UR7, RZ, P5, !PT ;  /* 0x000000070d077c10 */ /* 0x000fe2000affe4ff */
[----:B------:R-:W-:-:S06]  /*1ac40*/  ULDC.64 UR4, c[0x0][0x418] ;  /* 0x0001060000047ab9 */ /* 0x000fcc0000000a00 */
[----:B------:R-:W5:Y:S04]  /*1ac50*/  @P0 LDG.E R11, desc[UR56][R6.64] ;  /* 0x00000038060b0981 */ /* 0x000f68000c1e1900 */
        /* <DEDUP_REMOVED lines=10> */
[----:B------:R-:W-:-:S03]  /*1ad00*/  UIMAD UR4, UR4, UR5, URZ ;  /* 0x00000005040472a4 */ /* 0x000fc6000f8e023f */
[----:B------:R-:W-:Y:S02]  /*1ad10*/  ULDC UR5, c[0x0][0x348] ;  /* 0x0000d20000057ab9 */ /* 0x000fe40000000800 */
[----:B0-----:R-:W-:Y:S02]  /*1ad20*/  IMAD.U32 R9, RZ, RZ, UR5 ;  /* 0x00000005ff097e24 */ /* 0x001fe4000f8e00ff */
[----:B------:R-:W-:Y:S01]  /*1ad30*/  IMAD.U32 R8, RZ, RZ, UR4 ;  /* 0x00000004ff087e24 */ /* 0x000fe2000f8e00ff */
[----:B--2---:R0:W-:Y:S01]  /*1ad40*/  STL [R1+0x5c], R12 ;  /* 0x00005c0c01007387 */ /* 0x0041e20000100800 */
[----:B------:R-:W-:Y:S05]  /*1ad50*/  @P3 BRA `(.L_x_643) ;  /* 0x0000000000143947 */ /* 0x000fea0003800000 */
[----:B------:R-:W-:Y:S05]  /*1ad60*/  @!P1 BRA `(.L_x_643) ;  /* 0x0000000000109947 */ /* 0x000fea0003800000 */
[----:B0-----:R-:W2:Y:S04]  /*1ad70*/  LDG.E R12, desc[UR56][R2.64] ;  /* 0x00000038020c7981 */ /* 0x001ea8000c1e1900 */
[----:B------:R-:W2:Y:S02]  /*1ad80*/  LDG.E R2, desc[UR56][R2.64+0x4] ;  /* 0x0000043802027981 */ /* 0x000ea4000c1e1900 */
[----:B--2---:R-:W-:-:S05]  /*1ad90*/  IMAD.IADD R2, R2, 0x1, -R12 ;  /* 0x0000000102027824 */ /* 0x004fca00078e0a0c */
[----:B------:R1:W-:Y:S02]  /*1ada0*/  STL [R1+0x5c], R2 ;  /* 0x00005c0201007387 */ /* 0x0003e40000100800 */
.L_x_643:
[----:B------:R-:W2:Y:S01]  /*1adb0*/  LDL.LU R3, [R1+0x8] ;  /* 0x0000080001037983 */ /* 0x000ea20000300800 */
[----:B0-----:R-:W-:Y:S01]  /*1adc0*/  IMAD.MOV.U32 R12, RZ, RZ, R15 ;  /* 0x000000ffff0c7224 */ /* 0x001fe200078e000f */
[----:B------:R-:W-:Y:S02]  /*1add0*/  ULDC.64 UR4, c[0x0][0xa20] ;  /* 0x0002880000047ab9 */ /* 0x000fe40000000a00 */
[----:B------:R-:W-:Y:S02]  /*1ade0*/  ISETP.NE.U32.AND P1, PT, RZ, UR4, PT ;  /* 0x00000004ff007c0c */ /* 0x000fe4000bf25070 */
[----:B------:R0:W-:Y:S02]  /*1adf0*/  STL [R1+0x18], R12 ;  /* 0x0000180c01007387 */ /* 0x0001e40000100800 */
[----:B------:R-:W-:Y:S02]  /*1ae00*/  ISETP.NE.AND.EX P1, PT, RZ, UR5, PT, P1 ;  /* 0x00000005ff007c0c */ /* 0x000fe4000bf25310 */
[----:B--2---:R-:W-:-:S02]  /*1ae10*/  LOP3.LUT R17, R3, 0xff000000, RZ, 0xc0, !PT ;  /* 0xff00000003117812 */ /* 0x004fc400078ec0ff */
[C---:B-1----:R-:W-:Y:S02]  /*1ae20*/  LOP3.LUT R2, R3.reuse, 0xff0000, RZ, 0xc0, !PT ;  /* 0x00ff000003027812 */ /* 0x042fe400078ec0ff */
[----:B------:R-:W-:Y:S02]  /*1ae30*/  SHF.R.U32.HI R17, RZ, 0x8, R17 ;  /* 0x00000008ff117819 */ /* 0x000fe40000011611 */
[----:B------:R-:W-:Y:S02]  /*1ae40*/  LOP3.LUT R16, R3, 0xffff, RZ, 0xc0, !PT ;  /* 0x0000ffff03107812 */ /* 0x000fe400078ec0ff */
[----:B------:R-:W-:Y:S01]  /*1ae50*/  LEA.HI R17, R2, R17, RZ, 0x10 ;  /* 0x0000001102117211 */ /* 0x000fe200078f80ff */
[----:B-----5:R-:W-:-:S05]  /*1ae60*/  IMAD.IADD R2, R11, 0x1, R0 ;  /* 0x000000010b027824 */ /* 0x020fca00078e0200 */
[----:B------:R0:W-:Y:S01]  /*1ae70*/  STL [R1+0x20], R2 ;  /* 0x0000200201007387 */ /* 0x0001e20000100800 */
[----:B------:R-:W-:Y:S05]  /*1ae80*/  @!P1 BRA `(.L_x_644) ;  /* 0x0000000000109947 */ /* 0x000fea0003800000 */
[----:B0-----:R-:W-:-:S04]  /*1ae90*/  IADD3 R2, P0, R14, UR4, RZ ;  /* 0x000000040e027c10 */ /* 0x001fc8000ff1e0ff */
[----:B------:R-:W-:-:S05]  /*1aea0*/  IADD3.X R3, R13, UR5, RZ, P0, !PT ;  /* 0x000000050d037c10 */ /* 0x000fca00087fe4ff */
[----:B------:R0:W5:Y:S01]  /*1aeb0*/  LDG.E R8, desc[UR56][R2.64] ;  /* 0x0000003802087981 */ /* 0x000162000c1e1900 */
[----:B------:R-:W-:Y:S05]  /*1aec0*/  BRA `(.L_x_645) ;  /* 0x0000000000107947 */ /* 0x000fea0003800000 */
.L_x_644:
[----:B------:R-:W-:Y:S05]  /*1aed0*/  @!P0 BRA `(.L_x_645) ;  /* 0x00000000000c8947 */ /* 0x000fea0003800000 */
[----:B------:R-:W2:Y:S04]  /*1aee0*/  LDG.E R8, desc[UR56][R6.64] ;  /* 0x0000003806087981 */ /* 0x000ea8000c1e1900 */
[----:B------:R-:W2:Y:S02]  /*1aef0*/  LDG.E R6, desc[UR56][R6.64+0x4] ;  /* 0x0000043806067981 */ /* 0x000ea4000c1e1900 */
[----:B--2---:R-:W-:-:S07]  /*1af00*/  IMAD.IADD R8, R6, 0x1, -R8 ;  /* 0x0000000106087824 */ /* 0x004fce00078e0a08 */
.L_x_645:
[----:B-----5:R-:W-:Y:S02]  /*1af10*/  IMAD.IADD R6, R8, 0x1, -R0 ;  /* 0x0000000108067824 */ /* 0x020fe400078e0a00 */
[----:B------:R-:W2:Y:S04]  /*1af20*/  @P2 LDG.E R0, desc[UR56][R4.64] ;  /* 0x0000003804002981 */ /* 0x000ea8000c1e1900 */
[----:B------:R-:W2:Y:S01]  /*1af30*/  @P2 LDG.E R4, desc[UR56][R4.64+0x4] ;  /* 0x0000043804042981 */ /* 0x000ea2000c1e1900 */
[----:B------:R-:W-:Y:S01]  /*1af40*/  LOP3.LUT R13, R17, 0xff, RZ, 0xc0, !PT ;  /* 0x000000ff110d7812 */ /* 0x000fe200078ec0ff */
[----:B------:R-:W-:Y:S01]  /*1af50*/  BSSY B0, `(.L_x_646) ;  /* 0x000002a000007945 */ /* 0x000fe20003800000 */
[----:B------:R-:W-:Y:S01]  /*1af60*/  SHF.R.U32.HI R17, RZ, 0x10, R17 ;  /* 0x00000010ff117819 */ /* 0x000fe20000011611 */
[----:B--2---:R-:W-:-:S04]  /*1af70*/  @P2 IMAD.IADD R9, R4, 0x1, -R0 ;  /* 0x0000000104092824 */ /* 0x004fc800078e0a00 */
[----:B0-----:R-:W-:-:S04]  /*1af80*/  IMAD.IADD R2, R6, 0x1, R9 ;  /* 0x0000000106027824 */ /* 0x001fc800078e0209 */
[C---:B------:R-:W-:Y:S01]  /*1af90*/  VIADD R0, R2.reuse, 0x7f ;  /* 0x0000007f02007836 */ /* 0x040fe20000000000 */
[----:B------:R-:W-:-:S04]  /*1afa0*/  ISETP.GE.AND P1, PT, R2, 0x1, PT ;  /* 0x000000010200780c */ /* 0x000fc80003f26270 */
[----:B------:R-:W-:-:S04]  /*1afb0*/  SHF.R.S32.HI R2, RZ, 0x1f, R0 ;  /* 0x0000001fff027819 */ /* 0x000fc80000011400 */
[----:B------:R-:W-:Y:S01]  /*1afc0*/  LEA.HI R2, R2, R0, RZ, 0x7 ;  /* 0x0000000002027211 */ /* 0x000fe200078f38ff */
[----:B------:R-:W-:-:S03]  /*1afd0*/  IMAD.MOV.U32 R0, RZ, RZ, RZ ;  /* 0x000000ffff007224 */ /* 0x000fc600078e00ff */
[----:B------:R-:W-:-:S05]  /*1afe0*/  SHF.R.S32.HI R11, RZ, 0x7, R2 ;  /* 0x00000007ff0b7819 */ /* 0x000fca0000011402 */
[----:B------:R0:W-:Y:S04]  /*1aff0*/  STL [R1+0x40], R11 ;  /* 0x0000400b01007387 */ /* 0x0001e80000100800 */
[----:B------:R0:W-:Y:S01]  /*1b000*/  STL [R1+0x60], R13 ;  /* 0x0000600d01007387 */ /* 0x0001e20000100800 */
[----:B------:R-:W-:Y:S05]  /*1b010*/  @!P1 BRA `(.L_x_647) ;  /* 0x0000000000749947 */ /* 0x000fea0003800000 */
[----:B------:R-:W-:Y:S01]  /*1b020*/  ISETP.NE.AND P0, PT, R17, RZ, PT ;  /* 0x000000ff1100720c */ /* 0x000fe20003f05270 */
[----:B------:R-:W-:-:S03]  /*1b030*/  ULDC UR4, c[0x0][0x9f0] ;  /* 0x00027c0000047ab9 */ /* 0x000fc60000000800 */
[----:B------:R-:W-:-:S04]  /*1b040*/  SEL R2, R17, UR4, P0 ;  /* 0x0000000411027c07 */ /* 0x000fc80008000000 */
[----:B------:R-:W-:Y:S02]  /*1b050*/  IABS R3, R2 ;  /* 0x0000000200037213 */ /* 0x000fe40000000000 */
[----:B------:R-:W-:Y:S02]  /*1b060*/  IADD3 R0, R2, -0x1, R11 ;  /* 0xffffffff02007810 */ /* 0x000fe40007ffe00b */
[----:B------:R-:W1:Y:S08]  /*1b070*/  I2F.RP R4, R3 ;  /* 0x0000000300047306 */ /* 0x000e700000209400 */
[----:B-1----:R-:W1:Y:S02]  /*1b080*/  MUFU.RCP R4, R4 ;  /* 0x0000000400047308 */ /* 0x002e640000001000 */
[----:B-1----:R-:W-:-:S06]  /*1b090*/  VIADD R4, R4, 0xffffffe ;  /* 0x0ffffffe04047836 */ /* 0x002fcc0000000000 */
[----:B------:R1:W2:Y:S02]  /*1b0a0*/  F2I.FTZ.U32.TRUNC.NTZ R5, R4 ;  /* 0x0000000400057305 */ /* 0x0002a4000021f000 */
[----:B-1----:R-:W-:-:S04]  /*1b0b0*/  LOP3.LUT R4, R0, R2, RZ, 0x3c, !PT ;  /* 0x0000000200047212 */ /* 0x002fc800078e3cff */
[----:B------:R-:W-:Y:S01]  /*1b0c0*/  ISETP.GE.AND P4, PT, R4, RZ, PT ;  /* 0x000000ff0400720c */ /* 0x000fe20003f86270 */
[----:B--2---:R-:W-:-:S04]  /*1b0d0*/  IMAD.MOV R4, RZ, RZ, -R5 ;  /* 0x000000ffff047224 */ /* 0x004fc800078e0a05 */
[----:B------:R-:W-:Y:S02]  /*1b0e0*/  IMAD R7, R4, R3, RZ ;  /* 0x0000000304077224 */ /* 0x000fe400078e02ff */
[----:B------:R-:W-:-:S04]  /*1b0f0*/  IMAD.MOV.U32 R4, RZ, RZ, RZ ;  /* 0x000000ffff047224 */ /* 0x000fc800078e00ff */
[----:B------:R-:W-:Y:S01]  /*1b100*/  IMAD.HI.U32 R7, R5, R7, R4 ;  /* 0x0000000705077227 */ /* 0x000fe200078e0004 */
[----:B------:R-:W-:Y:S02]  /*1b110*/  IABS R4, R0 ;  /* 0x0000000000047213 */ /* 0x000fe40000000000 */
[----:B------:R-:W-:-:S05]  /*1b120*/  IABS R0, R2 ;  /* 0x0000000200007213 */ /* 0x000fca0000000000 */
[----:B------:R-:W-:-:S04]  /*1b130*/  IMAD.MOV R0, RZ, RZ, -R0 ;  /* 0x000000ffff007224 */ /* 0x000fc800078e0a00 */
        /* <DEDUP_REMOVED lines=10> */
[----:B------:R-:W-:-:S07]  /*1b1e0*/  @!P3 LOP3.LUT R0, RZ, R2, RZ, 0x33, !PT ;  /* 0x00000002ff00b212 */ /* 0x000fce00078e33ff */
.L_x_647:
[----:B------:R-:W-:Y:S05]  /*1b1f0*/  BSYNC B0 ;  /* 0x0000000000007941 */ /* 0x000fea0003800000 */
.L_x_646:
[-C--:B------:R-:W-:Y:S01]  /*1b200*/  IMAD R2, R13, R0.reuse, RZ ;  /* 0x000000000d027224 */ /* 0x080fe200078e02ff */
[----:B------:R-:W-:Y:S04]  /*1b210*/  BSSY B0, `(.L_x_648) ;  /* 0x0000146000007945 */ /* 0x000fe80003800000 */
[C---:B------:R-:W-:Y:S01]  /*1b220*/  VIADDMNMX R0, R2.reuse, R0, R11, PT ;  /* 0x0000000002007246 */ /* 0x040fe2000380010b */
[----:B------:R-:W-:-:S04]  /*1b230*/  IMAD R2, R2, 0x80, -R6 ;  /* 0x0000008002027824 */ /* 0x000fc800078e0a06 */
[----:B------:R-:W-:Y:S01]  /*1b240*/  IMAD R6, R0, 0x80, -R6 ;  /* 0x0000008000067824 */ /* 0x000fe200078e0a06 */
[----:B------:R-:W-:-:S04]  /*1b250*/  VIMNMX R2, RZ, R2, !PT ;  /* 0x00000002ff027248 */ /* 0x000fc80007fe0100 */
[----:B------:R-:W-:-:S04]  /*1b260*/  VIMNMX R9, R6, R9, PT ;  /* 0x0000000906097248 */ /* 0x000fc80003fe0100 */
[----:B------:R-:W-:Y:S02]  /*1b270*/  ISETP.GT.AND P0, PT, R9, R2, PT ;  /* 0x000000020900720c */ /* 0x000fe40003f04270 */
[----:B------:R-:W-:-:S05]  /*1b280*/  SHF.R.U32.HI R2, RZ, 0x7, R2 ;  /* 0x00000007ff027819 */ /* 0x000fca0000011602 */
[----:B------:R-:W-:-:S06]  /*1b290*/  IMAD.MOV.U32 R7, RZ, RZ, R2 ;  /* 0x000000ffff077224 */ /* 0x000fcc00078e0002 */
[----:B------:R-:W-:-:S05]  /*1b2a0*/  @P0 VIADD R9, R9, 0x7f ;  /* 0x0000007f09090836 */ /* 0x000fca0000000000 */
[----:B------:R-:W-:-:S04]  /*1b2b0*/  @P0 SHF.R.S32.HI R0, RZ, 0x1f, R9 ;  /* 0x0000001fff000819 */ /* 0x000fc80000011409 */
[----:B------:R-:W-:-:S04]  /*1b2c0*/  @P0 LEA.HI R9, R0, R9, RZ, 0x7 ;  /* 0x0000000900090211 */ /* 0x000fc800078f38ff */
[----:B------:R-:W-:Y:S02]  /*1b2d0*/  @P0 SHF.R.S32.HI R7, RZ, 0x7, R9 ;  /* 0x00000007ff070819 */ /* 0x000fe40000011409 */
[----:B------:R-:W-:Y:S02]  /*1b2e0*/  PLOP3.LUT P0, PT, PT, PT, PT, 0x80, 0x0 ;  /* 0x000000000000781c */ /* 0x000fe40003f0f070 */
[----:B------:R-:W-:-:S13]  /*1b2f0*/  ISETP.GT.AND P3, PT, R7, R2, PT ;  /* 0x000000020700720c */ /* 0x000fda0003f64270 */
[----:B------:R-:W-:Y:S05]  /*1b300*/  @!P3 BRA `(.L_x_649) ;  /* 0x0000001000d8b947 */ /* 0x000fea0003800000 */
[----:B------:R-:W-:Y:S01]  /*1b310*/  UMOV UR4, 0xffffffff ;  /* 0xffffffff00047882 */ /* 0x000fe20000000000 */
[----:B------:R-:W-:Y:S02]  /*1b320*/  SEL R0, R12, RZ, !P2 ;  /* 0x000000ff0c007207 */ /* 0x000fe40005000000 */
[----:B------:R-:W-:Y:S05]  /*1b330*/  BRA.DIV UR4, `(.L_x_650) ;  /* 0x0000006e04b47947 */ /* 0x000fea000b800000 */
[----:B------:R-:W1:Y:S02]  /*1b340*/  S2R R3, SR_TID.X ;  /* 0x0000000000037919 */ /* 0x000e640000002100 */
[----:B-1----:R-:W-:-:S04]  /*1b350*/  SHF.R.U32.HI R3, RZ, 0x5, R3 ;  /* 0x00000005ff037819 */ /* 0x002fc80000011603 */
[----:B------:R-:W-:-:S05]  /*1b360*/  LOP3.LUT R3, R3, 0x3, RZ, 0xc0, !PT ;  /* 0x0000000303037812 */ /* 0x000fca00078ec0ff */
[----:B------:R1:W2:Y:S02]  /*1b370*/  SHFL.IDX PT, R14, R3, RZ, 0x1f ;  /* 0x00001fff030e7589 */ /* 0x0002a400000e0000 */
.L_x_815:
[----:B--2---:R-:W-:Y:S02]  /*1b380*/  ISETP.NE.AND P0, PT, R14, RZ, PT ;  /* 0x000000ff0e00720c */ /* 0x004fe40003f05270 */
[----:B------:R-:W-:-:S11]  /*1b390*/  PLOP3.LUT P6, PT, PT, PT, PT, 0x8, 0x0 ;  /* 0x000000000000781c */ /* 0x000fd60003fce170 */
[----:B------:R-:W-:Y:S05]  /*1b3a0*/  @P0 BRA `(.L_x_651) ;  /* 0x00000000000c0947 */ /* 0x000fea0003800000 */
[----:B------:R-:W-:-:S03]  /*1b3b0*/  UMOV UR4, 0xffffffff ;  /* 0xffffffff00047882 */ /* 0x000fc60000000000 */
[----:B------:R-:W-:Y:S05]  /*1b3c0*/  BRA.DIV UR4, `(.L_x_652) ;  /* 0x0000006e04c47947 */ /* 0x000fea000b800000 */
[----:B------:R-:W-:-:S13]  /*1b3d0*/  ELECT P6, URZ, PT ;  /* 0x00000000003f782f */ /* 0x000fda00038c0000 */
.L_x_651:
[----:B-1----:R-:W2:Y:S01]  /*1b3e0*/  LDL R3, [R1+0x64] ;  /* 0x0000640001037983 */ /* 0x002ea20000100800 */
[----:B------:R-:W-:Y:S01]  /*1b3f0*/  BSSY B1, `(.L_x_653) ;  /* 0x0000008000017945 */ /* 0x000fe20003800000 */
[----:B--2---:R-:W-:-:S05]  /*1b400*/  VIADD R3, R3, 0x1 ;  /* 0x0000000103037836 */ /* 0x004fca0000000000 */
[----:B------:R-:W-:-:S04]  /*1b410*/  LEA.HI R4, R3, R3, RZ, 0x1 ;  /* 0x0000000303047211 */ /* 0x000fc800078f08ff */
[----:B------:R-:W-:-:S05]  /*1b420*/  LOP3.LUT R4, R4, 0xfffffffe, RZ, 0xc0, !PT ;  /* 0xfffffffe04047812 */ /* 0x000fca00078ec0ff */
[----:B------:R-:W-:-:S05]  /*1b430*/  IMAD.IADD R3, R3, 0x1, -R4 ;  /* 0x0000000103037824 */ /* 0x000fca00078e0a04 */
[----:B------:R-:W-:-:S04]  /*1b440*/  SHF.L.U32 R3, R3, 0x1f, RZ ;  /* 0x0000001f03037819 */ /* 0x000fc800000006ff */
[----:B------:R-:W1:Y:S02]  /*1b450*/  SYNCS.PHASECHK.TRANS64.TRYWAIT P0, [R18+URZ+0x34820], R3 ;  /* 0x03482003120075a7 */ /* 0x000e64000800017f */
[----:B-1----:R-:W-:Y:S05]  /*1b460*/  @!P0 BRA `(.L_x_654) ;  /* 0x0000006c00bc8947 */ /* 0x002fea0003800000 */
.L_x_818:
[----:B------:R-:W-:Y:S05]  /*1b470*/  BSYNC B1 ;  /* 0x0000000000017941 */ /* 0x000fea0003800000 */
.L_x_653:
[----:B------:R-:W-:Y:S04]  /*1b480*/  BSSY B1, `(.L_x_655) ;  /* 0x0000084000017945 */ /* 0x000fe80003800000 */
[----:B------:R-:W-:Y:S05]  /*1b490*/  @!P6 BRA `(.L_x_656) ;  /* 0x000000080008e947 */ /* 0x000fea0003800000 */
[----:B------:R-:W2:Y:S04]  /*1b4a0*/  LDL R5, [R1+0x10] ;  /* 0x0000100001057983 */ /* 0x000ea80000100800 */
[----:B------:R-:W3:Y:S01]  /*1b4b0*/  LDL R6, [R1+0x24] ;  /* 0x0000240001067983 */ /* 0x000ee20000100800 */
[----:B------:R-:W-:Y:S01]  /*1b4c0*/  BSSY B2, `(.L_x_657) ;  /* 0x0000008000027945 */ /* 0x000fe20003800000 */
[----:B------:R-:W4:Y:S02]  /*1b4d0*/  S2R R4, SR_TID.X ;  /* 0x0000000000047919 */ /* 0x000f240000002100 */
[----:B----4-:R-:W-:-:S04]  /*1b4e0*/  LOP3.LUT R4, R4, 0x7f, RZ, 0xc0, !PT ;  /* 0x0000007f04047812 */ /* 0x010fc800078ec0ff */
[----:B------:R-:W-:Y:S01]  /*1b4f0*/  ISETP.NE.AND P2, PT, R4, RZ, PT ;  /* 0x000000ff0400720c */ /* 0x000fe20003f45270 */
[----:B--2---:R-:W-:Y:S01]  /*1b500*/  IMAD R5, R5, 0x8, R18 ;  /* 0x0000000805057824 */ /* 0x004fe200078e0212 */
[----:B---3--:R-:W-:-:S04]  /*1b510*/  SHF.L.U32 R9, R6, 0x1f, RZ ;  /* 0x0000001f06097819 */ /* 0x008fc800000006ff */
[----:B------:R-:W2:Y:S02]  /*1b520*/  SYNCS.PHASECHK.TRANS64.TRYWAIT P0, [R5+URZ+0x348a0], R9 ;  /* 0x0348a009050075a7 */ /* 0x000ea4000800017f */
[----:B--2---:R-:W-:Y:S05]  /*1b530*/  @!P0 BRA `(.L_x_658) ;  /* 0x0000006c009c8947 */ /* 0x004fea0003800000 */
.L_x_819:
[----:B------:R-:W-:Y:S05]  /*1b540*/  BSYNC B2 ;  /* 0x0000000000027941 */ /* 0x000fea0003800000 */
.L_x_657:
[----:B------:R-:W-:Y:S04]  /*1b550*/  BSSY B2, `(.L_x_659) ;  /* 0x0000009000027945 */ /* 0x000fe80003800000 */
[----:B------:R-:W-:Y:S05]  /*1b560*/  @P2 BRA `(.L_x_660) ;  /* 0x00000000001c2947 */ /* 0x000fea0003800000 */
[----:B------:R-:W3:Y:S01]  /*1b570*/  S2R R4, SR_TID.X ;  /* 0x0000000000047919 */ /* 0x000ee20000002100 */
[----:B-1----:R-:W-:-:S04]  /*1b580*/  IMAD.MOV.U32 R3, RZ, RZ, 0xc000 ;  /* 0x0000c000ff037424 */ /* 0x002fc800078e00ff */
[----:B------:R4:W-:Y:S01]  /*1b590*/  SYNCS.ARRIVE.TRANS64 RZ, [R5+URZ+0x34890], R3 ;  /* 0x0348900305ff79a7 */ /* 0x0009e2000800003f */
[----:B---3--:R-:W-:-:S04]  /*1b5a0*/  LOP3.LUT R4, R4, 0x1f, RZ, 0xc0, !PT ;  /* 0x0000001f04047812 */ /* 0x008fc800078ec0ff */
[----:B------:R-:W-:-:S13]  /*1b5b0*/  ISETP.NE.AND P0, PT, R4, RZ, PT ;  /* 0x000000ff0400720c */ /* 0x000fda0003f05270 */
[----:B----4-:R-:W-:Y:S05]  /*1b5c0*/  @!P0 BRA `(.L_x_660) ;  /* 0x0000000000048947 */ /* 0x010fea0003800000 */
[----:B------:R-:W-:Y:S01]  /*1b5d0*/  BPT.TRAP 0x1 ;  /* 0x000000040000795c */ /* 0x000fe20000300000 */
.L_x_660:
[----:B------:R-:W-:Y:S05]  /*1b5e0*/  BSYNC B2 ;  /* 0x0000000000027941 */ /* 0x000fea0003800000 */
.L_x_659:
[----:B-1----:R-:W3:Y:S01]  /*1b5f0*/  LDL R3, [R1+0x10] ;  /* 0x0000100001037983 */ /* 0x002ee20000100800 */
[----:B0-----:R-:W-:Y:S01]  /*1b600*/  IMAD.MOV.U32 R11, RZ, RZ, RZ ;  /* 0x000000ffff0b7224 */ /* 0x001fe200078e00ff */
[----:B------:R-:W-:Y:S01]  /*1b610*/  UIADD3 UR4, UP0, UR36, 0x570, URZ ;  /* 0x0000057024047890 */ /* 0x000fe2000ff1e03f */
[----:B------:R-:W-:Y:S01]  /*1b620*/  IMAD R4, R7, 0x80, R10 ;  /* 0x0000008007047824 */ /* 0x000fe200078e020a */
[----:B------:R-:W-:Y:S01]  /*1b630*/  PLOP3.LUT P0, PT, PT, PT, PT, 0x80, 0x0 ;  /* 0x000000000000781c */ /* 0x000fe20003f0f070 */
[----:B------:R-:W-:Y:S01]  /*1b640*/  UMOV UR6, 0x0 ;  /* 0x0000000000067882 */ /* 0x000fe20000000000 */
[----:B------:R-:W-:Y:S01]  /*1b650*/  R2UR UR10, R11 ;  /* 0x000000000b0a72ca */ /* 0x000fe200000e0000 */
[----:B------:R-:W-:Y:S01]  /*1b660*/  VIADD R4, R4, 0xffffff80 ;  /* 0xffffff8004047836 */ /* 0x000fe20000000000 */
[----:B------:R-:W-:Y:S01]  /*1b670*/  UIADD3.X UR5, URZ, UR37, URZ, UP0, !UPT ;  /* 0x000000253f057290 */ /* 0x000fe200087fe43f */
[----:B------:R-:W-:Y:S01]  /*1b680*/  UMOV UR7, 0x12f00000 ;  /* 0x12f0000000077882 */ /* 0x000fe20000000000 */
[----:B---3--:R-:W-:-:S02]  /*1b690*/  IMAD R8, R3, 0xc000, R18 ;  /* 0x0000c00003087824 */ /* 0x008fc400078e0212 */
[----:B------:R-:W-:Y:S02]  /*1b6a0*/  VIADD R3, R5, 0x34890 ;  /* 0x0003489005037836 */ /* 0x000fe40000000000 */
[----:B------:R-:W-:-:S07]  /*1b6b0*/  VIADD R6, R8, 0x1c400 ;  /* 0x0001c40008067836 */ /* 0x000fce0000000000 */
.L_x_661:
        /* <DEDUP_REMOVED lines=16> */
.L_x_662:
        /* <DEDUP_REMOVED lines=15> */
.L_x_663:
        /* <DEDUP_REMOVED lines=10> */
[----:B------:R-:W0:Y:S01]  /*1b950*/  SYNCS.PHASECHK.TRANS64.TRYWAIT P0, [R5+URZ+0x348c0], R9 ;  /* 0x0348c009050075a7 */ /* 0x000e22000800017f */
[----:B------:R-:W-:Y:S04]  /*1b960*/  BSSY B2, `(.L_x_664) ;  /* 0x0000002000027945 */ /* 0x000fe80003800000 */
[----:B0-----:R-:W-:Y:S05]  /*1b970*/  @!P0 BRA `(.L_x_665) ;  /* 0x0000006800a08947 */ /* 0x001fea0003800000 */
.L_x_820:
[----:B------:R-:W-:Y:S05]  /*1b980*/  BSYNC B2 ;  /* 0x0000000000027941 */ /* 0x000fea0003800000 */
.L_x_664:
[----:B------:R-:W-:Y:S01]  /*1b990*/  BSSY B2, `(.L_x_666) ;  /* 0x000000b000027945 */ /* 0x000fe20003800000 */
[----:B------:R-:W-:Y:S02]  /*1b9a0*/  IMAD.MOV.U32 R8, RZ, RZ, 0x0 ;  /* 0x00000000ff087424 */ /* 0x000fe400078e00ff */
[----:B0-2---:R-:W-:Y:S01]  /*1b9b0*/  IMAD.MOV.U32 R9, RZ, RZ, 0x12f00000 ;  /* 0x12f00000ff097424 */ /* 0x005fe200078e00ff */
[----:B------:R-:W-:Y:S06]  /*1b9c0*/  @P2 BRA `(.L_x_667) ;  /* 0x00000000001c2947 */ /* 0x000fec0003800000 */
[----:B------:R-:W0:Y:S01]  /*1b9d0*/  S2R R6, SR_TID.X ;  /* 0x0000000000067919 */ /* 0x000e220000002100 */
[----:B------:R-:W-:-:S04]  /*1b9e0*/  IMAD.MOV.U32 R3, RZ, RZ, 0x8000 ;  /* 0x00008000ff037424 */ /* 0x000fc800078e00ff */
[----:B------:R1:W-:Y:S01]  /*1b9f0*/  SYNCS.ARRIVE.TRANS64 RZ, [R5+URZ+0x348b0], R3 ;  /* 0x0348b00305ff79a7 */ /* 0x0003e2000800003f */
[----:B0-----:R-:W-:-:S04]  /*1ba00*/  LOP3.LUT R6, R6, 0x1f, RZ, 0xc0, !PT ;  /* 0x0000001f06067812 */ /* 0x001fc800078ec0ff */
[----:B------:R-:W-:-:S13]  /*1ba10*/  ISETP.NE.AND P0, PT, R6, RZ, PT ;  /* 0x000000ff0600720c */ /* 0x000fda0003f05270 */
[----:B-1----:R-:W-:Y:S05]  /*1ba20*/  @!P0 BRA `(.L_x_667) ;  /* 0x0000000000048947 */ /* 0x002fea0003800000 */
[----:B------:R-:W-:Y:S01]  /*1ba30*/  BPT.TRAP 0x1 ;  /* 0x000000040000795c */ /* 0x000fe20000300000 */
.L_x_667:
[----:B------:R-:W-:Y:S05]  /*1ba40*/  BSYNC B2 ;  /* 0x0000000000027941 */ /* 0x000fea0003800000 */
.L_x_666:
[----:B------:R-:W2:Y:S01]  /*1ba50*/  LDL R3, [R1+0x10] ;  /* 0x0000100001037983 */ /* 0x000ea20000100800 */
[----:B------:R-:W-:Y:S01]  /*1ba60*/  R2UR UR10, R11 ;  /* 0x000000000b0a72ca */ /* 0x000fe200000e0000 */
[----:B------:R-:W-:Y:S01]  /*1ba70*/  VIADD R6, R18, 0x400 ;  /* 0x0000040012067836 */ /* 0x000fe20000000000 */
[----:B------:R-:W-:Y:S01]  /*1ba80*/  R2UR UR6, R8 ;  /* 0x00000000080672ca */ /* 0x000fe200000e0000 */
[----:B------:R-:W-:Y:S01]  /*1ba90*/  UIADD3 UR4, UP0, UR36, 0x670, URZ ;  /* 0x0000067024047890 */ /* 0x000fe2000ff1e03f */
[----:B------:R-:W-:Y:S01]  /*1baa0*/  R2UR UR7, R9 ;  /* 0x00000000090772ca */ /* 0x000fe200000e0000 */
[----:B------:R-:W-:Y:S01]  /*1bab0*/  VIADD R5, R5, 0x348b0 ;  /* 0x000348b005057836 */ /* 0x000fe20000000000 */
[----:B------:R-:W-:Y:S01]  /*1bac0*/  PLOP3.LUT P0, PT, PT, PT, PT, 0x80, 0x0 ;  /* 0x000000000000781c */ /* 0x000fe20003f0f070 */
[----:B------:R-:W-:Y:S01]  /*1bad0*/  UIADD3.X UR5, URZ, UR37, URZ, UP0, !UPT ;  /* 0x000000253f057290 */ /* 0x000fe200087fe43f */
[----:B--2---:R-:W-:-:S11]  /*1bae0*/  IMAD R3, R3, 0x8000, R6 ;  /* 0x0000800003037824 */ /* 0x004fd600078e0206 */
.L_x_668:
        /* <DEDUP_REMOVED lines=10> */
[----:B------:R-:W2:Y:S01]  /*1bb90*/  LDL R11, [R1+0x10] ;  /* 0x00001000010b7983 */ /* 0x000ea20000100800 */
[----:B------:R-:W-:Y:S01]  /*1bba0*/  IMAD.MOV.U32 R3, RZ, RZ, 0x6000 ;  /* 0x00006000ff037424 */ /* 0x000fe200078e00ff */
[----:B------:R-:W-:Y:S02]  /*1bbb0*/  R2UR UR10, R12 ;  /* 0x000000000c0a72ca */ /* 0x000fe400000e0000 */
[----:B------:R-:W-:Y:S02]  /*1bbc0*/  R2UR UR6, R8 ;  /* 0x00000000080672ca */ /* 0x000fe400000e0000 */
[----:B------:R-:W-:Y:S02]  /*1bbd0*/  R2UR UR7, R9 ;  /* 0x00000000090772ca */ /* 0x000fe400000e0000 */
[----:B------:R-:W-:Y:S01]  /*1bbe0*/  PLOP3.LUT P0, PT, PT, PT, PT, 0x80, 0x0 ;  /* 0x000000000000781c */ /* 0x000fe20003f0f070 */
[----:B--2---:R-:W-:-:S04]  /*1bbf0*/  IMAD R3, R11, R3, 0x2000 ;  /* 0x000020000b037424 */ /* 0x004fc800078e0203 */
[----:B------:R-:W-:-:S04]  /*1bc00*/  IMAD R3, R11, -0x2000, R3 ;  /* 0xffffe0000b037824 */ /* 0x000fc800078e0203 */
[----:B------:R-:W-:-:S07]  /*1bc10*/  IMAD R3, R3, 0x2, R6 ;  /* 0x0000000203037824 */ /* 0x000fce00078e0206 */
.L_x_669:
        /* <DEDUP_REMOVED lines=9> */
[----:B--2---:R-:W-:Y:S05]  /*1bcb0*/  @P0 BRA.U.ANY `(.L_x_669) ;  /* 0xfffffffd00d80947 */ /* 0x004fea000393ffff */
.L_x_656:
[----:B------:R-:W-:Y:S05]  /*1bcc0*/  BSYNC B1 ;  /* 0x0000000000017941 */ /* 0x000fea0003800000 */
.L_x_655:
[----:B------:R-:W1:Y:S04]  /*1bcd0*/  LDL.LU R8, [R1+0x10] ;  /* 0x0000100001087983 */ /* 0x000e680000300800 */
[----:B------:R-:W2:Y:S01]  /*1bce0*/  LDL.LU R6, [R1+0x24] ;  /* 0x0000240001067983 */ /* 0x000ea20000300800 */
[----:B------:R-:W-:Y:S01]  /*1bcf0*/  PLOP3.LUT P0, PT, PT, PT, PT, 0x8, 0x0 ;  /* 0x000000000000781c */ /* 0x000fe20003f0e170 */
[----:B-1----:R-:W-:Y:S02]  /*1bd00*/  VIADD R3, R8, 0x1 ;  /* 0x0000000108037836 */ /* 0x002fe40000000000 */
[----:B------:R-:W-:-:S03]  /*1bd10*/  VIADD R8, R7, 0xfffffffe ;  /* 0xfffffffe07087836 */ /* 0x000fc60000000000 */
[C---:B------:R-:W-:Y:S02]  /*1bd20*/  ISETP.NE.AND P2, PT, R3.reuse, 0x2, PT ;  /* 0x000000020300780c */ /* 0x040fe40003f45270 */
[----:B------:R-:W-:Y:S02]  /*1bd30*/  ISETP.GE.AND P3, PT, R8, R2, PT ;  /* 0x000000020800720c */ /* 0x000fe40003f66270 */
[----:B------:R-:W-:Y:S02]  /*1bd40*/  SEL R4, RZ, 0x1, P2 ;  /* 0x00000001ff047807 */ /* 0x000fe40001000000 */
[----:B------:R-:W-:Y:S02]  /*1bd50*/  SEL R3, R3, RZ, P2 ;  /* 0x000000ff03037207 */ /* 0x000fe40001000000 */
[----:B--2---:R-:W-:-:S03]  /*1bd60*/  LOP3.LUT R6, R6, R4, RZ, 0x3c, !PT ;  /* 0x0000000406067212 */ /* 0x004fc600078e3cff */
[----:B------:R1:W-:Y:S04]  /*1bd70*/  STL [R1+0x10], R3 ;  /* 0x0000100301007387 */ /* 0x0003e80000100800 */
[----:B------:R1:W-:Y:S01]  /*1bd80*/  STL [R1+0x24], R6 ;  /* 0x0000240601007387 */ /* 0x0003e20000100800 */
[----:B------:R-:W-:Y:S05]  /*1bd90*/  @!P3 BRA `(.L_x_649) ;  /* 0x000000080034b947 */ /* 0x000fea0003800000 */
.L_x_685:
[----:B------:R-:W-:Y:S05]  /*1bda0*/  YIELD ;  /* 0x0000000000007946 */ /* 0x000fea0003800000 */
[----:B------:R-:W-:Y:S04]  /*1bdb0*/  BSSY B1, `(.L_x_670) ;  /* 0x000007f000017945 */ /* 0x000fe80003800000 */
[----:B--2---:R-:W-:Y:S05]  /*1bdc0*/  @!P6 BRA `(.L_x_671) ;  /* 0x0000000400f4e947 */ /* 0x004fea0003800000 */
[----:B------:R-:W2:Y:S04]  /*1bdd0*/  LDL R5, [R1+0x10] ;  /* 0x0000100001057983 */ /* 0x000ea80000100800 */
[----:B------:R-:W3:Y:S01]  /*1bde0*/  LDL R4, [R1+0x24] ;  /* 0x0000240001047983 */ /* 0x000ee20000100800 */
[----:B------:R-:W-:Y:S01]  /*1bdf0*/  BSSY B2, `(.L_x_672) ;  /* 0x0000008000027945 */ /* 0x000fe20003800000 */
[----:B-1----:R-:W1:Y:S02]  /*1be00*/  S2R R3, SR_TID.X ;  /* 0x0000000000037919 */ /* 0x002e640000002100 */
[----:B-1----:R-:W-:-:S04]  /*1be10*/  LOP3.LUT R3, R3, 0x7f, RZ, 0xc0, !PT ;  /* 0x0000007f03037812 */ /* 0x002fc800078ec0ff */
[----:B------:R-:W-:Y:S01]  /*1be20*/  ISETP.NE.AND P3, PT, R3, RZ, PT ;  /* 0x000000ff0300720c */ /* 0x000fe20003f65270 */
[----:B--2---:R-:W-:Y:S01]  /*1be30*/  IMAD R7, R5, 0x8, R18 ;  /* 0x0000000805077824 */ /* 0x004fe200078e0212 */
[----:B---3--:R-:W-:-:S04]  /*1be40*/  SHF.L.U32 R6, R4, 0x1f, RZ ;  /* 0x0000001f04067819 */ /* 0x008fc800000006ff */
[----:B------:R-:W1:Y:S02]  /*1be50*/  SYNCS.PHASECHK.TRANS64.TRYWAIT P2, [R7+URZ+0x348a0], R6 ;  /* 0x0348a006070075a7 */ /* 0x000e64000804017f */
[----:B-1----:R-:W-:Y:S05]  /*1be60*/  @!P2 BRA `(.L_x_673) ;  /* 0x000000640078a947 */ /* 0x002fea0003800000 */
.L_x_821:
[----:B------:R-:W-:Y:S05]  /*1be70*/  BSYNC B2 ;  /* 0x0000000000027941 */ /* 0x000fea0003800000 */
.L_x_672:
[----:B------:R-:W-:Y:S04]  /*1be80*/  BSSY B2, `(.L_x_674) ;  /* 0x0000009000027945 */ /* 0x000fe80003800000 */
[----:B------:R-:W-:Y:S05]  /*1be90*/  @P3 BRA `(.L_x_675) ;  /* 0x00000000001c3947 */ /* 0x000fea0003800000 */
[----:B------:R-:W2:Y:S01]  /*1bea0*/  S2R R4, SR_TID.X ;  /* 0x0000000000047919 */ /* 0x000ea20000002100 */
[----:B------:R-:W-:-:S04]  /*1beb0*/  IMAD.MOV.U32 R3, RZ, RZ, 0xc000 ;  /* 0x0000c000ff037424 */ /* 0x000fc800078e00ff */
[----:B------:R3:W-:Y:S01]  /*1bec0*/  SYNCS.ARRIVE.TRANS64 RZ, [R7+URZ+0x34890], R3 ;  /* 0x0348900307ff79a7 */ /* 0x0007e2000800003f */
[----:B--2---:R-:W-:-:S04]  /*1bed0*/  LOP3.LUT R4, R4, 0x1f, RZ, 0xc0, !PT ;  /* 0x0000001f04047812 */ /* 0x004fc800078ec0ff */
[----:B------:R-:W-:-:S13]  /*1bee0*/  ISETP.NE.AND P2, PT, R4, RZ, PT ;  /* 0x000000ff0400720c */ /* 0x000fda0003f45270 */
[----:B---3--:R-:W-:Y:S05]  /*1bef0*/  @!P2 BRA `(.L_x_675) ;  /* 0x000000000004a947 */ /* 0x008fea0003800000 */
[----:B------:R-:W-:Y:S01]  /*1bf00*/  BPT.TRAP 0x1 ;  /* 0x000000040000795c */ /* 0x000fe20000300000 */
.L_x_675:
[----:B------:R-:W-:Y:S05]  /*1bf10*/  BSYNC B2 ;  /* 0x0000000000027941 */ /* 0x000fea0003800000 */
.L_x_674:
[----:B------:R-:W2:Y:S01]  /*1bf20*/  LDL R3, [R1+0x10] ;  /* 0x0000100001037983 */ /* 0x000ea20000100800 */
[----:B0-----:R-:W-:Y:S01]  /*1bf30*/  IMAD.MOV.U32 R11, RZ, RZ, RZ ;  /* 0x000000ffff0b7224 */ /* 0x001fe200078e00ff */
[----:B------:R-:W-:Y:S01]  /*1bf40*/  UIADD3 UR4, UP0, UR36, 0x570, URZ ;  /* 0x0000057024047890 */ /* 0x000fe2000ff1e03f */
[----:B------:R-:W-:Y:S01]  /*1bf50*/  PLOP3.LUT P2, PT, PT, PT, PT, 0x80, 0x0 ;  /* 0x000000000000781c */ /* 0x000fe20003f4f070 */
[----:B------:R-:W-:Y:S01]  /*1bf60*/  IMAD R4, R8, 0x80, R10 ;  /* 0x0000008008047824 */ /* 0x000fe200078e020a */
[----:B------:R-:W-:Y:S01]  /*1bf70*/  UMOV UR6, 0x0 ;  /* 0x0000000000067882 */ /* 0x000fe20000000000 */
[----:B------:R-:W-:Y:S01]  /*1bf80*/  R2UR UR10, R11 ;  /* 0x000000000b0a72ca */ /* 0x000fe200000e0000 */
[----:B------:R-:W-:Y:S01]  /*1bf90*/  UIADD3.X UR5, URZ, UR37, URZ, UP0, !UPT ;  /* 0x000000253f057290 */ /* 0x000fe200087fe43f */
[----:B------:R-:W-:Y:S01]  /*1bfa0*/  UMOV UR7, 0x12f00000 ;  /* 0x12f0000000077882 */ /* 0x000fe20000000000 */
[----:B--2---:R-:W-:Y:S02]  /*1bfb0*/  IMAD R5, R3, 0xc000, R18 ;  /* 0x0000c00003057824 */ /* 0x004fe400078e0212 */
[----:B------:R-:W-:-:S02]  /*1bfc0*/  VIADD R3, R7, 0x34890 ;  /* 0x0003489007037836 */ /* 0x000fc40000000000 */
[----:B------:R-:W-:-:S08]  /*1bfd0*/  VIADD R9, R5, 0x1c400 ;  /* 0x0001c40005097836 */ /* 0x000fd00000000000 */
.L_x_676:
        /* <DEDUP_REMOVED lines=16> */
.L_x_677:
        /* <DEDUP_REMOVED lines=15> */
.L_x_678:
        /* <DEDUP_REMOVED lines=13> */
.L_x_822:
[----:B------:R-:W-:Y:S05]  /*1c2a0*/  BSYNC B2 ;  /* 0x0000000000027941 */ /* 0x000fea0003800000 */
.L_x_679:
[----:B------:R-:W-:Y:S01]  /*1c2b0*/  BSSY B2, `(.L_x_681) ;  /* 0x000000b000027945 */ /* 0x000fe20003800000 */
[----:B------:R-:W-:Y:S02]  /*1c2c0*/  IMAD.MOV.U32 R12, RZ, RZ, 0x0 ;  /* 0x00000000ff0c7424 */ /* 0x000fe400078e00ff */
[----:B------:R-:W-:Y:S01]  /*1c2d0*/  IMAD.MOV.U32 R13, RZ, RZ, 0x12f00000 ;  /* 0x12f00000ff0d7424 */ /* 0x000fe200078e00ff */
[----:B------:R-:W-:Y:S06]  /*1c2e0*/  @P3 BRA `(.L_x_682) ;  /* 0x00000000001c3947 */ /* 0x000fec0003800000 */
[----:B------:R-:W2:Y:S01]  /*1c2f0*/  S2R R5, SR_TID.X ;  /* 0x0000000000057919 */ /* 0x000ea20000002100 */
[----:B------:R-:W-:-:S04]  /*1c300*/  IMAD.MOV.U32 R3, RZ, RZ, 0x8000 ;  /* 0x00008000ff037424 */ /* 0x000fc800078e00ff */
[----:B------:R3:W-:Y:S01]  /*1c310*/  SYNCS.ARRIVE.TRANS64 RZ, [R7+URZ+0x348b0], R3 ;  /* 0x0348b00307ff79a7 */ /* 0x0007e2000800003f */
[----:B--2---:R-:W-:-:S04]  /*1c320*/  LOP3.LUT R5, R5, 0x1f, RZ, 0xc0, !PT ;  /* 0x0000001f05057812 */ /* 0x004fc800078ec0ff */
[----:B------:R-:W-:-:S13]  /*1c330*/  ISETP.NE.AND P2, PT, R5, RZ, PT ;  /* 0x000000ff0500720c */ /* 0x000fda0003f45270 */
[----:B---3--:R-:W-:Y:S05]  /*1c340*/  @!P2 BRA `(.L_x_682) ;  /* 0x000000000004a947 */ /* 0x008fea0003800000 */
[----:B------:R-:W-:Y:S01]  /*1c350*/  BPT.TRAP 0x1 ;  /* 0x000000040000795c */ /* 0x000fe20000300000 */
.L_x_682:
[----:B------:R-:W-:Y:S05]  /*1c360*/  BSYNC B2 ;  /* 0x0000000000027941 */ /* 0x000fea0003800000 */
.L_x_681:
[----:B------:R-:W2:Y:S01]  /*1c370*/  LDL R5, [R1+0x10] ;  /* 0x0000100001057983 */ /* 0x000ea20000100800 */
[----:B------:R-:W-:Y:S01]  /*1c380*/  R2UR UR10, R11 ;  /* 0x000000000b0a72ca */ /* 0x000fe200000e0000 */
[----:B------:R-:W-:Y:S01]  /*1c390*/  VIADD R3, R18, 0x400 ;  /* 0x0000040012037836 */ /* 0x000fe20000000000 */
[----:B------:R-:W-:Y:S01]  /*1c3a0*/  R2UR UR6, R12 ;  /* 0x000000000c0672ca */ /* 0x000fe200000e0000 */
[----:B------:R-:W-:Y:S01]  /*1c3b0*/  UIADD3 UR4, UP0, UR36, 0x670, URZ ;  /* 0x0000067024047890 */ /* 0x000fe2000ff1e03f */
[----:B------:R-:W-:Y:S01]  /*1c3c0*/  R2UR UR7, R13 ;  /* 0x000000000d0772ca */ /* 0x000fe200000e0000 */
[----:B01----:R-:W-:Y:S01]  /*1c3d0*/  VIADD R7, R7, 0x348b0 ;  /* 0x000348b007077836 */ /* 0x003fe20000000000 */
[----:B------:R-:W-:Y:S01]  /*1c3e0*/  PLOP3.LUT P2, PT, PT, PT, PT, 0x80, 0x0 ;  /* 0x000000000000781c */ /* 0x000fe20003f4f070 */
[----:B------:R-:W-:Y:S01]  /*1c3f0*/  UIADD3.X UR5, URZ, UR37, URZ, UP0, !UPT ;  /* 0x000000253f057290 */ /* 0x000fe200087fe43f */
[----:B--2---:R-:W-:-:S11]  /*1c400*/  IMAD R3, R5, 0x8000, R3 ;  /* 0x0000800005037824 */ /* 0x004fd600078e0203 */
.L_x_683:
        /* <DEDUP_REMOVED lines=15> */
.L_x_684:
        /* <DEDUP_REMOVED lines=10> */
.L_x_671:
[----:B------:R-:W-:Y:S05]  /*1c5a0*/  BSYNC B1 ;  /* 0x0000000000017941 */ /* 0x000fea0003800000 */
.L_x_670:
[----:B-1----:R-:W2:Y:S04]  /*1c5b0*/  LDL.LU R6, [R1+0x10] ;  /* 0x0000100001067983 */ /* 0x002ea80000300800 */
[----:B------:R-:W3:Y:S01]  /*1c5c0*/  LDL.LU R5, [R1+0x24] ;  /* 0x0000240001057983 */ /* 0x000ee20000300800 */
[C---:B------:R-:W-:Y:S01]  /*1c5d0*/  ISETP.GT.AND P3, PT, R8.reuse, R2, PT ;  /* 0x000000020800720c */ /* 0x040fe20003f64270 */
[----:B------:R-:W-:Y:S02]  /*1c5e0*/  VIADD R8, R8, 0xffffffff ;  /* 0xffffffff08087836 */ /* 0x000fe40000000000 */
[----:B--2---:R-:W-:-:S05]  /*1c5f0*/  VIADD R3, R6, 0x1 ;  /* 0x0000000106037836 */ /* 0x004fca0000000000 */
[----:B------:R-:W-:-:S04]  /*1c600*/  ISETP.NE.AND P2, PT, R3, 0x2, PT ;  /* 0x000000020300780c */ /* 0x000fc80003f45270 */
[----:B------:R-:W-:Y:S02]  /*1c610*/  SEL R4, RZ, 0x1, P2 ;  /* 0x00000001ff047807 */ /* 0x000fe40001000000 */
[----:B------:R-:W-:Y:S02]  /*1c620*/  SEL R3, R3, RZ, P2 ;  /* 0x000000ff03037207 */ /* 0x000fe40001000000 */
[----:B---3--:R-:W-:-:S05]  /*1c630*/  LOP3.LUT R5, R5, R4, RZ, 0x3c, !PT ;  /* 0x0000000405057212 */ /* 0x008fca00078e3cff */
[----:B------:R2:W-:Y:S04]  /*1c640*/  STL [R1+0x24], R5 ;  /* 0x0000240501007387 */ /* 0x0005e80000100800 */
[----:B------:R2:W-:Y:S01]  /*1c650*/  STL [R1+0x10], R3 ;  /* 0x0000100301007387 */ /* 0x0005e20000100800 */
[----:B------:R-:W-:Y:S05]  /*1c660*/  @P3 BRA `(.L_x_685) ;  /* 0xfffffff400cc3947 */ /* 0x000fea000383ffff */
.L_x_649:
[----:B------:R-:W-:Y:S05]  /*1c670*/  BSYNC B0 ;  /* 0x0000000000007941 */ /* 0x000fea0003800000 */
.L_x_648:
[----:B------:R3:W5:Y:S01]  /*1c680*/  LDL R7, [R1+0x40] ;  /* 0x0000400001077983 */ /* 0x0007620000100800 */
[----:B------:R-:W-:Y:S05]  /*1c690*/  @!P0 WARPSYNC.ALL ;  /* 0x0000000000008948 */ /* 0x000fea0003800000 */
[----:B------:R3:W-:Y:S01]  /*1c6a0*/  STL [R1+0x44], RZ ;  /* 0x000044ff01007387 */ /* 0x0007e20000100800 */
[----:B------:R-:W-:Y:S01]  /*1c6b0*/  BSSY B0, `(.L_x_686) ;  /* 0x0000020000007945 */ /* 0x000fe20003800000 */
[----:B------:R-:W-:Y:S06]  /*1c6c0*/  @!P0 BAR.SYNC.DEFER_BLOCKING 0xc, 0x180 ;  /* 0x0306000000008b1d */ /* 0x000fec0000010000 */
[----:B---3--:R-:W-:Y:S05]  /*1c6d0*/  @!P1 BRA `(.L_x_687) ;  /* 0x0000000000749947 */ /* 0x008fea0003800000 */
[----:B------:R-:W-:-:S13]  /*1c6e0*/  ISETP.NE.AND P0, PT, R17, RZ, PT ;  /* 0x000000ff1100720c */ /* 0x000fda0003f05270 */
[----:B------:R-:W3:Y:S02]  /*1c6f0*/  @!P0 LDC R17, c[0x0][0x9f0] ;  /* 0x00027c00ff118b82 */ /* 0x000ee40000000800 */
[----:B---3--:R-:W-:-:S04]  /*1c700*/  IABS R0, R17 ;  /* 0x0000001100007213 */ /* 0x008fc80000000000 */
[----:B------:R-:W3:Y:S08]  /*1c710*/  I2F.RP R2, R0 ;  /* 0x0000000000027306 */ /* 0x000ef00000209400 */
[----:B---3--:R-:W3:Y:S02]  /*1c720*/  MUFU.RCP R2, R2 ;  /* 0x0000000200027308 */ /* 0x008ee40000001000 */
[----:B---3--:R-:W-:-:S06]  /*1c730*/  VIADD R2, R2, 0xffffffe ;  /* 0x0ffffffe02027836 */ /* 0x008fcc0000000000 */
[----:B-12---:R-:W1:Y:S02]  /*1c740*/  F2I.FTZ.U32.TRUNC.NTZ R3, R2 ;  /* 0x0000000200037305 */ /* 0x006e64000021f000 */
[----:B-1----:R-:W-:-:S04]  /*1c750*/  IMAD.MOV R2, RZ, RZ, -R3 ;  /* 0x000000ffff027224 */ /* 0x002fc800078e0a03 */
[----:B------:R-:W-:Y:S02]  /*1c760*/  IMAD R4, R2, R0, RZ ;  /* 0x0000000002047224 */ /* 0x000fe400078e02ff */
[----:B------:R-:W-:-:S04]  /*1c770*/  IMAD.MOV.U32 R2, RZ, RZ, RZ ;  /* 0x000000ffff027224 */ /* 0x000fc800078e00ff */
[----:B------:R-:W-:Y:S01]  /*1c780*/  IMAD.HI.U32 R6, R3, R4, R2 ;  /* 0x0000000403067227 */ /* 0x000fe200078e0002 */
[----:B------:R-:W-:Y:S02]  /*1c790*/  IABS R2, R17 ;  /* 0x0000001100027213 */ /* 0x000fe40000000000 */
[----:B-----5:R-:W-:-:S03]  /*1c7a0*/  IADD3 R4, R7, -0x1, R17 ;  /* 0xffffffff07047810 */ /* 0x020fc60007ffe011 */
        /* <DEDUP_REMOVED lines=15> */
[----:B------:R3:W-:Y:S02]  /*1c8a0*/  STL [R1+0x44], R2 ;  /* 0x0000440201007387 */ /* 0x0007e40000100800 */
.L_x_687:
[----:B------:R-:W-:Y:S05]  /*1c8b0*/  BSYNC B0 ;  /* 0x0000000000007941 */ /* 0x000fea0003800000 */
.L_x_686:
[----:B------:R-:W4:Y:S04]  /*1c8c0*/  LDL R0, [R1+0x44] ;  /* 0x0000440001007983 */ /* 0x000f280000100800 */
[----:B---3--:R-:W4:Y:S01]  /*1c8d0*/  LDL R2, [R1+0x60] ;  /* 0x0000600001027983 */ /* 0x008f220000100800 */
[----:B------:R-:W-:Y:S01]  /*1c8e0*/  BSSY B7, `(.L_x_688) ;  /* 0x000040e000077945 */ /* 0x000fe20003800000 */
[----:B----4-:R-:W-:-:S05]  /*1c8f0*/  IMAD R2, R2, R0, RZ ;  /* 0x0000000002027224 */ /* 0x010fca00078e02ff */
[----:B-----5:R-:W-:Y:S01]  /*1c900*/  VIADDMNMX R0, R2, R0, R7, PT ;  /* 0x0000000002007246 */ /* 0x020fe20003800107 */
[----:B------:R3:W-:Y:S03]  /*1c910*/  STL [R1+0x30], R2 ;  /* 0x0000300201007387 */ /* 0x0007e60000100800 */
[----:B------:R-:W-:Y:S01]  /*1c920*/  ISETP.GT.AND P0, PT, R0, R2, PT ;  /* 0x000000020000720c */ /* 0x000fe20003f04270 */
[----:B------:R3:W-:-:S12]  /*1c930*/  STL [R1+0x48], R0 ;  /* 0x0000480001007387 */ /* 0x0007d80000100800 */
[----:B---3--:R-:W-:Y:S05]  /*1c940*/  @P0 BRA `(.L_x_689) ;  /* 0x0000000000480947 */ /* 0x008fea0003800000 */
[----:B------:R-:W3:Y:S02]  /*1c950*/  S2R R0, SR_TID.X ;  /* 0x0000000000007919 */ /* 0x000ee40000002100 */
[----:B---3--:R-:W-:-:S04]  /*1c960*/  LOP3.LUT R0, R0, 0x7f, RZ, 0xc0, !PT ;  /* 0x0000007f00007812 */ /* 0x008fc800078ec0ff */
[----:B------:R-:W-:-:S13]  /*1c970*/  ISETP.NE.AND P0, PT, R0, RZ, PT ;  /* 0x000000ff0000720c */ /* 0x000fda0003f05270 */
[----:B------:R-:W-:Y:S05]  /*1c980*/  @P0 BRA `(.L_x_690) ;  /* 0x00000040000c0947 */ /* 0x000fea0003800000 */
[----:B-12---:R-:W1:Y:S01]  /*1c990*/  S2R R3, SR_LANEID ;  /* 0x0000000000037919 */ /* 0x006e620000000000 */
[----:B------:R-:W-:Y:S02]  /*1c9a0*/  VOTEU.ANY UR4, UPT, PT ;  /* 0x0000000000047886 */ /* 0x000fe400038e0100 */
[----:B------:R-:W1:Y:S08]  /*1c9b0*/  FLO.U32 R0, UR4 ;  /* 0x0000000400007d00 */ /* 0x000e7000080e0000 */
[----:B------:R-:W2:Y:S01]  /*1c9c0*/  POPC R4, UR4 ;  /* 0x0000000400047d09 */ /* 0x000ea20008000000 */
[----:B-1----:R-:W-:-:S02]  /*1c9d0*/  ISETP.EQ.U32.AND P0, PT, R0, R3, PT ;  /* 0x000000030000720c */ /* 0x002fc40003f02070 */
[----:B------:R-:W2:Y:S11]  /*1c9e0*/  LDC.64 R2, c[0x0][0xc60] ;  /* 0x00031800ff027b82 */ /* 0x000eb60000000a00 */
[----:B--2---:R-:W2:Y:S01]  /*1c9f0*/  @P0 ATOMG.E.ADD.STRONG.GPU PT, R3, desc[UR56][R2.64], R4 ;  /* 0x00000004020309a8 */ /* 0x004ea200081ee1f8 */
[----:B------:R-:W1:Y:S02]  /*1ca00*/  S2R R5, SR_LTMASK ;  /* 0x0000000000057919 */ /* 0x000e640000003900 */
[----:B-1----:R-:W-:-:S06]  /*1ca10*/  LOP3.LUT R5, R5, UR4, RZ, 0xc0, !PT ;  /* 0x0000000405057c12 */ /* 0x002fcc000f8ec0ff */
[----:B------:R-:W1:Y:S01]  /*1ca20*/  POPC R5, R5 ;  /* 0x0000000500057309 */ /* 0x000e620000000000 */
[----:B--2---:R-:W1:Y:S02]  /*1ca30*/  SHFL.IDX PT, R0, R3, R0, 0x1f ;  /* 0x00001f0003007589 */ /* 0x004e6400000e0000 */
[----:B-1----:R-:W-:-:S05]  /*1ca40*/  IADD3 R0, R0, UR38, R5 ;  /* 0x0000002600007c10 */ /* 0x002fca000fffe005 */
[----:B------:R3:W-:Y:S01]  /*1ca50*/  STL [R1], R0 ;  /* 0x0000000001007387 */ /* 0x0007e20000100800 */
[----:B------:R-:W-:Y:S05]  /*1ca60*/  BRA `(.L_x_690) ;  /* 0x0000003c00d47947 */ /* 0x000fea0003800000 */
.L_x_689:
        /* <DEDUP_REMOVED lines=8> */
[----:B------:R-:W-:Y:S02]  /*1caf0*/  IMAD.U32 R4, RZ, RZ, UR6 ;  /* 0x00000006ff047e24 */ /* 0x000fe4000f8e00ff */
[----:B-12---:R-:W1:Y:S01]  /*1cb00*/  LDC.64 R2, c[0x4][R2] ;  /* 0x0100000002027b82 */ /* 0x006e620000000a00 */
[----:B------:R-:W-:Y:S02]  /*1cb10*/  IMAD.U32 R5, RZ, RZ, UR7 ;  /* 0x00000007ff057e24 */ /* 0x000fe4000f8e00ff */
[----:B------:R-:W-:Y:S02]  /*1cb20*/  IMAD.U32 R6, RZ, RZ, UR8 ;  /* 0x00000008ff067e24 */ /* 0x000fe4000f8e00ff */
[----:B------:R-:W-:-:S02]  /*1cb30*/  IMAD.U32 R7, RZ, RZ, UR9 ;  /* 0x00000009ff077e24 */ /* 0x000fc4000f8e00ff */
[----:B------:R-:W-:Y:S02]  /*1cb40*/  IMAD.U32 R10, RZ, RZ, UR4 ;  /* 0x00000004ff0a7e24 */ /* 0x000fe4000f8e00ff */
[----:B0-----:R-:W-:Y:S02]  /*1cb50*/  IMAD.U32 R11, RZ, RZ, UR5 ;  /* 0x00000005ff0b7e24 */ /* 0x001fe4000f8e00ff */
[----:B------:R-:W-:Y:S02]  /*1cb60*/  IMAD.MOV.U32 R8, RZ, RZ, 0x70 ;  /* 0x00000070ff087424 */ /* 0x000fe400078e00ff */
[----:B------:R-:W-:Y:S02]  /*1cb70*/  IMAD.MOV.U32 R12, RZ, RZ, 0x1 ;  /* 0x00000001ff0c7424 */ /* 0x000fe400078e00ff */
[----:B------:R-:W-:-:S07]  /*1cb80*/  IMAD.MOV.U32 R13, RZ, RZ, RZ ;  /* 0x000000ffff0d7224 */ /* 0x000fce00078e00ff */
[----:B------:R-:W-:-:S07]  /*1cb90*/  LEPC R20, `(.L_x_692) ;  /* 0x000000001014794e */ /* 0x000fce0000000000 */
[----:B-1----:R-:W-:Y:S05]  /*1cba0*/  CALL.ABS.NOINC R2 ;  /* 0x0000000002007343 */ /* 0x002fea0003c00000 */
.L_x_692:
[----:B------:R-:W-:Y:S05]  /*1cbb0*/  BSYNC B6 ;  /* 0x0000000000067941 */ /* 0x000fea0003800000 */
.L_x_691:
        /* <DEDUP_REMOVED lines=8> */
[----:B-12---:R1:W2:Y:S01]  /*1cc40*/  LDC.64 R2, c[0x4][R17] ;  /* 0x0100000011027b82 */ /* 0x0062a20000000a00 */
[----:B------:R-:W-:Y:S02]  /*1cc50*/  IMAD.U32 R4, RZ, RZ, UR6 ;  /* 0x00000006ff047e24 */ /* 0x000fe4000f8e00ff */
[----:B------:R-:W-:Y:S02]  /*1cc60*/  IMAD.U32 R5, RZ, RZ, UR7 ;  /* 0x00000007ff057e24 */ /* 0x000fe4000f8e00ff */
[----:B------:R-:W-:Y:S02]  /*1cc70*/  IMAD.U32 R6, RZ, RZ, UR8 ;  /* 0x00000008ff067e24 */ /* 0x000fe4000f8e00ff */
[----:B------:R-:W-:-:S02]  /*1cc80*/  IMAD.U32 R7, RZ, RZ, UR9 ;  /* 0x00000009ff077e24 */ /* 0x000fc4000f8e00ff */
[----:B------:R-:W-:Y:S02]  /*1cc90*/  IMAD.U32 R10, RZ, RZ, UR4 ;  /* 0x00000004ff0a7e24 */ /* 0x000fe4000f8e00ff */
[----:B0-----:R-:W-:Y:S02]  /*1cca0*/  IMAD.U32 R11, RZ, RZ, UR5 ;  /* 0x00000005ff0b7e24 */ /* 0x001fe4000f8e00ff */
[----:B------:R-:W-:Y:S02]  /*1ccb0*/  IMAD.MOV.U32 R8, RZ, RZ, 0x70 ;  /* 0x00000070ff087424 */ /* 0x000fe400078e00ff */
[----:B------:R-:W-:Y:S02]  /*1ccc0*/  IMAD.MOV.U32 R12, RZ, RZ, 0x1 ;  /* 0x00000001ff0c7424 */ /* 0x000fe400078e00ff */
[----:B-1----:R-:W-:-:S07]  /*1ccd0*/  IMAD.MOV.U32 R13, RZ, RZ, RZ ;  /* 0x000000ffff0d7224 */ /* 0x002fce00078e00ff */
[----:B------:R-:W-:-:S07]  /*1cce0*/  LEPC R20, `(.L_x_695) ;  /* 0x000000001014794e */ /* 0x000fce0000000000 */
[----:B--2---:R-:W-:Y:S05]  /*1ccf0*/  CALL.ABS.NOINC R2 ;  /* 0x0000000002007343 */ /* 0x004fea0003c00000 */
.L_x_695:
[----:B------:R0:W1:Y:S01]  /*1cd00*/  LDC.64 R2, c[0x4][R17] ;  /* 0x0100000011027b82 */ /* 0x0000620000000a00 */
[----:B------:R-:W-:Y:S01]  /*1cd10*/  ULDC.64 UR4, c[0x4][0xb8] ;  /* 0x01002e0000047ab9 */ /* 0x000fe20000000a00 */
[----:B------:R-:W-:Y:S01]  /*1cd20*/  ULDC.64 UR6, c[0x4][0xc0] ;  /* 0x0100300000067ab9 */ /* 0x000fe20000000a00 */
[----:B------:R-:W-:Y:S01]  /*1cd30*/  ULDC.64 UR8, c[0x4][0x18] ;  /* 0x0100060000087ab9 */ /* 0x000fe20000000a00 */
[----:B------:R-:W-:Y:S02]  /*1cd40*/  IMAD.U32 R4, RZ, RZ, UR4 ;  /* 0x00000004ff047e24 */ /* 0x000fe4000f8e00ff */
[----:B------:R-:W-:Y:S02]  /*1cd50*/  IMAD.U32 R5, RZ, RZ, UR5 ;  /* 0x00000005ff057e24 */ /* 0x000fe4000f8e00ff */
[----:B------:R-:W-:Y:S02]  /*1cd60*/  IMAD.U32 R6, RZ, RZ, UR6 ;  /* 0x00000006ff067e24 */ /* 0x000fe4000f8e00ff */
[----:B------:R-:W-:-:S02]  /*1cd70*/  IMAD.U32 R7, RZ, RZ, UR7 ;  /* 0x00000007ff077e24 */ /* 0x000fc4000f8e00ff */
[----:B------:R-:W-:Y:S02]  /*1cd80*/  IMAD.U32 R10, RZ, RZ, UR8 ;  /* 0x00000008ff0a7e24 */ /* 0x000fe4000f8e00ff */
[----:B------:R-:W-:Y:S02]  /*1cd90*/  IMAD.U32 R11, RZ, RZ, UR9 ;  /* 0x00000009ff0b7e24 */ /* 0x000fe4000f8e00ff */
[----:B------:R-:W-:Y:S02]  /*1cda0*/  IMAD.MOV.U32 R8, RZ, RZ, 0x70 ;  /* 0x00000070ff087424 */ /* 0x000fe400078e00ff */
[----:B------:R-:W-:Y:S02]  /*1cdb0*/  IMAD.MOV.U32 R12, RZ, RZ, 0x1 ;  /* 0x00000001ff0c7424 */ /* 0x000fe400078e00ff */
[----:B0-----:R-:W-:-:S07]  /*1cdc0*/  IMAD.MOV.U32 R13, RZ, RZ, RZ ;  /* 0x000000ffff0d7224 */ /* 0x001fce00078e00ff */
[----:B------:R-:W-:-:S07]  /*1cdd0*/  LEPC R20, `(.L_x_694) ;  /* 0x000000001014794e */ /* 0x000fce0000000000 */
[----:B-1----:R-:W-:Y:S05]  /*1cde0*/  CALL.ABS.NOINC R2 ;  /* 0x0000000002007343 */ /* 0x002fea0003c00000 */
.L_x_694:
[----:B------:R-:W-:Y:S05]  /*1cdf0*/  BSYNC B6 ;  /* 0x0000000000067941 */ /* 0x000fea0003800000 */
.L_x_693:
[----:B------:R-:W3:Y:S01]  /*1ce00*/  LDL.LU R2, [R1+0x28] ;  /* 0x0000280001027983 */ /* 0x000ee20000300800 */
[----:B------:R-:W-:-:S03]  /*1ce10*/  ULDC.64 UR4, c[0x0][0x9f8] ;  /* 0x00027e0000047ab9 */ /* 0x000fc60000000a00 */
[----:B------:R-:W1:Y:S04]  /*1ce20*/  LDL.LU R0, [R1+0x38] ;  /* 0x0000380001007983 */ /* 0x000e680000300800 */
[----:B------:R-:W4:Y:S01]  /*1ce30*/  LDL R7, [R1+0x18] ;  /* 0x0000180001077983 */ /* 0x000f220000100800 */
[----:B------:R-:W-:-:S03]  /*1ce40*/  ISETP.NE.U32.AND P0, PT, RZ, UR4, PT ;  /* 0x00000004ff007c0c */ /* 0x000fc6000bf05070 */
[----:B------:R-:W5:Y:S01]  /*1ce50*/  LDL R17, [R1+0x48] ;  /* 0x0000480001117983 */ /* 0x000f620000100800 */
[----:B------:R-:W-:-:S13]  /*1ce60*/  ISETP.NE.AND.EX P0, PT, RZ, UR5, PT, P0 ;  /* 0x00000005ff007c0c */ /* 0x000fda000bf05300 */
[----:B---3--:R-:W-:-:S04]  /*1ce70*/  @P0 IADD3 R2, P1, R2, UR4, RZ ;  /* 0x0000000402020c10 */ /* 0x008fc8000ff3e0ff */
[----:B-12---:R-:W-:Y:S01]  /*1ce80*/  @P0 IADD3.X R3, R0, UR5, RZ, P1, !PT ;  /* 0x0000000500030c10 */ /* 0x006fe20008ffe4ff */
[----:B------:R-:W-:-:S04]  /*1ce90*/  ULDC.64 UR4, c[0x0][0xa08] ;  /* 0x0002820000047ab9 */ /* 0x000fc80000000a00 */
[----:B----4-:R1:W2:Y:S02]  /*1cea0*/  @P0 LDG.E R7, desc[UR56][R2.64] ;  /* 0x0000003802070981 */ /* 0x0102a4000c1e1900 */
[----:B-1----:R-:W1:Y:S01]  /*1ceb0*/  LDC.64 R2, c[0x0][0x418] ;  /* 0x00010600ff027b82 */ /* 0x002e620000000a00 */
[----:B-----5:R-:W-:Y:S01]  /*1cec0*/  VIADD R0, R17, 0xffffffff ;  /* 0xffffffff11007836 */ /* 0x020fe20000000000 */
[----:B--2---:R-:W-:Y:S01]  /*1ced0*/  SHF.R.S32.HI R8, RZ, 0x1f, R7 ;  /* 0x0000001fff087819 */ /* 0x004fe20000011407 */
[----:B------:R2:W-:Y:S04]  /*1cee0*/  @P0 STL [R1+0x18], R7 ;  /* 0x0000180701000387 */ /* 0x0005e80000100800 */
[----:B------:R2:W-:Y:S01]  /*1cef0*/  STL [R1+0x28], R8 ;  /* 0x0000280801007387 */ /* 0x0005e20000100800 */
[----:B-1----:R-:W-:Y:S01]  /*1cf00*/  LOP3.LUT P0, RZ, R2, UR4, RZ, 0xfc, !PT ;  /* 0x0000000402ff7c12 */ /* 0x002fe2000f80fcff */
[----:B------:R-:W-:-:S03]  /*1cf10*/  UMOV UR4, 0xffffffff ;  /* 0xffffffff00047882 */ /* 0x000fc60000000000 */
[----:B------:R-:W-:-:S04]  /*1cf20*/  LOP3.LUT P0, RZ, R3, UR5, RZ, 0xfc, P0 ;  /* 0x0000000503ff7c12 */ /* 0x000fc8000800fcff */
[----:B------:R-:W-:Y:S01]  /*1cf30*/  SEL R17, R7, RZ, !P0 ;  /* 0x000000ff07117207 */ /* 0x000fe20004000000 */
[----:B--2---:R-:W-:Y:S08]  /*1cf40*/  BRA.DIV UR4, `(.L_x_696) ;  /* 0x0000005604687947 */ /* 0x004ff0000b800000 */
[----:B------:R-:W1:Y:S02]  /*1cf50*/  S2R R4, SR_TID.X ;  /* 0x0000000000047919 */ /* 0x000e640000002100 */
[----:B-1----:R-:W-:-:S04]  /*1cf60*/  SHF.R.U32.HI R4, RZ, 0x5, R4 ;  /* 0x00000005ff047819 */ /* 0x002fc80000011604 */
[----:B------:R-:W-:-:S05]  /*1cf70*/  LOP3.LUT R4, R4, 0x3, RZ, 0xc0, !PT ;  /* 0x0000000304047812 */ /* 0x000fca00078ec0ff */
[----:B------:R1:W2:Y:S02]  /*1cf80*/  SHFL.IDX PT, R14, R4, RZ, 0x1f ;  /* 0x00001fff040e7589 */ /* 0x0002a400000e0000 */
.L_x_825:
[----:B-1----:R-:W3:Y:S01]  /*1cf90*/  LDL.LU R4, [R1+0x14] ;  /* 0x0000140001047983 */ /* 0x002ee20000300800 */
[----:B------:R-:W-:Y:S02]  /*1cfa0*/  PLOP3.LUT P1, PT, PT, PT, PT, 0x8, 0x0 ;  /* 0x000000000000781c */ /* 0x000fe40003f2e170 */
[----:B--2---:R-:W-:Y:S01]  /*1cfb0*/  ISETP.NE.AND P0, PT, R14, RZ, PT ;  /* 0x000000ff0e00720c */ /* 0x004fe20003f05270 */
[----:B------:R1:W-:Y:S01]  /*1cfc0*/  STL [R1+0x8], R0 ;  /* 0x0000080001007387 */ /* 0x0003e20000100800 */
[----:B---3--:R-:W-:-:S09]  /*1cfd0*/  LOP3.LUT R4, R4, 0xfffffffe, RZ, 0xc0, !PT ;  /* 0xfffffffe04047812 */ /* 0x008fd200078ec0ff */
[----:B------:R-:W-:-:S05]  /*1cfe0*/  @P1 LOP3.LUT R4, R4, 0x1, RZ, 0xfc, !PT ;  /* 0x0000000104041812 */ /* 0x000fca00078efcff */
[----:B------:R1:W-:Y:S01]  /*1cff0*/  STL [R1+0x14], R4 ;  /* 0x0000140401007387 */ /* 0x0003e20000100800 */
[----:B------:R-:W-:Y:S05]  /*1d000*/  @P0 BRA `(.L_x_697) ;  /* 0x0000000400380947 */ /* 0x000fea0003800000 */
[----:B------:R-:W-:-:S03]  /*1d010*/  UMOV UR4, 0xffffffff ;  /* 0xffffffff00047882 */ /* 0x000fc60000000000 */
[----:B------:R-:W-:Y:S05]  /*1d020*/  BRA.DIV UR4, `(.L_x_698) ;  /* 0x0000005604647947 */ /* 0x000fea000b800000 */
[----:B------:R-:W-:-:S13]  /*1d030*/  ELECT P6, URZ, PT ;  /* 0x00000000003f782f */ /* 0x000fda00038c0000 */
.L_x_828:
[----:B------:R-:W-:Y:S05]  /*1d040*/  @!P6 BRA `(.L_x_697) ;  /* 0x000000040028e947 */ /* 0x000fea0003800000 */
[----:B------:R-:W-:-:S04]  /*1d050*/  ISETP.NE.U32.AND P0, PT, R2, RZ, PT ;  /* 0x000000ff0200720c */ /* 0x000fc80003f05070 */
[----:B------:R-:W-:-:S13]  /*1d060*/  ISETP.NE.AND.EX P0, PT, R3, RZ, PT, P0 ;  /* 0x000000ff0300720c */ /* 0x000fda0003f05300 */
[----:B------:R-:W-:Y:S05]  /*1d070*/  @!P0 BRA `(.L_x_699) ;  /* 0x0000000000508947 */ /* 0x000fea0003800000 */
[----:B------:R-:W2:Y:S01]  /*1d080*/  LDC R6, c[0x0][0x43c] ;  /* 0x00010f00ff067b82 */ /* 0x000ea20000000800 */
[----:B------:R-:W-:Y:S01]  /*1d090*/  IMAD.MOV.U32 R9, RZ, RZ, R0 ;  /* 0x000000ffff097224 */ /* 0x000fe200078e0000 */
[----:B------:R-:W-:-:S03]  /*1d0a0*/  ULDC.64 UR4, c[0x0][0x428] ;  /* 0x00010a0000047ab9 */ /* 0x000fc60000000a00 */
[----:B-1----:R-:W-:Y:S01]  /*1d0b0*/  IMAD.MOV.U32 R0, RZ, RZ, R9 ;  /* 0x000000ffff007224 */ /* 0x002fe200078e0009 */
[----:B--2---:R-:W-:-:S13]  /*1d0c0*/  ISETP.NE.AND P0, PT, R6, 0x1, PT ;  /* 0x000000010600780c */ /* 0x004fda0003f05270 */
[----:B------:R-:W1:Y:S02]  /*1d0d0*/  @P0 LDC.64 R4, c[0x0][0x440] ;  /* 0x00011000ff040b82 */ /* 0x000e640000000a00 */
[----:B-1----:R-:W-:-:S05]  /*1d0e0*/  @P0 IMAD.HI.U32 R4, R9, R4, RZ ;  /* 0x0000000409040227 */ /* 0x002fca00078e00ff */
        /* <DEDUP_REMOVED lines=13> */
.L_x_699:
[----:B--2---:R-:W2:Y:S01]  /*1d1c0*/  LDL R2, [R1+0x1c] ;  /* 0x00001c0001027983 */ /* 0x004ea20000100800 */
[----:B-1----:R-:W-:Y:S01]  /*1d1d0*/  IMAD R0, R19, 0x8, R18 ;  /* 0x0000000813007824 */ /* 0x002fe200078e0212 */
[----:B--2---:R-:W-:-:S04]  /*1d1e0*/  SHF.L.U32 R2, R2, 0x1f, RZ ;  /* 0x0000001f02027819 */ /* 0x004fc800000006ff */
[----:B------:R-:W1:Y:S02]  /*1d1f0*/  SYNCS.PHASECHK.TRANS64.TRYWAIT P0, [R0+URZ+0x34840], R2 ;  /* 0x03484002000075a7 */ /* 0x000e64000800017f */
[----:B-1----:R-:W-:Y:S05]  /*1d200*/  @!P0 BRA `(.L_x_700) ;  /* 0x00000054000c8947 */ /* 0x002fea0003800000 */
.L_x_829:
[----:B------:R-:W2:Y:S02]  /*1d210*/  S2R R3, SR_TID.X ;  /* 0x0000000000037919 */ /* 0x000ea40000002100 */
        /* <DEDUP_REMOVED lines=10> */
.L_x_701:
[----:B------:R-:W2:Y:S04]  /*1d2c0*/  LDL R4, [R1+0x8] ;  /* 0x0000080001047983 */ /* 0x000ea80000100800 */
[----:B------:R-:W3:Y:S04]  /*1d2d0*/  LDL R3, [R1+0x20] ;  /* 0x0000200001037983 */ /* 0x000ee80000100800 */
[----:B-1----:R-:W4:Y:S01]  /*1d2e0*/  LDL.LU R2, [R1+0x14] ;  /* 0x0000140001027983 */ /* 0x002f220000300800 */
        /* <DEDUP_REMOVED lines=17> */
[----:B--2---:R-:W-:Y:S02]  /*1d400*/  R2UR UR11, R4 ;  /* 0x00000000040b72ca */ /* 0x004fe400000e0000 */
[----:B---3--:R-:W-:Y:S02]  /*1d410*/  R2UR UR5, R3 ;  /* 0x00000000030572ca */ /* 0x008fe400000e0000 */
[----:B----4-:R-:W-:-:S04]  /*1d420*/  LOP3.LUT R2, R2, 0xfffffffe, RZ, 0xc0, !PT ;  /* 0xfffffffe02027812 */ /* 0x010fc800078ec0ff */
[----:B------:R-:W-:-:S07]  /*1d430*/  @P0 LOP3.LUT R2, R2, 0x1, RZ, 0xfc, !PT ;  /* 0x0000000102020812 */ /* 0x000fce00078efcff */
[----:B------:R-:W-:Y:S01]  /*1d440*/  ULEA UR11, UR11, UR5, 0x7 ;  /* 0x000000050b0b7291 */ /* 0x000fe2000f8e383f */
[----:B------:R2:W-:Y:S01]  /*1d450*/  STL [R1+0x14], R2 ;  /* 0x0000140201007387 */ /* 0x0005e20000100800 */
[----:B------:R-:W-:-:S09]  /*1d460*/  UIADD3.X UR5, URZ, UR37, URZ, UP0, !UPT ;  /* 0x000000253f057290 */ /* 0x000fd200087fe43f */
[----:B------:R1:W-:Y:S02]  /*1d470*/  UTMALDG.4D [UR8], [UR4], desc[UR6] ;  /* 0x00000608040075b4 */ /* 0x0003e40008019000 */
[----:B-1----:R-:W-:Y:S01]  /*1d480*/  UMOV UR8, UR15 ;  /* 0x0000000f00087c82 */ /* 0x002fe20008000000 */
[----:B------:R-:W-:Y:S02]  /*1d490*/  UMOV UR10, UR17 ;  /* 0x00000011000a7c82 */ /* 0x000fe40008000000 */
[----:B------:R1:W-:Y:S02]  /*1d4a0*/  UTMALDG.4D [UR8], [UR4], desc[UR6] ;  /* 0x00000608040075b4 */ /* 0x0003e40008019000 */
[----:B-1----:R-:W-:Y:S01]  /*1d4b0*/  UMOV UR8, UR16 ;  /* 0x0000001000087c82 */ /* 0x002fe20008000000 */
[----:B------:R-:W-:Y:S02]  /*1d4c0*/  UMOV UR10, UR14 ;  /* 0x0000000e000a7c82 */ /* 0x000fe40008000000 */
[----:B------:R2:W-:Y:S02]  /*1d4d0*/  UTMALDG.4D [UR8], [UR4], desc[UR6] ;  /* 0x00000608040075b4 */ /* 0x0005e40008019000 */
[----:B--2---:R-:W-:Y:S01]  /*1d4e0*/  NOP ;  /* 0x0000000000007918 */ /* 0x004fe20000000000 */
.L_x_697:
[----:B------:R-:W2:Y:S04]  /*1d4f0*/  LDL.LU R3, [R1+0x4c] ;  /* 0x00004c0001037983 */ /* 0x000ea80000300800 */
[----:B------:R-:W3:Y:S04]  /*1d500*/  LDL.LU R5, [R1+0x34] ;  /* 0x0000340001057983 */ /* 0x000ee80000300800 */
[----:B-1----:R-:W4:Y:S01]  /*1d510*/  LDL.LU R4, [R1+0x58] ;  /* 0x0000580001047983 */ /* 0x002f220000300800 */
        /* <DEDUP_REMOVED lines=10> */
[----:B---3--:R-:W-:-:S03]  /*1d5c0*/  SEL R5, R5, RZ, !P0 ;  /* 0x000000ff05057207 */ /* 0x008fc60004000000 */
[----:B------:R-:W-:Y:S01]  /*1d5d0*/  IMAD R0, R0, UR4, RZ ;  /* 0x0000000400007c24 */ /* 0x000fe2000f8e02ff */
[----:B----4-:R-:W-:-:S03]  /*1d5e0*/  SEL R4, R4, RZ, !P0 ;  /* 0x000000ff04047207 */ /* 0x010fc60004000000 */
        /* <DEDUP_REMOVED lines=8> */
[----:B-1----:R-:W-:Y:S01]  /*1d670*/  MOV R2, 0x0 ;  /* 0x0000000000027802 */ /* 0x002fe20000000f00 */
[----:B------:R-:W-:Y:S01]  /*1d680*/  ULDC.64 UR4, c[0x4][0xb8] ;  /* 0x01002e0000047ab9 */ /* 0x000fe20000000a00 */
[----:B------:R-:W-:Y:S01]  /*1d690*/  ULDC.64 UR6, c[0x4][0xc0] ;  /* 0x0100300000067ab9 */ /* 0x000fe20000000a00 */
[----:B------:R-:W-:Y:S01]  /*1d6a0*/  ULDC.64 UR8, c[0x4][0x20] ;  /* 0x0100080000087ab9 */ /* 0x000fe20000000a00 */
[----:B------:R-:W-:Y:S02]  /*1d6b0*/  IMAD.U32 R4, RZ, RZ, UR4 ;  /* 0x00000004ff047e24 */ /* 0x000fe4000f8e00ff */
[----:B------:R-:W1:Y:S01]  /*1d6c0*/  LDC.64 R2, c[0x4][R2] ;  /* 0x0100000002027b82 */ /* 0x000e620000000a00 */
        /* <DEDUP_REMOVED lines=10> */
.L_x_703:
[----:B------:R-:W-:Y:S05]  /*1d770*/  BSYNC B6 ;  /* 0x0000000000067941 */ /* 0x000fea0003800000 */
.L_x_702:
[----:B-1----:R-:W2:Y:S01]  /*1d780*/  LDL.LU R0, [R1+0x4c] ;  /* 0x00004c0001007983 */ /* 0x002ea20000300800 */
[----:B------:R-:W-:Y:S01]  /*1d790*/  ULDC.64 UR4, c[0x0][0x2d8] ;  /* 0x0000b60000047ab9 */ /* 0x000fe20000000a00 */
[----:B------:R-:W1:Y:S01]  /*1d7a0*/  LDC R8, c[0x0][0x448] ;  /* 0x00011200ff087b82 */ /* 0x000e620000000800 */
[----:B------:R-:W-:Y:S01]  /*1d7b0*/  ULDC.64 UR6, c[0x0][0x280] ;  /* 0x0000a00000067ab9 */ /* 0x000fe20000000a00 */
[----:B------:R-:W3:Y:S04]  /*1d7c0*/  LDL.LU R5, [R1+0x38] ;  /* 0x0000380001057983 */ /* 0x000ee80000300800 */
[----:B------:R-:W3:Y:S04]  /*1d7d0*/  LDL.LU.64 R2, [R1+0x50] ;  /* 0x0000500001027983 */ /* 0x000ee80000300a00 */
[----:B------:R-:W4:Y:S01]  /*1d7e0*/  LDL.LU R4, [R1+0x34] ;  /* 0x0000340001047983 */ /* 0x000f220000300800 */
[----:B-1----:R-:W-:Y:S01]  /*1d7f0*/  ISETP.NE.AND P0, PT, R8, 0x1, PT ;  /* 0x000000010800780c */ /* 0x002fe20003f05270 */
[----:B0-----:R-:W0:-:S12]  /*1d800*/  S2R R11, SR_TID.X ;  /* 0x00000000000b7919 */ /* 0x001e180000002100 */
[----:B------:R-:W1:Y:S01]  /*1d810*/  @P0 LDC R7, c[0x0][0x450] ;  /* 0x00011400ff070b82 */ /* 0x000e620000000800 */
[----:B---3--:R-:W-:Y:S02]  /*1d820*/  IMAD.MOV.U32 R3, RZ, RZ, R5 ;  /* 0x000000ffff037224 */ /* 0x008fe400078e0005 */
[----:B------:R-:W3:Y:S01]  /*1d830*/  LDL.LU R5, [R1+0x4] ;  /* 0x0000040001057983 */ /* 0x000ee20000300800 */
[----:B0-----:R-:W-:Y:S02]  /*1d840*/  IMAD.SHL.U32 R11, R11, 0x8, RZ ;  /* 0x000000080b0b7824 */ /* 0x001fe400078e00ff */
[----:B------:R-:W-:-:S03]  /*1d850*/  IMAD.WIDE.U32 R2, R16, UR4, R2 ;  /* 0x0000000410027c25 */ /* 0x000fc6000f8e0002 */
[----:B------:R-:W-:Y:S01]  /*1d860*/  LOP3.LUT R11, R11, 0x38, RZ, 0xc0, !PT ;  /* 0x000000380b0b7812 */ /* 0x000fe200078ec0ff */
[----:B------:R-:W-:Y:S01]  /*1d870*/  IMAD R3, R16, UR5, R3 ;  /* 0x0000000510037c24 */ /* 0x000fe2000f8e0203 */
[----:B------:R-:W-:Y:S02]  /*1d880*/  ULDC.64 UR4, c[0x0][0x2e0] ;  /* 0x0000b80000047ab9 */ /* 0x000fe40000000a00 */
[----:B--2---:R-:W-:Y:S01]  /*1d890*/  IMAD R0, R0, UR4, RZ ;  /* 0x0000000400007c24 */ /* 0x004fe2000f8e02ff */
[C---:B------:R-:W-:Y:S01]  /*1d8a0*/  LOP3.LUT R10, R11.reuse, 0x40, RZ, 0xfc, !PT ;  /* 0x000000400b0a7812 */ /* 0x040fe200078efcff */
[----:B----4-:R-:W-:Y:S01]  /*1d8b0*/  IMAD.WIDE.U32 R2, R4, UR4, R2 ;  /* 0x0000000404027c25 */ /* 0x010fe2000f8e0002 */
[----:B------:R-:W-:-:S03]  /*1d8c0*/  LOP3.LUT R9, R11, 0x80, RZ, 0xfc, !PT ;  /* 0x000000800b097812 */ /* 0x000fc600078efcff */
[----:B------:R-:W-:Y:S01]  /*1d8d0*/  IMAD R0, R4, UR5, R0 ;  /* 0x0000000504007c24 */ /* 0x000fe2000f8e0200 */
[----:B------:R-:W-:Y:S01]  /*1d8e0*/  ULDC.64 UR4, c[0x0][0x2d0] ;  /* 0x0000b40000047ab9 */ /* 0x000fe20000000a00 */
[----:B------:R-:W0:Y:S02]  /*1d8f0*/  S2R R4, SR_TID.X ;  /* 0x0000000000047919 */ /* 0x000e240000002100 */
[----:B------:R-:W-:Y:S01]  /*1d900*/  IMAD.IADD R3, R3, 0x1, R0 ;  /* 0x0000000103037824 */ /* 0x000fe200078e0200 */
[----:B0-----:R-:W-:-:S04]  /*1d910*/  LOP3.LUT R4, R4, 0x7f, RZ, 0xc0, !PT ;  /* 0x0000007f04047812 */ /* 0x001fc800078ec0ff */
[----:B------:R-:W-:Y:S02]  /*1d920*/  SHF.R.U32.HI R6, RZ, 0x3, R4 ;  /* 0x00000003ff067819 */ /* 0x000fe40000011604 */
[----:B------:R-:W0:Y:S02]  /*1d930*/  S2R R4, SR_TID.X ;  /* 0x0000000000047919 */ /* 0x000e240000002100 */
[----:B0-----:R-:W-:-:S05]  /*1d940*/  IMAD.SHL.U32 R4, R4, 0x10, RZ ;  /* 0x0000001004047824 */ /* 0x001fca00078e00ff */
[----:B------:R-:W-:Y:S02]  /*1d950*/  LOP3.LUT R4, R6, 0x70, R4, 0xf8, !PT ;  /* 0x0000007006047812 */ /* 0x000fe400078ef804 */
[----:B------:R-:W0:Y:S01]  /*1d960*/  @P0 LDC R6, c[0x0][0x44c] ;  /* 0x00011300ff060b82 */ /* 0x000e220000000800 */
[----:B---3--:R-:W-:-:S05]  /*1d970*/  IMAD.SHL.U32 R5, R5, 0x80, RZ ;  /* 0x0000008005057824 */ /* 0x008fca00078e00ff */
[----:B------:R-:W-:-:S05]  /*1d980*/  LOP3.LUT R4, R4, R5, RZ, 0xfc, !PT ;  /* 0x0000000504047212 */ /* 0x000fca00078efcff */
[----:B0-----:R-:W-:-:S04]  /*1d990*/  @P0 IMAD.HI.U32 R6, R4, R6, RZ ;  /* 0x0000000604060227 */ /* 0x001fc800078e00ff */
[----:B------:R-:W-:Y:S01]  /*1d9a0*/  IMAD.MOV.U32 R0, RZ, RZ, R4 ;  /* 0x000000ffff007224 */ /* 0x000fe200078e0004 */
[----:B-1----:R-:W-:-:S05]  /*1d9b0*/  @P0 SHF.R.U32.HI R0, RZ, R7, R6 ;  /* 0x00000007ff000219 */ /* 0x002fca0000011606 */
[----:B------:R-:W-:Y:S02]  /*1d9c0*/  IMAD.MOV R6, RZ, RZ, -R0 ;  /* 0x000000ffff067224 */ /* 0x000fe400078e0a00 */
[----:B------:R-:W-:-:S04]  /*1d9d0*/  IMAD.WIDE.U32 R2, R0, UR4, R2 ;  /* 0x0000000400027c25 */ /* 0x000fc8000f8e0002 */
[----:B------:R-:W-:Y:S01]  /*1d9e0*/  IMAD R4, R8, R6, R4 ;  /* 0x0000000608047224 */ /* 0x000fe200078e0204 */
[----:B------:R-:W-:-:S05]  /*1d9f0*/  SHF.R.S32.HI R6, RZ, 0x1f, R0 ;  /* 0x0000001fff067819 */ /* 0x000fca0000011400 */
        /* <DEDUP_REMOVED lines=8> */
[----:B------:R-:W-:Y:S01]  /*1da80*/  ISETP.GE.AND P1, PT, R10, UR4, PT ;  /* 0x000000040a007c0c */ /* 0x000fe2000bf26270 */
[----:B------:R-:W-:Y:S01]  /*1da90*/  IMAD R0, R4, UR5, R0 ;  /* 0x0000000504007c24 */ /* 0x000fe2000f8e0200 */
[----:B------:R0:W5:Y:S01]  /*1daa0*/  LDL R10, [R1+0x2c] ;  /* 0x00002c00010a7983 */ /* 0x0001620000100800 */
[C---:B------:R-:W-:Y:S02]  /*1dab0*/  LEA R4, P3, R2.reuse, UR6, 0x1 ;  /* 0x0000000602047c11 */ /* 0x040fe4000f8608ff */
[----:B------:R-:W-:Y:S01]  /*1dac0*/  IMAD.IADD R0, R3, 0x1, R0 ;  /* 0x0000000103007824 */ /* 0x000fe200078e0200 */
[----:B------:R-:W-:Y:S02]  /*1dad0*/  ISETP.GE.AND P2, PT, R11, UR4, PT ;  /* 0x000000040b007c0c */ /* 0x000fe4000bf46270 */
[----:B------:R-:W-:Y:S01]  /*1dae0*/  ISETP.GE.AND P0, PT, R9, UR4, PT ;  /* 0x0000000409007c0c */ /* 0x000fe2000bf06270 */
[----:B------:R-:W-:Y:S01]  /*1daf0*/  UMOV UR4, 0xffffffff ;  /* 0xffffffff00047882 */ /* 0x000fe20000000000 */
[----:B------:R-:W-:-:S02]  /*1db00*/  LEA.HI.X R3, R2, UR7, R0, 0x1, P3 ;  /* 0x0000000702037c11 */ /* 0x000fc400098f0c00 */
[----:B0-----:R-:W-:Y:S09]  /*1db10*/  BRA.DIV UR4, `(.L_x_704) ;  /* 0x0000004a04dc7947 */ /* 0x001ff2000b800000 */
[----:B------:R-:W0:Y:S02]  /*1db20*/  S2R R6, SR_TID.X ;  /* 0x0000000000067919 */ /* 0x000e240000002100 */
[----:B0-----:R-:W-:-:S04]  /*1db30*/  LOP3.LUT R6, R6, 0x7f, RZ, 0xc0, !PT ;  /* 0x0000007f06067812 */ /* 0x001fc800078ec0ff */
[----:B------:R-:W-:Y:S02]  /*1db40*/  SHF.R.U32.HI R7, RZ, 0x3, R6 ;  /* 0x00000003ff077819 */ /* 0x000fe40000011606 */
[----:B------:R-:W2:Y:S03]  /*1db50*/  LDL.LU R6, [R1+0x5c] ;  /* 0x00005c0001067983 */ /* 0x000ea60000300800 */
[----:B------:R-:W-:Y:S01]  /*1db60*/  IMAD.IADD R0, R7, 0x1, R5 ;  /* 0x0000000107007824 */ /* 0x000fe200078e0205 */
[----:B------:R-:W0:Y:S03]  /*1db70*/  S2R R11, SR_TID.X ;  /* 0x00000000000b7919 */ /* 0x000e260000002100 */
[----:B------:R-:W-:Y:S01]  /*1db80*/  VIADD R5, R0, 0x10 ;  /* 0x0000001000057836 */ /* 0x000fe20000000000 */
[----:B------:R-:W1:Y:S04]  /*1db90*/  SHFL.IDX PT, R7, R4, RZ, 0x181f ;  /* 0x00181fff04077589 */ /* 0x000e6800000e0000 */
[----:B------:R-:W-:Y:S01]  /*1dba0*/  SHFL.IDX PT, R9, R3, 0x1, 0x181f ;  /* 0x00381f0003097f89 */ /* 0x000fe200000e0000 */
[----:B0-----:R-:W-:-:S05]  /*1dbb0*/  IMAD.SHL.U32 R11, R11, 0x8, RZ ;  /* 0x000000080b0b7824 */ /* 0x001fca00078e00ff */
[----:B------:R-:W-:Y:S01]  /*1dbc0*/  LOP3.LUT R11, R11, 0x38, RZ, 0xc0, !PT ;  /* 0x000000380b0b7812 */ /* 0x000fe200078ec0ff */
[----:B--2---:R-:W-:Y:S02]  /*1dbd0*/  IMAD R2, R6, R8, RZ ;  /* 0x0000000806027224 */ /* 0x004fe400078e02ff */
[----:B------:R-:W0:Y:S03]  /*1dbe0*/  SHFL.IDX PT, R6, R3, RZ, 0x181f ;  /* 0x00181fff03067589 */ /* 0x000e2600000e0000 */
[-C--:B------:R-:W-:Y:S02]  /*1dbf0*/  ISETP.GE.AND P4, PT, R0, R2.reuse, PT ;  /* 0x000000020000720c */ /* 0x080fe40003f86270 */
[----:B------:R-:W-:Y:S02]  /*1dc00*/  ISETP.GE.AND P3, PT, R5, R2, PT ;  /* 0x000000020500720c */ /* 0x000fe40003f66270 */
[----:B------:R-:W2:Y:S09]  /*1dc10*/  SHFL.IDX PT, R5, R4, 0x1, 0x181f ;  /* 0x00381f0004057f89 */ /* 0x000eb200000e0000 */
[----:B-1----:R-:W-:-:S05]  /*1dc20*/  @!P4 LEA R7, P5, R11, R7, 0x1 ;  /* 0x000000070b07c211 */ /* 0x002fca00078a08ff */
[----:B0-----:R-:W-:-:S05]  /*1dc30*/  @!P4 IMAD.X R6, RZ, RZ, R6, P5 ;  /* 0x000000ffff06c224 */ /* 0x001fca00028e0606 */
[-C--:B------:R-:W-:Y:S02]  /*1dc40*/  @!P4 LOP3.LUT R7, R7, R6.reuse, RZ, 0x3c, !PT ;  /* 0x000000060707c212 */ /* 0x080fe400078e3cff */
[----:B--2---:R-:W-:Y:S02]  /*1dc50*/  @!P3 LEA R8, P5, R11, R5, 0x1 ;  /* 0x000000050b08b211 */ /* 0x004fe400078a08ff */
[----:B------:R-:W-:-:S03]  /*1dc60*/  @!P4 LOP3.LUT R6, R7, R6, RZ, 0x3c, !PT ;  /* 0x000000060706c212 */ /* 0x000fc600078e3cff */
[----:B------:R-:W-:Y:S01]  /*1dc70*/  @!P3 IMAD.X R5, RZ, RZ, R9, P5 ;  /* 0x000000ffff05b224 */ /* 0x000fe200028e0609 */
[----:B------:R-:W-:-:S05]  /*1dc80*/  @!P4 LOP3.LUT R7, R7, R6, RZ, 0x3c, !PT ;  /* 0x000000060707c212 */ /* 0x000fca00078e3cff */
[----:B-----5:R-:W-:Y:S04]  /*1dc90*/  @!P4 LDGSTS.E.BYPASS.LTC128B.128 [R10+0x10400], desc[UR56][R6.64], !P2 ;  /* 0x10400000060acfae */ /* 0x020fe8000d101d78 */
[----:B------:R-:W-:Y:S04]  /*1dca0*/  @!P4 LDGSTS.E.BYPASS.LTC128B.128 [R10+0x14400], desc[UR56][R6.64+0x80], !P1 ;  /* 0x14400080060acfae */ /* 0x000fe8000c901d78 */
[----:B------:R0:W-:Y:S02]  /*1dcb0*/  @!P4 LDGSTS.E.BYPASS.LTC128B.128 [R10+0x18400], desc[UR56][R6.64+0x100], !P0 ;  /* 0x18400100060acfae */ /* 0x0001e4000c101d78 */
[----:B0-----:R-:W-:-:S02]  /*1dcc0*/  @!P3 IMAD.MOV.U32 R6, RZ, RZ, R8 ;  /* 0x000000ffff06b224 */ /* 0x001fc400078e0008 */
[----:B------:R-:W-:Y:S01]  /*1dcd0*/  @!P3 IMAD.MOV.U32 R7, RZ, RZ, R5 ;  /* 0x000000ffff07b224 */ /* 0x000fe200078e0005 */
[----:B------:R-:W-:Y:S01]  /*1dce0*/  SHFL.IDX PT, R8, R3, 0x2, 0x181f ;  /* 0x00581f0003087f89 */ /* 0x000fe200000e0000 */
[----:B------:R-:W-:-:S03]  /*1dcf0*/  VIADD R5, R0, 0x20 ;  /* 0x0000002000057836 */ /* 0x000fc60000000000 */
[----:B------:R-:W-:Y:S04]  /*1dd00*/  @!P3 LDGSTS.E.BYPASS.LTC128B.128 [R10+0x10c00], desc[UR56][R6.64], !P2 ;  /* 0x10c00000060abfae */ /* 0x000fe8000d101d78 */
[----:B------:R-:W-:Y:S04]  /*1dd10*/  @!P3 LDGSTS.E.BYPASS.LTC128B.128 [R10+0x14c00], desc[UR56][R6.64+0x80], !P1 ;  /* 0x14c00080060abfae */ /* 0x000fe8000c901d78 */
[----:B------:R0:W-:Y:S01]  /*1dd20*/  @!P3 LDGSTS.E.BYPASS.LTC128B.128 [R10+0x18c00], desc[UR56][R6.64+0x100], !P0 ;  /* 0x18c00100060abfae */ /* 0x0001e2000c101d78 */
[----:B------:R-:W-:-:S03]  /*1dd30*/  ISETP.GE.AND P3, PT, R5, R2, PT ;  /* 0x000000020500720c */ /* 0x000fc60003f66270 */
[----:B------:R-:W1:Y:S10]  /*1dd40*/  SHFL.IDX PT, R5, R4, 0x2, 0x181f ;  /* 0x00581f0004057f89 */ /* 0x000e7400000e0000 */
        /* <DEDUP_REMOVED lines=53> */
.L_x_846:
        /* <DEDUP_REMOVED lines=15> */
.L_x_706:
[----:B------:R-:W-:Y:S05]  /*1e190*/  BSYNC B0 ;  /* 0x0000000000007941 */ /* 0x000fea0003800000 */
.L_x_705:
[----:B------:R-:W-:Y:S01]  /*1e1a0*/  NOP ;  /* 0x0000000000007918 */ /* 0x000fe20000000000 */
[----:B------:R-:W-:Y:S01]  /*1e1b0*/  PLOP3.LUT P0, PT, PT, PT, PT, 0x80, 0x0 ;  /* 0x000000000000781c */ /* 0x000fe20003f0f070 */
[----:B------:R-:W-:-:S12]  /*1e1c0*/  VIADD R11, R18, 0x34800 ;  /* 0x00034800120b7836 */ /* 0x000fd80000000000 */
.L_x_707:
        /* <DEDUP_REMOVED lines=16> */
[----:B------:R-:W5:Y:S03]  /*1e2d0*/  SYNCS.PHASECHK.TRANS64.TRYWAIT P0, [R18+URZ+0x34820], R0 ;  /* 0x03482000120075a7 */ /* 0x000f66000800017f */
[----:B----45:R-:W-:Y:S05]  /*1e2e0*/  @!P0 BRA `(.L_x_709) ;  /* 0x0000004c00ec8947 */ /* 0x030fea0003800000 */
.L_x_847:
[----:B------:R-:W-:Y:S05]  /*1e2f0*/  BSYNC B0 ;  /* 0x0000000000007941 */ /* 0x000fea0003800000 */
.L_x_708:
[----:B-1-3--:R-:W4:Y:S04]  /*1e300*/  LDL R3, [R1+0x48] ;  /* 0x0000480001037983 */ /* 0x00af280000100800 */
[----:B------:R-:W3:Y:S01]  /*1e310*/  LDL R2, [R1+0x30] ;  /* 0x0000300001027983 */ /* 0x000ee20000100800 */
[----:B------:R-:W-:Y:S01]  /*1e320*/  BSSY B0, `(.L_x_710) ;  /* 0x0000213000007945 */ /* 0x000fe20003800000 */
[----:B----4-:R-:W-:-:S05]  /*1e330*/  VIADD R0, R3, 0xfffffffe ;  /* 0xfffffffe03007836 */ /* 0x010fca0000000000 */
[----:B---3--:R-:W-:-:S13]  /*1e340*/  ISETP.GE.AND P0, PT, R0, R2, PT ;  /* 0x000000020000720c */ /* 0x008fda0003f06270 */
[----:B------:R-:W-:Y:S05]  /*1e350*/  @!P0 BRA `(.L_x_711) ;  /* 0x00000020003c8947 */ /* 0x000fea0003800000 */
[----:B--2---:R-:W0:Y:S04]  /*1e360*/  LDL.LU R5, [R1+0x60] ;  /* 0x0000600001057983 */ /* 0x004e280000300800 */
[----:B------:R-:W2:Y:S04]  /*1e370*/  LDL.LU R4, [R1+0x44] ;  /* 0x0000440001047983 */ /* 0x000ea80000300800 */
[----:B------:R-:W3:Y:S01]  /*1e380*/  LDL.LU R3, [R1+0x40] ;  /* 0x0000400001037983 */ /* 0x000ee20000300800 */
[----:B------:R-:W-:Y:S01]  /*1e390*/  LOP3.LUT R2, RZ, R2, RZ, 0x33, !PT ;  /* 0x00000002ff027212 */ /* 0x000fe200078e33ff */
[----:B------:R-:W-:Y:S01]  /*1e3a0*/  BSSY B2, `(.L_x_712) ;  /* 0x00000b5000027945 */ /* 0x000fe20003800000 */
[----:B0-----:R-:W-:-:S04]  /*1e3b0*/  VIADD R6, R5, 0x1 ;  /* 0x0000000105067836 */ /* 0x001fc80000000000 */
[----:B--2---:R-:W-:-:S05]  /*1e3c0*/  IMAD R6, R6, R4, RZ ;  /* 0x0000000406067224 */ /* 0x004fca00078e02ff */
[----:B---3--:R-:W-:-:S05]  /*1e3d0*/  VIMNMX R6, R3, R6, PT ;  /* 0x0000000603067248 */ /* 0x008fca0003fe0100 */
        /* <DEDUP_REMOVED lines=40> */
.L_x_716:
[----:B------:R-:W-:Y:S01]  /*1e660*/  IMAD R3, R8, 0x8, R18 ;  /* 0x0000000808037824 */ /* 0x000fe200078e0212 */
[----:B------:R-:W-:Y:S01]  /*1e670*/  SHF.L.U32 R2, R10, 0x1f, RZ ;  /* 0x0000001f0a027819 */ /* 0x000fe200000006ff */
[----:B------:R-:W-:Y:S03]  /*1e680*/  BSSY B3, `(.L_x_717) ;  /* 0x0000003000037945 */ /* 0x000fe60003800000 */
[----:B------:R-:W1:Y:S02]  /*1e690*/  SYNCS.PHASECHK.TRANS64.TRYWAIT P0, [R3+URZ+0x34840], R2 ;  /* 0x03484002030075a7 */ /* 0x000e64000800017f */
[----:B-1----:R-:W-:Y:S05]  /*1e6a0*/  @!P0 BRA `(.L_x_718) ;  /* 0x0000004c00108947 */ /* 0x002fea0003800000 */
.L_x_848:
[----:B------:R-:W-:Y:S05]  /*1e6b0*/  BSYNC B3 ;  /* 0x0000000000037941 */ /* 0x000fea0003800000 */
.L_x_717:
        /* <DEDUP_REMOVED lines=12> */
.L_x_720:
[----:B------:R-:W-:Y:S05]  /*1e780*/  BSYNC B3 ;  /* 0x0000000000037941 */ /* 0x000fea0003800000 */
.L_x_719:
        /* <DEDUP_REMOVED lines=12> */
.L_x_721:
        /* <DEDUP_REMOVED lines=16> */
.L_x_722:
        /* <DEDUP_REMOVED lines=15> */
.L_x_723:
        /* <DEDUP_REMOVED lines=16> */
.L_x_849:
[----:B------:R-:W-:Y:S05]  /*1eb40*/  BSYNC B3 ;  /* 0x0000000000037941 */ /* 0x000fea0003800000 */
.L_x_724:
[----:B------:R-:W-:Y:S01]  /*1eb50*/  BSSY B3, `(.L_x_726) ;  /* 0x000000c000037945 */ /* 0x000fe20003800000 */
[----:B------:R-:W-:Y:S02]  /*1eb60*/  IMAD.MOV.U32 R12, RZ, RZ, 0x0 ;  /* 0x00000000ff0c7424 */ /* 0x000fe400078e00ff */
[----:B------:R-:W-:Y:S01]  /*1eb70*/  IMAD.MOV.U32 R13, RZ, RZ, 0x14f00000 ;  /* 0x14f00000ff0d7424 */ /* 0x000fe200078e00ff */
[----:B------:R-:W-:Y:S06]  /*1eb80*/  @P1 BRA `(.L_x_727) ;  /* 0x0000000000201947 */ /* 0x000fec0003800000 */
[----:B------:R-:W1:Y:S01]  /*1eb90*/  S2R R5, SR_TID.X ;  /* 0x0000000000057919 */ /* 0x000e620000002100 */
[----:B0-----:R-:W-:Y:S02]  /*1eba0*/  IMAD R2, R19, 0x8, R18 ;  /* 0x0000000813027824 */ /* 0x001fe400078e0212 */
[----:B------:R-:W-:-:S04]  /*1ebb0*/  IMAD.MOV.U32 R3, RZ, RZ, 0x8000 ;  /* 0x00008000ff037424 */ /* 0x000fc800078e00ff */
[----:B------:R2:W-:Y:S01]  /*1ebc0*/  SYNCS.ARRIVE.TRANS64 RZ, [R2+URZ+0x34850], R3 ;  /* 0x0348500302ff79a7 */ /* 0x0005e2000800003f */
[----:B-1----:R-:W-:-:S04]  /*1ebd0*/  LOP3.LUT R5, R5, 0x1f, RZ, 0xc0, !PT ;  /* 0x0000001f05057812 */ /* 0x002fc800078ec0ff */
[----:B------:R-:W-:-:S13]  /*1ebe0*/  ISETP.NE.AND P0, PT, R5, RZ, PT ;  /* 0x000000ff0500720c */ /* 0x000fda0003f05270 */
[----:B--2---:R-:W-:Y:S05]  /*1ebf0*/  @!P0 BRA `(.L_x_727) ;  /* 0x0000000000048947 */ /* 0x004fea0003800000 */
[----:B------:R-:W-:Y:S01]  /*1ec00*/  BPT.TRAP 0x1 ;  /* 0x000000040000795c */ /* 0x000fe20000300000 */
.L_x_727:
[----:B------:R-:W-:Y:S05]  /*1ec10*/  BSYNC B3 ;  /* 0x0000000000037941 */ /* 0x000fea0003800000 */
.L_x_726:
[----:B------:R-:W2:Y:S04]  /*1ec20*/  LDL R5, [R1+0x20] ;  /* 0x0000200001057983 */ /* 0x000ea80000100800 */
[----:B0-----:R-:W2:Y:S01]  /*1ec30*/  LDL.LU R3, [R1+0x8] ;  /* 0x0000080001037983 */ /* 0x001ea20000300800 */
        /* <DEDUP_REMOVED lines=11> */
.L_x_728:
        /* <DEDUP_REMOVED lines=15> */
.L_x_729:
        /* <DEDUP_REMOVED lines=12> */
.L_x_715:
[----:B------:R-:W-:Y:S05]  /*1eea0*/  BSYNC B1 ;  /* 0x0000000000017941 */ /* 0x000fea0003800000 */
.L_x_714:
[----:B0-----:R-:W2:Y:S01]  /*1eeb0*/  LDL.LU R0, [R1+0x48] ;  /* 0x0000480001007983 */ /* 0x001ea20000300800 */
[----:B------:R-:W-:-:S03]  /*1eec0*/  IMAD.MOV.U32 R19, RZ, RZ, R8 ;  /* 0x000000ffff137224 */ /* 0x000fc600078e0008 */
[----:B------:R0:W-:Y:S02]  /*1eed0*/  STL [R1+0x1c], R10 ;  /* 0x00001c0a01007387 */ /* 0x0001e40000100800 */
[----:B0-2---:R-:W-:-:S07]  /*1eee0*/  VIADD R0, R0, 0xfffffffd ;  /* 0xfffffffd00007836 */ /* 0x005fce0000000000 */
.L_x_713:
[----:B------:R-:W-:Y:S05]  /*1eef0*/  BSYNC B2 ;  /* 0x0000000000027941 */ /* 0x000fea0003800000 */
.L_x_712:
[----:B------:R-:W-:Y:S01]  /*1ef00*/  VIADD R9, R9, 0xfffffffe ;  /* 0xfffffffe09097836 */ /* 0x000fe20000000000 */
[----:B------:R-:W-:-:S04]  /*1ef10*/  LOP3.LUT R6, RZ, R6, RZ, 0x33, !PT ;  /* 0x00000006ff067212 */ /* 0x000fc800078e33ff */
[----:B------:R-:W-:-:S13]  /*1ef20*/  ISETP.NE.AND P0, PT, R9, R6, PT ;  /* 0x000000060900720c */ /* 0x000fda0003f05270 */
[----:B------:R-:W-:Y:S05]  /*1ef30*/  @!P0 BRA `(.L_x_711) ;  /* 0x0000001400448947 */ /* 0x000fea0003800000 */
[----:B------:R-:W-:-:S07]  /*1ef40*/  IMAD.MOV.U32 R9, RZ, RZ, R17 ;  /* 0x000000ffff097224 */ /* 0x000fce00078e0011 */
.L_x_762:
        /* <DEDUP_REMOVED lines=35> */
.L_x_732:
[----:B------:R-:W-:Y:S01]  /*1f180*/  IMAD R3, R4, 0x8, R18 ;  /* 0x0000000804037824 */ /* 0x000fe200078e0212 */
[----:B------:R-:W-:Y:S01]  /*1f190*/  SHF.L.U32 R2, R5, 0x1f, RZ ;  /* 0x0000001f05027819 */ /* 0x000fe200000006ff */
[----:B------:R-:W-:Y:S03]  /*1f1a0*/  BSSY B2, `(.L_x_733) ;  /* 0x0000003000027945 */ /* 0x000fe60003800000 */
[----:B------:R-:W1:Y:S02]  /*1f1b0*/  SYNCS.PHASECHK.TRANS64.TRYWAIT P0, [R3+URZ+0x34840], R2 ;  /* 0x03484002030075a7 */ /* 0x000e64000800017f */
[----:B-1----:R-:W-:Y:S05]  /*1f1c0*/  @!P0 BRA `(.L_x_734) ;  /* 0x0000004000708947 */ /* 0x002fea0003800000 */
.L_x_850:
[----:B------:R-:W-:Y:S05]  /*1f1d0*/  BSYNC B2 ;  /* 0x0000000000027941 */ /* 0x000fea0003800000 */
.L_x_733:
        /* <DEDUP_REMOVED lines=12> */
.L_x_736:
[----:B------:R-:W-:Y:S05]  /*1f2a0*/  BSYNC B2 ;  /* 0x0000000000027941 */ /* 0x000fea0003800000 */
.L_x_735:
[----:B-1----:R-:W2:Y:S01]  /*1f2b0*/  LDL R2, [R1+0x20] ;  /* 0x0000200001027983 */ /* 0x002ea20000100800 */
[----:B------:R-:W-:Y:S01]  /*1f2c0*/  IMAD.MOV.U32 R10, RZ, RZ, RZ ;  /* 0x000000ffff0a7224 */ /* 0x000fe200078e00ff */
[----:B------:R-:W-:Y:S01]  /*1f2d0*/  UIADD3 UR4, UP0, UR36, 0x370, URZ ;  /* 0x0000037024047890 */ /* 0x000fe2000ff1e03f */
[----:B------:R-:W-:Y:S01]  /*1f2e0*/  IMAD R7, R4, 0xc000, R18 ;  /* 0x0000c00004077824 */ /* 0x000fe200078e0212 */
[----:B------:R-:W-:Y:S01]  /*1f2f0*/  PLOP3.LUT P0, PT, PT, PT, PT, 0x80, 0x0 ;  /* 0x000000000000781c */ /* 0x000fe20003f0f070 */
[----:B------:R-:W-:Y:S01]  /*1f300*/  VIADD R3, R3, 0x34830 ;  /* 0x0003483003037836 */ /* 0x000fe20000000000 */
[----:B------:R-:W-:Y:S01]  /*1f310*/  R2UR UR10, R10 ;  /* 0x000000000a0a72ca */ /* 0x000fe200000e0000 */
[----:B0-----:R-:W-:Y:S01]  /*1f320*/  VIADD R8, R7, 0x1c400 ;  /* 0x0001c40007087836 */ /* 0x001fe20000000000 */
[----:B------:R-:W-:Y:S01]  /*1f330*/  UIADD3.X UR5, URZ, UR37, URZ, UP0, !UPT ;  /* 0x000000253f057290 */ /* 0x000fe200087fe43f */
[----:B------:R-:W-:Y:S01]  /*1f340*/  UMOV UR6, 0x0 ;  /* 0x0000000000067882 */ /* 0x000fe20000000000 */
[----:B------:R-:W-:Y:S01]  /*1f350*/  UMOV UR7, 0x14f00000 ;  /* 0x14f0000000077882 */ /* 0x000fe20000000000 */
[----:B--2---:R-:W-:-:S10]  /*1f360*/  IMAD R2, R6, 0x80, R2 ;  /* 0x0000008006027824 */ /* 0x004fd400078e0202 */
.L_x_737:
        /* <DEDUP_REMOVED lines=16> */
.L_x_738:
        /* <DEDUP_REMOVED lines=15> */
.L_x_739:
        /* <DEDUP_REMOVED lines=16> */
.L_x_851:
[----:B------:R-:W-:Y:S05]  /*1f660*/  BSYNC B2 ;  /* 0x0000000000027941 */ /* 0x000fea0003800000 */
.L_x_740:
        /* <DEDUP_REMOVED lines=11> */
.L_x_743:
[----:B------:R-:W-:Y:S05]  /*1f720*/  BSYNC B2 ;  /* 0x0000000000027941 */ /* 0x000fea0003800000 */
.L_x_742:
        /* <DEDUP_REMOVED lines=12> */
.L_x_744:
        /* <DEDUP_REMOVED lines=15> */
.L_x_745:
        /* <DEDUP_REMOVED lines=12> */
.L_x_731:
[----:B------:R-:W-:Y:S05]  /*1f9a0*/  BSYNC B1 ;  /* 0x0000000000017941 */ /* 0x000fea0003800000 */
.L_x_730:
        /* <DEDUP_REMOVED lines=35> */
.L_x_748:
[----:B------:R-:W-:Y:S01]  /*1fbe0*/  IMAD R2, R19, 0x8, R18 ;  /* 0x0000000813027824 */ /* 0x000fe200078e0212 */
[----:B------:R-:W-:Y:S01]  /*1fbf0*/  SHF.L.U32 R3, R10, 0x1f, RZ ;  /* 0x0000001f0a037819 */ /* 0x000fe200000006ff */
[----:B------:R-:W-:Y:S03]  /*1fc00*/  BSSY B2, `(.L_x_749) ;  /* 0x0000003000027945 */ /* 0x000fe60003800000 */
[----:B------:R-:W2:Y:S02]  /*1fc10*/  SYNCS.PHASECHK.TRANS64.TRYWAIT P0, [R2+URZ+0x34840], R3 ;  /* 0x03484003020075a7 */ /* 0x000ea4000800017f */
[----:B--2---:R-:W-:Y:S05]  /*1fc20*/  @!P0 BRA `(.L_x_750) ;  /* 0x0000003800008947 */ /* 0x004fea0003800000 */
.L_x_852:
[----:B------:R-:W-:Y:S05]  /*1fc30*/  BSYNC B2 ;  /* 0x0000000000027941 */ /* 0x000fea0003800000 */
.L_x_749:
        /* <DEDUP_REMOVED lines=12> */
.L_x_752:
[----:B------:R-:W-:Y:S05]  /*1fd00*/  BSYNC B2 ;  /* 0x0000000000027941 */ /* 0x000fea0003800000 */
.L_x_751:
[----:B--2---:R-:W2:Y:S01]  /*1fd10*/  LDL R2, [R1+0x20] ;  /* 0x0000200001027983 */ /* 0x004ea20000100800 */
[----:B------:R-:W-:Y:S01]  /*1fd20*/  IMAD.MOV.U32 R14, RZ, RZ, RZ ;  /* 0x000000ffff0e7224 */ /* 0x000fe200078e00ff */
[----:B------:R-:W-:Y:S01]  /*1fd30*/  UIADD3 UR4, UP0, UR36, 0x370, URZ ;  /* 0x0000037024047890 */ /* 0x000fe2000ff1e03f */
[C---:B------:R-:W-:Y:S01]  /*1fd40*/  IMAD R3, R19.reuse, 0x8, R11 ;  /* 0x0000000813037824 */ /* 0x040fe200078e020b */
[----:B------:R-:W-:Y:S01]  /*1fd50*/  PLOP3.LUT P0, PT, PT, PT, PT, 0x80, 0x0 ;  /* 0x000000000000781c */ /* 0x000fe20003f0f070 */
[----:B------:R-:W-:Y:S01]  /*1fd60*/  IMAD R8, R19, 0xc000, R18 ;  /* 0x0000c00013087824 */ /* 0x000fe200078e0212 */
[----:B------:R-:W-:Y:S01]  /*1fd70*/  R2UR UR10, R14 ;  /* 0x000000000e0a72ca */ /* 0x000fe200000e0000 */
[----:B------:R-:W-:Y:S01]  /*1fd80*/  VIADD R3, R3, 0x30 ;  /* 0x0000003003037836 */ /* 0x000fe20000000000 */
[----:B------:R-:W-:Y:S01]  /*1fd90*/  UIADD3.X UR5, URZ, UR37, URZ, UP0, !UPT ;  /* 0x000000253f057290 */ /* 0x000fe200087fe43f */
[----:B0-----:R-:W-:Y:S01]  /*1fda0*/  VIADD R10, R8, 0x1c400 ;  /* 0x0001c400080a7836 */ /* 0x001fe20000000000 */
[----:B------:R-:W-:Y:S01]  /*1fdb0*/  UMOV UR6, 0x0 ;  /* 0x0000000000067882 */ /* 0x000fe20000000000 */
[----:B------:R-:W-:Y:S01]  /*1fdc0*/  UMOV UR7, 0x14f00000 ;  /* 0x14f0000000077882 */ /* 0x000fe20000000000 */
[----:B--2---:R-:W-:-:S09]  /*1fdd0*/  IMAD R2, R7, 0x80, R2 ;  /* 0x0000008007027824 */ /* 0x004fd200078e0202 */
.L_x_753:
        /* <DEDUP_REMOVED lines=16> */
.L_x_754:
        /* <DEDUP_REMOVED lines=15> */
.L_x_755:
        /* <DEDUP_REMOVED lines=15> */
.L_x_853:
[----:B------:R-:W-:Y:S05]  /*200c0*/  BSYNC B2 ;  /* 0x0000000000027941 */ /* 0x000fea0003800000 */
.L_x_756:
[----:B------:R-:W-:Y:S01]  /*200d0*/  BSSY B2, `(.L_x_758) ;  /* 0x000000b000027945 */ /* 0x000fe20003800000 */
[----:B------:R-:W-:Y:S02]  /*200e0*/  IMAD.MOV.U32 R12, RZ, RZ, 0x0 ;  /* 0x00000000ff0c7424 */ /* 0x000fe400078e00ff */
[----:B------:R-:W-:Y:S01]  /*200f0*/  IMAD.MOV.U32 R13, RZ, RZ, 0x14f00000 ;  /* 0x14f00000ff0d7424 */ /* 0x000fe200078e00ff */
[----:B------:R-:W-:Y:S06]  /*20100*/  @P1 BRA `(.L_x_759) ;  /* 0x00000000001c1947 */ /* 0x000fec0003800000 */
[----:B------:R-:W1:Y:S01]  /*20110*/  S2R R8, SR_TID.X ;  /* 0x0000000000087919 */ /* 0x000e620000002100 */
[----:B------:R-:W-:-:S04]  /*20120*/  IMAD.MOV.U32 R3, RZ, RZ, 0x8000 ;  /* 0x00008000ff037424 */ /* 0x000fc800078e00ff */
[----:B------:R2:W-:Y:S01]  /*20130*/  SYNCS.ARRIVE.TRANS64 RZ, [R2+URZ+0x50], R3 ;  /* 0x0000500302ff79a7 */ /* 0x0005e2000800003f */
[----:B-1----:R-:W-:-:S04]  /*20140*/  LOP3.LUT R8, R8, 0x1f, RZ, 0xc0, !PT ;  /* 0x0000001f08087812 */ /* 0x002fc800078ec0ff */
[----:B------:R-:W-:-:S13]  /*20150*/  ISETP.NE.AND P0, PT, R8, RZ, PT ;  /* 0x000000ff0800720c */ /* 0x000fda0003f05270 */
[----:B--2---:R-:W-:Y:S05]  /*20160*/  @!P0 BRA `(.L_x_759) ;  /* 0x0000000000048947 */ /* 0x004fea0003800000 */
[----:B------:R-:W-:Y:S01]  /*20170*/  BPT.TRAP 0x1 ;  /* 0x000000040000795c */ /* 0x000fe20000300000 */
.L_x_759:
[----:B------:R-:W-:Y:S05]  /*20180*/  BSYNC B2 ;  /* 0x0000000000027941 */ /* 0x000fea0003800000 */
.L_x_758:
        /* <DEDUP_REMOVED lines=12> */
.L_x_760:
        /* <DEDUP_REMOVED lines=15> */
.L_x_761:
        /* <DEDUP_REMOVED lines=12> */
.L_x_747:
[----:B------:R-:W-:Y:S05]  /*20400*/  BSYNC B1 ;  /* 0x0000000000017941 */ /* 0x000fea0003800000 */
.L_x_746:
[----:B------:R-:W2:Y:S01]  /*20410*/  LDL R2, [R1+0x30] ;  /* 0x0000300001027983 */ /* 0x000ea20000100800 */
[----:B------:R-:W-:Y:S01]  /*20420*/  VIADD R0, R0, 0xfffffffe ;  /* 0xfffffffe00007836 */ /* 0x000fe20000000000 */
[----:B--2---:R-:W-:-:S13]  /*20430*/  ISETP.GT.AND P0, PT, R6, R2, PT ;  /* 0x000000020600720c */ /* 0x004fda0003f04270 */
[----:B------:R-:W-:Y:S05]  /*20440*/  @P0 BRA `(.L_x_762) ;  /* 0xffffffe800c00947 */ /* 0x000fea000383ffff */
.L_x_711:
[----:B------:R-:W-:Y:S05]  /*20450*/  BSYNC B0 ;  /* 0x0000000000007941 */ /* 0x000fea0003800000 */
.L_x_710:
        /* <DEDUP_REMOVED lines=18> */
.L_x_764:
[----:B------:R-:W-:Y:S05]  /*20580*/  BSYNC B0 ;  /* 0x0000000000007941 */ /* 0x000fea0003800000 */
.L_x_763:
        /* <DEDUP_REMOVED lines=11> */
.L_x_854:
[----:B------:R-:W-:Y:S05]  /*20640*/  BSYNC B1 ;  /* 0x0000000000017941 */ /* 0x000fea0003800000 */
.L_x_767:
        /* <DEDUP_REMOVED lines=9> */
.L_x_770:
[----:B------:R-:W-:Y:S05]  /*206e0*/  BSYNC B1 ;  /* 0x0000000000017941 */ /* 0x000fea0003800000 */
.L_x_769:
        /* <DEDUP_REMOVED lines=12> */
.L_x_771:
        /* <DEDUP_REMOVED lines=15> */
.L_x_772:
        /* <DEDUP_REMOVED lines=10> */
.L_x_766:
[----:B------:R-:W-:Y:S05]  /*20940*/  BSYNC B0 ;  /* 0x0000000000007941 */ /* 0x000fea0003800000 */
.L_x_765:
[----:B------:R-:W3:Y:S01]  /*20950*/  LDL.LU R4, [R1+0x1c] ;  /* 0x00001c0001047983 */ /* 0x000ee20000300800 */
[----:B------:R-:W-:-:S05]  /*20960*/  VIADD R19, R19, 0x1 ;  /* 0x0000000113137836 */ /* 0x000fca0000000000 */
[----:B------:R-:W-:-:S04]  /*20970*/  ISETP.NE.AND P0, PT, R19, 0x2, PT ;  /* 0x000000021300780c */ /* 0x000fc80003f05270 */
[----:B------:R-:W-:Y:S02]  /*20980*/  SEL R0, RZ, 0x1, P0 ;  /* 0x00000001ff007807 */ /* 0x000fe40000000000 */
[----:B------:R-:W-:Y:S02]  /*20990*/  SEL R19, R19, RZ, P0 ;  /* 0x000000ff13137207 */ /* 0x000fe40000000000 */
[----:B---3--:R-:W-:-:S05]  /*209a0*/  LOP3.LUT R4, R4, R0, RZ, 0x3c, !PT ;  /* 0x0000000004047212 */ /* 0x008fca00078e3cff */
[----:B------:R4:W-:Y:S02]  /*209b0*/  STL [R1+0x1c], R4 ;  /* 0x00001c0401007387 */ /* 0x0009e40000100800 */
.L_x_690:
[----:B------:R-:W-:Y:S05]  /*209c0*/  BSYNC B7 ;  /* 0x0000000000077941 */ /* 0x000fea0003800000 */
.L_x_688:
[----:B---3--:R-:W3:Y:S02]  /*209d0*/  LDL R0, [R1+0x14] ;  /* 0x0000140001007983 */ /* 0x008ee40000100800 */
[----:B---3--:R-:W-:-:S13]  /*209e0*/  LOP3.LUT P0, RZ, R0, 0x2, RZ, 0xc0, !PT ;  /* 0x0000000200ff7812 */ /* 0x008fda000780c0ff */
[----:B------:R-:W-:Y:S05]  /*209f0*/  @!P0 BRA `(.L_x_773) ;  /* 0x00000000002c8947 */ /* 0x000fea0003800000 */
[----:B------:R-:W-:Y:S05]  /*20a00*/  WARPSYNC.ALL ;  /* 0x0000000000007948 */ /* 0x000fea0003800000 */
[----:B------:R-:W3:Y:S08]  /*20a10*/  S2UR UR5, SR_CgaCtaId ;  /* 0x00000000000579c3 */ /* 0x000ef00000008800 */
[----:B------:R-:W-:Y:S06]  /*20a20*/  BAR.SYNC.DEFER_BLOCKING 0x5, 0x180 ;  /* 0x0146000000007b1d */ /* 0x000fec0000010000 */
[----:B------:R-:W-:-:S02]  /*20a30*/  UMOV UR4, 0x400 ;  /* 0x0000040000047882 */ /* 0x000fc40000000000 */
[----:B---3--:R-:W-:-:S06]  /*20a40*/  ULEA UR4, UR5, UR4, 0x18 ;  /* 0x0000000405047291 */ /* 0x008fcc000f8ec03f */
[----:B------:R-:W-:-:S05]  /*20a50*/  IMAD.U32 R18, RZ, RZ, UR4 ;  /* 0x00000004ff127e24 */ /* 0x000fca000f8e00ff */
[----:B012-4-:R-:W0:Y:S04]  /*20a60*/  LDS.128 R4, [R18+0x348d0] ;  /* 0x0348d00012047984 */ /* 0x017e280000000c00 */
[----:B0-----:R1:W-:Y:S04]  /*20a70*/  STL.64 [R1], R4 ;  /* 0x0000000401007387 */ /* 0x0013e80000100a00 */
[----:B------:R1:W-:Y:S01]  /*20a80*/  STL.64 [R1+0x8], R6 ;  /* 0x0000080601007387 */ /* 0x0003e20000100a00 */
[----:B------:R-:W-:Y:S06]  /*20a90*/  BAR.ARV 0x4, 0x180 ;  /* 0x0106000000007b1d */ /* 0x000fec0000002000 */
[----:B------:R-:W-:Y:S05]  /*20aa0*/  BRA `(.L_x_774) ;  /* 0x0000000c00207947 */ /* 0x000fea0003800000 */
.L_x_773:
[----:B------:R-:W3:Y:S01]  /*20ab0*/  S2R R16, SR_TID.X ;  /* 0x0000000000107919 */ /* 0x000ee20000002100 */
[----:B------:R-:W-:Y:S01]  /*20ac0*/  UMOV UR4, 0xffffffff ;  /* 0xffffffff00047882 */ /* 0x000fe20000000000 */
[----:B---3--:R-:W-:-:S04]  /*20ad0*/  LOP3.LUT R16, R16, 0x1f, RZ, 0xc0, !PT ;  /* 0x0000001f10107812 */ /* 0x008fc800078ec0ff */
[----:B------:R-:W-:Y:S01]  /*20ae0*/  ISETP.NE.AND P0, PT, R16, 0x1f, PT ;  /* 0x0000001f1000780c */ /* 0x000fe20003f05270 */
[----:B------:R-:W-:-:S12]  /*20af0*/  BRA.DIV UR4, `(.L_x_775) ;  /* 0x0000002a04887947 */ /* 0x000fd8000b800000 */
[----:B------:R-:W0:Y:S01]  /*20b00*/  LDL.LU R2, [R1] ;  /* 0x0000000001027983 */ /* 0x000e220000300800 */
[----:B------:R-:W-:-:S03]  /*20b10*/  ULDC UR4, c[0x0][0xc3c] ;  /* 0x00030f0000047ab9 */ /* 0x000fc60000000800 */
[----:B-12---:R-:W2:Y:S01]  /*20b20*/  LDL R3, [R1+0xc] ;  /* 0x00000c0001037983 */ /* 0x006ea20000100800 */
[----:B0-----:R-:W-:Y:S02]  /*20b30*/  IMAD.MOV.U32 R10, RZ, RZ, R2 ;  /* 0x000000ffff0a7224 */ /* 0x001fe400078e0002 */
[----:B--2---:R-:W-:-:S05]  /*20b40*/  IMAD.IADD R0, R3, 0x1, R16 ;  /* 0x0000000103007824 */ /* 0x004fca00078e0210 */
[----:B------:R-:W-:-:S13]  /*20b50*/  ISETP.GE.OR P1, PT, R0, UR4, !P0 ;  /* 0x0000000400007c0c */ /* 0x000fda000c726670 */
[----:B------:R-:W0:Y:S08]  /*20b60*/  @!P1 LDC.64 R2, c[0x0][0xc80] ;  /* 0x00032000ff029b82 */ /* 0x000e300000000a00 */
[----:B------:R-:W1:Y:S01]  /*20b70*/  @!P1 LDC.64 R6, c[0x0][0xc78] ;  /* 0x00031e00ff069b82 */ /* 0x000e620000000a00 */
[----:B0-----:R-:W-:-:S05]  /*20b80*/  @!P1 IMAD.WIDE R2, R0, 0x4, R2 ;  /* 0x0000000400029825 */ /* 0x001fca00078e0202 */
[----:B------:R1:W2:Y:S02]  /*20b90*/  @!P1 LDG.E R8, desc[UR56][R2.64] ;  /* 0x0000003802089981 */ /* 0x0002a4000c1e1900 */
[----:B-1----:R-:W-:-:S06]  /*20ba0*/  @!P1 IMAD.WIDE R2, R0, 0x4, R6 ;  /* 0x0000000400029825 */ /* 0x002fcc00078e0206 */
[----:B------:R-:W3:Y:S01]  /*20bb0*/  @!P1 LDG.E R2, desc[UR56][R2.64] ;  /* 0x0000003802029981 */ /* 0x000ee2000c1e1900 */
[----:B----4-:R-:W-:Y:S01]  /*20bc0*/  IMAD.MOV.U32 R4, RZ, RZ, RZ ;  /* 0x000000ffff047224 */ /* 0x010fe200078e00ff */
[C---:B------:R-:W-:Y:S01]  /*20bd0*/  ISETP.GE.U32.AND P2, PT, R16.reuse, 0x2, PT ;  /* 0x000000021000780c */ /* 0x040fe20003f46070 */
[----:B------:R-:W-:Y:S01]  /*20be0*/  IMAD.MOV.U32 R6, RZ, RZ, RZ ;  /* 0x000000ffff067224 */ /* 0x000fe200078e00ff */
[C---:B------:R-:W-:Y:S01]  /*20bf0*/  ISETP.GE.U32.AND P3, PT, R16.reuse, 0x4, PT ;  /* 0x000000041000780c */ /* 0x040fe20003f66070 */
[----:B------:R-:W-:Y:S01]  /*20c00*/  SHFL.IDX PT, R5, R10, RZ, 0x1f ;  /* 0x00001fff0a057589 */ /* 0x000fe200000e0000 */
[C---:B------:R-:W-:Y:S02]  /*20c10*/  ISETP.GE.U32.AND P4, PT, R16.reuse, 0x8, PT ;  /* 0x000000081000780c */ /* 0x040fe40003f86070 */
[----:B------:R-:W-:Y:S01]  /*20c20*/  ISETP.GE.U32.AND P5, PT, R16, 0x10, PT ;  /* 0x000000101000780c */ /* 0x000fe20003fa6070 */
[----:B------:R-:W-:Y:S01]  /*20c30*/  SHFL.IDX PT, R0, R10, 0x1, 0x1f ;  /* 0x00201f000a007f89 */ /* 0x000fe200000e0000 */
[----:B--2---:R-:W-:-:S02]  /*20c40*/  @!P1 IMAD.MOV.U32 R4, RZ, RZ, R8 ;  /* 0x000000ffff049224 */ /* 0x004fc400078e0008 */
[----:B------:R-:W-:Y:S02]  /*20c50*/  IMAD.MOV.U32 R8, RZ, RZ, RZ ;  /* 0x000000ffff087224 */ /* 0x000fe400078e00ff */
[----:B---3--:R-:W-:Y:S01]  /*20c60*/  @!P1 IMAD.MOV.U32 R6, RZ, RZ, R2 ;  /* 0x000000ffff069224 */ /* 0x008fe200078e0002 */
[----:B------:R-:W-:-:S03]  /*20c70*/  ISETP.NE.AND P1, PT, R16, RZ, PT ;  /* 0x000000ff1000720c */ /* 0x000fc60003f25270 */
[----:B------:R-:W-:-:S05]  /*20c80*/  IMAD R2, R6, R4, RZ ;  /* 0x0000000406027224 */ /* 0x000fca00078e02ff */
        /* <DEDUP_REMOVED lines=15> */
[----:B------:R0:W1:Y:S02]  /*20d80*/  SHFL.IDX PT, R9, R7, 0x1f, 0x1f ;  /* 0x03e01f0007097f89 */ /* 0x00006400000e0000 */
.L_x_864:
[----:B------:R-:W-:Y:S02]  /*20d90*/  ULDC UR4, c[0x0][0xc38] ;  /* 0x00030e0000047ab9 */ /* 0x000fe40000000800 */
[----:B------:R-:W-:-:S04]  /*20da0*/  IMAD.U32 R2, RZ, RZ, UR4 ;  /* 0x00000004ff027e24 */ /* 0x000fc8000f8e00ff */
[----:B-1----:R-:W-:-:S04]  /*20db0*/  IMAD R9, R9, R2, RZ ;  /* 0x0000000209097224 */ /* 0x002fc800078e02ff */
[----:B------:R-:W-:-:S05]  /*20dc0*/  IMAD.IADD R0, R0, 0x1, R9 ;  /* 0x0000000100007824 */ /* 0x000fca00078e0209 */
[----:B------:R-:W-:-:S13]  /*20dd0*/  ISETP.GT.AND P6, PT, R0, R5, PT ;  /* 0x000000050000720c */ /* 0x000fda0003fc4270 */
[----:B------:R-:W-:Y:S05]  /*20de0*/  @P6 BRA `(.L_x_776) ;  /* 0x0000000000ac6947 */ /* 0x000fea0003800000 */
.L_x_779:
[----:B------:R-:W2:Y:S01]  /*20df0*/  LDL.LU R3, [R1+0xc] ;  /* 0x00000c0001037983 */ /* 0x000ea20000300800 */
[----:B------:R-:W1:Y:S01]  /*20e00*/  LDC R2, c[0x0][0xc3c] ;  /* 0x00030f00ff027b82 */ /* 0x000e620000000800 */
        /* <DEDUP_REMOVED lines=33> */
[----:B0-----:R-:W-:-:S05]  /*21020*/  IMAD.IADD R7, R2, 0x1, R3 ;  /* 0x0000000102077824 */ /* 0x001fca00078e0203 */
[----:B------:R0:W1:Y:S02]  /*21030*/  SHFL.IDX PT, R9, R7, 0x1f, 0x1f ;  /* 0x03e01f0007097f89 */ /* 0x00006400000e0000 */
.L_x_872:
[----:B------:R-:W-:Y:S02]  /*21040*/  ULDC UR4, c[0x0][0xc38] ;  /* 0x00030e0000047ab9 */ /* 0x000fe40000000800 */
[----:B------:R-:W-:-:S04]  /*21050*/  IMAD.U32 R2, RZ, RZ, UR4 ;  /* 0x00000004ff027e24 */ /* 0x000fc8000f8e00ff */
[----:B-1----:R-:W-:-:S04]  /*21060*/  IMAD R9, R9, R2, RZ ;  /* 0x0000000209097224 */ /* 0x002fc800078e02ff */
[----:B------:R-:W-:-:S05]  /*21070*/  IMAD.IADD R0, R9, 0x1, R0 ;  /* 0x0000000109007824 */ /* 0x000fca00078e0200 */
[----:B------:R-:W-:-:S13]  /*21080*/  ISETP.GT.AND P6, PT, R0, R5, PT ;  /* 0x000000050000720c */ /* 0x000fda0003fc4270 */
[----:B------:R-:W-:Y:S05]  /*21090*/  @!P6 BRA `(.L_x_779) ;  /* 0xfffffffc0054e947 */ /* 0x000fea000383ffff */
.L_x_776:
[----:B------:R-:W-:Y:S01]  /*210a0*/  IMAD.IADD R9, R0, 0x1, -R9 ;  /* 0x0000000100097824 */ /* 0x000fe200078e0a09 */
[----:B------:R-:W-:-:S03]  /*210b0*/  UMOV UR4, 0xffffffff ;  /* 0xffffffff00047882 */ /* 0x000fc60000000000 */
[----:B------:R-:W-:-:S05]  /*210c0*/  IMAD R0, R7, R2, R9 ;  /* 0x0000000207007224 */ /* 0x000fca00078e0209 */
[----:B------:R-:W-:Y:S01]  /*210d0*/  ISETP.GT.AND P6, PT, R0, R5, PT ;  /* 0x000000050000720c */ /* 0x000fe20003fc4270 */
[----:B------:R-:W-:-:S12]  /*210e0*/  BRA.DIV UR4, `(.L_x_780) ;  /* 0x0000002e04447947 */ /* 0x000fd8000b800000 */
[----:B------:R-:W-:-:S04]  /*210f0*/  VOTE.ANY R3, PT, !P6 ;  /* 0x0000000000037806 */ /* 0x000fc800070e0100 */
[----:B------:R-:W1:Y:S02]  /*21100*/  POPC R0, R3 ;  /* 0x0000000300007309 */ /* 0x000e640000000000 */
[----:B-1----:R1:W2:Y:S04]  /*21110*/  SHFL.IDX PT, R4, R4, R0, 0x1f ;  /* 0x00001f0004047589 */ /* 0x0022a800000e0000 */
[----:B------:R1:W3:Y:S02]  /*21120*/  SHFL.IDX PT, R6, R6, R0, 0x1f ;  /* 0x00001f0006067589 */ /* 0x0002e400000e0000 */
.L_x_877:
[----:B------:R-:W-:-:S13]  /*21130*/  ISETP.NE.AND P0, PT, R3, RZ, PT ;  /* 0x000000ff0300720c */ /* 0x000fda0003f05270 */
[----:B------:R-:W-:Y:S05]  /*21140*/  @!P0 BRA `(.L_x_781) ;  /* 0x0000000000148947 */ /* 0x000fea0003800000 */
[----:B------:R-:W-:Y:S01]  /*21150*/  UMOV UR4, 0xffffffff ;  /* 0xffffffff00047882 */ /* 0x000fe20000000000 */
[----:B------:R-:W-:Y:S02]  /*21160*/  VIADD R12, R0, 0xffffffff ;  /* 0xffffffff000c7836 */ /* 0x000fe40000000000 */
[----:B------:R-:W-:Y:S05]  /*21170*/  BRA.DIV UR4, `(.L_x_782) ;  /* 0x0000002e047c7947 */ /* 0x000fea000b800000 */
[----:B0-----:R0:W4:Y:S02]  /*21180*/  SHFL.IDX PT, R7, R7, R12, 0x1f ;  /* 0x00001f0c07077589 */ /* 0x00112400000e0000 */
.L_x_880:
[----:B----4-:R-:W-:-:S07]  /*21190*/  IMAD.MOV.U32 R8, RZ, RZ, R7 ;  /* 0x000000ffff087224 */ /* 0x010fce00078e0007 */
.L_x_781:
[----:B------:R-:W4:Y:S01]  /*211a0*/  LDL.LU R10, [R1+0xc] ;  /* 0x00000c00010a7983 */ /* 0x000f220000300800 */
[----:B0-2---:R-:W-:Y:S01]  /*211b0*/  IABS R7, R4 ;  /* 0x0000000400077213 */ /* 0x005fe20000000000 */
[----:B------:R-:W-:-:S03]  /*211c0*/  IMAD R9, R8, R2, R9 ;  /* 0x0000000208097224 */ /* 0x000fc600078e0209 */
[----:B------:R-:W0:Y:S01]  /*211d0*/  I2F.RP R2, R7 ;  /* 0x0000000700027306 */ /* 0x000e220000209400 */
[----:B------:R-:W-:Y:S01]  /*211e0*/  IMAD.IADD R5, R5, 0x1, -R9 ;  /* 0x0000000105057824 */ /* 0x000fe200078e0a09 */
[----:B------:R2:W-:Y:S02]  /*211f0*/  STL [R1], R9 ;  /* 0x0000000901007387 */ /* 0x0005e40000100800 */
[----:B--2---:R-:W-:-:S04]  /*21200*/  IABS R9, R4 ;  /* 0x0000000400097213 */ /* 0x004fc80000000000 */
[----:B0-----:R-:W0:Y:S01]  /*21210*/  MUFU.RCP R2, R2 ;  /* 0x0000000200027308 */ /* 0x001e220000001000 */
[----:B------:R-:W-:Y:S02]  /*21220*/  IMAD.MOV R9, RZ, RZ, -R9 ;  /* 0x000000ffff097224 */ /* 0x000fe400078e0a09 */
[----:B0-----:R-:W-:-:S05]  /*21230*/  VIADD R2, R2, 0xffffffe ;  /* 0x0ffffffe02027836 */ /* 0x001fca0000000000 */
[----:B------:R-:W0:Y:S02]  /*21240*/  F2I.FTZ.U32.TRUNC.NTZ R3, R2 ;  /* 0x0000000200037305 */ /* 0x000e24000021f000 */
[----:B0-----:R-:W-:-:S04]  /*21250*/  IMAD.MOV R2, RZ, RZ, -R3 ;  /* 0x000000ffff027224 */ /* 0x001fc800078e0a03 */
        /* <DEDUP_REMOVED lines=11> */
[----:B---3--:R-:W-:-:S04]  /*21310*/  IABS R7, R6 ;  /* 0x0000000600077213 */ /* 0x008fc80000000000 */
[----:B------:R-:W0:Y:S07]  /*21320*/  I2F.RP R2, R7 ;  /* 0x0000000700027306 */ /* 0x000e2e0000209400 */
[----:B------:R-:W-:Y:S01]  /*21330*/  @P0 VIADD R8, R8, 0x1 ;  /* 0x0000000108080836 */ /* 0x000fe20000000000 */
[----:B0-----:R-:W0:Y:S02]  /*21340*/  MUFU.RCP R2, R2 ;  /* 0x0000000200027308 */ /* 0x001e240000001000 */
[----:B0-----:R-:W-:-:S06]  /*21350*/  VIADD R2, R2, 0xffffffe ;  /* 0x0ffffffe02027836 */ /* 0x001fcc0000000000 */
[----:B------:R-:W0:Y:S02]  /*21360*/  F2I.FTZ.U32.TRUNC.NTZ R3, R2 ;  /* 0x0000000200037305 */ /* 0x000e24000021f000 */
[----:B0-----:R-:W-:-:S04]  /*21370*/  IMAD.MOV R2, RZ, RZ, -R3 ;  /* 0x000000ffff027224 */ /* 0x001fc800078e0a03 */
        /* <DEDUP_REMOVED lines=12> */
[----:B------:R-:W-:Y:S02]  /*21440*/  IMAD R3, R2, R9, R3 ;  /* 0x0000000902037224 */ /* 0x000fe400078e0203 */
[----:B------:R-:W-:-:S03]  /*21450*/  IMAD.IADD R4, R5, 0x1, -R4 ;  /* 0x0000000105047824 */ /* 0x000fc600078e0a04 */
        /* <DEDUP_REMOVED lines=13> */
[----:B----4-:R-:W-:Y:S02]  /*21530*/  IMAD.IADD R10, R0, 0x1, R10 ;  /* 0x00000001000a7824 */ /* 0x010fe400078e020a */
[----:B-1----:R-:W-:-:S05]  /*21540*/  IMAD R0, R3, 0x10000, R2 ;  /* 0x0001000003007824 */ /* 0x002fca00078e0202 */
[----:B------:R2:W-:Y:S04]  /*21550*/  STL [R1+0x8], R0 ;  /* 0x0000080001007387 */ /* 0x0005e80000100800 */
[----:B------:R2:W-:Y:S04]  /*21560*/  STL [R1+0xc], R10 ;  /* 0x00000c0a01007387 */ /* 0x0005e80000100800 */
[----:B------:R2:W-:Y:S01]  /*21570*/  STL [R1+0x4], R4 ;  /* 0x0000040401007387 */ /* 0x0005e20000100800 */
[----:B------:R-:W-:Y:S05]  /*21580*/  BRA `(.L_x_783) ;  /* 0x0000000000287947 */ /* 0x000fea0003800000 */
.L_x_777:
[----:B------:R-:W-:Y:S01]  /*21590*/  UMOV UR4, URZ ;  /* 0x0000003f00047c82 */ /* 0x000fe20008000000 */
[----:B------:R-:W-:Y:S01]  /*215a0*/  ULDC UR6, c[0x0][0xc3c] ;  /* 0x00030f0000067ab9 */ /* 0x000fe20000000800 */
[----:B------:R-:W-:Y:S01]  /*215b0*/  UMOV UR5, URZ ;  /* 0x0000003f00057c82 */ /* 0x000fe20008000000 */
[----:B------:R-:W-:Y:S01]  /*215c0*/  IMAD.U32 R3, RZ, RZ, UR4 ;  /* 0x00000004ff037e24 */ /* 0x000fe2000f8e00ff */
[----:B------:R1:W-:Y:S01]  /*215d0*/  STL [R1], R5 ;  /* 0x0000000501007387 */ /* 0x0003e20000100800 */
[----:B------:R-:W-:Y:S02]  /*215e0*/  IMAD.U32 R0, RZ, RZ, UR6 ;  /* 0x00000006ff007e24 */ /* 0x000fe4000f8e00ff */
[----:B------:R-:W-:Y:S01]  /*215f0*/  IMAD.U32 R2, RZ, RZ, UR5 ;  /* 0x00000005ff027e24 */ /* 0x000fe2000f8e00ff */
[----:B------:R1:W-:Y:S04]  /*21600*/  STL [R1+0x4], R3 ;  /* 0x0000040301007387 */ /* 0x0003e80000100800 */
[----:B------:R1:W-:Y:S04]  /*21610*/  STL [R1+0xc], R0 ;  /* 0x00000c0001007387 */ /* 0x0003e80000100800 */
[----:B------:R1:W-:Y:S02]  /*21620*/  STL [R1+0x8], R2 ;  /* 0x0000080201007387 */ /* 0x0003e40000100800 */
.L_x_783:
[----:B-1----:R-:W0:Y:S04]  /*21630*/  LDL R2, [R1+0xc] ;  /* 0x00000c0001027983 */ /* 0x002e280000100800 */
[----:B------:R-:W3:Y:S04]  /*21640*/  LDL R3, [R1+0x8] ;  /* 0x0000080001037983 */ /* 0x000ee80000100800 */
[----:B------:R-:W4:Y:S04]  /*21650*/  LDL R5, [R1+0x4] ;  /* 0x0000040001057983 */ /* 0x000f280000100800 */
[----:B--2---:R-:W4:Y:S01]  /*21660*/  LDL R4, [R1] ;  /* 0x0000000001047983 */ /* 0x004f220000100800 */
[----:B------:R-:W1:Y:S01]  /*21670*/  S2R R0, SR_TID.X ;  /* 0x0000000000007919 */ /* 0x000e620000002100 */
[----:B------:R-:W-:Y:S05]  /*21680*/  WARPSYNC.ALL ;  /* 0x0000000000007948 */ /* 0x000fea0003800000 */
[----:B-1----:R-:W-:Y:S01]  /*21690*/  LOP3.LUT R0, R0, 0x1f, RZ, 0xc0, !PT ;  /* 0x0000001f00007812 */ /* 0x002fe200078ec0ff */
[----:B------:R-:W-:Y:S03]  /*216a0*/  BAR.SYNC.DEFER_BLOCKING 0x4, 0x180 ;  /* 0x0106000000007b1d */ /* 0x000fe60000010000 */
[----:B------:R-:W-:-:S13]  /*216b0*/  ISETP.NE.AND P0, PT, R0, RZ, PT ;  /* 0x000000ff0000720c */ /* 0x000fda0003f05270 */
[----:B------:R-:W1:Y:S01]  /*216c0*/  @!P0 S2R R0, SR_CgaCtaId ;  /* 0x0000000000008919 */ /* 0x000e620000008800 */
[----:B0-----:R-:W-:Y:S01]  /*216d0*/  IMAD.MOV.U32 R7, RZ, RZ, R2 ;  /* 0x000000ffff077224 */ /* 0x001fe200078e0002 */
[----:B------:R-:W-:Y:S01]  /*216e0*/  @!P0 MOV R2, 0x400 ;  /* 0x0000040000028802 */ /* 0x000fe20000000f00 */
[----:B---3--:R-:W-:-:S03]  /*216f0*/  IMAD.MOV.U32 R6, RZ, RZ, R3 ;  /* 0x000000ffff067224 */ /* 0x008fc600078e0003 */
[----:B-1----:R-:W-:-:S05]  /*21700*/  @!P0 LEA R18, R0, R2, 0x18 ;  /* 0x0000000200128211 */ /* 0x002fca00078ec0ff */
[----:B----4-:R0:W-:Y:S01]  /*21710*/  @!P0 STS.128 [R18+0x348d0], R4 ;  /* 0x0348d00412008388 */ /* 0x0101e20000000c00 */
[----:B------:R-:W-:Y:S06]  /*21720*/  BAR.ARV 0x5, 0x180 ;  /* 0x0146000000007b1d */ /* 0x000fec0000002000 */
.L_x_774:
[----:B------:R-:W2:Y:S01]  /*21730*/  LDL R0, [R1+0xc] ;  /* 0x00000c0001007983 */ /* 0x000ea20000100800 */
[----:B------:R-:W-:Y:S02]  /*21740*/  ULDC UR4, c[0x0][0xc3c] ;  /* 0x00030f0000047ab9 */ /* 0x000fe40000000800 */
[----:B--2---:R-:W-:-:S13]  /*21750*/  ISETP.GE.AND P0, PT, R0, UR4, PT ;  /* 0x0000000400007c0c */ /* 0x004fda000bf06270 */
[----:B------:R-:W-:Y:S05]  /*21760*/  @!P0 BRA `(.L_x_784) ;  /* 0xffffff90008c8947 */ /* 0x000fea000383ffff */
[----:B------:R-:W-:Y:S05]  /*21770*/  BSYNC B8 ;  /* 0x0000000000087941 */ /* 0x000fea0003800000 */
.L_x_642:
[----:B--2---:R-:W2:Y:S01]  /*21780*/  LDL.LU R0, [R1+0x64] ;  /* 0x0000640001007983 */ /* 0x004ea20000300800 */
[----:B------:R-:W-:Y:S01]  /*21790*/  BSSY B0, `(.L_x_785) ;  /* 0x000000b000007945 */ /* 0x000fe20003800000 */
[----:B01----:R-:W0:Y:S01]  /*217a0*/  S2R R5, SR_CgaCtaId ;  /* 0x0000000000057919 */ /* 0x003e220000008800 */
[----:B--2---:R-:W-:-:S05]  /*217b0*/  VIADD R0, R0, 0x1 ;  /* 0x0000000100007836 */ /* 0x004fca0000000000 */
[----:B------:R-:W-:-:S04]  /*217c0*/  LEA.HI R2, R0, R0, RZ, 0x1 ;  /* 0x0000000000027211 */ /* 0x000fc800078f08ff */
[----:B------:R-:W-:-:S05]  /*217d0*/  LOP3.LUT R3, R2, 0xfffffffe, RZ, 0xc0, !PT ;  /* 0xfffffffe02037812 */ /* 0x000fca00078ec0ff */
[----:B------:R-:W-:Y:S01]  /*217e0*/  IMAD.IADD R3, R0, 0x1, -R3 ;  /* 0x0000000100037824 */ /* 0x000fe200078e0a03 */
[----:B------:R-:W-:-:S04]  /*217f0*/  MOV R0, 0x400 ;  /* 0x0000040000007802 */ /* 0x000fc80000000f00 */
[----:B0-----:R-:W-:Y:S02]  /*21800*/  LEA R0, R5, R0, 0x18 ;  /* 0x0000000005007211 */ /* 0x001fe400078ec0ff */
[----:B------:R-:W-:-:S04]  /*21810*/  SHF.L.U32 R3, R3, 0x1f, RZ ;  /* 0x0000001f03037819 */ /* 0x000fc800000006ff */
[----:B------:R-:W0:Y:S02]  /*21820*/  SYNCS.PHASECHK.TRANS64.TRYWAIT P0, [R0+URZ+0x34820], R3 ;  /* 0x03482003000075a7 */ /* 0x000e24000800017f */
[----:B0-----:R-:W-:Y:S05]  /*21830*/  @!P0 BRA `(.L_x_786) ;  /* 0x0000002400f48947 */ /* 0x001fea0003800000 */
.L_x_881:
[----:B------:R-:W-:Y:S05]  /*21840*/  BSYNC B0 ;  /* 0x0000000000007941 */ /* 0x000fea0003800000 */
.L_x_785:
[----:B------:R-:W-:-:S03]  /*21850*/  UMOV UR4, 0xffffffff ;  /* 0xffffffff00047882 */ /* 0x000fc60000000000 */
[----:B------:R-:W-:Y:S05]  /*21860*/  BRA.DIV UR4, `(.L_x_787) ;  /* 0x0000002604fc7947 */ /* 0x000fea000b800000 */
[----:B------:R-:W1:Y:S02]  /*21870*/  S2R R2, SR_TID.X ;  /* 0x0000000000027919 */ /* 0x000e640000002100 */
[----:B-1----:R-:W-:-:S04]  /*21880*/  SHF.R.U32.HI R2, RZ, 0x5, R2 ;  /* 0x00000005ff027819 */ /* 0x002fc80000011602 */
[----:B------:R-:W-:-:S05]  /*21890*/  LOP3.LUT R2, R2, 0x3, RZ, 0xc0, !PT ;  /* 0x0000000302027812 */ /* 0x000fca00078ec0ff */
[----:B------:R1:W2:Y:S02]  /*218a0*/  SHFL.IDX PT, R14, R2, RZ, 0x1f ;  /* 0x00001fff020e7589 */ /* 0x0002a400000e0000 */
.L_x_884:
[----:B--2---:R-:W-:-:S13]  /*218b0*/  ISETP.NE.AND P0, PT, R14, RZ, PT ;  /* 0x000000ff0e00720c */ /* 0x004fda0003f05270 */
[----:B------:R-:W-:Y:S05]  /*218c0*/  @P0 BRA `(.L_x_422) ;  /* 0x0000000000940947 */ /* 0x000fea0003800000 */
[----:B------:R-:W-:-:S03]  /*218d0*/  UMOV UR4, 0xffffffff ;  /* 0xffffffff00047882 */ /* 0x000fc60000000000 */
[----:B------:R-:W-:Y:S05]  /*218e0*/  BRA.DIV UR4, `(.L_x_788) ;  /* 0x0000002a04107947 */ /* 0x000fea000b800000 */
[----:B------:R-:W-:-:S13]  /*218f0*/  ELECT P6, URZ, PT ;  /* 0x00000000003f782f */ /* 0x000fda00038c0000 */
.L_x_887:
[----:B------:R-:W-:Y:S05]  /*21900*/  @!P6 BRA `(.L_x_422) ;  /* 0x000000000084e947 */ /* 0x000fea0003800000 */
[----:B-1----:R-:W2:Y:S02]  /*21910*/  LDL R2, [R1+0x88] ;  /* 0x0000880001027983 */ /* 0x002ea40000100800 */
[----:B--2---:R-:W-:-:S13]  /*21920*/  R2UR UR4, R2 ;  /* 0x00000000020472ca */ /* 0x004fda00000e0000 */
[----:B------:R-:W-:-:S06]  /*21930*/  ULOP3.LUT UR4, UR4, 0x2, URZ, 0xfc, !UPT ;  /* 0x0000000204047892 */ /* 0x000fcc000f8efc3f */
[----:B------:R-:W-:-:S05]  /*21940*/  IMAD.U32 R2, RZ, RZ, UR4 ;  /* 0x00000004ff027e24 */ /* 0x000fca000f8e00ff */
[----:B------:R-:W-:-:S13]  /*21950*/  ISETP.NE.AND P2, PT, R2, 0x3, PT ;  /* 0x000000030200780c */ /* 0x000fda0003f45270 */
[----:B------:R-:W-:Y:S05]  /*21960*/  @!P2 BRA `(.L_x_789) ;  /* 0x000000000004a947 */ /* 0x000fea0003800000 */
[----:B------:R-:W-:Y:S01]  /*21970*/  BPT.TRAP 0x1 ;  /* 0x000000040000795c */ /* 0x000fe20000300000 */
.L_x_789:
        /* <DEDUP_REMOVED lines=13> */
.L_x_888:
[----:B------:R-:W1:Y:S02]  /*21a50*/  SYNCS.PHASECHK.TRANS64.TRYWAIT P0, [R7+URZ], R2 ;  /* 0x00000002070075a7 */ /* 0x000e64000800017f */
[----:B-1----:R-:W-:Y:S05]  /*21a60*/  @!P0 BRA `(.L_x_791) ;  /* 0x0000002400e48947 */ /* 0x002fea0003800000 */
.L_x_889:
[----:B------:R-:W-:Y:S05]  /*21a70*/  @!P2 BRA `(.L_x_792) ;  /* 0x000000000004a947 */ /* 0x000fea0003800000 */
[----:B------:R-:W-:Y:S01]  /*21a80*/  BPT.TRAP 0x1 ;  /* 0x000000040000795c */ /* 0x000fe20000300000 */
.L_x_792:
[----:B------:R-:W-:-:S04]  /*21a90*/  VIADD R0, R0, 0x34860 ;  /* 0x0003486000007836 */ /* 0x000fc80000000000 */
[----:B------:R-:W-:-:S04]  /*21aa0*/  IMAD R4, R19, 0x8, R0 ;  /* 0x0000000813047824 */ /* 0x000fc800078e0200 */
[----:B------:R-:W2:Y:S02]  /*21ab0*/  SYNCS.PHASECHK.TRANS64.TRYWAIT P0, [R4+URZ], R5 ;  /* 0x00000005040075a7 */ /* 0x000ea4000800017f */
[----:B--2---:R-:W-:Y:S05]  /*21ac0*/  @!P0 BRA `(.L_x_793) ;  /* 0x0000002400e08947 */ /* 0x004fea0003800000 */
.L_x_890:
[----:B------:R-:W-:-:S07]  /*21ad0*/  IMAD R3, R3, 0x8, R0 ;  /* 0x0000000803037824 */ /* 0x000fce00078e0200 */
.L_x_794:
[----:B---3--:R3:W4:Y:S02]  /*21ae0*/  SYNCS.PHASECHK.TRANS64.TRYWAIT P0, [R3+URZ], R2 ;  /* 0x00000002030075a7 */ /* 0x008724000800017f */
[----:B----4-:R-:W-:Y:S05]  /*21af0*/  @!P0 NANOSLEEP.SYNCS 0x989680 ;  /* 0x009896800000895d */ /* 0x010fea0003900000 */
[----:B------:R-:W4:Y:S02]  /*21b00*/  @!P0 SYNCS.PHASECHK.TRANS64 P0, [R3+URZ], R2 ;  /* 0x00000002030085a7 */ /* 0x000f24000800007f */
[----:B----4-:R-:W-:Y:S05]  /*21b10*/  @!P0 BRA `(.L_x_794) ;  /* 0xfffffffc00f08947 */ /* 0x010fea000383ffff */
.L_x_422:
[----:B------:R-:W-:Y:S05]  /*21b20*/  BSYNC B9 ;  /* 0x0000000000097941 */ /* 0x000fea0003800000 */
.L_x_419:
[----:B------:R-:W-:Y:S05]  /*21b30*/  EXIT ;  /* 0x000000000000794d */ /* 0x000fea0003800000 */
.L_x_442:
[----:B0-----:R0:W1:Y:S02]  /*21b40*/  SYNCS.PHASECHK.TRANS64.TRYWAIT P5, [R101+URZ+0x34890], R102 ;  /* 0x03489066650075a7 */ /* 0x00106400080a017f */
[----:B-1----:R-:W-:Y:S05]  /*21b50*/  @!P5 NANOSLEEP.SYNCS 0x989680 ;  /* 0x009896800000d95d */ /* 0x002fea0003900000 */
[----:B------:R-:W1:Y:S02]  /*21b60*/  @!P5 SYNCS.PHASECHK.TRANS64 P5, [R101+URZ+0x34890], R102 ;  /* 0x034890666500d5a7 */ /* 0x000e6400080a007f */
[----:B-1----:R-:W-:Y:S05]  /*21b70*/  @!P5 BRA `(.L_x_442) ;  /* 0xfffffffc00f0d947 */ /* 0x002fea000383ffff */
[----:B------:R-:W-:Y:S05]  /*21b80*/  BRA `(.L_x_795) ;  /* 0xfffffe20001c7947 */ /* 0x000fea000383ffff */
.L_x_496:
[----:B-1----:R1:W2:Y:S02]  /*21b90*/  SYNCS.PHASECHK.TRANS64.TRYWAIT P5, [R101+URZ+0x34890], R102 ;  /* 0x03489066650075a7 */ /* 0x0022a400080a017f */
[----:B--2---:R-:W-:Y:S05]  /*21ba0*/  @!P5 NANOSLEEP.SYNCS 0x989680 ;  /* 0x009896800000d95d */ /* 0x004fea0003900000 */
[----:B------:R-:W2:Y:S02]  /*21bb0*/  @!P5 SYNCS.PHASECHK.TRANS64 P5, [R101+URZ+0x34890], R102 ;  /* 0x034890666500d5a7 */ /* 0x000ea400080a007f */
[----:B--2---:R-:W-:Y:S05]  /*21bc0*/  @!P5 BRA `(.L_x_496) ;  /* 0xfffffffc00f0d947 */ /* 0x004fea000383ffff */
[----:B------:R-:W-:Y:S05]  /*21bd0*/  BRA `(.L_x_796) ;  /* 0xfffffe5400747947 */ /* 0x000fea000383ffff */
.L_x_521:
[----:B0-----:R0:W1:Y:S02]  /*21be0*/  SYNCS.PHASECHK.TRANS64.TRYWAIT P3, [R101+URZ+0x34890], R102 ;  /* 0x03489066650075a7 */ /* 0x001064000806017f */
[----:B-1----:R-:W-:Y:S05]  /*21bf0*/  @!P3 NANOSLEEP.SYNCS 0x989680 ;  /* 0x009896800000b95d */ /* 0x002fea0003900000 */
[----:B------:R-:W1:Y:S02]  /*21c00*/  @!P3 SYNCS.PHASECHK.TRANS64 P3, [R101+URZ+0x34890], R102 ;  /* 0x034890666500b5a7 */ /* 0x000e64000806007f */
[----:B-1----:R-:W-:Y:S05]  /*21c10*/  @!P3 BRA `(.L_x_521) ;  /* 0xfffffffc00f0b947 */ /* 0x002fea000383ffff */
[----:B------:R-:W-:Y:S05]  /*21c20*/  BRA `(.L_x_797) ;  /* 0xfffffe8800347947 */ /* 0x000fea000383ffff */
.L_x_527:
[----:B-1----:R1:W2:Y:S02]  /*21c30*/  SYNCS.PHASECHK.TRANS64.TRYWAIT P2, [R101+URZ+0x348b0], R102 ;  /* 0x0348b066650075a7 */ /* 0x0022a4000804017f */
[----:B--2---:R-:W-:Y:S05]  /*21c40*/  @!P2 NANOSLEEP.SYNCS 0x989680 ;  /* 0x009896800000a95d */ /* 0x004fea0003900000 */
[----:B------:R-:W2:Y:S02]  /*21c50*/  @!P2 SYNCS.PHASECHK.TRANS64 P2, [R101+URZ+0x348b0], R102 ;  /* 0x0348b0666500a5a7 */ /* 0x000ea4000804007f */
[----:B--2---:R-:W-:Y:S05]  /*21c60*/  @!P2 BRA `(.L_x_527) ;  /* 0xfffffffc00f0a947 */ /* 0x004fea000383ffff */
[----:B------:R-:W-:Y:S05]  /*21c70*/  BRA `(.L_x_798) ;  /* 0xfffffe8c00307947 */ /* 0x000fea000383ffff */
.L_x_547:
[----:B------:R-:W-:Y:S01]  /*21c80*/  BSSY B1, `(.L_x_799) ;  /* 0x0000008000017945 */ /* 0x000fe20003800000 */
[----:B------:R-:W-:Y:S02]  /*21c90*/  IMAD.MOV.U32 R13, RZ, RZ, R25 ;  /* 0x000000ffff0d7224 */ /* 0x000fe400078e0019 */
[----:B------:R-:W-:Y:S02]  /*21ca0*/  IMAD.MOV.U32 R12, RZ, RZ, RZ ;  /* 0x000000ffff0c7224 */ /* 0x000fe400078e00ff */
[----:B------:R-:W-:Y:S02]  /*21cb0*/  IMAD.MOV.U32 R11, RZ, RZ, 0x1c1f ;  /* 0x00001c1fff0b7424 */ /* 0x000fe400078e00ff */
[----:B------:R-:W-:-:S07]  /*21cc0*/  IMAD.MOV.U32 R15, RZ, RZ, -0x1 ;  /* 0xffffffffff0f7424 */ /* 0x000fce00078e00ff */
[----:B------:R-:W-:Y:S05]  /*21cd0*/  WARPSYNC.COLLECTIVE R15, `(.L_x_800) ;  /* 0x000000000f087348 */ /* 0x000fea0003c00000 */
[----:B------:R0:W1:Y:S02]  /*21ce0*/  SHFL.IDX P6, R14, R13, R12, R11 ;  /* 0x0000000c0d0e7389 */ /* 0x00006400000c000b */
[----:B01----:R-:W-:Y:S01]  /*21cf0*/  ENDCOLLECTIVE ;  /* 0x000000000000791b */ /* 0x003fe20003800000 */
.L_x_800:
[----:B------:R-:W-:Y:S05]  /*21d00*/  BSYNC B1 ;  /* 0x0000000000017941 */ /* 0x000fea0003800000 */
.L_x_799:
[----:B------:R-:W-:Y:S02]  /*21d10*/  IMAD.MOV.U32 R13, RZ, RZ, R24 ;  /* 0x000000ffff0d7224 */ /* 0x000fe400078e0018 */
[----:B------:R-:W-:Y:S02]  /*21d20*/  IMAD.MOV.U32 R12, RZ, RZ, RZ ;  /* 0x000000ffff0c7224 */ /* 0x000fe400078e00ff */
[----:B------:R-:W-:Y:S02]  /*21d30*/  IMAD.MOV.U32 R11, RZ, RZ, 0x1c1f ;  /* 0x00001c1fff0b7424 */ /* 0x000fe400078e00ff */
[----:B------:R-:W-:Y:S02]  /*21d40*/  IMAD.MOV.U32 R15, RZ, RZ, -0x1 ;  /* 0xffffffffff0f7424 */ /* 0x000fe400078e00ff */
[----:B------:R-:W-:-:S07]  /*21d50*/  IMAD.MOV.U32 R0, RZ, RZ, R14 ;  /* 0x000000ffff007224 */ /* 0x000fce00078e000e */
[----:B------:R-:W-:Y:S05]  /*21d60*/  WARPSYNC.COLLECTIVE R15, `(.L_x_801) ;  /* 0x000000000f087348 */ /* 0x000fea0003c00000 */
[----:B------:R0:W1:Y:S02]  /*21d70*/  SHFL.IDX P6, R14, R13, R12, R11 ;  /* 0x0000000c0d0e7389 */ /* 0x00006400000c000b */
[----:B01----:R-:W-:Y:S01]  /*21d80*/  ENDCOLLECTIVE ;  /* 0x000000000000791b */ /* 0x003fe20003800000 */
.L_x_801:
[----:B------:R-:W-:Y:S02]  /*21d90*/  IMAD.MOV.U32 R13, RZ, RZ, R44 ;  /* 0x000000ffff0d7224 */ /* 0x000fe400078e002c */
[----:B------:R-:W-:-:S07]  /*21da0*/  IMAD.MOV.U32 R3, RZ, RZ, R14 ;  /* 0x000000ffff037224 */ /* 0x000fce00078e000e */
[----:B------:R-:W-:Y:S05]  /*21db0*/  WARPSYNC.COLLECTIVE R15, `(.L_x_802) ;  /* 0x000000000f087348 */ /* 0x000fea0003c00000 */
[----:B------:R0:W1:Y:S02]  /*21dc0*/  SHFL.IDX P6, R14, R13, R12, R11 ;  /* 0x0000000c0d0e7389 */ /* 0x00006400000c000b */
[----:B01----:R-:W-:Y:S01]  /*21dd0*/  ENDCOLLECTIVE ;  /* 0x000000000000791b */ /* 0x003fe20003800000 */
.L_x_802:
[----:B------:R-:W-:Y:S02]  /*21de0*/  IMAD.MOV.U32 R13, RZ, RZ, R43 ;  /* 0x000000ffff0d7224 */ /* 0x000fe400078e002b */
[----:B------:R-:W-:-:S07]  /*21df0*/  IMAD.MOV.U32 R44, RZ, RZ, R14 ;  /* 0x000000ffff2c7224 */ /* 0x000fce00078e000e */
[----:B------:R-:W-:Y:S05]  /*21e00*/  WARPSYNC.COLLECTIVE R15, `(.L_x_803) ;  /* 0x000000000f087348 */ /* 0x000fea0003c00000 */
[----:B------:R0:W1:Y:S02]  /*21e10*/  SHFL.IDX P6, R14, R13, R12, R11 ;  /* 0x0000000c0d0e7389 */ /* 0x00006400000c000b */
[----:B01----:R-:W-:Y:S01]  /*21e20*/  ENDCOLLECTIVE ;  /* 0x000000000000791b */ /* 0x003fe20003800000 */
.L_x_803:
[----:B------:R-:W-:Y:S01]  /*21e30*/  IMAD.MOV.U32 R43, RZ, RZ, R14 ;  /* 0x000000ffff2b7224 */ /* 0x000fe200078e000e */
[----:B------:R-:W-:Y:S06]  /*21e40*/  BRA `(.L_x_804) ;  /* 0xfffffe9800a07947 */ /* 0x000fec000383ffff */
.L_x_551:
[----:B0-----:R0:W1:Y:S02]  /*21e50*/  SYNCS.PHASECHK.TRANS64.TRYWAIT P0, [R2+URZ+0x34800], R5 ;  /* 0x03480005020075a7 */ /* 0x001064000800017f */
[----:B-1----:R-:W-:Y:S05]  /*21e60*/  @!P0 NANOSLEEP.SYNCS 0x989680 ;  /* 0x009896800000895d */ /* 0x002fea0003900000 */
[----:B------:R-:W1:Y:S02]  /*21e70*/  @!P0 SYNCS.PHASECHK.TRANS64 P0, [R2+URZ+0x34800], R5 ;  /* 0x03480005020085a7 */ /* 0x000e64000800007f */
[----:B-1----:R-:W-:Y:S05]  /*21e80*/  @!P0 BRA `(.L_x_551) ;  /* 0xfffffffc00f08947 */ /* 0x002fea000383ffff */
[----:B------:R-:W-:Y:S05]  /*21e90*/  BRA `(.L_x_805) ;  /* 0xfffffea4001c7947 */ /* 0x000fea000383ffff */
.L_x_575:
        /* <DEDUP_REMOVED lines=8> */
.L_x_807:
[----:B------:R-:W-:Y:S05]  /*21f20*/  BSYNC B1 ;  /* 0x0000000000017941 */ /* 0x000fea0003800000 */
.L_x_806:
        /* <DEDUP_REMOVED lines=8> */
.L_x_808:
[----:B------:R-:W-:Y:S02]  /*21fb0*/  IMAD.MOV.U32 R21, RZ, RZ, R3 ;  /* 0x000000ffff157224 */ /* 0x000fe400078e0003 */
[----:B------:R-:W-:Y:S02]  /*21fc0*/  IMAD.MOV.U32 R13, RZ, RZ, R44 ;  /* 0x000000ffff0d7224 */ /* 0x000fe400078e002c */
[----:B------:R-:W-:-:S07]  /*21fd0*/  IMAD.MOV.U32 R0, RZ, RZ, R14 ;  /* 0x000000ffff007224 */ /* 0x000fce00078e000e */
[----:B------:R-:W-:Y:S05]  /*21fe0*/  WARPSYNC.COLLECTIVE R15, `(.L_x_809) ;  /* 0x000000000f087348 */ /* 0x000fea0003c00000 */
[----:B------:R0:W1:Y:S02]  /*21ff0*/  SHFL.IDX P6, R14, R13, R12, R11 ;  /* 0x0000000c0d0e7389 */ /* 0x00006400000c000b */
[----:B01----:R-:W-:Y:S01]  /*22000*/  ENDCOLLECTIVE ;  /* 0x000000000000791b */ /* 0x003fe20003800000 */
.L_x_809:
[----:B------:R-:W-:Y:S02]  /*22010*/  IMAD.MOV.U32 R20, RZ, RZ, R0 ;  /* 0x000000ffff147224 */ /* 0x000fe400078e0000 */
[----:B------:R-:W-:Y:S02]  /*22020*/  IMAD.MOV.U32 R13, RZ, RZ, R43 ;  /* 0x000000ffff0d7224 */ /* 0x000fe400078e002b */
[----:B------:R-:W-:-:S07]  /*22030*/  IMAD.MOV.U32 R5, RZ, RZ, R14 ;  /* 0x000000ffff057224 */ /* 0x000fce00078e000e */
[----:B------:R-:W-:Y:S05]  /*22040*/  WARPSYNC.COLLECTIVE R15, `(.L_x_810) ;  /* 0x000000000f087348 */ /* 0x000fea0003c00000 */
[----:B------:R0:W1:Y:S02]  /*22050*/  SHFL.IDX P6, R14, R13, R12, R11 ;  /* 0x0000000c0d0e7389 */ /* 0x00006400000c000b */
[----:B01----:R-:W-:Y:S01]  /*22060*/  ENDCOLLECTIVE ;  /* 0x000000000000791b */ /* 0x003fe20003800000 */
.L_x_810:
[----:B------:R-:W-:Y:S05]  /*22070*/  BRA `(.L_x_811) ;  /* 0xfffffec000c87947 */ /* 0x000fea000383ffff */
.L_x_579:
[----:B0-----:R0:W1:Y:S02]  /*22080*/  SYNCS.PHASECHK.TRANS64.TRYWAIT P0, [R2+URZ+0x34800], R5 ;  /* 0x03480005020075a7 */ /* 0x001064000800017f */
[----:B-1----:R-:W-:Y:S05]  /*22090*/  @!P0 NANOSLEEP.SYNCS 0x989680 ;  /* 0x009896800000895d */ /* 0x002fea0003900000 */
[----:B------:R-:W1:Y:S02]  /*220a0*/  @!P0 SYNCS.PHASECHK.TRANS64 P0, [R2+URZ+0x34800], R5 ;  /* 0x03480005020085a7 */ /* 0x000e64000800007f */
[----:B-1----:R-:W-:Y:S05]  /*220b0*/  @!P0 BRA `(.L_x_579) ;  /* 0xfffffffc00f08947 */ /* 0x002fea000383ffff */
[----:B------:R-:W-:Y:S05]  /*220c0*/  BRA `(.L_x_812) ;  /* 0xfffffec800bc7947 */ /* 0x000fea000383ffff */
.L_x_593:
[----:B-1----:R1:W2:Y:S02]  /*220d0*/  SYNCS.PHASECHK.TRANS64.TRYWAIT P2, [R10+URZ+0x34830], R3 ;  /* 0x034830030a0075a7 */ /* 0x0022a4000804017f */
[----:B--2---:R-:W-:Y:S05]  /*220e0*/  @!P2 NANOSLEEP.SYNCS 0x989680 ;  /* 0x009896800000a95d */ /* 0x004fea0003900000 */
[----:B------:R-:W2:Y:S02]  /*220f0*/  @!P2 SYNCS.PHASECHK.TRANS64 P2, [R10+URZ+0x34830], R3 ;  /* 0x034830030a00a5a7 */ /* 0x000ea4000804007f */
[----:B--2---:R-:W-:Y:S05]  /*22100*/  @!P2 BRA `(.L_x_593) ;  /* 0xfffffffc00f0a947 */ /* 0x004fea000383ffff */
[----:B------:R-:W-:Y:S05]  /*22110*/  BRA `(.L_x_592) ;  /* 0xfffffeec00e07947 */ /* 0x000fea000383ffff */
.L_x_600:
[----:B-1----:R1:W2:Y:S02]  /*22120*/  SYNCS.PHASECHK.TRANS64.TRYWAIT P2, [R15+URZ+0x34830], R20 ;  /* 0x034830140f0075a7 */ /* 0x0022a4000804017f */
[----:B--2---:R-:W-:Y:S05]  /*22130*/  @!P2 NANOSLEEP.SYNCS 0x989680 ;  /* 0x009896800000a95d */ /* 0x004fea0003900000 */
[----:B------:R-:W2:Y:S02]  /*22140*/  @!P2 SYNCS.PHASECHK.TRANS64 P2, [R15+URZ+0x34830], R20 ;  /* 0x034830140f00a5a7 */ /* 0x000ea4000804007f */
[----:B--2---:R-:W-:Y:S05]  /*22150*/  @!P2 BRA `(.L_x_600) ;  /* 0xfffffffc00f0a947 */ /* 0x004fea000383ffff */
[----:B------:R-:W-:Y:S05]  /*22160*/  BRA `(.L_x_599) ;  /* 0xffffff1800807947 */ /* 0x000fea000383ffff */
.L_x_605:
[----:B-1----:R1:W2:Y:S02]  /*22170*/  SYNCS.PHASECHK.TRANS64.TRYWAIT P2, [R20+URZ+0x34850], R0 ;  /* 0x03485000140075a7 */ /* 0x0022a4000804017f */
[----:B--2---:R-:W-:Y:S05]  /*22180*/  @!P2 NANOSLEEP.SYNCS 0x989680 ;  /* 0x009896800000a95d */ /* 0x004fea0003900000 */
[----:B------:R-:W2:Y:S02]  /*22190*/  @!P2 SYNCS.PHASECHK.TRANS64 P2, [R20+URZ+0x34850], R0 ;  /* 0x034850001400a5a7 */ /* 0x000ea4000804007f */
[----:B--2---:R-:W-:Y:S05]  /*221a0*/  @!P2 BRA `(.L_x_605) ;  /* 0xfffffffc00f0a947 */ /* 0x004fea000383ffff */
[----:B------:R-:W-:Y:S05]  /*221b0*/  BRA `(.L_x_604) ;  /* 0xffffff2400447947 */ /* 0x000fea000383ffff */
.L_x_611:
[----:B-1----:R1:W2:Y:S02]  /*221c0*/  SYNCS.PHASECHK.TRANS64.TRYWAIT P0, [R6+URZ+0x34850], R9 ;  /* 0x03485009060075a7 */ /* 0x0022a4000800017f */
[----:B--2---:R-:W-:Y:S05]  /*221d0*/  @!P0 NANOSLEEP.SYNCS 0x989680 ;  /* 0x009896800000895d */ /* 0x004fea0003900000 */
[----:B------:R-:W2:Y:S02]  /*221e0*/  @!P0 SYNCS.PHASECHK.TRANS64 P0, [R6+URZ+0x34850], R9 ;  /* 0x03485009060085a7 */ /* 0x000ea4000800007f */
[----:B--2---:R-:W-:Y:S05]  /*221f0*/  @!P0 BRA `(.L_x_611) ;  /* 0xfffffffc00f08947 */ /* 0x004fea000383ffff */
[----:B------:R-:W-:Y:S05]  /*22200*/  BRA `(.L_x_610) ;  /* 0xffffff4000647947 */ /* 0x000fea000383ffff */
.L_x_650:
[----:B------:R-:W1:Y:S01]  /*22210*/  S2R R3, SR_TID.X ;  /* 0x0000000000037919 */ /* 0x000e620000002100 */
[----:B------:R-:W-:Y:S01]  /*22220*/  BSSY B1, `(.L_x_813) ;  /* 0x000000a000017945 */ /* 0x000fe20003800000 */
[----:B------:R-:W-:Y:S02]  /*22230*/  IMAD.MOV.U32 R12, RZ, RZ, RZ ;  /* 0x000000ffff0c7224 */ /* 0x000fe400078e00ff */
[----:B0-----:R-:W-:Y:S02]  /*22240*/  IMAD.MOV.U32 R11, RZ, RZ, 0x1f ;  /* 0x0000001fff0b7424 */ /* 0x001fe400078e00ff */
[----:B------:R-:W-:Y:S01]  /*22250*/  IMAD.MOV.U32 R15, RZ, RZ, -0x1 ;  /* 0xffffffffff0f7424 */ /* 0x000fe200078e00ff */
[----:B-1----:R-:W-:-:S04]  /*22260*/  SHF.R.U32.HI R3, RZ, 0x5, R3 ;  /* 0x00000005ff037819 */ /* 0x002fc80000011603 */
[----:B------:R-:W-:-:S05]  /*22270*/  LOP3.LUT R3, R3, 0x3, RZ, 0xc0, !PT ;  /* 0x0000000303037812 */ /* 0x000fca00078ec0ff */
[----:B------:R-:W-:-:S07]  /*22280*/  IMAD.MOV.U32 R13, RZ, RZ, R3 ;  /* 0x000000ffff0d7224 */ /* 0x000fce00078e0003 */
[----:B------:R-:W-:Y:S05]  /*22290*/  WARPSYNC.COLLECTIVE R15, `(.L_x_814) ;  /* 0x000000000f087348 */ /* 0x000fea0003c00000 */
[----:B------:R0:W1:Y:S02]  /*222a0*/  SHFL.IDX P6, R14, R13, R12, R11 ;  /* 0x0000000c0d0e7389 */ /* 0x00006400000c000b */
[----:B01----:R-:W-:Y:S01]  /*222b0*/  ENDCOLLECTIVE ;  /* 0x000000000000791b */ /* 0x003fe20003800000 */
.L_x_814:
[----:B------:R-:W-:Y:S05]  /*222c0*/  BSYNC B1 ;  /* 0x0000000000017941 */ /* 0x000fea0003800000 */
.L_x_813:
[----:B------:R-:W-:Y:S05]  /*222d0*/  BRA `(.L_x_815) ;  /* 0xffffff9000287947 */ /* 0x000fea000383ffff */
.L_x_652:
[----:B------:R-:W-:Y:S01]  /*222e0*/  BSSY B1, `(.L_x_816) ;  /* 0x0000006000017945 */ /* 0x000fe20003800000 */
[----:B------:R-:W-:-:S07]  /*222f0*/  IMAD.MOV.U32 R15, RZ, RZ, -0x1 ;  /* 0xffffffffff0f7424 */ /* 0x000fce00078e00ff */
[----:B01----:R-:W-:Y:S05]  /*22300*/  WARPSYNC.COLLECTIVE R15, `(.L_x_817) ;  /* 0x000000000f0c7348 */ /* 0x003fea0003c00000 */
[----:B------:R-:W-:Y:S02]  /*22310*/  ELECT P6, UR62, PT ;  /* 0x00000000003e782f */ /* 0x000fe400038c0000 */
[----:B------:R-:W-:Y:S01]  /*22320*/  MOV R14, UR62 ;  /* 0x0000003e000e7c02 */ /* 0x000fe20008000f00 */
[----:B01----:R-:W-:Y:S10]  /*22330*/  ENDCOLLECTIVE ;  /* 0x000000000000791b */ /* 0x003ff40003800000 */
.L_x_817:
[----:B------:R-:W-:Y:S05]  /*22340*/  BSYNC B1 ;  /* 0x0000000000017941 */ /* 0x000fea0003800000 */
.L_x_816:
[----:B------:R-:W-:Y:S05]  /*22350*/  BRA `(.L_x_651) ;  /* 0xffffff9000207947 */ /* 0x000fea000383ffff */
.L_x_654:
[----:B-1----:R1:W2:Y:S02]  /*22360*/  SYNCS.PHASECHK.TRANS64.TRYWAIT P0, [R18+URZ+0x34820], R3 ;  /* 0x03482003120075a7 */ /* 0x0022a4000800017f */
[----:B--2---:R-:W-:Y:S05]  /*22370*/  @!P0 NANOSLEEP.SYNCS 0x989680 ;  /* 0x009896800000895d */ /* 0x004fea0003900000 */
[----:B------:R-:W2:Y:S02]  /*22380*/  @!P0 SYNCS.PHASECHK.TRANS64 P0, [R18+URZ+0x34820], R3 ;  /* 0x03482003120085a7 */ /* 0x000ea4000800007f */
[----:B--2---:R-:W-:Y:S05]  /*22390*/  @!P0 BRA `(.L_x_654) ;  /* 0xfffffffc00f08947 */ /* 0x004fea000383ffff */
[----:B------:R-:W-:Y:S05]  /*223a0*/  BRA `(.L_x_818) ;  /* 0xffffff9000307947 */ /* 0x000fea000383ffff */
.L_x_658:
[----:B--2---:R2:W3:Y:S02]  /*223b0*/  SYNCS.PHASECHK.TRANS64.TRYWAIT P0, [R5+URZ+0x348a0], R9 ;  /* 0x0348a009050075a7 */ /* 0x0044e4000800017f */
[----:B---3--:R-:W-:Y:S05]  /*223c0*/  @!P0 NANOSLEEP.SYNCS 0x989680 ;  /* 0x009896800000895d */ /* 0x008fea0003900000 */
[----:B------:R-:W3:Y:S02]  /*223d0*/  @!P0 SYNCS.PHASECHK.TRANS64 P0, [R5+URZ+0x348a0], R9 ;  /* 0x0348a009050085a7 */ /* 0x000ee4000800007f */
[----:B---3--:R-:W-:Y:S05]  /*223e0*/  @!P0 BRA `(.L_x_658) ;  /* 0xfffffffc00f08947 */ /* 0x008fea000383ffff */
[----:B------:R-:W-:Y:S05]  /*223f0*/  BRA `(.L_x_819) ;  /* 0xffffff9000507947 */ /* 0x000fea000383ffff */
.L_x_665:
[----:B0-----:R0:W1:Y:S02]  /*22400*/  SYNCS.PHASECHK.TRANS64.TRYWAIT P0, [R5+URZ+0x348c0], R9 ;  /* 0x0348c009050075a7 */ /* 0x001064000800017f */
[----:B-1----:R-:W-:Y:S05]  /*22410*/  @!P0 NANOSLEEP.SYNCS 0x989680 ;  /* 0x009896800000895d */ /* 0x002fea0003900000 */
[----:B------:R-:W1:Y:S02]  /*22420*/  @!P0 SYNCS.PHASECHK.TRANS64 P0, [R5+URZ+0x348c0], R9 ;  /* 0x0348c009050085a7 */ /* 0x000e64000800007f */
[----:B-1----:R-:W-:Y:S05]  /*22430*/  @!P0 BRA `(.L_x_665) ;  /* 0xfffffffc00f08947 */ /* 0x002fea000383ffff */
[----:B------:R-:W-:Y:S05]  /*22440*/  BRA `(.L_x_820) ;  /* 0xffffff94004c7947 */ /* 0x000fea000383ffff */
.L_x_673:
[----:B-1----:R1:W2:Y:S02]  /*22450*/  SYNCS.PHASECHK.TRANS64.TRYWAIT P2, [R7+URZ+0x348a0], R6 ;  /* 0x0348a006070075a7 */ /* 0x0022a4000804017f */
[----:B--2---:R-:W-:Y:S05]  /*22460*/  @!P2 NANOSLEEP.SYNCS 0x989680 ;  /* 0x009896800000a95d */ /* 0x004fea0003900000 */
[----:B------:R-:W2:Y:S02]  /*22470*/  @!P2 SYNCS.PHASECHK.TRANS64 P2, [R7+URZ+0x348a0], R6 ;  /* 0x0348a0060700a5a7 */ /* 0x000ea4000804007f */
[----:B--2---:R-:W-:Y:S05]  /*22480*/  @!P2 BRA `(.L_x_673) ;  /* 0xfffffffc00f0a947 */ /* 0x004fea000383ffff */
[----:B------:R-:W-:Y:S05]  /*22490*/  BRA `(.L_x_821) ;  /* 0xffffff9800747947 */ /* 0x000fea000383ffff */
.L_x_680:
[----:B0-----:R0:W2:Y:S02]  /*224a0*/  SYNCS.PHASECHK.TRANS64.TRYWAIT P2, [R7+URZ+0x348c0], R6 ;  /* 0x0348c006070075a7 */ /* 0x0010a4000804017f */
[----:B--2---:R-:W-:Y:S05]  /*224b0*/  @!P2 NANOSLEEP.SYNCS 0x989680 ;  /* 0x009896800000a95d */ /* 0x004fea0003900000 */
[----:B------:R-:W2:Y:S02]  /*224c0*/  @!P2 SYNCS.PHASECHK.TRANS64 P2, [R7+URZ+0x348c0], R6 ;  /* 0x0348c0060700a5a7 */ /* 0x000ea4000804007f */
[----:B--2---:R-:W-:Y:S05]  /*224d0*/  @!P2 BRA `(.L_x_680) ;  /* 0xfffffffc00f0a947 */ /* 0x004fea000383ffff */
[----:B------:R-:W-:Y:S05]  /*224e0*/  BRA `(.L_x_822) ;  /* 0xffffff9c006c7947 */ /* 0x000fea000383ffff */
.L_x_696:
        /* <DEDUP_REMOVED lines=11> */
.L_x_824:
[----:B------:R-:W-:Y:S05]  /*225a0*/  BSYNC B0 ;  /* 0x0000000000007941 */ /* 0x000fea0003800000 */
.L_x_823:
[----:B------:R-:W-:Y:S05]  /*225b0*/  BRA `(.L_x_825) ;  /* 0xffffffa800747947 */ /* 0x000fea000383ffff */
.L_x_698:
[----:B------:R-:W-:Y:S01]  /*225c0*/  BSSY B0, `(.L_x_826) ;  /* 0x0000006000007945 */ /* 0x000fe20003800000 */
[----:B------:R-:W-:-:S07]  /*225d0*/  IMAD.MOV.U32 R15, RZ, RZ, -0x1 ;  /* 0xffffffffff0f7424 */ /* 0x000fce00078e00ff */
[----:B01----:R-:W-:Y:S05]  /*225e0*/  WARPSYNC.COLLECTIVE R15, `(.L_x_827) ;  /* 0x000000000f0c7348 */ /* 0x003fea0003c00000 */
[----:B------:R-:W-:Y:S02]  /*225f0*/  ELECT P6, UR62, PT ;  /* 0x00000000003e782f */ /* 0x000fe400038c0000 */
[----:B------:R-:W-:Y:S01]  /*22600*/  MOV R14, UR62 ;  /* 0x0000003e000e7c02 */ /* 0x000fe20008000f00 */
[----:B01----:R-:W-:Y:S10]  /*22610*/  ENDCOLLECTIVE ;  /* 0x000000000000791b */ /* 0x003ff40003800000 */
.L_x_827:
[----:B------:R-:W-:Y:S05]  /*22620*/  BSYNC B0 ;  /* 0x0000000000007941 */ /* 0x000fea0003800000 */
.L_x_826:
[----:B------:R-:W-:Y:S05]  /*22630*/  BRA `(.L_x_828) ;  /* 0xffffffa800807947 */ /* 0x000fea000383ffff */
.L_x_700:
[----:B-1----:R1:W2:Y:S02]  /*22640*/  SYNCS.PHASECHK.TRANS64.TRYWAIT P0, [R0+URZ+0x34840], R2 ;  /* 0x03484002000075a7 */ /* 0x0022a4000800017f */
[----:B--2---:R-:W-:Y:S05]  /*22650*/  @!P0 NANOSLEEP.SYNCS 0x989680 ;  /* 0x009896800000895d */ /* 0x004fea0003900000 */
[----:B------:R-:W2:Y:S02]  /*22660*/  @!P0 SYNCS.PHASECHK.TRANS64 P0, [R0+URZ+0x34840], R2 ;  /* 0x03484002000085a7 */ /* 0x000ea4000800007f */
[----:B--2---:R-:W-:Y:S05]  /*22670*/  @!P0 BRA `(.L_x_700) ;  /* 0xfffffffc00f08947 */ /* 0x004fea000383ffff */
[----:B------:R-:W-:Y:S05]  /*22680*/  BRA `(.L_x_829) ;  /* 0xffffffa800e07947 */ /* 0x000fea000383ffff */
.L_x_704:
[----:B------:R0:W5:Y:S01]  /*22690*/  LDL.LU R9, [R1+0x5c] ;  /* 0x00005c0001097983 */ /* 0x0001620000300800 */
[----:B------:R-:W-:Y:S02]  /*226a0*/  IMAD.MOV.U32 R13, RZ, RZ, R3 ;  /* 0x000000ffff0d7224 */ /* 0x000fe400078e0003 */
[----:B------:R-:W-:Y:S02]  /*226b0*/  IMAD.MOV.U32 R12, RZ, RZ, RZ ;  /* 0x000000ffff0c7224 */ /* 0x000fe400078e00ff */
[----:B------:R-:W-:Y:S02]  /*226c0*/  IMAD.MOV.U32 R11, RZ, RZ, 0x181f ;  /* 0x0000181fff0b7424 */ /* 0x000fe400078e00ff */
[----:B------:R-:W-:-:S07]  /*226d0*/  IMAD.MOV.U32 R15, RZ, RZ, -0x1 ;  /* 0xffffffffff0f7424 */ /* 0x000fce00078e00ff */
[----:B0----5:R-:W-:Y:S05]  /*226e0*/  WARPSYNC.COLLECTIVE R15, `(.L_x_830) ;  /* 0x000000000f087348 */ /* 0x021fea0003c00000 */
[----:B------:R1:W2:Y:S02]  /*226f0*/  SHFL.IDX P6, R14, R13, R12, R11 ;  /* 0x0000000c0d0e7389 */ /* 0x0002a400000c000b */
[----:B012--5:R-:W-:Y:S01]  /*22700*/  ENDCOLLECTIVE ;  /* 0x000000000000791b */ /* 0x027fe20003800000 */
.L_x_830:
[----:B------:R-:W-:Y:S02]  /*22710*/  IMAD.MOV.U32 R13, RZ, RZ, R4 ;  /* 0x000000ffff0d7224 */ /* 0x000fe400078e0004 */
[----:B------:R-:W-:-:S07]  /*22720*/  IMAD.MOV.U32 R6, RZ, RZ, R14 ;  /* 0x000000ffff067224 */ /* 0x000fce00078e000e */
[----:B------:R-:W-:Y:S05]  /*22730*/  WARPSYNC.COLLECTIVE R15, `(.L_x_831) ;  /* 0x000000000f087348 */ /* 0x000fea0003c00000 */
[----:B------:R0:W1:Y:S02]  /*22740*/  SHFL.IDX P6, R14, R13, R12, R11 ;  /* 0x0000000c0d0e7389 */ /* 0x00006400000c000b */
[----:B01----:R-:W-:Y:S01]  /*22750*/  ENDCOLLECTIVE ;  /* 0x000000000000791b */ /* 0x003fe20003800000 */
.L_x_831:
[----:B------:R-:W-:Y:S02]  /*22760*/  IMAD.MOV.U32 R13, RZ, RZ, R3 ;  /* 0x000000ffff0d7224 */ /* 0x000fe400078e0003 */
[----:B------:R-:W-:Y:S02]  /*22770*/  IMAD.MOV.U32 R12, RZ, RZ, 0x1 ;  /* 0x00000001ff0c7424 */ /* 0x000fe400078e00ff */
[----:B------:R-:W-:-:S07]  /*22780*/  IMAD.MOV.U32 R7, RZ, RZ, R14 ;  /* 0x000000ffff077224 */ /* 0x000fce00078e000e */
[----:B------:R-:W-:Y:S05]  /*22790*/  WARPSYNC.COLLECTIVE R15, `(.L_x_832) ;  /* 0x000000000f087348 */ /* 0x000fea0003c00000 */
[----:B------:R0:W1:Y:S02]  /*227a0*/  SHFL.IDX P6, R14, R13, R12, R11 ;  /* 0x0000000c0d0e7389 */ /* 0x00006400000c000b */
[----:B01----:R-:W-:Y:S01]  /*227b0*/  ENDCOLLECTIVE ;  /* 0x000000000000791b */ /* 0x003fe20003800000 */
.L_x_832:
[----:B------:R-:W-:Y:S02]  /*227c0*/  IMAD.MOV.U32 R13, RZ, RZ, R4 ;  /* 0x000000ffff0d7224 */ /* 0x000fe400078e0004 */
[----:B------:R-:W-:Y:S02]  /*227d0*/  IMAD R2, R9, R8, RZ ;  /* 0x0000000809027224 */ /* 0x000fe400078e02ff */
[----:B------:R-:W0:Y:S01]  /*227e0*/  S2R R9, SR_TID.X ;  /* 0x0000000000097919 */ /* 0x000e220000002100 */
[----:B------:R-:W1:Y:S01]  /*227f0*/  S2R R8, SR_TID.X ;  /* 0x0000000000087919 */ /* 0x000e620000002100 */
[----:B0-----:R-:W-:-:S04]  /*22800*/  LOP3.LUT R9, R9, 0x7f, RZ, 0xc0, !PT ;  /* 0x0000007f09097812 */ /* 0x001fc800078ec0ff */
[----:B------:R-:W-:Y:S01]  /*22810*/  SHF.R.U32.HI R9, RZ, 0x3, R9 ;  /* 0x00000003ff097819 */ /* 0x000fe20000011609 */
[----:B-1----:R-:W-:-:S04]  /*22820*/  IMAD.SHL.U32 R8, R8, 0x8, RZ ;  /* 0x0000000808087824 */ /* 0x002fc800078e00ff */
[----:B------:R-:W-:Y:S01]  /*22830*/  IMAD.IADD R0, R9, 0x1, R5 ;  /* 0x0000000109007824 */ /* 0x000fe200078e0205 */
[----:B------:R-:W-:Y:S01]  /*22840*/  LOP3.LUT R8, R8, 0x38, RZ, 0xc0, !PT ;  /* 0x0000003808087812 */ /* 0x000fe200078ec0ff */
[----:B------:R-:W-:-:S07]  /*22850*/  IMAD.MOV.U32 R9, RZ, RZ, R14 ;  /* 0x000000ffff097224 */ /* 0x000fce00078e000e */
[----:B------:R-:W-:Y:S05]  /*22860*/  WARPSYNC.COLLECTIVE R15, `(.L_x_833) ;  /* 0x000000000f087348 */ /* 0x000fea0003c00000 */
[----:B------:R0:W1:Y:S02]  /*22870*/  SHFL.IDX P6, R14, R13, R12, R11 ;  /* 0x0000000c0d0e7389 */ /* 0x00006400000c000b */
[----:B01----:R-:W-:Y:S01]  /*22880*/  ENDCOLLECTIVE ;  /* 0x000000000000791b */ /* 0x003fe20003800000 */
.L_x_833:
        /* <DEDUP_REMOVED lines=20> */
.L_x_834:
        /* <DEDUP_REMOVED lines=15> */
.L_x_835:
        /* <DEDUP_REMOVED lines=14> */
.L_x_836:
        /* <DEDUP_REMOVED lines=17> */
.L_x_837:
[----:B------:R-:W-:Y:S02]  /*22cb0*/  IMAD.MOV.U32 R13, RZ, RZ, R3 ;  /* 0x000000ffff0d7224 */ /* 0x000fe400078e0003 */
[----:B------:R-:W-:Y:S02]  /*22cc0*/  IMAD.MOV.U32 R12, RZ, RZ, 0x4 ;  /* 0x00000004ff0c7424 */ /* 0x000fe400078e00ff */
[----:B------:R-:W-:-:S07]  /*22cd0*/  IMAD.MOV.U32 R5, RZ, RZ, R14 ;  /* 0x000000ffff057224 */ /* 0x000fce00078e000e */
[----:B------:R-:W-:Y:S05]  /*22ce0*/  WARPSYNC.COLLECTIVE R15, `(.L_x_838) ;  /* 0x000000000f087348 */ /* 0x000fea0003c00000 */
[----:B------:R0:W1:Y:S02]  /*22cf0*/  SHFL.IDX P6, R14, R13, R12, R11 ;  /* 0x0000000c0d0e7389 */ /* 0x00006400000c000b */
[----:B01----:R-:W-:Y:S01]  /*22d00*/  ENDCOLLECTIVE ;  /* 0x000000000000791b */ /* 0x003fe20003800000 */
.L_x_838:
        /* <DEDUP_REMOVED lines=17> */
.L_x_839:
[----:B------:R-:W-:Y:S02]  /*22e20*/  IMAD.MOV.U32 R13, RZ, RZ, R3 ;  /* 0x000000ffff0d7224 */ /* 0x000fe400078e0003 */
[----:B------:R-:W-:Y:S02]  /*22e30*/  IMAD.MOV.U32 R12, RZ, RZ, 0x5 ;  /* 0x00000005ff0c7424 */ /* 0x000fe400078e00ff */
[----:B------:R-:W-:-:S07]  /*22e40*/  IMAD.MOV.U32 R5, RZ, RZ, R14 ;  /* 0x000000ffff057224 */ /* 0x000fce00078e000e */
[----:B------:R-:W-:Y:S05]  /*22e50*/  WARPSYNC.COLLECTIVE R15, `(.L_x_840) ;  /* 0x000000000f087348 */ /* 0x000fea0003c00000 */
[----:B------:R0:W1:Y:S02]  /*22e60*/  SHFL.IDX P6, R14, R13, R12, R11 ;  /* 0x0000000c0d0e7389 */ /* 0x00006400000c000b */
[----:B01----:R-:W-:Y:S01]  /*22e70*/  ENDCOLLECTIVE ;  /* 0x000000000000791b */ /* 0x003fe20003800000 */
.L_x_840:
        /* <DEDUP_REMOVED lines=17> */
.L_x_841:
[----:B------:R-:W-:Y:S02]  /*22f90*/  IMAD.MOV.U32 R13, RZ, RZ, R3 ;  /* 0x000000ffff0d7224 */ /* 0x000fe400078e0003 */
[----:B------:R-:W-:Y:S02]  /*22fa0*/  IMAD.MOV.U32 R12, RZ, RZ, 0x6 ;  /* 0x00000006ff0c7424 */ /* 0x000fe400078e00ff */
[----:B------:R-:W-:-:S07]  /*22fb0*/  IMAD.MOV.U32 R5, RZ, RZ, R14 ;  /* 0x000000ffff057224 */ /* 0x000fce00078e000e */
[----:B------:R-:W-:Y:S05]  /*22fc0*/  WARPSYNC.COLLECTIVE R15, `(.L_x_842) ;  /* 0x000000000f087348 */ /* 0x000fea0003c00000 */
[----:B------:R0:W1:Y:S02]  /*22fd0*/  SHFL.IDX P6, R14, R13, R12, R11 ;  /* 0x0000000c0d0e7389 */ /* 0x00006400000c000b */
[----:B01----:R-:W-:Y:S01]  /*22fe0*/  ENDCOLLECTIVE ;  /* 0x000000000000791b */ /* 0x003fe20003800000 */
.L_x_842:
        /* <DEDUP_REMOVED lines=15> */
.L_x_843:
        /* <DEDUP_REMOVED lines=8> */
.L_x_844:
        /* <DEDUP_REMOVED lines=14> */
.L_x_845:
[----:B------:R-:W-:Y:S01]  /*23240*/  @!PT LDS RZ, [RZ] ;  /* 0x00000000fffff984 */ /* 0x000fe20000000800 */
[----:B------:R-:W-:Y:S01]  /*23250*/  @!PT LDS RZ, [RZ] ;  /* 0x00000000fffff984 */ /* 0x000fe20000000800 */
[----:B------:R-:W-:Y:S01]  /*23260*/  @!PT LDS RZ, [RZ] ;  /* 0x00000000fffff984 */ /* 0x000fe20000000800 */
[----:B------:R0:W-:Y:S01]  /*23270*/  @!P4 LDGSTS.E.BYPASS.LTC128B.128 [R10+0x1b400], desc[UR56][R6.64+0x100], !P0 ;  /* 0x1b400100060acfae */ /* 0x0001e2000c101d78 */
[----:B------:R-:W-:Y:S01]  /*23280*/  IMAD.MOV.U32 R3, RZ, RZ, R14 ;  /* 0x000000ffff037224 */ /* 0x000fe200078e000e */
[----:B------:R-:W-:Y:S06]  /*23290*/  BRA `(.L_x_846) ;  /* 0xffffffac00807947 */ /* 0x000fec000383ffff */
.L_x_709:
[----:B----4-:R4:W0:Y:S02]  /*232a0*/  SYNCS.PHASECHK.TRANS64.TRYWAIT P0, [R18+URZ+0x34820], R0 ;  /* 0x03482000120075a7 */ /* 0x010824000800017f */
[----:B0-----:R-:W-:Y:S05]  /*232b0*/  @!P0 NANOSLEEP.SYNCS 0x989680 ;  /* 0x009896800000895d */ /* 0x001fea0003900000 */
[----:B------:R-:W0:Y:S02]  /*232c0*/  @!P0 SYNCS.PHASECHK.TRANS64 P0, [R18+URZ+0x34820], R0 ;  /* 0x03482000120085a7 */ /* 0x000e24000800007f */
[----:B0-----:R-:W-:Y:S05]  /*232d0*/  @!P0 BRA `(.L_x_709) ;  /* 0xfffffffc00f08947 */ /* 0x001fea000383ffff */
[----:B------:R-:W-:Y:S05]  /*232e0*/  BRA `(.L_x_847) ;  /* 0xffffffb000007947 */ /* 0x000fea000383ffff */
.L_x_718:
[----:B-1----:R1:W2:Y:S02]  /*232f0*/  SYNCS.PHASECHK.TRANS64.TRYWAIT P0, [R3+URZ+0x34840], R2 ;  /* 0x03484002030075a7 */ /* 0x0022a4000800017f */
[----:B--2---:R-:W-:Y:S05]  /*23300*/  @!P0 NANOSLEEP.SYNCS 0x989680 ;  /* 0x009896800000895d */ /* 0x004fea0003900000 */
[----:B------:R-:W2:Y:S02]  /*23310*/  @!P0 SYNCS.PHASECHK.TRANS64 P0, [R3+URZ+0x34840], R2 ;  /* 0x03484002030085a7 */ /* 0x000ea4000800007f */
[----:B--2---:R-:W-:Y:S05]  /*23320*/  @!P0 BRA `(.L_x_718) ;  /* 0xfffffffc00f08947 */ /* 0x004fea000383ffff */
[----:B------:R-:W-:Y:S05]  /*23330*/  BRA `(.L_x_848) ;  /* 0xffffffb000dc7947 */ /* 0x000fea000383ffff */
.L_x_725:
[----:B0-----:R0:W1:Y:S02]  /*23340*/  SYNCS.PHASECHK.TRANS64.TRYWAIT P0, [R3+URZ+0x60], R2 ;  /* 0x00006002030075a7 */ /* 0x001064000800017f */
[----:B-1----:R-:W-:Y:S05]  /*23350*/  @!P0 NANOSLEEP.SYNCS 0x989680 ;  /* 0x009896800000895d */ /* 0x002fea0003900000 */
[----:B------:R-:W1:Y:S02]  /*23360*/  @!P0 SYNCS.PHASECHK.TRANS64 P0, [R3+URZ+0x60], R2 ;  /* 0x00006002030085a7 */ /* 0x000e64000800007f */
[----:B-1----:R-:W-:Y:S05]  /*23370*/  @!P0 BRA `(.L_x_725) ;  /* 0xfffffffc00f08947 */ /* 0x002fea000383ffff */
[----:B------:R-:W-:Y:S05]  /*23380*/  BRA `(.L_x_849) ;  /* 0xffffffb400ec7947 */ /* 0x000fea000383ffff */
.L_x_734:
[----:B-1----:R1:W2:Y:S02]  /*23390*/  SYNCS.PHASECHK.TRANS64.TRYWAIT P0, [R3+URZ+0x34840], R2 ;  /* 0x03484002030075a7 */ /* 0x0022a4000800017f */
[----:B--2---:R-:W-:Y:S05]  /*233a0*/  @!P0 NANOSLEEP.SYNCS 0x989680 ;  /* 0x009896800000895d */ /* 0x004fea0003900000 */
[----:B------:R-:W2:Y:S02]  /*233b0*/  @!P0 SYNCS.PHASECHK.TRANS64 P0, [R3+URZ+0x34840], R2 ;  /* 0x03484002030085a7 */ /* 0x000ea4000800007f */
[----:B--2---:R-:W-:Y:S05]  /*233c0*/  @!P0 BRA `(.L_x_734) ;  /* 0xfffffffc00f08947 */ /* 0x004fea000383ffff */
[----:B------:R-:W-:Y:S05]  /*233d0*/  BRA `(.L_x_850) ;  /* 0xffffffbc007c7947 */ /* 0x000fea000383ffff */
.L_x_741:
[----:B0-----:R0:W1:Y:S02]  /*233e0*/  SYNCS.PHASECHK.TRANS64.TRYWAIT P0, [R2+URZ+0x60], R3 ;  /* 0x00006003020075a7 */ /* 0x001064000800017f */
[----:B-1----:R-:W-:Y:S05]  /*233f0*/  @!P0 NANOSLEEP.SYNCS 0x989680 ;  /* 0x009896800000895d */ /* 0x002fea0003900000 */
[----:B------:R-:W1:Y:S02]  /*23400*/  @!P0 SYNCS.PHASECHK.TRANS64 P0, [R2+URZ+0x60], R3 ;  /* 0x00006003020085a7 */ /* 0x000e64000800007f */
[----:B-1----:R-:W-:Y:S05]  /*23410*/  @!P0 BRA `(.L_x_741) ;  /* 0xfffffffc00f08947 */ /* 0x002fea000383ffff */
[----:B------:R-:W-:Y:S05]  /*23420*/  BRA `(.L_x_851) ;  /* 0xffffffc0008c7947 */ /* 0x000fea000383ffff */
.L_x_750:
[----:B--2---:R2:W3:Y:S02]  /*23430*/  SYNCS.PHASECHK.TRANS64.TRYWAIT P0, [R2+URZ+0x34840], R3 ;  /* 0x03484003020075a7 */ /* 0x0044e4000800017f */
[----:B---3--:R-:W-:Y:S05]  /*23440*/  @!P0 NANOSLEEP.SYNCS 0x989680 ;  /* 0x009896800000895d */ /* 0x008fea0003900000 */
[----:B------:R-:W3:Y:S02]  /*23450*/  @!P0 SYNCS.PHASECHK.TRANS64 P0, [R2+URZ+0x34840], R3 ;  /* 0x03484003020085a7 */ /* 0x000ee4000800007f */
[----:B---3--:R-:W-:Y:S05]  /*23460*/  @!P0 BRA `(.L_x_750) ;  /* 0xfffffffc00f08947 */ /* 0x008fea000383ffff */
[----:B------:R-:W-:Y:S05]  /*23470*/  BRA `(.L_x_852) ;  /* 0xffffffc400ec7947 */ /* 0x000fea000383ffff */
.L_x_757:
[----:B0-----:R0:W1:Y:S02]  /*23480*/  SYNCS.PHASECHK.TRANS64.TRYWAIT P0, [R2+URZ+0x60], R5 ;  /* 0x00006005020075a7 */ /* 0x001064000800017f */
[----:B-1----:R-:W-:Y:S05]  /*23490*/  @!P0 NANOSLEEP.SYNCS 0x989680 ;  /* 0x009896800000895d */ /* 0x002fea0003900000 */
[----:B------:R-:W1:Y:S02]  /*234a0*/  @!P0 SYNCS.PHASECHK.TRANS64 P0, [R2+URZ+0x60], R5 ;  /* 0x00006005020085a7 */ /* 0x000e64000800007f */
[----:B-1----:R-:W-:Y:S05]  /*234b0*/  @!P0 BRA `(.L_x_757) ;  /* 0xfffffffc00f08947 */ /* 0x002fea000383ffff */
[----:B------:R-:W-:Y:S05]  /*234c0*/  BRA `(.L_x_853) ;  /* 0xffffffc800fc7947 */ /* 0x000fea000383ffff */
.L_x_768:
[----:B---3--:R3:W4:Y:S02]  /*234d0*/  SYNCS.PHASECHK.TRANS64.TRYWAIT P0, [R0+URZ+0x34860], R2 ;  /* 0x03486002000075a7 */ /* 0x008724000800017f */
[----:B----4-:R-:W-:Y:S05]  /*234e0*/  @!P0 NANOSLEEP.SYNCS 0x989680 ;  /* 0x009896800000895d */ /* 0x010fea0003900000 */
[----:B------:R-:W4:Y:S02]  /*234f0*/  @!P0 SYNCS.PHASECHK.TRANS64 P0, [R0+URZ+0x34860], R2 ;  /* 0x03486002000085a7 */ /* 0x000f24000800007f */
[----:B----4-:R-:W-:Y:S05]  /*23500*/  @!P0 BRA `(.L_x_768) ;  /* 0xfffffffc00f08947 */ /* 0x010fea000383ffff */
[----:B------:R-:W-:Y:S05]  /*23510*/  BRA `(.L_x_854) ;  /* 0xffffffd000487947 */ /* 0x000fea000383ffff */
.L_x_775:
[----:B------:R-:W3:Y:S01]  /*23520*/  LDL R0, [R1] ;  /* 0x0000000001007983 */ /* 0x000ee20000100800 */
[----:B------:R-:W-:Y:S01]  /*23530*/  BSSY B0, `(.L_x_855) ;  /* 0x0000008000007945 */ /* 0x000fe20003800000 */
[----:B------:R-:W-:Y:S02]  /*23540*/  IMAD.MOV.U32 R12, RZ, RZ, RZ ;  /* 0x000000ffff0c7224 */ /* 0x000fe400078e00ff */
[----:B0-----:R-:W-:Y:S02]  /*23550*/  IMAD.MOV.U32 R11, RZ, RZ, 0x1f ;  /* 0x0000001fff0b7424 */ /* 0x001fe400078e00ff */
[----:B------:R-:W-:Y:S02]  /*23560*/  IMAD.MOV.U32 R15, RZ, RZ, -0x1 ;  /* 0xffffffffff0f7424 */ /* 0x000fe400078e00ff */
[----:B---3--:R-:W-:-:S07]  /*23570*/  IMAD.MOV.U32 R13, RZ, RZ, R0 ;  /* 0x000000ffff0d7224 */ /* 0x008fce00078e0000 */
[----:B-12-4-:R-:W-:Y:S05]  /*23580*/  WARPSYNC.COLLECTIVE R15, `(.L_x_856) ;  /* 0x000000000f087348 */ /* 0x016fea0003c00000 */
[----:B------:R0:W3:Y:S02]  /*23590*/  SHFL.IDX P6, R14, R13, R12, R11 ;  /* 0x0000000c0d0e7389 */ /* 0x0000e400000c000b */
[----:B01234-:R-:W-:Y:S01]  /*235a0*/  ENDCOLLECTIVE ;  /* 0x000000000000791b */ /* 0x01ffe20003800000 */
.L_x_856:
[----:B------:R-:W-:Y:S05]  /*235b0*/  BSYNC B0 ;  /* 0x0000000000007941 */ /* 0x000fea0003800000 */
.L_x_855:
        /* <DEDUP_REMOVED lines=9> */
.L_x_857:
        /* <DEDUP_REMOVED lines=12> */
[C---:B------:R-:W-:Y:S01]  /*23710*/  ISETP.GE.U32.AND P2, PT, R16.reuse, 0x2, PT ;  /* 0x000000021000780c */ /* 0x040fe20003f46070 */
[----:B------:R-:W-:Y:S01]  /*23720*/  IMAD.MOV.U32 R6, RZ, RZ, RZ ;  /* 0x000000ffff067224 */ /* 0x000fe200078e00ff */
[C---:B------:R-:W-:Y:S02]  /*23730*/  ISETP.GE.U32.AND P3, PT, R16.reuse, 0x4, PT ;  /* 0x000000041000780c */ /* 0x040fe40003f66070 */
[C---:B------:R-:W-:Y:S02]  /*23740*/  ISETP.GE.U32.AND P4, PT, R16.reuse, 0x8, PT ;  /* 0x000000081000780c */ /* 0x040fe40003f86070 */
[----:B------:R-:W-:Y:S01]  /*23750*/  ISETP.GE.U32.AND P5, PT, R16, 0x10, PT ;  /* 0x000000101000780c */ /* 0x000fe20003fa6070 */
[----:B--2---:R-:W-:Y:S02]  /*23760*/  @!P1 IMAD.MOV.U32 R4, RZ, RZ, R8 ;  /* 0x000000ffff049224 */ /* 0x004fe400078e0008 */
[----:B------:R-:W-:-:S02]  /*23770*/  IMAD.MOV.U32 R8, RZ, RZ, RZ ;  /* 0x000000ffff087224 */ /* 0x000fc400078e00ff */
[----:B---3--:R-:W-:Y:S01]  /*23780*/  @!P1 IMAD.MOV.U32 R6, RZ, RZ, R2 ;  /* 0x000000ffff069224 */ /* 0x008fe200078e0002 */
[----:B------:R-:W-:-:S03]  /*23790*/  ISETP.NE.AND P1, PT, R16, RZ, PT ;  /* 0x000000ff1000720c */ /* 0x000fc60003f25270 */
[----:B------:R-:W-:-:S04]  /*237a0*/  IMAD R2, R6, R4, RZ ;  /* 0x0000000406027224 */ /* 0x000fc800078e02ff */
[----:B------:R-:W-:-:S07]  /*237b0*/  IMAD.MOV.U32 R13, RZ, RZ, R2 ;  /* 0x000000ffff0d7224 */ /* 0x000fce00078e0002 */
[----:B------:R-:W-:Y:S05]  /*237c0*/  WARPSYNC.COLLECTIVE R15, `(.L_x_858) ;  /* 0x000000000f087348 */ /* 0x000fea0003c00000 */
[----:B------:R0:W1:Y:S02]  /*237d0*/  SHFL.UP P6, R14, R13, R12, R11 ;  /* 0x0400000c0d0e7389 */ /* 0x00006400000c000b */
[----:B01----:R-:W-:Y:S01]  /*237e0*/  ENDCOLLECTIVE ;  /* 0x000000000000791b */ /* 0x003fe20003800000 */
.L_x_858:
        /* <DEDUP_REMOVED lines=8> */
.L_x_859:
        /* <DEDUP_REMOVED lines=8> */
.L_x_860:
        /* <DEDUP_REMOVED lines=8> */
.L_x_861:
        /* <DEDUP_REMOVED lines=8> */
.L_x_862:
        /* <DEDUP_REMOVED lines=9> */
.L_x_863:
[----:B------:R-:W-:Y:S01]  /*23a80*/  IMAD.MOV.U32 R9, RZ, RZ, R14 ;  /* 0x000000ffff097224 */ /* 0x000fe200078e000e */
[----:B------:R-:W-:Y:S06]  /*23a90*/  BRA `(.L_x_864) ;  /* 0xffffffd000bc7947 */ /* 0x000fec000383ffff */
.L_x_778:
[----:B------:R-:W-:Y:S01]  /*23aa0*/  BSSY B0, `(.L_x_865) ;  /* 0x0000008000007945 */ /* 0x000fe20003800000 */
[----:B------:R-:W-:Y:S02]  /*23ab0*/  IMAD.MOV.U32 R13, RZ, RZ, R2 ;  /* 0x000000ffff0d7224 */ /* 0x000fe400078e0002 */
[----:B------:R-:W-:Y:S02]  /*23ac0*/  IMAD.MOV.U32 R12, RZ, RZ, 0x1 ;  /* 0x00000001ff0c7424 */ /* 0x000fe400078e00ff */
[----:B------:R-:W-:Y:S02]  /*23ad0*/  IMAD.MOV.U32 R11, RZ, RZ, RZ ;  /* 0x000000ffff0b7224 */ /* 0x000fe400078e00ff */
[----:B------:R-:W-:-:S07]  /*23ae0*/  IMAD.MOV.U32 R15, RZ, RZ, -0x1 ;  /* 0xffffffffff0f7424 */ /* 0x000fce00078e00ff */
[----:B0-----:R-:W-:Y:S05]  /*23af0*/  WARPSYNC.COLLECTIVE R15, `(.L_x_866) ;  /* 0x000000000f087348 */ /* 0x001fea0003c00000 */
[----:B------:R1:W2:Y:S02]  /*23b00*/  SHFL.UP P6, R14, R13, R12, R11 ;  /* 0x0400000c0d0e7389 */ /* 0x0002a400000c000b */
[----:B012---:R-:W-:Y:S01]  /*23b10*/  ENDCOLLECTIVE ;  /* 0x000000000000791b */ /* 0x007fe20003800000 */
.L_x_866:
[----:B------:R-:W-:Y:S05]  /*23b20*/  BSYNC B0 ;  /* 0x0000000000007941 */ /* 0x000fea0003800000 */
.L_x_865:
        /* <DEDUP_REMOVED lines=10> */
.L_x_867:
        /* <DEDUP_REMOVED lines=8> */
.L_x_868:
        /* <DEDUP_REMOVED lines=8> */
.L_x_869:
        /* <DEDUP_REMOVED lines=8> */
.L_x_870:
        /* <DEDUP_REMOVED lines=9> */
.L_x_871:
[----:B------:R-:W-:Y:S01]  /*23de0*/  IMAD.MOV.U32 R9, RZ, RZ, R14 ;  /* 0x000000ffff097224 */ /* 0x000fe200078e000e */
[----:B------:R-:W-:Y:S06]  /*23df0*/  BRA `(.L_x_872) ;  /* 0xffffffd000907947 */ /* 0x000fec000383ffff */
.L_x_780:
[----:B------:R-:W-:Y:S01]  /*23e00*/  BSSY B0, `(.L_x_873) ;  /* 0x0000006000007945 */ /* 0x000fe20003800000 */
[----:B------:R-:W-:Y:S01]  /*23e10*/  PLOP3.LUT P6, PT, P6, PT, PT, 0x8, 0x0 ;  /* 0x000000000000781c */ /* 0x000fe200037ce170 */
[----:B------:R-:W-:-:S12]  /*23e20*/  IMAD.MOV.U32 R15, RZ, RZ, -0x1 ;  /* 0xffffffffff0f7424 */ /* 0x000fd800078e00ff */
[----:B0-----:R-:W-:Y:S05]  /*23e30*/  WARPSYNC.COLLECTIVE R15, `(.L_x_874) ;  /* 0x000000000f087348 */ /* 0x001fea0003c00000 */
[----:B------:R-:W-:Y:S01]  /*23e40*/  VOTE.ANY R14, PT, P6 ;  /* 0x00000000000e7806 */ /* 0x000fe200030e0100 */
[----:B0-----:R-:W-:Y:S06]  /*23e50*/  ENDCOLLECTIVE ;  /* 0x000000000000791b */ /* 0x001fec0003800000 */
.L_x_874:
[----:B------:R-:W-:Y:S05]  /*23e60*/  BSYNC B0 ;  /* 0x0000000000007941 */ /* 0x000fea0003800000 */
.L_x_873:
        /* <DEDUP_REMOVED lines=9> */
.L_x_875:
[----:B------:R-:W-:Y:S02]  /*23f00*/  IMAD.MOV.U32 R13, RZ, RZ, R6 ;  /* 0x000000ffff0d7224 */ /* 0x000fe400078e0006 */
[----:B------:R-:W-:-:S07]  /*23f10*/  IMAD.MOV.U32 R4, RZ, RZ, R14 ;  /* 0x000000ffff047224 */ /* 0x000fce00078e000e */
[----:B------:R-:W-:Y:S05]  /*23f20*/  WARPSYNC.COLLECTIVE R15, `(.L_x_876) ;  /* 0x000000000f087348 */ /* 0x000fea0003c00000 */
[----:B------:R0:W1:Y:S02]  /*23f30*/  SHFL.IDX P6, R14, R13, R12, R11 ;  /* 0x0000000c0d0e7389 */ /* 0x00006400000c000b */
[----:B01----:R-:W-:Y:S01]  /*23f40*/  ENDCOLLECTIVE ;  /* 0x000000000000791b */ /* 0x003fe20003800000 */
.L_x_876:
[----:B------:R-:W-:Y:S01]  /*23f50*/  IMAD.MOV.U32 R6, RZ, RZ, R14 ;  /* 0x000000ffff067224 */ /* 0x000fe200078e000e */
[----:B------:R-:W-:Y:S06]  /*23f60*/  BRA `(.L_x_877) ;  /* 0xffffffd000707947 */ /* 0x000fec000383ffff */
.L_x_782:
[----:B------:R-:W-:Y:S01]  /*23f70*/  BSSY B0, `(.L_x_878) ;  /* 0x0000007000007945 */ /* 0x000fe20003800000 */
[----:B------:R-:W-:Y:S02]  /*23f80*/  IMAD.MOV.U32 R13, RZ, RZ, R7 ;  /* 0x000000ffff0d7224 */ /* 0x000fe400078e0007 */
[----:B------:R-:W-:Y:S02]  /*23f90*/  IMAD.MOV.U32 R11, RZ, RZ, 0x1f ;  /* 0x0000001fff0b7424 */ /* 0x000fe400078e00ff */
[----:B------:R-:W-:-:S07]  /*23fa0*/  IMAD.MOV.U32 R15, RZ, RZ, -0x1 ;  /* 0xffffffffff0f7424 */ /* 0x000fce00078e00ff */
[----:B0123--:R-:W-:Y:S05]  /*23fb0*/  WARPSYNC.COLLECTIVE R15, `(.L_x_879) ;  /* 0x000000000f087348 */ /* 0x00ffea0003c00000 */
[----:B------:R4:W0:Y:S02]  /*23fc0*/  SHFL.IDX P6, R14, R13, R12, R11 ;  /* 0x0000000c0d0e7389 */ /* 0x00082400000c000b */
[----:B01234-:R-:W-:Y:S01]  /*23fd0*/  ENDCOLLECTIVE ;  /* 0x000000000000791b */ /* 0x01ffe20003800000 */
.L_x_879:
[----:B------:R-:W-:Y:S05]  /*23fe0*/  BSYNC B0 ;  /* 0x0000000000007941 */ /* 0x000fea0003800000 */
.L_x_878:
[----:B------:R-:W-:Y:S01]  /*23ff0*/  IMAD.MOV.U32 R7, RZ, RZ, R14 ;  /* 0x000000ffff077224 */ /* 0x000fe200078e000e */
[----:B------:R-:W-:Y:S06]  /*24000*/  BRA `(.L_x_880) ;  /* 0xffffffd000607947 */ /* 0x000fec000383ffff */
.L_x_786:
[----:B0-----:R0:W1:Y:S02]  /*24010*/  SYNCS.PHASECHK.TRANS64.TRYWAIT P0, [R0+URZ+0x34820], R3 ;  /* 0x03482003000075a7 */ /* 0x001064000800017f */
[----:B-1----:R-:W-:Y:S05]  /*24020*/  @!P0 NANOSLEEP.SYNCS 0x989680 ;  /* 0x009896800000895d */ /* 0x002fea0003900000 */
[----:B------:R-:W1:Y:S02]  /*24030*/  @!P0 SYNCS.PHASECHK.TRANS64 P0, [R0+URZ+0x34820], R3 ;  /* 0x03482003000085a7 */ /* 0x000e64000800007f */
[----:B-1----:R-:W-:Y:S05]  /*24040*/  @!P0 BRA `(.L_x_786) ;  /* 0xfffffffc00f08947 */ /* 0x002fea000383ffff */
[----:B------:R-:W-:Y:S05]  /*24050*/  BRA `(.L_x_881) ;  /* 0xffffffd400f87947 */ /* 0x000fea000383ffff */
.L_x_787:
        /* <DEDUP_REMOVED lines=11> */
.L_x_883:
[----:B------:R-:W-:Y:S05]  /*24110*/  BSYNC B0 ;  /* 0x0000000000007941 */ /* 0x000fea0003800000 */
.L_x_882:
[----:B------:R-:W-:Y:S05]  /*24120*/  BRA `(.L_x_884) ;  /* 0xffffffd400e07947 */ /* 0x000fea000383ffff */
.L_x_788:
[----:B------:R-:W-:Y:S01]  /*24130*/  BSSY B0, `(.L_x_885) ;  /* 0x0000006000007945 */ /* 0x000fe20003800000 */
[----:B------:R-:W-:-:S07]  /*24140*/  IMAD.MOV.U32 R15, RZ, RZ, -0x1 ;  /* 0xffffffffff0f7424 */ /* 0x000fce00078e00ff */
[----:B01----:R-:W-:Y:S05]  /*24150*/  WARPSYNC.COLLECTIVE R15, `(.L_x_886) ;  /* 0x000000000f0c7348 */ /* 0x003fea0003c00000 */
[----:B------:R-:W-:Y:S02]  /*24160*/  ELECT P6, UR62, PT ;  /* 0x00000000003e782f */ /* 0x000fe400038c0000 */
[----:B------:R-:W-:Y:S01]  /*24170*/  MOV R14, UR62 ;  /* 0x0000003e000e7c02 */ /* 0x000fe20008000f00 */
[----:B01----:R-:W-:Y:S10]  /*24180*/  ENDCOLLECTIVE ;  /* 0x000000000000791b */ /* 0x003ff40003800000 */
.L_x_886:
[----:B------:R-:W-:Y:S05]  /*24190*/  BSYNC B0 ;  /* 0x0000000000007941 */ /* 0x000fea0003800000 */
.L_x_885:
[----:B------:R-:W-:Y:S05]  /*241a0*/  BRA `(.L_x_887) ;  /* 0xffffffd400d47947 */ /* 0x000fea000383ffff */
.L_x_790:
[----:B0-----:R0:W1:Y:S02]  /*241b0*/  SYNCS.PHASECHK.TRANS64.TRYWAIT P0, [R6+URZ], R5 ;  /* 0x00000005060075a7 */ /* 0x001064000800017f */
[----:B-1----:R-:W-:Y:S05]  /*241c0*/  @!P0 NANOSLEEP.SYNCS 0x989680 ;  /* 0x009896800000895d */ /* 0x002fea0003900000 */
[----:B------:R-:W1:Y:S02]  /*241d0*/  @!P0 SYNCS.PHASECHK.TRANS64 P0, [R6+URZ], R5 ;  /* 0x00000005060085a7 */ /* 0x000e64000800007f */
[----:B-1----:R-:W-:Y:S05]  /*241e0*/  @!P0 BRA `(.L_x_790) ;  /* 0xfffffffc00f08947 */ /* 0x002fea000383ffff */
[----:B------:R-:W-:Y:S05]  /*241f0*/  BRA `(.L_x_888) ;  /* 0xffffffd800147947 */ /* 0x000fea000383ffff */
.L_x_791:
[----:B-1----:R1:W2:Y:S02]  /*24200*/  SYNCS.PHASECHK.TRANS64.TRYWAIT P0, [R7+URZ], R2 ;  /* 0x00000002070075a7 */ /* 0x0022a4000800017f */
[----:B--2---:R-:W-:Y:S05]  /*24210*/  @!P0 NANOSLEEP.SYNCS 0x989680 ;  /* 0x009896800000895d */ /* 0x004fea0003900000 */
[----:B------:R-:W2:Y:S02]  /*24220*/  @!P0 SYNCS.PHASECHK.TRANS64 P0, [R7+URZ], R2 ;  /* 0x00000002070085a7 */ /* 0x000ea4000800007f */
[----:B--2---:R-:W-:Y:S05]  /*24230*/  @!P0 BRA `(.L_x_791) ;  /* 0xfffffffc00f08947 */ /* 0x004fea000383ffff */
[----:B------:R-:W-:Y:S05]  /*24240*/  BRA `(.L_x_889) ;  /* 0xffffffd800087947 */ /* 0x000fea000383ffff */
.L_x_793:
[----:B--2---:R2:W3:Y:S02]  /*24250*/  SYNCS.PHASECHK.TRANS64.TRYWAIT P0, [R4+URZ], R5 ;  /* 0x00000005040075a7 */ /* 0x0044e4000800017f */
[----:B---3--:R-:W-:Y:S05]  /*24260*/  @!P0 NANOSLEEP.SYNCS 0x989680 ;  /* 0x009896800000895d */ /* 0x008fea0003900000 */
[----:B------:R-:W3:Y:S02]  /*24270*/  @!P0 SYNCS.PHASECHK.TRANS64 P0, [R4+URZ], R5 ;  /* 0x00000005040085a7 */ /* 0x000ee4000800007f */
[----:B---3--:R-:W-:Y:S05]  /*24280*/  @!P0 BRA `(.L_x_793) ;  /* 0xfffffffc00f08947 */ /* 0x008fea000383ffff */
[----:B------:R-:W-:Y:S05]  /*24290*/  BRA `(.L_x_890) ;  /* 0xffffffd8000c7947 */ /* 0x000fea000383ffff */
.L_x_891:
        /* <DEDUP_REMOVED lines=14> */
.L_x_2983:


//--------------------- .text._ZN7cutlass13device_kernelIN5flash11enable_sm90INS1_16FlashAttnFwdSm90INS1_25CollectiveMainloopFwdSm90ILi2EN4cute5tupleIJNS5_1CILi1EEES8_S8_EEENS6_IJNS7_ILi128EEENS7_ILi96EEENS7_ILi192EEEEEELi128ENS_10bfloat16_tEfNS_4arch4Sm90ELb0ELb1ELb0ELb0ELb0ELb0ELb0ELb1ELb1ELb1ELb1ELb0EEENS1_21CollectiveEpilogueFwdINS6_IJSA_SA_SB_EEES9_SE_SG_Li256ELb0ELb1ELb1ELb0EEENS1_19SingleTileSchedulerILb0ELb1ELb1ELi128EEEEEEEEEvNT_6ParamsE --------------------------
	.section	.text._ZN7cutlass13device_kernelIN5flash11enable_sm90INS1_16FlashAttnFwdSm90INS1_25CollectiveMainloopFwdSm90ILi2EN4cute5tupleIJNS5_1CILi1EEES8_S8_EEENS6_IJNS7_ILi128EEENS7_ILi96EEENS7_ILi192EEEEEELi128ENS_10bfloat16_tEfNS_4arch4Sm90ELb0ELb1ELb0ELb0ELb0ELb0ELb0ELb1ELb1ELb1ELb1ELb0EEENS1_21CollectiveEpilogueFwdINS6_IJSA_SA_SB_EEES9_SE_SG_Li256ELb0ELb1ELb1ELb0EEENS1_19SingleTileSchedulerILb0ELb1ELb1ELi128EEEEEEEEEvNT_6ParamsE,"ax",@progbits
	.align	128
.text._ZN7cutlass13device_kernelIN5flash11enable_sm90INS1_16FlashAttnFwdSm90INS1_25CollectiveMainloopFwdSm90ILi2EN4cute5tupleIJNS5_1CILi1EEES8_S8_EEENS6_IJNS7_ILi128EEENS7_ILi96EEENS7_ILi192EEEEEELi128ENS_10bfloat16_tEfNS_4arch4Sm90ELb0ELb1ELb0ELb0ELb0ELb0ELb0ELb1ELb1ELb1ELb1ELb0EEENS1_21CollectiveEpilogueFwdINS6_IJSA_SA_SB_EEES9_SE_SG_Li256ELb0ELb1ELb1ELb0EEENS1_19SingleTileSchedulerILb0ELb1ELb1ELi128EEEEEEEEEvNT_6ParamsE:
        .type           _ZN7cutlass13device_kernelIN5flash11enable_sm90INS1_16FlashAttnFwdSm90INS1_25CollectiveMainloopFwdSm90ILi2EN4cute5tupleIJNS5_1CILi1EEES8_S8_EEENS6_IJNS7_ILi128EEENS7_ILi96EEENS7_ILi192EEEEEELi128ENS_10bfloat16_tEfNS_4arch4Sm90ELb0ELb1ELb0ELb0ELb0ELb0ELb0ELb1ELb1ELb1ELb1ELb0EEENS1_21CollectiveEpilogueFwdINS6_IJSA_SA_SB_EEES9_SE_SG_Li256ELb0ELb1ELb1ELb0EEENS1_19SingleTileSchedulerILb0ELb1ELb1ELi128EEEEEEEEEvNT_6ParamsE,@function
        .size           _ZN7cutlass13device_kernelIN5flash11enable_sm90INS1_16FlashAttnFwdSm90INS1_25CollectiveMainloopFwdSm90ILi2EN4cute5tupleIJNS5_1CILi1EEES8_S8_EEENS6_IJNS7_ILi128EEENS7_ILi96EEENS7_ILi192EEEEEELi128ENS_10bfloat16_tEfNS_4arch4Sm90ELb0ELb1ELb0ELb0ELb0ELb0ELb0ELb1ELb1ELb1ELb1ELb0EEENS1_21CollectiveEpilogueFwdINS6_IJSA_SA_SB_EEES9_SE_SG_Li256ELb0ELb1ELb1ELb0EEENS1_19SingleTileSchedulerILb0ELb1ELb1ELi128EEEEEEEEEvNT_6ParamsE,(.L_x_2984 - _ZN7cutlass13device_kernelIN5flash11enable_sm90INS1_16FlashAttnFwdSm90INS1_25CollectiveMainloopFwdSm90ILi2EN4cute5tupleIJNS5_1CILi1EEES8_S8_EEENS6_IJNS7_ILi128EEENS7_ILi96EEENS7_ILi192EEEEEELi128ENS_10bfloat16_tEfNS_4arch4Sm90ELb0ELb1ELb0ELb0ELb0ELb0ELb0ELb1ELb1ELb1ELb1ELb0EEENS1_21CollectiveEpilogueFwdINS6_IJSA_SA_SB_EEES9_SE_SG_Li256ELb0ELb1ELb1ELb0EEENS1_19SingleTileSchedulerILb0ELb1ELb1ELi128EEEEEEEEEvNT_6ParamsE)
        .other          _ZN7cutlass13device_kernelIN5flash11enable_sm90INS1_16FlashAttnFwdSm90INS1_25CollectiveMainloopFwdSm90ILi2EN4cute5tupleIJNS5_1CILi1EEES8_S8_EEENS6_IJNS7_ILi128EEENS7_ILi96EEENS7_ILi192EEEEEELi128ENS_10bfloat16_tEfNS_4arch4Sm90ELb0ELb1ELb0ELb0ELb0ELb0ELb0ELb1ELb1ELb1ELb1ELb0EEENS1_21CollectiveEpilogueFwdINS6_IJSA_SA_SB_EEES9_SE_SG_Li256ELb0ELb1ELb1ELb0EEENS1_19SingleTileSchedulerILb0ELb1ELb1ELi128EEEEEEEEEvNT_6ParamsE,@"STO_CUDA_ENTRY STV_DEFAULT"
_ZN7cutlass13device_kernelIN5flash11enable_sm90INS1_16FlashAttnFwdSm90INS1_25CollectiveMainloopFwdSm90ILi2EN4cute5tupleIJNS5_1CILi1EEES8_S8_EEENS6_IJNS7_ILi128EEENS7_ILi96EEENS7_ILi192EEEEEELi128ENS_10bfloat16_tEfNS_4arch4Sm90ELb0ELb1ELb0ELb0ELb0ELb0ELb0ELb1ELb1ELb1ELb1ELb0EEENS1_21CollectiveEpilogueFwdINS6_IJSA_SA_SB_EEES9_SE_SG_Li256ELb0ELb1ELb1ELb0EEENS1_19SingleTileSchedulerILb0ELb1ELb1ELi128EEEEEEEEEvNT_6ParamsE:
        /* <DEDUP_REMOVED lines=17> */
.L_x_893:
[----:B------:R-:W-:Y:S05]  /*0110*/  BSYNC B0 ;  /* 0x0000000000007941 */ /* 0x000fea0003800000 */
.L_x_892:
        /* <DEDUP_REMOVED lines=40> */
.L_x_894:
        /* <DEDUP_REMOVED lines=22> */
.L_x_895:
        /* <DEDUP_REMOVED lines=18> */
.L_x_896:
        /* <DEDUP_REMOVED lines=22> */
.L_x_897:
        /* <DEDUP_REMOVED lines=22> */
.L_x_898:
        /* <DEDUP_REMOVED lines=9> */
.L_x_901:
        /* <DEDUP_REMOVED lines=18> */
[----:B------:R-:W0:Y:S01]  /*0a90*/  LDC R0, c[0x0][0x448] ;  /* 0x00011200ff007b82 */ /* 0x000e220000000800 */
[----:B------:R-:W1:Y:S01]  /*0aa0*/  S2R R22, SR_CTAID.X ;  /* 0x0000000000167919 */ /* 0x000e620000002500 */
[----:B------:R-:W2:Y:S06]  /*0ab0*/  S2R R4, SR_TID.X ;  /* 0x0000000000047919 */ /* 0x000eac0000002100 */
[----:B------:R-:W3:Y:S08]  /*0ac0*/  LDC.64 R2, c[0x0][0x418] ;  /* 0x00010600ff027b82 */ /* 0x000ef00000000a00 */
[----:B------:R-:W4:Y:S01]  /*0ad0*/  LDC.64 R10, c[0x0][0x9e0] ;  /* 0x00027800ff0a7b82 */ /* 0x000f220000000a00 */
[----:B0-----:R-:W-:-:S07]  /*0ae0*/  ISETP.NE.AND P1, PT, R0, 0x1, PT ;  /* 0x000000010000780c */ /* 0x001fce0003f25270 */
[----:B------:R-:W0:Y:S01]  /*0af0*/  LDC R8, c[0x0][0x288] ;  /* 0x0000a200ff087b82 */ /* 0x000e220000000800 */
[----:B---3--:R-:W-:-:S07]  /*0b00*/  ISETP.NE.U32.AND P0, PT, R2, RZ, PT ;  /* 0x000000ff0200720c */ /* 0x008fce0003f05070 */
[----:B------:R-:W3:Y:S01]  /*0b10*/  LDC R16, c[0x0][0x424] ;  /* 0x00010900ff107b82 */ /* 0x000ee20000000800 */
[----:B-1----:R-:W-:Y:S01]  /*0b20*/  IMAD.SHL.U32 R22, R22, 0x80, RZ ;  /* 0x0000008016167824 */ /* 0x002fe200078e00ff */
[----:B------:R-:W-:Y:S01]  /*0b30*/  ISETP.NE.AND.EX P0, PT, R3, RZ, PT, P0 ;  /* 0x000000ff0300720c */ /* 0x000fe20003f05300 */
[----:B--2---:R-:W-:Y:S02]  /*0b40*/  VIADD R73, R4, 0xffffff80 ;  /* 0xffffff8004497836 */ /* 0x004fe40000000000 */
[----:B------:R-:W-:Y:S01]  /*0b50*/  @P1 VIADD R0, R22, 0x7f ;  /* 0x0000007f16001836 */ /* 0x000fe20000000000 */
[----:B----4-:R-:W-:Y:S02]  /*0b60*/  ISETP.GE.AND P2, PT, R11, 0x1, PT ;  /* 0x000000010b00780c */ /* 0x010fe40003f46270 */
[----:B------:R-:W1:Y:S08]  /*0b70*/  @P1 LDC R5, c[0x0][0x44c] ;  /* 0x00011300ff051b82 */ /* 0x000e700000000800 */
[----:B------:R-:W2:Y:S01]  /*0b80*/  @P1 LDC R7, c[0x0][0x450] ;  /* 0x00011400ff071b82 */ /* 0x000ea20000000800 */
[----:B0-----:R-:W-:-:S07]  /*0b90*/  IADD3 R3, -R8, 0x1, RZ ;  /* 0x0000000108037810 */ /* 0x001fce0007ffe1ff */
[----:B------:R-:W0:Y:S01]  /*0ba0*/  LDC R23, c[0x0][0x2f0] ;  /* 0x0000bc00ff177b82 */ /* 0x000e220000000800 */
[----:B---3--:R-:W-:Y:S01]  /*0bb0*/  SEL R16, R16, 0x1, P0 ;  /* 0x0000000110107807 */ /* 0x008fe20000000000 */
[----:B-1----:R-:W-:-:S04]  /*0bc0*/  @P1 IMAD.HI.U32 R2, R0, R5, RZ ;  /* 0x0000000500021227 */ /* 0x002fc800078e00ff */
[----:B------:R-:W-:Y:S01]  /*0bd0*/  VIADD R0, R22, 0x7f ;  /* 0x0000007f16007836 */ /* 0x000fe20000000000 */
[----:B--2---:R-:W-:Y:S01]  /*0be0*/  @P1 SHF.R.U32.HI R0, RZ, R7, R2 ;  /* 0x00000007ff001219 */ /* 0x004fe20000011602 */
[CC--:B0-----:R-:W-:Y:S02]  /*0bf0*/  IMAD R3, R16.reuse, R23.reuse, R3 ;  /* 0x0000001710037224 */ /* 0x0c1fe400078e0203 */
[----:B------:R-:W-:Y:S02]  /*0c00*/  IMAD R19, R16, R23, RZ ;  /* 0x0000001710137224 */ /* 0x000fe400078e02ff */
[----:B------:R-:W-:-:S04]  /*0c10*/  IMAD.IADD R3, R3, 0x1, R0 ;  /* 0x0000000103037824 */ /* 0x000fc800078e0200 */
[----:B------:R-:W-:Y:S01]  /*0c20*/  IMAD.IADD R0, R3, 0x1, R10 ;  /* 0x0000000103007824 */ /* 0x000fe200078e020a */
[----:B------:R-:W-:Y:S06]  /*0c30*/  @!P2 BRA `(.L_x_903) ;  /* 0x000000000040a947 */ /* 0x000fec0003800000 */
[C---:B------:R-:W-:Y:S01]  /*0c40*/  ISETP.GT.AND P0, PT, R3.reuse, RZ, PT ;  /* 0x000000ff0300720c */ /* 0x040fe20003f04270 */
[----:B------:R-:W-:-:S12]  /*0c50*/  VIADD R2, R3, 0xffffffff ;  /* 0xffffffff03027836 */ /* 0x000fd80000000000 */
[----:B------:R-:W-:Y:S05]  /*0c60*/  @P0 BRA `(.L_x_904) ;  /* 0x00000000001c0947 */ /* 0x000fea0003800000 */
[----:B------:R-:W-:Y:S01]  /*0c70*/  ISETP.NE.AND P0, PT, R11, 0x1, PT ;  /* 0x000000010b00780c */ /* 0x000fe20003f05270 */
[----:B------:R-:W-:-:S12]  /*0c80*/  IMAD.MOV R3, RZ, RZ, -R3 ;  /* 0x000000ffff037224 */ /* 0x000fd800078e0a03 */
[----:B------:R-:W0:Y:S02]  /*0c90*/  @P0 LDC.64 R4, c[0x0][0x9e8] ;  /* 0x00027a00ff040b82 */ /* 0x000e240000000a00 */
[----:B0-----:R-:W-:-:S05]  /*0ca0*/  @P0 IMAD.HI.U32 R2, R3, R4, RZ ;  /* 0x0000000403020227 */ /* 0x001fca00078e00ff */
[----:B------:R-:W-:-:S04]  /*0cb0*/  @P0 SHF.R.U32.HI R3, RZ, R5, R2 ;  /* 0x00000005ff030219 */ /* 0x000fc80000011602 */
[----:B------:R-:W-:Y:S01]  /*0cc0*/  LOP3.LUT R2, RZ, R3, RZ, 0x33, !PT ;  /* 0x00000003ff027212 */ /* 0x000fe200078e33ff */
[----:B------:R-:W-:Y:S06]  /*0cd0*/  BRA `(.L_x_905) ;  /* 0x0000000000107947 */ /* 0x000fec0003800000 */
.L_x_904:
[----:B------:R-:W-:-:S13]  /*0ce0*/  ISETP.NE.AND P0, PT, R11, 0x1, PT ;  /* 0x000000010b00780c */ /* 0x000fda0003f05270 */
[----:B------:R-:W0:Y:S02]  /*0cf0*/  @P0 LDC.64 R4, c[0x0][0x9e8] ;  /* 0x00027a00ff040b82 */ /* 0x000e240000000a00 */
[----:B0-----:R-:W-:-:S05]  /*0d00*/  @P0 IMAD.HI.U32 R4, R2, R4, RZ ;  /* 0x0000000402040227 */ /* 0x001fca00078e00ff */
[----:B------:R-:W-:-:S07]  /*0d10*/  @P0 SHF.R.U32.HI R2, RZ, R5, R4 ;  /* 0x00000005ff020219 */ /* 0x000fce0000011604 */
.L_x_905:
[----:B------:R-:W-:-:S05]  /*0d20*/  IMAD R3, R2, R11, R11 ;  /* 0x0000000b02037224 */ /* 0x000fca00078e020b */
[----:B------:R-:W-:-:S07]  /*0d30*/  VIMNMX R0, R0, R3, PT ;  /* 0x0000000300007248 */ /* 0x000fce0003fe0100 */
.L_x_903:
[----:B------:R-:W0:Y:S01]  /*0d40*/  @P1 LDC R3, c[0x0][0x44c] ;  /* 0x00011300ff031b82 */ /* 0x000e220000000800 */
[----:B------:R-:W-:Y:S01]  /*0d50*/  VIADD R2, R0, 0x5f ;  /* 0x0000005f00027836 */ /* 0x000fe20000000000 */
[----:B------:R-:W-:Y:S01]  /*0d60*/  ULDC UR4, c[0x0][0x9dc] ;  /* 0x0002770000047ab9 */ /* 0x000fe20000000800 */
[----:B------:R-:W-:Y:S02]  /*0d70*/  IMAD R0, R16, R23, 0x5f ;  /* 0x0000005f10007424 */ /* 0x000fe400078e0217 */
[----:B------:R-:W-:-:S03]  /*0d80*/  IMAD.HI R2, R2, 0x2aaaaaab, RZ ;  /* 0x2aaaaaab02027827 */ /* 0x000fc600078e02ff */
[----:B------:R-:W1:Y:S01]  /*0d90*/  @P1 LDC R7, c[0x0][0x450] ;  /* 0x00011400ff071b82 */ /* 0x000e620000000800 */
[----:B------:R-:W-:Y:S01]  /*0da0*/  IMAD.HI R0, R0, 0x2aaaaaab, RZ ;  /* 0x2aaaaaab00007827 */ /* 0x000fe200078e02ff */
[----:B------:R-:W-:-:S03]  /*0db0*/  SHF.R.U32.HI R5, RZ, 0x1f, R2 ;  /* 0x0000001fff057819 */ /* 0x000fc60000011602 */
[----:B------:R-:W-:Y:S01]  /*0dc0*/  IMAD.MOV.U32 R4, RZ, RZ, R22 ;  /* 0x000000ffff047224 */ /* 0x000fe200078e0016 */
[----:B------:R-:W-:Y:S01]  /*0dd0*/  LEA.HI.SX32 R2, R2, R5, 0x1c ;  /* 0x0000000502027211 */ /* 0x000fe200078fe2ff */
[----:B------:R-:W-:Y:S02]  /*0de0*/  IMAD R23, R16, R23, -R8 ;  /* 0x0000001710177224 */ /* 0x000fe400078e0a08 */
[----:B0-----:R-:W-:Y:S01]  /*0df0*/  @P1 IMAD.HI.U32 R6, R22, R3, RZ ;  /* 0x0000000316061227 */ /* 0x001fe200078e00ff */
[----:B------:R-:W-:-:S04]  /*0e00*/  SHF.R.U32.HI R3, RZ, 0x1f, R0 ;  /* 0x0000001fff037819 */ /* 0x000fc80000011600 */
[----:B------:R-:W-:Y:S02]  /*0e10*/  LEA.HI.SX32 R3, R0, R3, 0x1c ;  /* 0x0000000300037211 */ /* 0x000fe400078fe2ff */
[----:B-1----:R-:W-:Y:S02]  /*0e20*/  @P1 SHF.R.U32.HI R4, RZ, R7, R6 ;  /* 0x00000007ff041219 */ /* 0x002fe40000011606 */
[----:B------:R-:W-:-:S03]  /*0e30*/  VIMNMX R9, R3, R2, PT ;  /* 0x0000000203097248 */ /* 0x000fc60003fe0100 */
[----:B------:R-:W-:-:S04]  /*0e40*/  IMAD.IADD R0, R23, 0x1, R4 ;  /* 0x0000000117007824 */ /* 0x000fc800078e0204 */
[----:B------:R-:W-:Y:S01]  /*0e50*/  VIADD R2, R0, -UR4 ;  /* 0x8000000400027c36 */ /* 0x000fe20008000000 */
[----:B------:R-:W-:Y:S06]  /*0e60*/  @!P2 BRA `(.L_x_906) ;  /* 0x00000000003ca947 */ /* 0x000fec0003800000 */
[----:B------:R-:W-:-:S13]  /*0e70*/  ISETP.GT.AND P0, PT, R0, -0x1, PT ;  /* 0xffffffff0000780c */ /* 0x000fda0003f04270 */
[----:B------:R-:W-:Y:S05]  /*0e80*/  @P0 BRA `(.L_x_907) ;  /* 0x00000000001c0947 */ /* 0x000fea0003800000 */
[----:B------:R-:W-:Y:S02]  /*0e90*/  ISETP.NE.AND P0, PT, R11, 0x1, PT ;  /* 0x000000010b00780c */ /* 0x000fe40003f05270 */
[----:B------:R-:W-:-:S11]  /*0ea0*/  LOP3.LUT R3, RZ, R0, RZ, 0x33, !PT ;  /* 0x00000000ff037212 */ /* 0x000fd600078e33ff */
[----:B------:R-:W0:Y:S02]  /*0eb0*/  @P0 LDC.64 R4, c[0x0][0x9e8] ;  /* 0x00027a00ff040b82 */ /* 0x000e240000000a00 */
[----:B0-----:R-:W-:-:S05]  /*0ec0*/  @P0 IMAD.HI.U32 R0, R3, R4, RZ ;  /* 0x0000000403000227 */ /* 0x001fca00078e00ff */
[----:B------:R-:W-:-:S04]  /*0ed0*/  @P0 SHF.R.U32.HI R3, RZ, R5, R0 ;  /* 0x00000005ff030219 */ /* 0x000fc80000011600 */
[----:B------:R-:W-:Y:S01]  /*0ee0*/  LOP3.LUT R0, RZ, R3, RZ, 0x33, !PT ;  /* 0x00000003ff007212 */ /* 0x000fe200078e33ff */
[----:B------:R-:W-:Y:S06]  /*0ef0*/  BRA `(.L_x_908) ;  /* 0x0000000000107947 */ /* 0x000fec0003800000 */
.L_x_907:
[----:B------:R-:W-:-:S13]  /*0f00*/  ISETP.NE.AND P0, PT, R11, 0x1, PT ;  /* 0x000000010b00780c */ /* 0x000fda0003f05270 */
[----:B------:R-:W0:Y:S02]  /*0f10*/  @P0 LDC.64 R4, c[0x0][0x9e8] ;  /* 0x00027a00ff040b82 */ /* 0x000e240000000a00 */
[----:B0-----:R-:W-:-:S05]  /*0f20*/  @P0 IMAD.HI.U32 R4, R0, R4, RZ ;  /* 0x0000000400040227 */ /* 0x001fca00078e00ff */
[----:B------:R-:W-:-:S07]  /*0f30*/  @P0 SHF.R.U32.HI R0, RZ, R5, R4 ;  /* 0x00000005ff000219 */ /* 0x000fce0000011604 */
.L_x_908:
[----:B------:R-:W-:-:S05]  /*0f40*/  IMAD R3, R0, R11, RZ ;  /* 0x0000000b00037224 */ /* 0x000fca00078e02ff */
[----:B------:R-:W-:-:S07]  /*0f50*/  VIMNMX R2, R2, R3, !PT ;  /* 0x0000000302027248 */ /* 0x000fce0007fe0100 */
.L_x_906:
[----:B------:R-:W-:Y:S01]  /*0f60*/  SHF.R.U32.HI R0, RZ, 0x10, R17 ;  /* 0x00000010ff007819 */ /* 0x000fe20000011611 */
[----:B------:R-:W-:Y:S01]  /*0f70*/  IMAD.HI R2, R2, 0x2aaaaaab, RZ ;  /* 0x2aaaaaab02027827 */ /* 0x000fe200078e02ff */
[----:B------:R-:W-:Y:S02]  /*0f80*/  LOP3.LUT R17, R17, 0xffff, RZ, 0xc0, !PT ;  /* 0x0000ffff11117812 */ /* 0x000fe400078ec0ff */
[----:B------:R-:W-:Y:S01]  /*0f90*/  ISETP.NE.AND P0, PT, R0, RZ, PT ;  /* 0x000000ff0000720c */ /* 0x000fe20003f05270 */
[----:B------:R-:W-:Y:S01]  /*0fa0*/  IMAD.MOV.U32 R72, RZ, RZ, RZ ;  /* 0x000000ffff487224 */ /* 0x000fe200078e00ff */
[----:B------:R-:W-:-:S04]  /*0fb0*/  SHF.R.U32.HI R3, RZ, 0x1f, R2 ;  /* 0x0000001fff037819 */ /* 0x000fc80000011602 */
[----:B------:R-:W-:-:S04]  /*0fc0*/  LEA.HI.SX32 R3, R2, R3, 0x1c ;  /* 0x0000000302037211 */ /* 0x000fc800078fe2ff */
[----:B------:R-:W-:-:S03]  /*0fd0*/  VIMNMX R8, RZ, R3, !PT ;  /* 0x00000003ff087248 */ /* 0x000fc60007fe0100 */
[----:B------:R-:W0:Y:S01]  /*0fe0*/  @!P0 LDC R0, c[0x0][0x9f0] ;  /* 0x00027c00ff008b82 */ /* 0x000e220000000800 */
[----:B------:R-:W-:-:S13]  /*0ff0*/  ISETP.GT.AND P1, PT, R9, R8, PT ;  /* 0x000000080900720c */ /* 0x000fda0003f24270 */
[----:B------:R-:W-:Y:S05]  /*1000*/  @!P1 BRA `(.L_x_909) ;  /* 0x0000000000709947 */ /* 0x000fea0003800000 */
[-C--:B0-----:R-:W-:Y:S02]  /*1010*/  IABS R6, R0.reuse ;  /* 0x0000000000067213 */ /* 0x081fe40000000000 */
[----:B------:R-:W-:Y:S02]  /*1020*/  IADD3 R2, R0, -0x1, R9 ;  /* 0xffffffff00027810 */ /* 0x000fe40007ffe009 */
[----:B------:R-:W0:Y:S03]  /*1030*/  I2F.RP R4, R6 ;  /* 0x0000000600047306 */ /* 0x000e260000209400 */
[----:B------:R-:W-:Y:S01]  /*1040*/  IMAD.IADD R5, R2, 0x1, -R8 ;  /* 0x0000000102057824 */ /* 0x000fe200078e0a08 */
[----:B------:R-:W-:-:S04]  /*1050*/  IABS R2, R0 ;  /* 0x0000000000027213 */ /* 0x000fc80000000000 */
[----:B------:R-:W-:Y:S02]  /*1060*/  IABS R10, R5 ;  /* 0x00000005000a7213 */ /* 0x000fe40000000000 */
[----:B------:R-:W-:-:S04]  /*1070*/  LOP3.LUT R5, R5, R0, RZ, 0x3c, !PT ;  /* 0x0000000005057212 */ /* 0x000fc800078e3cff */
[----:B------:R-:W-:Y:S01]  /*1080*/  ISETP.GE.AND P2, PT, R5, RZ, PT ;  /* 0x000000ff0500720c */ /* 0x000fe20003f46270 */
[----:B0-----:R-:W0:Y:S02]  /*1090*/  MUFU.RCP R4, R4 ;  /* 0x0000000400047308 */ /* 0x001e240000001000 */
[----:B0-----:R-:W-:Y:S02]  /*10a0*/  VIADD R3, R4, 0xffffffe ;  /* 0x0ffffffe04037836 */ /* 0x001fe40000000000 */
[----:B------:R-:W-:Y:S02]  /*10b0*/  IMAD.MOV R4, RZ, RZ, -R2 ;  /* 0x000000ffff047224 */ /* 0x000fe400078e0a02 */
[----:B------:R-:W-:Y:S02]  /*10c0*/  IMAD.MOV.U32 R2, RZ, RZ, RZ ;  /* 0x000000ffff027224 */ /* 0x000fe400078e00ff */
[----:B------:R-:W0:Y:S02]  /*10d0*/  F2I.FTZ.U32.TRUNC.NTZ R3, R3 ;  /* 0x0000000300037305 */ /* 0x000e24000021f000 */
[----:B0-----:R-:W-:-:S04]  /*10e0*/  IMAD.MOV R7, RZ, RZ, -R3 ;  /* 0x000000ffff077224 */ /* 0x001fc800078e0a03 */
[----:B------:R-:W-:-:S04]  /*10f0*/  IMAD R7, R7, R6, RZ ;  /* 0x0000000607077224 */ /* 0x000fc800078e02ff */
[----:B------:R-:W-:-:S04]  /*1100*/  IMAD.HI.U32 R2, R3, R7, R2 ;  /* 0x0000000703027227 */ /* 0x000fc800078e0002 */
[----:B------:R-:W-:-:S04]  /*1110*/  IMAD.MOV.U32 R3, RZ, RZ, R10 ;  /* 0x000000ffff037224 */ /* 0x000fc800078e000a */
        /* <DEDUP_REMOVED lines=11> */
.L_x_909:
[-C--:B------:R-:W-:Y:S01]  /*11d0*/  IMAD R17, R17, R72.reuse, R8 ;  /* 0x0000004811117224 */ /* 0x080fe200078e0208 */
[----:B------:R-:W-:Y:S01]  /*11e0*/  PLOP3.LUT P0, PT, PT, PT, PT, 0x80, 0x0 ;  /* 0x000000000000781c */ /* 0x000fe20003f0f070 */
[----:B0-----:R-:W-:Y:S01]  /*11f0*/  IMAD.MOV.U32 R0, RZ, RZ, RZ ;  /* 0x000000ffff007224 */ /* 0x001fe200078e00ff */
[----:B------:R-:W-:Y:S01]  /*1200*/  CS2R R86, SRZ ;  /* 0x0000000000567805 */ /* 0x000fe2000001ff00 */
[----:B------:R-:W-:Y:S01]  /*1210*/  IMAD.MOV.U32 R4, RZ, RZ, RZ ;  /* 0x000000ffff047224 */ /* 0x000fe200078e00ff */
[----:B------:R-:W-:Y:S02]  /*1220*/  VIADDMNMX R72, R17, R72, R9, PT ;  /* 0x0000004811487246 */ /* 0x000fe40003800109 */
[----:B------:R-:W-:Y:S02]  /*1230*/  CS2R R84, SRZ ;  /* 0x0000000000547805 */ /* 0x000fe4000001ff00 */
[----:B------:R-:W-:Y:S02]  /*1240*/  CS2R R82, SRZ ;  /* 0x0000000000527805 */ /* 0x000fe4000001ff00 */
[----:B------:R-:W-:-:S02]  /*1250*/  CS2R R80, SRZ ;  /* 0x0000000000507805 */ /* 0x000fc4000001ff00 */
[----:B------:R-:W-:Y:S02]  /*1260*/  ISETP.GT.AND P1, PT, R72, R17, PT ;  /* 0x000000114800720c */ /* 0x000fe40003f24270 */
        /* <DEDUP_REMOVED lines=33> */
[----:B------:R-:W-:-:S05]  /*1480*/  SHF.R.S32.HI R76, RZ, 0x7, R75 ;  /* 0x00000007ff4c7819 */ /* 0x000fca000001144b */
        /* <DEDUP_REMOVED lines=29> */
.L_x_911:
[----:B------:R-:W2:Y:S01]  /*1660*/  LDL.LU R20, [R1+0x14] ;  /* 0x0000140001147983 */ /* 0x000ea20000300800 */
[----:B------:R-:W-:-:S04]  /*1670*/  SHF.L.U32 R2, RZ, 0x1f, RZ ;  /* 0x0000001fff027819 */ /* 0x000fc800000006ff */
[----:B------:R-:W0:Y:S01]  /*1680*/  SYNCS.PHASECHK.TRANS64.TRYWAIT P1, [UR56+0x2a800], R2 ;  /* 0x02a80002ff0075a7 */ /* 0x000e220008020178 */
[----:B--2---:R-:W-:-:S04]  /*1690*/  LOP3.LUT R0, R20, 0x1, RZ, 0xfc, !PT ;  /* 0x0000000114007812 */ /* 0x004fc800078efcff */
[----:B------:R-:W-:Y:S01]  /*16a0*/  ISETP.NE.AND P0, PT, R0, 0x3, PT ;  /* 0x000000030000780c */ /* 0x000fe20003f05270 */
[----:B0-----:R-:W-:-:S12]  /*16b0*/  @!P1 BRA `(.L_x_912) ;  /* 0x0000010c00549947 */ /* 0x001fd80003800000 */
.L_x_1075:
[----:B------:R-:W-:Y:S05]  /*16c0*/  @!P0 BRA `(.L_x_913) ;  /* 0x0000000000048947 */ /* 0x000fea0003800000 */
[----:B------:R-:W-:Y:S01]  /*16d0*/  BPT.TRAP 0x1 ;  /* 0x000000040000795c */ /* 0x000fe20000300000 */
.L_x_913:
[----:B------:R1:W2:Y:S01]  /*16e0*/  SYNCS.PHASECHK.TRANS64.TRYWAIT P2, [UR56+0x2a830], R2 ;  /* 0x02a83002ff0075a7 */ /* 0x0002a20008040178 */
[----:B------:R-:W-:Y:S05]  /*16f0*/  @!P0 BRA `(.L_x_914) ;  /* 0x0000000000048947 */ /* 0x000fea0003800000 */
[----:B------:R-:W-:Y:S01]  /*1700*/  BPT.TRAP 0x1 ;  /* 0x000000040000795c */ /* 0x000fe20000300000 */
.L_x_914:
[----:B------:R-:W3:Y:S01]  /*1710*/  S2R R0, SR_TID.X ;  /* 0x0000000000007919 */ /* 0x000ee20000002100 */
[----:B------:R-:W-:-:S05]  /*1720*/  IMAD.U32 R6, RZ, RZ, UR36 ;  /* 0x00000024ff067e24 */ /* 0x000fca000f8e00ff */
[----:B------:R-:W-:Y:S02]  /*1730*/  LOP3.LUT R6, R6, 0x10000, RZ, 0xfc, !PT ;  /* 0x0001000006067812 */ /* 0x000fe400078efcff */
[----:B---3--:R-:W-:-:S04]  /*1740*/  LOP3.LUT R0, R0, 0x7f, RZ, 0xc0, !PT ;  /* 0x0000007f00007812 */ /* 0x008fc800078ec0ff */
[----:B------:R-:W-:Y:S01]  /*1750*/  ISETP.NE.AND P1, PT, R0, RZ, PT ;  /* 0x000000ff0000720c */ /* 0x000fe20003f25270 */
[----:B--2---:R-:W-:-:S12]  /*1760*/  @P2 BRA `(.L_x_915) ;  /* 0x0000000000082947 */ /* 0x004fd80003800000 */
[----:B------:R-:W2:Y:S02]  /*1770*/  SYNCS.PHASECHK.TRANS64.TRYWAIT P2, [UR56+0x2a830], R2 ;  /* 0x02a83002ff0075a7 */ /* 0x000ea40008040178 */
[----:B--2---:R-:W-:Y:S05]  /*1780*/  @!P2 BRA `(.L_x_916) ;  /* 0x0000010c0038a947 */ /* 0x004fea0003800000 */
.L_x_915:
[----:B------:R-:W-:Y:S05]  /*1790*/  WARPSYNC.ALL ;  /* 0x0000000000007948 */ /* 0x000fea0003800000 */
[----:B------:R-:W-:Y:S01]  /*17a0*/  IMAD.MOV.U32 R7, RZ, RZ, 0x40000040 ;  /* 0x40000040ff077424 */ /* 0x000fe200078e00ff */
[----:B------:R-:W-:Y:S01]  /*17b0*/  UIADD3 UR4, UR56, 0x18400, URZ ;  /* 0x0001840038047890 */ /* 0x000fe2000fffe03f */
[----:B------:R-:W-:Y:S01]  /*17c0*/  R2UR UR8, R6 ;  /* 0x00000000060872ca */ /* 0x000fe200000e0000 */
[----:B------:R-:W-:Y:S02]  /*17d0*/  WARPGROUP.ARRIVE ;  /* 0x00000000000079c5 */ /* 0x000fe40000000000 */
[----:B------:R-:W-:Y:S01]  /*17e0*/  R2UR UR9, R7 ;  /* 0x00000000070972ca */ /* 0x000fe200000e0000 */
[----:B------:R-:W-:Y:S01]  /*17f0*/  USHF.R.U32.HI UR4, URZ, 0x4, UR4 ;  /* 0x000000043f047899 */ /* 0x000fe20008011604 */
[----:B------:R-:W2:Y:S01]  /*1800*/  LDC R160, c[0x0][0x448] ;  /* 0x00011200ffa07b82 */ /* 0x000ea20000000800 */
[----:B------:R-:W-:Y:S01]  /*1810*/  UMOV UR11, 0x40000040 ;  /* 0x40000040000b7882 */ /* 0x000fe20000000000 */
[----:B------:R-:W-:Y:S01]  /*1820*/  UMOV UR13, 0x40000040 ;  /* 0x40000040000d7882 */ /* 0x000fe20000000000 */
[----:B------:R-:W-:Y:S01]  /*1830*/  ULOP3.LUT UR4, UR4, 0x3fff, URZ, 0xc0, !UPT ;  /* 0x00003fff04047892 */ /* 0x000fe2000f8ec03f */
[----:B------:R-:W-:Y:S01]  /*1840*/  LOP3.LUT R0, R75, 0xffffff80, RZ, 0xc0, !PT ;  /* 0xffffff804b007812 */ /* 0x000fe200078ec0ff */
[----:B------:R-:W-:Y:S01]  /*1850*/  UMOV UR15, 0x40000040 ;  /* 0x40000040000f7882 */ /* 0x000fe20000000000 */
[----:B------:R-:W-:Y:S01]  /*1860*/  UMOV UR17, 0x40000040 ;  /* 0x4000004000117882 */ /* 0x000fe20000000000 */
[----:B------:R-:W-:Y:S01]  /*1870*/  ULOP3.LUT UR57, UR4, 0x10000, URZ, 0xfc, !UPT ;  /* 0x0001000004397892 */ /* 0x000fe2000f8efc3f */
[----:B------:R-:W-:Y:S01]  /*1880*/  LEA.HI R74, R74, R73, RZ, 0x2 ;  /* 0x000000494a4a7211 */ /* 0x000fe200078f10ff */
[----:B------:R-:W-:Y:S01]  /*1890*/  UMOV UR19, 0x40000040 ;  /* 0x4000004000137882 */ /* 0x000fe20000000000 */
[----:B------:R-:W-:Y:S01]  /*18a0*/  R2UR UR4, R6 ;  /* 0x00000000060472ca */ /* 0x000fe200000e0000 */
[----:B------:R-:W-:Y:S01]  /*18b0*/  UIADD3 UR14, UR57, 0x4, URZ ;  /* 0x00000004390e7890 */ /* 0x000fe2000fffe03f */
[----:B------:R-:W-:Y:S01]  /*18c0*/  IMAD.IADD R10, R73, 0x1, -R0 ;  /* 0x00000001490a7824 */ /* 0x000fe200078e0a00 */
[----:B------:R-:W-:Y:S01]  /*18d0*/  UIADD3 UR18, UR57, 0x6, URZ ;  /* 0x0000000639127890 */ /* 0x000fe2000fffe03f */
[----:B------:R-:W-:Y:S01]  /*18e0*/  LOP3.LUT R74, R74, 0xfffffffc, RZ, 0xc0, !PT ;  /* 0xfffffffc4a4a7812 */ /* 0x000fe200078ec0ff */
[----:B------:R-:W-:Y:S01]  /*18f0*/  UMOV UR10, UR57 ;  /* 0x00000039000a7c82 */ /* 0x000fe20008000000 */
[----:B------:R-:W-:Y:S01]  /*1900*/  UIADD3 UR22, UR57, 0x300, URZ ;  /* 0x0000030039167890 */ /* 0x000fe2000fffe03f */
[----:B------:R-:W-:Y:S01]  /*1910*/  HGMMA.64x96x16.F32.BF16 R24, gdesc[UR8], RZ, !UPT, gsb0 ;  /* 0x01600000081879f0 */ /* 0x000fe2000c0018ff */
[----:B------:R-:W-:Y:S01]  /*1920*/  UIADD3 UR10, UR57, 0x2, URZ ;  /* 0x00000002390a7890 */ /* 0x000fe2000fffe03f */
[----:B0-----:R-:W-:Y:S01]  /*1930*/  SHF.R.S32.HI R3, RZ, 0x1f, R10 ;  /* 0x0000001fff037819 */ /* 0x001fe2000001140a */
[----:B------:R-:W-:Y:S01]  /*1940*/  UMOV UR9, 0x40000040 ;  /* 0x4000004000097882 */ /* 0x000fe20000000000 */
[----:B------:R-:W-:Y:S01]  /*1950*/  UMOV UR11, 0x40000040 ;  /* 0x40000040000b7882 */ /* 0x000fe20000000000 */
[----:B------:R-:W-:Y:S01]  /*1960*/  UMOV UR21, 0x40000040 ;  /* 0x4000004000157882 */ /* 0x000fe20000000000 */
[----:B------:R-:W-:Y:S01]  /*1970*/  UIADD3 UR8, UR4, 0x2, URZ ;  /* 0x0000000204087890 */ /* 0x000fe2000fffe03f */
[----:B--2---:R-:W-:Y:S01]  /*1980*/  ISETP.NE.AND P2, PT, R160, 0x1, PT ;  /* 0x00000001a000780c */ /* 0x004fe20003f45270 */
[----:B------:R-:W-:Y:S01]  /*1990*/  UIADD3 UR12, UR4, 0x4, URZ ;  /* 0x00000004040c7890 */ /* 0x000fe2000fffe03f */
[CC--:B-1----:R-:W-:Y:S01]  /*19a0*/  LEA.HI R2, R3.reuse, R10.reuse, RZ, 0x2 ;  /* 0x0000000a03027211 */ /* 0x0c2fe200078f10ff */
[----:B------:R-:W-:Y:S01]  /*19b0*/  UIADD3 UR16, UR4, 0x6, URZ ;  /* 0x0000000604107890 */ /* 0x000fe2000fffe03f */
[----:B------:R-:W-:Y:S01]  /*19c0*/  LEA.HI R3, R3, R10, RZ, 0x5 ;  /* 0x0000000a03037211 */ /* 0x000fe200078f28ff */
[----:B------:R-:W-:Y:S01]  /*19d0*/  UIADD3 UR20, UR4, 0x400, URZ ;  /* 0x0000040004147890 */ /* 0x000fe2000fffe03f */
[--C-:B------:R-:W-:Y:S01]  /*19e0*/  SHF.R.S32.HI R0, RZ, 0x2, R2.reuse ;  /* 0x00000002ff007819 */ /* 0x100fe20000011402 */
[----:B------:R-:W-:Y:S01]  /*19f0*/  UMOV UR23, 0x40000040 ;  /* 0x4000004000177882 */ /* 0x000fe20000000000 */
[----:B------:R-:W-:Y:S01]  /*1a00*/  UIADD3 UR24, UR4, 0x402, URZ ;  /* 0x0000040204187890 */ /* 0x000fe2000fffe03f */
[----:B------:R-:W-:Y:S01]  /*1a10*/  SHF.R.S32.HI R5, RZ, 0x1f, R2 ;  /* 0x0000001fff057819 */ /* 0x000fe20000011402 */
[----:B------:R-:W-:Y:S01]  /*1a20*/  UIADD3 UR26, UR57, 0x302, URZ ;  /* 0x00000302391a7890 */ /* 0x000fe2000fffe03f */
[----:B------:R-:W-:Y:S01]  /*1a30*/  SHF.R.S32.HI R3, RZ, 0x5, R3 ;  /* 0x00000005ff037819 */ /* 0x000fe20000011403 */
[----:B------:R-:W-:Y:S01]  /*1a40*/  UMOV UR25, 0x40000040 ;  /* 0x4000004000197882 */ /* 0x000fe20000000000 */
[----:B------:R-:W-:Y:S01]  /*1a50*/  UMOV UR27, 0x40000040 ;  /* 0x40000040001b7882 */ /* 0x000fe20000000000 */
[----:B------:R-:W-:Y:S01]  /*1a60*/  UIADD3 UR28, UR4, 0x404, URZ ;  /* 0x00000404041c7890 */ /* 0x000fe2000fffe03f */
[----:B------:R-:W0:Y:S01]  /*1a70*/  @P2 LDC R12, c[0x0][0x44c] ;  /* 0x00011300ff0c2b82 */ /* 0x000e220000000800 */
[----:B------:R-:W-:Y:S01]  /*1a80*/  UIADD3 UR30, UR57, 0x304, URZ ;  /* 0x00000304391e7890 */ /* 0x000fe2000fffe03f */
[----:B------:R-:W-:Y:S01]  /*1a90*/  IMAD.IADD R74, R73, 0x1, -R74 ;  /* 0x00000001494a7824 */ /* 0x000fe200078e0a4a */
[----:B------:R-:W-:Y:S01]  /*1aa0*/  UMOV UR29, 0x40000040 ;  /* 0x40000040001d7882 */ /* 0x000fe20000000000 */
[----:B------:R-:W-:Y:S01]  /*1ab0*/  UMOV UR31, 0x40000040 ;  /* 0x40000040001f7882 */ /* 0x000fe20000000000 */
[----:B------:R-:W-:Y:S01]  /*1ac0*/  UIADD3 UR32, UR4, 0x406, URZ ;  /* 0x0000040604207890 */ /* 0x000fe2000fffe03f */
[----:B------:R-:W-:Y:S01]  /*1ad0*/  LEA.HI R4, R76, R76, RZ, 0x1 ;  /* 0x0000004c4c047211 */ /* 0x000fe200078f08ff */
[----:B------:R-:W-:Y:S01]  /*1ae0*/  UIADD3 UR34, UR57, 0x306, URZ ;  /* 0x0000030639227890 */ /* 0x000fe2000fffe03f */
[----:B------:R-:W-:Y:S01]  /*1af0*/  LEA.HI R5, R5, R0, RZ, 0x3 ;  /* 0x0000000005057211 */ /* 0x000fe200078f18ff */
[----:B------:R-:W-:Y:S01]  /*1b00*/  UMOV UR33, 0x40000040 ;  /* 0x4000004000217882 */ /* 0x000fe20000000000 */
[----:B------:R-:W-:Y:S01]  /*1b10*/  UMOV UR35, 0x40000040 ;  /* 0x4000004000237882 */ /* 0x000fe20000000000 */
[----:B------:R-:W-:Y:S01]  /*1b20*/  UIADD3 UR36, UR4, 0x800, URZ ;  /* 0x0000080004247890 */ /* 0x000fe2000fffe03f */
[----:B------:R-:W1:Y:S01]  /*1b30*/  @P2 LDC R11, c[0x0][0x450] ;  /* 0x00011400ff0b2b82 */ /* 0x000e620000000800 */
[----:B------:R-:W-:Y:S01]  /*1b40*/  UIADD3 UR38, UR57, 0x600, URZ ;  /* 0x0000060039267890 */ /* 0x000fe2000fffe03f */
[----:B------:R-:W-:Y:S01]  /*1b50*/  LOP3.LUT R9, R4, 0x3fffffe, RZ, 0xc0, !PT ;  /* 0x03fffffe04097812 */ /* 0x000fe200078ec0ff */
[----:B------:R-:W-:Y:S01]  /*1b60*/  UMOV UR37, 0x40000040 ;  /* 0x4000004000257882 */ /* 0x000fe20000000000 */
[----:B------:R-:W-:Y:S01]  /*1b70*/  UMOV UR39, 0x40000040 ;  /* 0x4000004000277882 */ /* 0x000fe20000000000 */
[----:B------:R-:W-:Y:S01]  /*1b80*/  UIADD3 UR40, UR4, 0x802, URZ ;  /* 0x0000080204287890 */ /* 0x000fe2000fffe03f */
[----:B------:R-:W-:Y:S01]  /*1b90*/  IMAD R8, R3, 0x10, R22 ;  /* 0x0000001003087824 */ /* 0x000fe200078e0216 */
[----:B------:R-:W-:Y:S01]  /*1ba0*/  UIADD3 UR42, UR57, 0x602, URZ ;  /* 0x00000602392a7890 */ /* 0x000fe2000fffe03f */
[----:B------:R-:W-:Y:S01]  /*1bb0*/  LEA.HI R4, R74, R74, RZ, 0x1 ;  /* 0x0000004a4a047211 */ /* 0x000fe200078f08ff */
[----:B------:R-:W-:Y:S01]  /*1bc0*/  UMOV UR41, 0x40000040 ;  /* 0x4000004000297882 */ /* 0x000fe20000000000 */
[----:B------:R-:W-:Y:S01]  /*1bd0*/  UMOV UR43, 0x40000040 ;  /* 0x40000040002b7882 */ /* 0x000fe20000000000 */
[----:B------:R-:W-:Y:S01]  /*1be0*/  UIADD3 UR44, UR4, 0x804, URZ ;  /* 0x00000804042c7890 */ /* 0x000fe2000fffe03f */
[----:B------:R-:W-:Y:S01]  /*1bf0*/  LOP3.LUT R5, R5, 0xfffffff8, RZ, 0xc0, !PT ;  /* 0xfffffff805057812 */ /* 0x000fe200078ec0ff */
[----:B------:R-:W-:Y:S01]  /*1c00*/  UIADD3 UR46, UR57, 0x604, URZ ;  /* 0x00000604392e7890 */ /* 0x000fe2000fffe03f */
[----:B------:R-:W-:Y:S01]  /*1c10*/  LOP3.LUT R3, R4, 0x1ffffffe, RZ, 0xc0, !PT ;  /* 0x1ffffffe04037812 */ /* 0x000fe200078ec0ff */
[----:B------:R-:W-:Y:S01]  /*1c20*/  UMOV UR45, 0x40000040 ;  /* 0x40000040002d7882 */ /* 0x000fe20000000000 */
[----:B------:R-:W-:Y:S01]  /*1c30*/  UMOV UR47, 0x40000040 ;  /* 0x40000040002f7882 */ /* 0x000fe20000000000 */
[----:B------:R-:W-:Y:S01]  /*1c40*/  UIADD3 UR48, UR4, 0x806, URZ ;  /* 0x0000080604307890 */ /* 0x000fe2000fffe03f */
[----:B------:R-:W-:Y:S01]  /*1c50*/  IADD3 R8, R8, R0, -R5 ;  /* 0x0000000008087210 */ /* 0x000fe20007ffe805 */
[----:B------:R-:W-:Y:S01]  /*1c60*/  UIADD3 UR50, UR57, 0x606, URZ ;  /* 0x0000060639327890 */ /* 0x000fe2000fffe03f */
[----:B------:R-:W-:Y:S01]  /*1c70*/  IMAD.IADD R9, R76, 0x1, -R9 ;  /* 0x000000014c097824 */ /* 0x000fe200078e0a09 */
[----:B------:R-:W-:Y:S01]  /*1c80*/  UMOV UR49, 0x40000040 ;  /* 0x4000004000317882 */ /* 0x000fe20000000000 */
[----:B------:R-:W-:Y:S01]  /*1c90*/  UMOV UR51, 0x40000040 ;  /* 0x4000004000337882 */ /* 0x000fe20000000000 */
[----:B------:R-:W-:Y:S01]  /*1ca0*/  IMAD.IADD R3, R74, 0x1, -R3 ;  /* 0x000000014a037824 */ /* 0x000fe200078e0a03 */
[----:B------:R-:W-:Y:S01]  /*1cb0*/  ULDC UR59, c[0x0][0x288] ;  /* 0x0000a200003b7ab9 */ /* 0x000fe20000000800 */
[----:B------:R-:W-:Y:S01]  /*1cc0*/  IMAD R8, R9, 0x40, R8 ;  /* 0x0000004009087824 */ /* 0x000fe200078e0208 */
[----:B------:R-:W2:Y:S01]  /*1cd0*/  LDC.64 R74, c[0x0][0x9e0] ;  /* 0x00027800ff4a7b82 */ /* 0x000ea20000000a00 */
[----:B------:R-:W-:Y:S01]  /*1ce0*/  IMAD.MOV.U32 R5, RZ, RZ, -0x60 ;  /* 0xffffffa0ff057424 */ /* 0x000fe200078e00ff */
[----:B------:R-:W-:Y:S01]  /*1cf0*/  ULDC UR4, c[0x0][0x9dc] ;  /* 0x0002770000047ab9 */ /* 0x000fe20000000800 */
[----:B------:R-:W-:Y:S01]  /*1d00*/  IMAD R9, R3, 0x8, R8 ;  /* 0x0000000803097824 */ /* 0x000fe200078e0208 */
[----:B------:R-:W-:Y:S01]  /*1d10*/  ULOP3.LUT UR5, URZ, UR4, URZ, 0x33, !UPT ;  /* 0x000000043f057292 */ /* 0x000fe2000f8e333f */
[----:B------:R-:W-:-:S02]  /*1d20*/  IMAD.U32 R3, RZ, RZ, UR56 ;  /* 0x00000038ff037e24 */ /* 0x000fc4000f8e00ff */
[----:B0-----:R-:W-:-:S04]  /*1d30*/  @P2 IMAD.HI.U32 R0, R9, R12, RZ ;  /* 0x0000000c09002227 */ /* 0x001fc800078e00ff */
[----:B------:R-:W-:Y:S01]  /*1d40*/  IMAD.MOV.U32 R4, RZ, RZ, R9 ;  /* 0x000000ffff047224 */ /* 0x000fe200078e0009 */
[----:B-1----:R-:W-:Y:S01]  /*1d50*/  @P2 SHF.R.U32.HI R4, RZ, R11, R0 ;  /* 0x0000000bff042219 */ /* 0x002fe20000011600 */
[----:B------:R-:W-:Y:S01]  /*1d60*/  @!P1 VIADD R0, R3, 0x2a840 ;  /* 0x0002a84003009836 */ /* 0x000fe20000000000 */
[----:B------:R-:W-:Y:S01]  /*1d70*/  LOP3.LUT R3, R2, 0x7ffffffc, RZ, 0xc0, !PT ;  /* 0x7ffffffc02037812 */ /* 0x000fe200078ec0ff */
[----:B------:R-:W-:Y:S02]  /*1d80*/  IMAD R5, R72, R5, 0x61 ;  /* 0x0000006148057424 */ /* 0x000fe400078e0205 */
[----:B------:R-:W0:Y:S01]  /*1d90*/  SHFL.IDX PT, R8, R4, RZ, 0x1c1f ;  /* 0x001c1fff04087589 */ /* 0x000e2200000e0000 */
[----:B------:R-:W-:Y:S01]  /*1da0*/  @!P1 PRMT R0, RZ, 0x654, R0 ;  /* 0x00000654ff009816 */ /* 0x000fe20000000000 */
[----:B------:R-:W-:Y:S02]  /*1db0*/  IMAD.IADD R10, R10, 0x1, -R3 ;  /* 0x000000010a0a7824 */ /* 0x000fe400078e0a03 */
[----:B------:R-:W-:-:S02]  /*1dc0*/  IMAD.U32 R12, RZ, RZ, UR5 ;  /* 0x00000005ff0c7e24 */ /* 0x000fc4000f8e00ff */
[----:B------:R-:W-:Y:S01]  /*1dd0*/  IMAD R2, R10, -0x2, R5 ;  /* 0xfffffffe0a027824 */ /* 0x000fe200078e0205 */
[----:B--2---:R-:W-:Y:S01]  /*1de0*/  ISETP.GE.AND P2, PT, R75, 0x1, PT ;  /* 0x000000014b00780c */ /* 0x004fe20003f46270 */
[----:B------:R-:W-:Y:S02]  /*1df0*/  VIADD R5, R5, 0xffffffff ;  /* 0xffffffff05057836 */ /* 0x000fe40000000000 */
[C---:B------:R-:W-:Y:S01]  /*1e00*/  VIADD R20, R2.reuse, 0xffffffff ;  /* 0xffffffff02147836 */ /* 0x040fe20000000000 */
[----:B------:R-:W-:Y:S02]  /*1e10*/  IADD3 R11, R2, -UR59, R19 ;  /* 0x8000003b020b7c10 */ /* 0x000fe4000fffe013 */
[----:B------:R-:W-:-:S03]  /*1e20*/  P2R R161, PR, RZ, 0x4 ;  /* 0x00000004ffa17803 */ /* 0x000fc60000000000 */
[C---:B------:R-:W-:Y:S02]  /*1e30*/  IMAD.IADD R14, R11.reuse, 0x1, R74 ;  /* 0x000000010b0e7824 */ /* 0x040fe400078e024a */
[----:B------:R-:W-:-:S04]  /*1e40*/  VIADD R15, R11, UR5 ;  /* 0x000000050b0f7c36 */ /* 0x000fc80008000000 */
[----:B0-----:R-:W-:Y:S01]  /*1e50*/  IMAD.IADD R2, R15, 0x1, R8 ;  /* 0x000000010f027824 */ /* 0x001fe200078e0208 */
[----:B------:R-:W-:Y:S02]  /*1e60*/  WARPGROUP.DEPBAR.LE gsb0, 0x0 ;  /* 0x00008000000079c5 */ /* 0x000fe40000010000 */
[----:B------:R-:W-:-:S06]  /*1e70*/  WARPGROUP.ARRIVE ;  /* 0x00000000000079c5 */ /* 0x000fcc0000000000 */
[----:B------:R-:W-:Y:S03]  /*1e80*/  HGMMA.64x96x16.F32.BF16 R24, gdesc[UR8], R24, gsb0 ;  /* 0x01600000081879f0 */ /* 0x000fe60008001818 */
        /* <DEDUP_REMOVED lines=31> */
[----:B------:R0:W-:Y:S02]  /*2080*/  @!P1 SYNCS.ARRIVE.TRANS64.RED.A1T0 RZ, [R0+URZ], RZ ;  /* 0x000000ff00ff99a7 */ /* 0x0001e4000810043f */
[----:B0-----:R-:W-:-:S04]  /*2090*/  IMAD R0, R72, -0x60, R19 ;  /* 0xffffffa048007824 */ /* 0x001fc800078e0213 */
[----:B------:R-:W-:-:S04]  /*20a0*/  VIADD R3, R0, 0x60 ;  /* 0x0000006000037836 */ /* 0x000fc80000000000 */
[----:B------:R-:W-:-:S05]  /*20b0*/  IMAD R13, R10, -0x2, R3 ;  /* 0xfffffffe0a0d7824 */ /* 0x000fca00078e0203 */
[----:B------:R-:W-:Y:S01]  /*20c0*/  VIADDMNMX R0, R8, R14, R13, PT ;  /* 0x0000000e08007246 */ /* 0x000fe2000380010d */
[----:B------:R-:W-:Y:S06]  /*20d0*/  @!P2 BRA `(.L_x_917) ;  /* 0x00000000004ca947 */ /* 0x000fec0003800000 */
[----:B------:R-:W-:Y:S01]  /*20e0*/  IADD3 R3, R19, -UR59, R8 ;  /* 0x8000003b13037c10 */ /* 0x000fe2000fffe008 */
[----:B------:R-:W-:Y:S03]  /*20f0*/  BSSY B0, `(.L_x_918) ;  /* 0x000000e000007945 */ /* 0x000fe60003800000 */
        /* <DEDUP_REMOVED lines=9> */
.L_x_919:
[----:B------:R-:W-:-:S13]  /*2190*/  ISETP.NE.AND P2, PT, R75, 0x1, PT ;  /* 0x000000014b00780c */ /* 0x000fda0003f45270 */
[----:B------:R-:W0:Y:S02]  /*21a0*/  @P2 LDC.64 R76, c[0x0][0x9e8] ;  /* 0x00027a00ff4c2b82 */ /* 0x000e240000000a00 */
[----:B0-----:R-:W-:-:S05]  /*21b0*/  @P2 IMAD.HI.U32 R8, R3, R76, RZ ;  /* 0x0000004c03082227 */ /* 0x001fca00078e00ff */
[----:B------:R-:W-:-:S07]  /*21c0*/  @P2 SHF.R.U32.HI R3, RZ, R77, R8 ;  /* 0x0000004dff032219 */ /* 0x000fce0000011608 */
.L_x_920:
[----:B------:R-:W-:Y:S05]  /*21d0*/  BSYNC B0 ;  /* 0x0000000000007941 */ /* 0x000fea0003800000 */
.L_x_918:
[----:B------:R-:W-:-:S05]  /*21e0*/  IMAD R3, R3, R75, R20 ;  /* 0x0000004b03037224 */ /* 0x000fca00078e0214 */
[----:B------:R-:W-:Y:S02]  /*21f0*/  VIMNMX R2, R2, R3, !PT ;  /* 0x0000000302027248 */ /* 0x000fe40007fe0100 */
[----:B------:R-:W-:-:S07]  /*2200*/  VIADDMNMX R0, R3, R75, R0, PT ;  /* 0x0000004b03007246 */ /* 0x000fce0003800100 */
.L_x_917:
[C---:B------:R-:W-:Y:S01]  /*2210*/  ISETP.GE.AND P2, PT, R5.reuse, 0x2, PT ;  /* 0x000000020500780c */ /* 0x040fe20003f46270 */
[----:B------:R-:W0:Y:S01]  /*2220*/  SHFL.IDX PT, R4, R4, 0x1, 0x1c1f ;  /* 0x003c1f0004047f89 */ /* 0x000e2200000e0000 */
[C---:B------:R-:W-:Y:S02]  /*2230*/  ISETP.GE.AND P6, PT, R5.reuse, 0x9, PT ;  /* 0x000000090500780c */ /* 0x040fe40003fc6270 */
[----:B------:R-:W-:Y:S02]  /*2240*/  ISETP.GT.AND P3, PT, R2, 0x1, !P2 ;  /* 0x000000010200780c */ /* 0x000fe40005764270 */
[----:B------:R-:W-:Y:S02]  /*2250*/  ISETP.GE.AND P4, PT, R5, 0xa, PT ;  /* 0x0000000a0500780c */ /* 0x000fe40003f86270 */
[----:B------:R-:W-:Y:S02]  /*2260*/  ISETP.LT.OR P3, PT, R0, 0x2, P3 ;  /* 0x000000020000780c */ /* 0x000fe40001f61670 */
[----:B------:R-:W-:-:S02]  /*2270*/  P2R R8, PR, RZ, 0x10 ;  /* 0x00000010ff087803 */ /* 0x000fc40000000000 */
[----:B------:R-:W-:Y:S02]  /*2280*/  FSEL R76, R25, -INF , !P3 ;  /* 0xff800000194c7808 */ /* 0x000fe40005800000 */
[----:B------:R-:W-:-:S04]  /*2290*/  ISETP.GT.AND P3, PT, R2, 0x8, !P6 ;  /* 0x000000080200780c */ /* 0x000fc80007764270 */
[----:B------:R-:W-:-:S04]  /*22a0*/  ISETP.LT.OR P3, PT, R0, 0x9, P3 ;  /* 0x000000090000780c */ /* 0x000fc80001f61670 */
[----:B------:R-:W-:Y:S02]  /*22b0*/  FSEL R28, R28, -INF , !P3 ;  /* 0xff8000001c1c7808 */ /* 0x000fe40005800000 */
[----:B------:R-:W-:Y:S02]  /*22c0*/  ISETP.GT.AND P3, PT, R2, 0x9, !P4 ;  /* 0x000000090200780c */ /* 0x000fe40006764270 */
[----:B------:R-:W-:Y:S02]  /*22d0*/  ISETP.GE.AND P4, PT, R5, 0x11, PT ;  /* 0x000000110500780c */ /* 0x000fe40003f86270 */
[----:B------:R-:W-:Y:S02]  /*22e0*/  ISETP.LT.OR P3, PT, R0, 0xa, P3 ;  /* 0x0000000a0000780c */ /* 0x000fe40001f61670 */
[----:B------:R-:W-:Y:S02]  /*22f0*/  P2R R11, PR, RZ, 0x10 ;  /* 0x00000010ff0b7803 */ /* 0x000fe40000000000 */
[----:B------:R-:W-:-:S02]  /*2300*/  FSEL R78, R29, -INF , !P3 ;  /* 0xff8000001d4e7808 */ /* 0x000fc40005800000 */
[----:B------:R-:W-:Y:S02]  /*2310*/  ISETP.GT.AND P3, PT, R2, 0x10, !P4 ;  /* 0x000000100200780c */ /* 0x000fe40006764270 */
[----:B------:R-:W-:Y:S02]  /*2320*/  ISETP.GE.AND P4, PT, R5, 0x12, PT ;  /* 0x000000120500780c */ /* 0x000fe40003f86270 */
[----:B------:R-:W-:Y:S02]  /*2330*/  ISETP.LT.OR P3, PT, R0, 0x11, P3 ;  /* 0x000000110000780c */ /* 0x000fe40001f61670 */
[----:B------:R-:W-:Y:S02]  /*2340*/  P2R R21, PR, RZ, 0x10 ;  /* 0x00000010ff157803 */ /* 0x000fe40000000000 */
[----:B------:R-:W-:Y:S02]  /*2350*/  FSEL R32, R32, -INF , !P3 ;  /* 0xff80000020207808 */ /* 0x000fe40005800000 */
[----:B------:R-:W-:-:S02]  /*2360*/  ISETP.GT.AND P3, PT, R2, 0x11, !P4 ;  /* 0x000000110200780c */ /* 0x000fc40006764270 */
[----:B------:R-:W-:Y:S02]  /*2370*/  ISETP.GE.AND P4, PT, R5, 0x19, PT ;  /* 0x000000190500780c */ /* 0x000fe40003f86270 */
[----:B------:R-:W-:Y:S02]  /*2380*/  ISETP.LT.OR P3, PT, R0, 0x12, P3 ;  /* 0x000000120000780c */ /* 0x000fe40001f61670 */
[----:B------:R-:W-:Y:S02]  /*2390*/  P2R R25, PR, RZ, 0x10 ;  /* 0x00000010ff197803 */ /* 0x000fe40000000000 */
[----:B------:R-:W-:Y:S02]  /*23a0*/  FSEL R80, R33, -INF , !P3 ;  /* 0xff80000021507808 */ /* 0x000fe40005800000 */
[----:B------:R-:W-:Y:S02]  /*23b0*/  ISETP.GT.AND P3, PT, R2, 0x18, !P4 ;  /* 0x000000180200780c */ /* 0x000fe40006764270 */
[----:B------:R-:W-:-:S02]  /*23c0*/  ISETP.GE.AND P4, PT, R5, 0x1a, PT ;  /* 0x0000001a0500780c */ /* 0x000fc40003f86270 */
[----:B------:R-:W-:Y:S02]  /*23d0*/  ISETP.LT.OR P3, PT, R0, 0x19, P3 ;  /* 0x000000190000780c */ /* 0x000fe40001f61670 */
[----:B------:R-:W-:Y:S02]  /*23e0*/  P2R R29, PR, RZ, 0x10 ;  /* 0x00000010ff1d7803 */ /* 0x000fe40000000000 */
[----:B------:R-:W-:Y:S02]  /*23f0*/  FSEL R36, R36, -INF , !P3 ;  /* 0xff80000024247808 */ /* 0x000fe40005800000 */
[----:B------:R-:W-:Y:S02]  /*2400*/  ISETP.GT.AND P3, PT, R2, 0x19, !P4 ;  /* 0x000000190200780c */ /* 0x000fe40006764270 */
[----:B------:R-:W-:Y:S02]  /*2410*/  ISETP.GE.AND P4, PT, R5, 0x21, PT ;  /* 0x000000210500780c */ /* 0x000fe40003f86270 */
[----:B------:R-:W-:-:S02]  /*2420*/  ISETP.LT.OR P3, PT, R0, 0x1a, P3 ;  /* 0x0000001a0000780c */ /* 0x000fc40001f61670 */
[----:B------:R-:W-:Y:S02]  /*2430*/  P2R R33, PR, RZ, 0x10 ;  /* 0x00000010ff217803 */ /* 0x000fe40000000000 */
[----:B------:R-:W-:Y:S02]  /*2440*/  FSEL R82, R37, -INF , !P3 ;  /* 0xff80000025527808 */ /* 0x000fe40005800000 */
[----:B------:R-:W-:Y:S02]  /*2450*/  ISETP.GT.AND P3, PT, R2, 0x20, !P4 ;  /* 0x000000200200780c */ /* 0x000fe40006764270 */
[----:B------:R-:W-:Y:S02]  /*2460*/  ISETP.GE.AND P4, PT, R5, 0x22, PT ;  /* 0x000000220500780c */ /* 0x000fe40003f86270 */
[----:B------:R-:W-:Y:S02]  /*2470*/  ISETP.LT.OR P3, PT, R0, 0x21, P3 ;  /* 0x000000210000780c */ /* 0x000fe40001f61670 */
[----:B------:R-:W-:-:S02]  /*2480*/  P2R R37, PR, RZ, 0x10 ;  /* 0x00000010ff257803 */ /* 0x000fc40000000000 */
[----:B------:R-:W-:Y:S02]  /*2490*/  FSEL R40, R40, -INF , !P3 ;  /* 0xff80000028287808 */ /* 0x000fe40005800000 */
[----:B------:R-:W-:Y:S02]  /*24a0*/  ISETP.GT.AND P3, PT, R2, 0x21, !P4 ;  /* 0x000000210200780c */ /* 0x000fe40006764270 */
[----:B------:R-:W-:Y:S02]  /*24b0*/  ISETP.GE.AND P4, PT, R5, 0x29, PT ;  /* 0x000000290500780c */ /* 0x000fe40003f86270 */
[----:B------:R-:W-:-:S04]  /*24c0*/  ISETP.LT.OR P3, PT, R0, 0x22, P3 ;  /* 0x000000220000780c */ /* 0x000fc80001f61670 */
[----:B------:R-:W-:Y:S02]  /*24d0*/  FSEL R84, R41, -INF , !P3 ;  /* 0xff80000029547808 */ /* 0x000fe40005800000 */
[----:B------:R-:W-:Y:S02]  /*24e0*/  ISETP.GT.AND P3, PT, R2, 0x28, !P4 ;  /* 0x000000280200780c */ /* 0x000fe40006764270 */
[----:B------:R-:W-:Y:S02]  /*24f0*/  P2R R41, PR, RZ, 0x10 ;  /* 0x00000010ff297803 */ /* 0x000fe40000000000 */
[----:B------:R-:W-:Y:S02]  /*2500*/  ISETP.LT.OR P3, PT, R0, 0x29, P3 ;  /* 0x000000290000780c */ /* 0x000fe40001f61670 */
[----:B------:R-:W-:Y:S02]  /*2510*/  ISETP.GE.AND P4, PT, R5, 0x2a, PT ;  /* 0x0000002a0500780c */ /* 0x000fe40003f86270 */
[----:B------:R-:W-:-:S02]  /*2520*/  FSEL R44, R44, -INF , !P3 ;  /* 0xff8000002c2c7808 */ /* 0x000fc40005800000 */
[----:B------:R-:W-:Y:S02]  /*2530*/  ISETP.GT.AND P3, PT, R2, 0x29, !P4 ;  /* 0x000000290200780c */ /* 0x000fe40006764270 */
[----:B------:R-:W-:Y:S02]  /*2540*/  P2R R73, PR, RZ, 0x10 ;  /* 0x00000010ff497803 */ /* 0x000fe40000000000 */
[----:B------:R-:W-:Y:S02]  /*2550*/  ISETP.LT.OR P3, PT, R0, 0x2a, P3 ;  /* 0x0000002a0000780c */ /* 0x000fe40001f61670 */
[----:B------:R-:W-:Y:S02]  /*2560*/  ISETP.GE.AND P4, PT, R5, 0x31, PT ;  /* 0x000000310500780c */ /* 0x000fe40003f86270 */
[----:B------:R-:W-:Y:S02]  /*2570*/  FSEL R86, R45, -INF , !P3 ;  /* 0xff8000002d567808 */ /* 0x000fe40005800000 */
[----:B------:R-:W-:-:S02]  /*2580*/  ISETP.GT.AND P3, PT, R2, 0x30, !P4 ;  /* 0x000000300200780c */ /* 0x000fc40006764270 */
[----:B------:R-:W-:Y:S02]  /*2590*/  P2R R45, PR, RZ, 0x10 ;  /* 0x00000010ff2d7803 */ /* 0x000fe40000000000 */
[----:B------:R-:W-:Y:S02]  /*25a0*/  ISETP.LT.OR P3, PT, R0, 0x31, P3 ;  /* 0x000000310000780c */ /* 0x000fe40001f61670 */
[----:B------:R-:W-:Y:S02]  /*25b0*/  ISETP.GE.AND P4, PT, R5, 0x32, PT ;  /* 0x000000320500780c */ /* 0x000fe40003f86270 */
[----:B------:R-:W-:Y:S02]  /*25c0*/  FSEL R48, R48, -INF , !P3 ;  /* 0xff80000030307808 */ /* 0x000fe40005800000 */
[----:B------:R-:W-:Y:S02]  /*25d0*/  ISETP.GT.AND P3, PT, R2, 0x31, !P4 ;  /* 0x000000310200780c */ /* 0x000fe40006764270 */
[----:B------:R-:W-:-:S02]  /*25e0*/  P2R R77, PR, RZ, 0x10 ;  /* 0x00000010ff4d7803 */ /* 0x000fc40000000000 */
[----:B------:R-:W-:Y:S02]  /*25f0*/  ISETP.LT.OR P3, PT, R0, 0x32, P3 ;  /* 0x000000320000780c */ /* 0x000fe40001f61670 */
[----:B------:R-:W-:Y:S02]  /*2600*/  ISETP.GE.AND P4, PT, R5, 0x39, PT ;  /* 0x000000390500780c */ /* 0x000fe40003f86270 */
[----:B------:R-:W-:Y:S02]  /*2610*/  FSEL R88, R49, -INF , !P3 ;  /* 0xff80000031587808 */ /* 0x000fe40005800000 */
[----:B------:R-:W-:Y:S02]  /*2620*/  ISETP.GT.AND P3, PT, R2, 0x38, !P4 ;  /* 0x000000380200780c */ /* 0x000fe40006764270 */
[----:B------:R-:W-:Y:S02]  /*2630*/  P2R R49, PR, RZ, 0x10 ;  /* 0x00000010ff317803 */ /* 0x000fe40000000000 */
[----:B------:R-:W-:-:S02]  /*2640*/  ISETP.LT.OR P3, PT, R0, 0x39, P3 ;  /* 0x000000390000780c */ /* 0x000fc40001f61670 */
[C---:B------:R-:W-:Y:S02]  /*2650*/  ISETP.GE.AND P4, PT, R5.reuse, 0x3a, PT ;  /* 0x0000003a0500780c */ /* 0x040fe40003f86270 */
[----:B------:R-:W-:Y:S02]  /*2660*/  FSEL R52, R52, -INF , !P3 ;  /* 0xff80000034347808 */ /* 0x000fe40005800000 */
[----:B------:R-:W-:Y:S02]  /*2670*/  ISETP.GT.AND P3, PT, R2, 0x39, !P4 ;  /* 0x000000390200780c */ /* 0x000fe40006764270 */
[----:B------:R-:W-:Y:S02]  /*2680*/  P2R R79, PR, RZ, 0x10 ;  /* 0x00000010ff4f7803 */ /* 0x000fe40000000000 */
[----:B------:R-:W-:Y:S02]  /*2690*/  ISETP.LT.OR P3, PT, R0, 0x3a, P3 ;  /* 0x0000003a0000780c */ /* 0x000fe40001f61670 */
[----:B------:R-:W-:-:S02]  /*26a0*/  ISETP.GE.AND P4, PT, R5, 0x41, PT ;  /* 0x000000410500780c */ /* 0x000fc40003f86270 */
        /* <DEDUP_REMOVED lines=24> */
[----:B------:R-:W-:Y:S02]  /*2830*/  ISETP.GE.AND P4, PT, R5, 0x52, PT ;  /* 0x000000520500780c */ /* 0x000fe40003f86270 */
[----:B------:R-:W-:Y:S02]  /*2840*/  FSEL R64, R64, -INF , !P3 ;  /* 0xff80000040407808 */ /* 0x000fe40005800000 */
[----:B------:R-:W-:Y:S02]  /*2850*/  ISETP.GT.AND P3, PT, R2, 0x51, !P4 ;  /* 0x000000510200780c */ /* 0x000fe40006764270 */
[----:B------:R-:W-:Y:S02]  /*2860*/  P2R R85, PR, RZ, 0x10 ;  /* 0x00000010ff557803 */ /* 0x000fe40000000000 */
[----:B------:R-:W-:-:S04]  /*2870*/  ISETP.LT.OR P3, PT, R0, 0x52, P3 ;  /* 0x000000520000780c */ /* 0x000fc80001f61670 */
[----:B------:R-:W-:Y:S02]  /*2880*/  FSEL R96, R65, -INF , !P3 ;  /* 0xff80000041607808 */ /* 0x000fe40005800000 */
[----:B------:R-:W-:-:S04]  /*2890*/  ISETP.GE.AND P3, PT, R5, 0x59, PT ;  /* 0x000000590500780c */ /* 0x000fc80003f66270 */
[----:B------:R-:W-:-:S04]  /*28a0*/  ISETP.GT.AND P4, PT, R2, 0x58, !P3 ;  /* 0x000000580200780c */ /* 0x000fc80005f84270 */
[----:B------:R-:W-:-:S04]  /*28b0*/  ISETP.LT.OR P4, PT, R0, 0x59, P4 ;  /* 0x000000590000780c */ /* 0x000fc80002781670 */
[----:B------:R-:W-:Y:S02]  /*28c0*/  FSEL R68, R68, -INF , !P4 ;  /* 0xff80000044447808 */ /* 0x000fe40006000000 */
[----:B------:R-:W-:-:S04]  /*28d0*/  ISETP.GE.AND P4, PT, R5, 0x1, PT ;  /* 0x000000010500780c */ /* 0x000fc80003f86270 */
[----:B------:R-:W-:-:S04]  /*28e0*/  ISETP.GT.AND P5, PT, R2, RZ, !P4 ;  /* 0x000000ff0200720c */ /* 0x000fc800067a4270 */
[----:B------:R-:W-:-:S04]  /*28f0*/  ISETP.LT.OR P5, PT, R0, 0x1, P5 ;  /* 0x000000010000780c */ /* 0x000fc80002fa1670 */
[----:B------:R-:W-:Y:S02]  /*2900*/  FSEL R24, R24, -INF , !P5 ;  /* 0xff80000018187808 */ /* 0x000fe40006800000 */
[----:B------:R-:W-:-:S04]  /*2910*/  ISETP.GE.AND P5, PT, R5, 0x5a, PT ;  /* 0x0000005a0500780c */ /* 0x000fc80003fa6270 */
[----:B------:R-:W-:Y:S02]  /*2920*/  P2R R65, PR, RZ, 0x20 ;  /* 0x00000020ff417803 */ /* 0x000fe40000000000 */
[----:B------:R-:W-:Y:S01]  /*2930*/  ISETP.GT.AND P5, PT, R2, 0x59, !P5 ;  /* 0x000000590200780c */ /* 0x000fe20006fa4270 */
[----:B0-----:R-:W-:-:S03]  /*2940*/  IMAD.IADD R2, R15, 0x1, R4 ;  /* 0x000000010f027824 */ /* 0x001fc600078e0204 */
[----:B------:R-:W-:Y:S02]  /*2950*/  ISETP.LT.OR P5, PT, R0, 0x5a, P5 ;  /* 0x0000005a0000780c */ /* 0x000fe40002fa1670 */
[----:B------:R-:W-:Y:S02]  /*2960*/  VIADDMNMX R0, R4, R14, R13, PT ;  /* 0x0000000e04007246 */ /* 0x000fe4000380010d */
[----:B------:R-:W-:Y:S02]  /*2970*/  FSEL R98, R69, -INF , !P5 ;  /* 0xff80000045627808 */ /* 0x000fe40006800000 */
[----:B------:R-:W-:-:S13]  /*2980*/  ISETP.GE.AND P5, PT, R75, 0x1, PT ;  /* 0x000000014b00780c */ /* 0x000fda0003fa6270 */
[----:B------:R-:W-:Y:S05]  /*2990*/  @!P5 BRA `(.L_x_921) ;  /* 0x00000000004cd947 */ /* 0x000fea0003800000 */
        /* <DEDUP_REMOVED lines=11> */
.L_x_923:
[----:B------:R-:W-:-:S13]  /*2a50*/  ISETP.NE.AND P5, PT, R75, 0x1, PT ;  /* 0x000000014b00780c */ /* 0x000fda0003fa5270 */
[----:B------:R-:W0:Y:S02]  /*2a60*/  @P5 LDC.64 R4, c[0x0][0x9e8] ;  /* 0x00027a00ff045b82 */ /* 0x000e240000000a00 */
[----:B0-----:R-:W-:-:S05]  /*2a70*/  @P5 IMAD.HI.U32 R4, R3, R4, RZ ;  /* 0x0000000403045227 */ /* 0x001fca00078e00ff */
[----:B------:R-:W-:-:S07]  /*2a80*/  @P5 SHF.R.U32.HI R3, RZ, R5, R4 ;  /* 0x00000005ff035219 */ /* 0x000fce0000011604 */
.L_x_924:
[----:B------:R-:W-:Y:S05]  /*2a90*/  BSYNC B0 ;  /* 0x0000000000007941 */ /* 0x000fea0003800000 */
.L_x_922:
[----:B------:R-:W-:-:S05]  /*2aa0*/  IMAD R3, R3, R75, R20 ;  /* 0x0000004b03037224 */ /* 0x000fca00078e0214 */
[----:B------:R-:W-:Y:S02]  /*2ab0*/  VIMNMX R2, R2, R3, !PT ;  /* 0x0000000302027248 */ /* 0x000fe40007fe0100 */
[----:B------:R-:W-:-:S07]  /*2ac0*/  VIADDMNMX R0, R3, R75, R0, PT ;  /* 0x0000004b03007246 */ /* 0x000fce0003800100 */
.L_x_921:
[----:B------:R-:W-:Y:S01]  /*2ad0*/  ISETP.GT.AND P2, PT, R2, 0x1, !P2 ;  /* 0x000000010200780c */ /* 0x000fe20005744270 */
[----:B------:R-:W-:Y:S01]  /*2ae0*/  ULDC UR4, c[0x0][0x988] ;  /* 0x0002620000047ab9 */ /* 0x000fe20000000800 */
[----:B------:R-:W-:Y:S01]  /*2af0*/  FMNMX.FTZ R3, R24, R76, !PT ;  /* 0x0000004c18037209 */ /* 0x000fe20007810000 */
[----:B------:R-:W-:Y:S01]  /*2b00*/  IMAD.U32 R14, RZ, RZ, UR4 ;  /* 0x00000004ff0e7e24 */ /* 0x000fe2000f8e00ff */
[----:B------:R-:W-:Y:S02]  /*2b10*/  ISETP.LT.OR P2, PT, R0, 0x2, P2 ;  /* 0x000000020000780c */ /* 0x000fe40001741670 */
[----:B------:R-:W-:Y:S02]  /*2b20*/  FMNMX.FTZ R3, R28, R3, !PT ;  /* 0x000000031c037209 */ /* 0x000fe40007810000 */
[----:B------:R-:W-:Y:S02]  /*2b30*/  FSEL R27, R27, -INF , !P2 ;  /* 0xff8000001b1b7808 */ /* 0x000fe40005000000 */
[----:B------:R-:W-:-:S02]  /*2b40*/  ISETP.NE.AND P2, PT, R8, RZ, PT ;  /* 0x000000ff0800720c */ /* 0x000fc40003f45270 */
[C---:B------:R-:W-:Y:S02]  /*2b50*/  ISETP.GT.AND P6, PT, R2.reuse, 0x8, !P6 ;  /* 0x000000080200780c */ /* 0x040fe400077c4270 */
[----:B------:R-:W-:Y:S02]  /*2b60*/  ISETP.GT.AND P2, PT, R2, 0x9, !P2 ;  /* 0x000000090200780c */ /* 0x000fe40005744270 */
[----:B------:R-:W-:Y:S02]  /*2b70*/  FMNMX.FTZ R3, R78, R3, !PT ;  /* 0x000000034e037209 */ /* 0x000fe40007810000 */
[C---:B------:R-:W-:Y:S02]  /*2b80*/  ISETP.LT.OR P2, PT, R0.reuse, 0xa, P2 ;  /* 0x0000000a0000780c */ /* 0x040fe40001741670 */
[----:B------:R-:W-:Y:S02]  /*2b90*/  ISETP.LT.OR P6, PT, R0, 0x9, P6 ;  /* 0x000000090000780c */ /* 0x000fe400037c1670 */
[----:B------:R-:W-:-:S02]  /*2ba0*/  FSEL R31, R31, -INF , !P2 ;  /* 0xff8000001f1f7808 */ /* 0x000fc40005000000 */
[----:B------:R-:W-:Y:S02]  /*2bb0*/  ISETP.NE.AND P2, PT, R11, RZ, PT ;  /* 0x000000ff0b00720c */ /* 0x000fe40003f45270 */
[----:B------:R-:W-:Y:S02]  /*2bc0*/  FMNMX.FTZ R3, R32, R3, !PT ;  /* 0x0000000320037209 */ /* 0x000fe40007810000 */
[----:B------:R-:W-:Y:S02]  /*2bd0*/  ISETP.GT.AND P2, PT, R2, 0x10, !P2 ;  /* 0x000000100200780c */ /* 0x000fe40005744270 */
[----:B------:R-:W-:Y:S02]  /*2be0*/  FSEL R13, R30, -INF , !P6 ;  /* 0xff8000001e0d7808 */ /* 0x000fe40007000000 */
[----:B------:R-:W-:Y:S02]  /*2bf0*/  ISETP.LT.OR P2, PT, R0, 0x11, P2 ;  /* 0x000000110000780c */ /* 0x000fe40001741670 */
[----:B------:R-:W-:-:S02]  /*2c00*/  ISETP.NE.AND P6, PT, R29, RZ, PT ;  /* 0x000000ff1d00720c */ /* 0x000fc40003fc5270 */
[----:B------:R-:W-:Y:S02]  /*2c10*/  FSEL R15, R34, -INF , !P2 ;  /* 0xff800000220f7808 */ /* 0x000fe40005000000 */
[----:B------:R-:W-:Y:S02]  /*2c20*/  ISETP.NE.AND P2, PT, R21, RZ, PT ;  /* 0x000000ff1500720c */ /* 0x000fe40003f45270 */
[----:B------:R-:W-:Y:S02]  /*2c30*/  FMNMX.FTZ R3, R80, R3, !PT ;  /* 0x0000000350037209 */ /* 0x000fe40007810000 */
[----:B------:R-:W-:Y:S02]  /*2c40*/  ISETP.GT.AND P2, PT, R2, 0x11, !P2 ;  /* 0x000000110200780c */ /* 0x000fe40005744270 */
[----:B------:R-:W-:Y:S02]  /*2c50*/  FMNMX.FTZ R3, R36, R3, !PT ;  /* 0x0000000324037209 */ /* 0x000fe40007810000 */
[----:B------:R-:W-:-:S02]  /*2c60*/  ISETP.LT.OR P2, PT, R0, 0x12, P2 ;  /* 0x000000120000780c */ /* 0x000fc40001741670 */
[----:B------:R-:W-:Y:S02]  /*2c70*/  ISETP.NE.AND P5, PT, R33, RZ, PT ;  /* 0x000000ff2100720c */ /* 0x000fe40003fa5270 */
[----:B------:R-:W-:Y:S02]  /*2c80*/  FSEL R35, R35, -INF , !P2 ;  /* 0xff80000023237808 */ /* 0x000fe40005000000 */
[----:B------:R-:W-:Y:S02]  /*2c90*/  ISETP.NE.AND P2, PT, R25, RZ, PT ;  /* 0x000000ff1900720c */ /* 0x000fe40003f45270 */
[----:B------:R-:W-:Y:S02]  /*2ca0*/  FMNMX.FTZ R3, R82, R3, !PT ;  /* 0x0000000352037209 */ /* 0x000fe40007810000 */
[----:B------:R-:W-:Y:S02]  /*2cb0*/  ISETP.GT.AND P2, PT, R2, 0x18, !P2 ;  /* 0x000000180200780c */ /* 0x000fe40005744270 */
[----:B------:R-:W-:-:S02]  /*2cc0*/  FMNMX.FTZ R3, R40, R3, !PT ;  /* 0x0000000328037209 */ /* 0x000fc40007810000 */
[----:B------:R-:W-:Y:S02]  /*2cd0*/  ISETP.LT.OR P2, PT, R0, 0x19, P2 ;  /* 0x000000190000780c */ /* 0x000fe40001741670 */
[----:B------:R-:W-:Y:S02]  /*2ce0*/  FMNMX.FTZ R3, R84, R3, !PT ;  /* 0x0000000354037209 */ /* 0x000fe40007810000 */
[----:B------:R-:W-:Y:S02]  /*2cf0*/  FSEL R21, R38, -INF , !P2 ;  /* 0xff80000026157808 */ /* 0x000fe40005000000 */
[----:B------:R-:W-:Y:S02]  /*2d00*/  ISETP.GT.AND P2, PT, R2, 0x19, !P6 ;  /* 0x000000190200780c */ /* 0x000fe40007744270 */
[----:B------:R-:W-:Y:S02]  /*2d10*/  FMNMX.FTZ R3, R44, R3, !PT ;  /* 0x000000032c037209 */ /* 0x000fe40007810000 */
[----:B------:R-:W-:-:S02]  /*2d20*/  ISETP.LT.OR P2, PT, R0, 0x1a, P2 ;  /* 0x0000001a0000780c */ /* 0x000fc40001741670 */
[----:B------:R-:W-:Y:S02]  /*2d30*/  FMNMX.FTZ R3, R86, R3, !PT ;  /* 0x0000000356037209 */ /* 0x000fe40007810000 */
[----:B------:R-:W-:Y:S02]  /*2d40*/  FSEL R39, R39, -INF , !P2 ;  /* 0xff80000027277808 */ /* 0x000fe40005000000 */
[----:B------:R-:W-:Y:S02]  /*2d50*/  ISETP.GT.AND P2, PT, R2, 0x20, !P5 ;  /* 0x000000200200780c */ /* 0x000fe40006f44270 */
[----:B------:R-:W-:Y:S02]  /*2d60*/  FMNMX.FTZ R3, R48, R3, !PT ;  /* 0x0000000330037209 */ /* 0x000fe40007810000 */
[----:B------:R-:W-:Y:S02]  /*2d70*/  ISETP.LT.OR P2, PT, R0, 0x21, P2 ;  /* 0x000000210000780c */ /* 0x000fe40001741670 */
[----:B------:R-:W-:-:S02]  /*2d80*/  FMNMX.FTZ R3, R88, R3, !PT ;  /* 0x0000000358037209 */ /* 0x000fc40007810000 */
[----:B------:R-:W-:Y:S02]  /*2d90*/  FSEL R25, R42, -INF , !P2 ;  /* 0xff8000002a197808 */ /* 0x000fe40005000000 */
[----:B------:R-:W-:Y:S02]  /*2da0*/  ISETP.NE.AND P2, PT, R37, RZ, PT ;  /* 0x000000ff2500720c */ /* 0x000fe40003f45270 */
[----:B------:R-:W-:Y:S02]  /*2db0*/  FMNMX.FTZ R3, R52, R3, !PT ;  /* 0x0000000334037209 */ /* 0x000fe40007810000 */
[----:B------:R-:W-:Y:S02]  /*2dc0*/  ISETP.GT.AND P2, PT, R2, 0x21, !P2 ;  /* 0x000000210200780c */ /* 0x000fe40005744270 */
[----:B------:R-:W-:Y:S02]  /*2dd0*/  FMNMX.FTZ R3, R90, R3, !PT ;  /* 0x000000035a037209 */ /* 0x000fe40007810000 */
[----:B------:R-:W-:-:S02]  /*2de0*/  ISETP.LT.OR P2, PT, R0, 0x22, P2 ;  /* 0x000000220000780c */ /* 0x000fc40001741670 */
[----:B------:R-:W-:Y:S02]  /*2df0*/  FMNMX.FTZ R3, R56, R3, !PT ;  /* 0x0000000338037209 */ /* 0x000fe40007810000 */
        /* <DEDUP_REMOVED lines=8> */
[----:B------:R-:W-:Y:S02]  /*2e80*/  ISETP.NE.AND P2, PT, R73, RZ, PT ;  /* 0x000000ff4900720c */ /* 0x000fe40003f45270 */
[----:B------:R-:W-:Y:S02]  /*2e90*/  FMNMX.FTZ R3, R64, R3, !PT ;  /* 0x0000000340037209 */ /* 0x000fe40007810000 */
[----:B------:R-:W-:-:S02]  /*2ea0*/  ISETP.GT.AND P2, PT, R2, 0x29, !P2 ;  /* 0x000000290200780c */ /* 0x000fc40005744270 */
[----:B------:R-:W-:Y:S02]  /*2eb0*/  FMNMX.FTZ R3, R96, R3, !PT ;  /* 0x0000000360037209 */ /* 0x000fe40007810000 */
[----:B------:R-:W-:Y:S02]  /*2ec0*/  ISETP.LT.OR P2, PT, R0, 0x2a, P2 ;  /* 0x0000002a0000780c */ /* 0x000fe40001741670 */
[----:B------:R-:W-:Y:S02]  /*2ed0*/  FMNMX.FTZ R3, R68, R3, !PT ;  /* 0x0000000344037209 */ /* 0x000fe40007810000 */
[----:B------:R-:W-:Y:S02]  /*2ee0*/  FSEL R47, R47, -INF , !P2 ;  /* 0xff8000002f2f7808 */ /* 0x000fe40005000000 */
[----:B------:R-:W-:Y:S02]  /*2ef0*/  ISETP.NE.AND P2, PT, R45, RZ, PT ;  /* 0x000000ff2d00720c */ /* 0x000fe40003f45270 */
[----:B------:R-:W-:-:S02]  /*2f00*/  FMNMX.FTZ R4, R98, R3, !PT ;  /* 0x0000000362047209 */ /* 0x000fc40007810000 */
[C---:B------:R-:W-:Y:S02]  /*2f10*/  ISETP.GT.AND P2, PT, R2.reuse, 0x30, !P2 ;  /* 0x000000300200780c */ /* 0x040fe40005744270 */
[----:B------:R-:W-:Y:S01]  /*2f20*/  ISETP.GT.AND P4, PT, R2, RZ, !P4 ;  /* 0x000000ff0200720c */ /* 0x000fe20006784270 */
[----:B------:R-:W0:Y:S01]  /*2f30*/  SHFL.BFLY PT, R3, R4, 0x2, 0x1f ;  /* 0x0c401f0004037f89 */ /* 0x000e2200000e0000 */
[C---:B------:R-:W-:Y:S02]  /*2f40*/  ISETP.LT.OR P2, PT, R0.reuse, 0x31, P2 ;  /* 0x000000310000780c */ /* 0x040fe40001741670 */
[----:B------:R-:W-:Y:S02]  /*2f50*/  ISETP.LT.OR P4, PT, R0, 0x1, P4 ;  /* 0x000000010000780c */ /* 0x000fe40002781670 */
[----:B------:R-:W-:Y:S02]  /*2f60*/  FSEL R33, R50, -INF , !P2 ;  /* 0xff80000032217808 */ /* 0x000fe40005000000 */
[----:B------:R-:W-:-:S02]  /*2f70*/  ISETP.NE.AND P2, PT, R77, RZ, PT ;  /* 0x000000ff4d00720c */ /* 0x000fc40003f45270 */
[----:B------:R-:W-:Y:S02]  /*2f80*/  FSEL R5, R26, -INF , !P4 ;  /* 0xff8000001a057808 */ /* 0x000fe40006000000 */
[----:B------:R-:W-:Y:S02]  /*2f90*/  ISETP.GT.AND P2, PT, R2, 0x31, !P2 ;  /* 0x000000310200780c */ /* 0x000fe40005744270 */
[----:B------:R-:W-:Y:S02]  /*2fa0*/  ISETP.NE.AND P6, PT, R57, RZ, PT ;  /* 0x000000ff3900720c */ /* 0x000fe40003fc5270 */
[----:B------:R-:W-:Y:S02]  /*2fb0*/  ISETP.LT.OR P2, PT, R0, 0x32, P2 ;  /* 0x000000320000780c */ /* 0x000fe40001741670 */
[----:B------:R-:W-:Y:S02]  /*2fc0*/  ISETP.NE.AND P5, PT, R83, RZ, PT ;  /* 0x000000ff5300720c */ /* 0x000fe40003fa5270 */
[----:B------:R-:W-:-:S02]  /*2fd0*/  FSEL R51, R51, -INF , !P2 ;  /* 0xff80000033337808 */ /* 0x000fc40005000000 */
[----:B------:R-:W-:Y:S02]  /*2fe0*/  ISETP.NE.AND P2, PT, R49, RZ, PT ;  /* 0x000000ff3100720c */ /* 0x000fe40003f45270 */
[C---:B------:R-:W-:Y:S02]  /*2ff0*/  ISETP.GT.AND P3, PT, R2.reuse, 0x58, !P3 ;  /* 0x000000580200780c */ /* 0x040fe40005f64270 */
[----:B------:R-:W-:Y:S02]  /*3000*/  ISETP.GT.AND P2, PT, R2, 0x38, !P2 ;  /* 0x000000380200780c */ /* 0x000fe40005744270 */
[----:B0-----:R-:W-:Y:S02]  /*3010*/  FMNMX.FTZ R8, R4, R3, !PT ;  /* 0x0000000304087209 */ /* 0x001fe40007810000 */
[----:B------:R-:W-:Y:S02]  /*3020*/  ISETP.LT.OR P2, PT, R0, 0x39, P2 ;  /* 0x000000390000780c */ /* 0x000fe40001741670 */
[----:B------:R-:W-:Y:S01]  /*3030*/  FMNMX.FTZ R4, R5, R27, !PT ;  /* 0x0000001b05047209 */ /* 0x000fe20007810000 */
[----:B------:R-:W0:Y:S01]  /*3040*/  SHFL.BFLY PT, R3, R8, 0x1, 0x1f ;  /* 0x0c201f0008037f89 */ /* 0x000e2200000e0000 */
[----:B------:R-:W-:-:S02]  /*3050*/  FSEL R37, R54, -INF , !P2 ;  /* 0xff80000036257808 */ /* 0x000fc40005000000 */
[----:B------:R-:W-:Y:S02]  /*3060*/  ISETP.NE.AND P2, PT, R79, RZ, PT ;  /* 0x000000ff4f00720c */ /* 0x000fe40003f45270 */
[----:B------:R-:W-:Y:S02]  /*3070*/  FMNMX.FTZ R4, R13, R4, !PT ;  /* 0x000000040d047209 */ /* 0x000fe40007810000 */
        /* <DEDUP_REMOVED lines=25> */
[----:B0-----:R-:W-:Y:S02]  /*3210*/  FMNMX.FTZ R3, R8, R3, !PT ;  /* 0x0000000308037209 */ /* 0x001fe40007810000 */
[----:B------:R-:W-:Y:S02]  /*3220*/  FMNMX.FTZ R4, R51, R4, !PT ;  /* 0x0000000433047209 */ /* 0x000fe40007810000 */
[----:B------:R-:W-:Y:S01]  /*3230*/  ISETP.LT.OR P2, PT, R0, 0x4a, P2 ;  /* 0x0000004a0000780c */ /* 0x000fe20001741670 */
[----:B------:R-:W-:Y:S01]  /*3240*/  FMUL.FTZ R11, R3, R14 ;  /* 0x0000000e030b7220 */ /* 0x000fe20000410000 */
[----:B------:R-:W-:-:S02]  /*3250*/  FMNMX.FTZ R4, R37, R4, !PT ;  /* 0x0000000425047209 */ /* 0x000fc40007810000 */
[----:B------:R-:W-:Y:S02]  /*3260*/  FSEL R63, R63, -INF , !P2 ;  /* 0xff8000003f3f7808 */ /* 0x000fe40005000000 */
[----:B------:R-:W-:Y:S02]  /*3270*/  FSETP.NEU.FTZ.AND P2, PT, R3, -INF , PT ;  /* 0xff8000000300780b */ /* 0x000fe40003f5d000 */
[----:B------:R-:W-:Y:S02]  /*3280*/  ISETP.NE.AND P5, PT, R61, RZ, PT ;  /* 0x000000ff3d00720c */ /* 0x000fe40003fa5270 */
[----:B------:R-:W-:Y:S02]  /*3290*/  FMNMX.FTZ R4, R55, R4, !PT ;  /* 0x0000000437047209 */ /* 0x000fe40007810000 */
[----:B------:R-:W-:Y:S02]  /*32a0*/  FSEL R57, R11, RZ, P2 ;  /* 0x000000ff0b397208 */ /* 0x000fe40001000000 */
[----:B------:R-:W-:-:S02]  /*32b0*/  ISETP.GT.AND P2, PT, R2, 0x50, !P5 ;  /* 0x000000500200780c */ /* 0x000fc40006f44270 */
[----:B------:R-:W-:Y:S01]  /*32c0*/  FMNMX.FTZ R4, R41, R4, !PT ;  /* 0x0000000429047209 */ /* 0x000fe20007810000 */
[-CC-:B------:R-:W-:Y:S01]  /*32d0*/  FFMA.FTZ R11, R76, R14.reuse, -R57.reuse ;  /* 0x0000000e4c0b7223 */ /* 0x180fe20000010839 */
[----:B------:R-:W-:Y:S01]  /*32e0*/  ISETP.LT.OR P2, PT, R0, 0x51, P2 ;  /* 0x000000510000780c */ /* 0x000fe20001741670 */
[--C-:B------:R-:W-:Y:S01]  /*32f0*/  FFMA.FTZ R8, R24, R14, -R57.reuse ;  /* 0x0000000e18087223 */ /* 0x100fe20000010839 */
[----:B------:R-:W-:Y:S01]  /*3300*/  ISETP.NE.AND P6, PT, R85, RZ, PT ;  /* 0x000000ff5500720c */ /* 0x000fe20003fc5270 */
[----:B------:R0:W-:Y:S01]  /*3310*/  MUFU.EX2 R61, R11 ;  /* 0x0000000b003d7308 */ /* 0x0001e20000000800 */
[----:B------:R-:W-:Y:S01]  /*3320*/  FMNMX.FTZ R4, R59, R4, !PT ;  /* 0x000000043b047209 */ /* 0x000fe20007810000 */
[-CC-:B------:R-:W-:Y:S01]  /*3330*/  FFMA.FTZ R24, R78, R14.reuse, -R57.reuse ;  /* 0x0000000e4e187223 */ /* 0x180fe20000010839 */
[----:B------:R-:W-:Y:S01]  /*3340*/  FSEL R49, R66, -INF , !P2 ;  /* 0xff80000042317808 */ /* 0x000fe20005000000 */
[-CC-:B------:R-:W-:Y:S01]  /*3350*/  FFMA.FTZ R20, R28, R14.reuse, -R57.reuse ;  /* 0x0000000e1c147223 */ /* 0x180fe20000010839 */
[----:B------:R-:W-:Y:S01]  /*3360*/  ISETP.GT.AND P2, PT, R2, 0x51, !P6 ;  /* 0x000000510200780c */ /* 0x000fe20007744270 */
[--C-:B------:R-:W-:Y:S01]  /*3370*/  FFMA.FTZ R26, R32, R14, -R57.reuse ;  /* 0x0000000e201a7223 */ /* 0x100fe20000010839 */
[----:B------:R-:W-:Y:S01]  /*3380*/  FMNMX.FTZ R4, R45, R4, !PT ;  /* 0x000000042d047209 */ /* 0x000fe20007810000 */
[----:B------:R-:W1:Y:S01]  /*3390*/  MUFU.EX2 R8, R8 ;  /* 0x0000000800087308 */ /* 0x000e620000000800 */
[----:B------:R-:W-:Y:S01]  /*33a0*/  ISETP.NE.AND P5, PT, R65, RZ, PT ;  /* 0x000000ff4100720c */ /* 0x000fe20003fa5270 */
[-CC-:B0-----:R-:W-:Y:S01]  /*33b0*/  FFMA.FTZ R11, R80, R14.reuse, -R57.reuse ;  /* 0x0000000e500b7223 */ /* 0x181fe20000010839 */
[----:B------:R-:W-:Y:S01]  /*33c0*/  ISETP.LT.OR P2, PT, R0, 0x52, P2 ;  /* 0x000000520000780c */ /* 0x000fe20001741670 */
[--C-:B------:R-:W-:Y:S01]  /*33d0*/  FFMA.FTZ R38, R96, R14, -R57.reuse ;  /* 0x0000000e60267223 */ /* 0x100fe20000010839 */
[----:B------:R-:W-:Y:S01]  /*33e0*/  FMNMX.FTZ R4, R63, R4, !PT ;  /* 0x000000043f047209 */ /* 0x000fe20007810000 */
[-CC-:B------:R-:W-:Y:S01]  /*33f0*/  FFMA.FTZ R28, R36, R14.reuse, -R57.reuse ;  /* 0x0000000e241c7223 */ /* 0x180fe20000010839 */
[----:B------:R-:W-:Y:S01]  /*3400*/  ISETP.GT.AND P4, PT, R2, 0x59, !P5 ;  /* 0x000000590200780c */ /* 0x000fe20006f84270 */
[----:B------:R0:W-:Y:S01]  /*3410*/  MUFU.EX2 R69, R11 ;  /* 0x0000000b00457308 */ /* 0x0001e20000000800 */
[----:B------:R-:W-:Y:S01]  /*3420*/  ISETP.LT.OR P3, PT, R0, 0x59, P3 ;  /* 0x000000590000780c */ /* 0x000fe20001f61670 */
[-CC-:B------:R-:W-:Y:S01]  /*3430*/  FFMA.FTZ R2, R84, R14.reuse, -R57.reuse ;  /* 0x0000000e54027223 */ /* 0x180fe20000010839 */
[----:B------:R-:W-:Y:S01]  /*3440*/  FSEL R67, R67, -INF , !P2 ;  /* 0xff80000043437808 */ /* 0x000fe20005000000 */
[--C-:B------:R-:W-:Y:S01]  /*3450*/  FFMA.FTZ R32, R52, R14, -R57.reuse ;  /* 0x0000000e34207223 */ /* 0x100fe20000010839 */
[----:B------:R-:W-:Y:S01]  /*3460*/  FMNMX.FTZ R4, R49, R4, !PT ;  /* 0x0000000431047209 */ /* 0x000fe20007810000 */
[-CC-:B------:R-:W-:Y:S01]  /*3470*/  FFMA.FTZ R30, R48, R14.reuse, -R57.reuse ;  /* 0x0000000e301e7223 */ /* 0x180fe20000010839 */
[----:B------:R-:W-:Y:S01]  /*3480*/  ISETP.LT.OR P4, PT, R0, 0x5a, P4 ;  /* 0x0000005a0000780c */ /* 0x000fe20002781670 */
[-CC-:B------:R-:W-:Y:S01]  /*3490*/  FFMA.FTZ R0, R44, R14.reuse, -R57.reuse ;  /* 0x0000000e2c007223 */ /* 0x180fe20000010839 */
[----:B------:R-:W-:Y:S01]  /*34a0*/  FSEL R53, R70, -INF , !P3 ;  /* 0xff80000046357808 */ /* 0x000fe20005800000 */
[--C-:B0-----:R-:W-:Y:S01]  /*34b0*/  FFMA.FTZ R11, R40, R14, -R57.reuse ;  /* 0x0000000e280b7223 */ /* 0x101fe20000010839 */
[----:B------:R-:W-:Y:S01]  /*34c0*/  FMNMX.FTZ R4, R67, R4, !PT ;  /* 0x0000000443047209 */ /* 0x000fe20007810000 */
[----:B------:R-:W-:Y:S01]  /*34d0*/  MUFU.EX2 R150, R0 ;  /* 0x0000000000967308 */ /* 0x000fe20000000800 */
[----:B------:R-:W-:Y:S01]  /*34e0*/  FSEL R71, R71, -INF , !P4 ;  /* 0xff80000047477808 */ /* 0x000fe20006000000 */
[--C-:B------:R-:W-:Y:S01]  /*34f0*/  FFMA.FTZ R36, R56, R14, -R57.reuse ;  /* 0x0000000e38247223 */ /* 0x100fe20000010839 */
[----:B------:R-:W-:Y:S01]  /*3500*/  FMNMX.FTZ R4, R53, R4, !PT ;  /* 0x0000000435047209 */ /* 0x000fe20007810000 */
[----:B------:R-:W-:Y:S01]  /*3510*/  FFMA.FTZ R34, R90, R14, -R57 ;  /* 0x0000000e5a227223 */ /* 0x000fe20000010839 */
[----:B------:R-:W-:-:S02]  /*3520*/  ISETP.NE.AND P5, PT, R160, 0x1, PT ;  /* 0x00000001a000780c */ /* 0x000fc40003fa5270 */
[----:B------:R-:W-:Y:S01]  /*3530*/  FMNMX.FTZ R4, R71, R4, !PT ;  /* 0x0000000447047209 */ /* 0x000fe20007810000 */
[----:B------:R0:W-:Y:S01]  /*3540*/  MUFU.EX2 R148, R11 ;  /* 0x0000000b00947308 */ /* 0x0001e20000000800 */
[----:B-1----:R-:W-:-:S07]  /*3550*/  F2FP.BF16.F32.PACK_AB R156, R61, R8 ;  /* 0x000000083d9c723e */ /* 0x002fce00000010ff */
[----:B------:R1:W-:Y:S01]  /*3560*/  MUFU.EX2 R65, R24 ;  /* 0x0000001800417308 */ /* 0x0003e20000000800 */
[----:B0-----:R-:W0:Y:S01]  /*3570*/  SHFL.BFLY PT, R11, R4, 0x2, 0x1f ;  /* 0x0c401f00040b7f89 */ /* 0x001e2200000e0000 */
[----:B------:R-:W2:Y:S06]  /*3580*/  @P5 LDC R58, c[0x0][0x450] ;  /* 0x00011400ff3a5b82 */ /* 0x000eac0000000800 */
[----:B------:R-:W3:Y:S01]  /*3590*/  MUFU.EX2 R20, R20 ;  /* 0x0000001400147308 */ /* 0x000ee20000000800 */
[----:B-1----:R-:W-:-:S07]  /*35a0*/  FFMA.FTZ R24, R82, R14, -R57 ;  /* 0x0000000e52187223 */ /* 0x002fce0000010839 */
[----:B------:R1:W-:Y:S08]  /*35b0*/  MUFU.EX2 R73, R24 ;  /* 0x0000001800497308 */ /* 0x0003f00000000800 */
[----:B------:R-:W4:Y:S01]  /*35c0*/  MUFU.EX2 R26, R26 ;  /* 0x0000001a001a7308 */ /* 0x000f220000000800 */
[----:B0-----:R-:W-:Y:S01]  /*35d0*/  FMNMX.FTZ R0, R4, R11, !PT ;  /* 0x0000000b04007209 */ /* 0x001fe20007810000 */
[-CC-:B------:R-:W-:Y:S01]  /*35e0*/  FFMA.FTZ R4, R92, R14.reuse, -R57.reuse ;  /* 0x0000000e5c047223 */ /* 0x180fe20000010839 */
[----:B-1----:R-:W-:Y:S01]  /*35f0*/  FFMA.FTZ R24, R86, R14, -R57 ;  /* 0x0000000e56187223 */ /* 0x002fe20000010839 */
[----:B---3--:R-:W-:-:S02]  /*3600*/  F2FP.BF16.F32.PACK_AB R158, R65, R20 ;  /* 0x00000014419e723e */ /* 0x008fc400000010ff */
[----:B------:R-:W0:Y:S02]  /*3610*/  SHFL.BFLY PT, R11, R0, 0x1, 0x1f ;  /* 0x0c201f00000b7f89 */ /* 0x000e2400000e0000 */
[----:B------:R-:W-:Y:S08]  /*3620*/  MUFU.EX2 R85, R4 ;  /* 0x0000000400557308 */ /* 0x000ff00000000800 */
[----:B------:R1:W-:Y:S01]  /*3630*/  MUFU.EX2 R79, R24 ;  /* 0x00000018004f7308 */ /* 0x0003e20000000800 */
[----:B----4-:R-:W-:-:S07]  /*3640*/  F2FP.BF16.F32.PACK_AB R152, R69, R26 ;  /* 0x0000001a4598723e */ /* 0x010fce00000010ff */
[----:B------:R-:W-:Y:S01]  /*3650*/  MUFU.EX2 R89, R38 ;  /* 0x0000002600597308 */ /* 0x000fe20000000800 */
[-CC-:B-1----:R-:W-:Y:S01]  /*3660*/  FFMA.FTZ R24, R94, R14.reuse, -R57.reuse ;  /* 0x0000000e5e187223 */ /* 0x182fe20000010839 */
[----:B0-----:R-:W-:Y:S01]  /*3670*/  FMNMX.FTZ R11, R0, R11, !PT ;  /* 0x0000000b000b7209 */ /* 0x001fe20007810000 */
[----:B------:R-:W-:-:S05]  /*3680*/  FFMA.FTZ R0, R68, R14, -R57 ;  /* 0x0000000e44007223 */ /* 0x000fca0000010839 */
[----:B------:R-:W-:Y:S01]  /*3690*/  MUFU.EX2 R87, R24 ;  /* 0x0000001800577308 */ /* 0x000fe20000000800 */
[C---:B------:R-:W-:Y:S01]  /*36a0*/  FSETP.NEU.FTZ.AND P2, PT, R11.reuse, -INF , PT ;  /* 0xff8000000b00780b */ /* 0x040fe20003f5d000 */
[----:B------:R-:W-:-:S05]  /*36b0*/  FMUL.FTZ R4, R11, R14 ;  /* 0x0000000e0b047220 */ /* 0x000fca0000410000 */
[----:B------:R-:W-:Y:S01]  /*36c0*/  FSEL R4, R4, RZ, P2 ;  /* 0x000000ff04047208 */ /* 0x000fe20001000000 */
[----:B------:R-:W-:Y:S04]  /*36d0*/  MUFU.EX2 R28, R28 ;  /* 0x0000001c001c7308 */ /* 0x000fe80000000800 */
        /* <DEDUP_REMOVED lines=14> */
[----:B0-----:R-:W-:Y:S01]  /*37c0*/  FADD.FTZ R27, R8, R61 ;  /* 0x0000003d081b7221 */ /* 0x001fe20000010000 */
[-CC-:B------:R-:W-:Y:S01]  /*37d0*/  FFMA.FTZ R33, R33, R14.reuse, -R4.reuse ;  /* 0x0000000e21217223 */ /* 0x180fe20000010804 */
[-CC-:B------:R-:W-:Y:S01]  /*37e0*/  FFMA.FTZ R51, R51, R14.reuse, -R4.reuse ;  /* 0x0000000e33337223 */ /* 0x180fe20000010804 */
[-CC-:B------:R-:W-:Y:S01]  /*37f0*/  FFMA.FTZ R37, R37, R14.reuse, -R4.reuse ;  /* 0x0000000e25257223 */ /* 0x180fe20000010804 */
[----:B------:R-:W-:Y:S01]  /*3800*/  FADD.FTZ R50, R20, R27 ;  /* 0x0000001b14327221 */ /* 0x000fe20000010000 */
[-CC-:B------:R-:W-:Y:S01]  /*3810*/  FFMA.FTZ R55, R55, R14.reuse, -R4.reuse ;  /* 0x0000000e37377223 */ /* 0x180fe20000010804 */
[-C--:B------:R-:W-:Y:S01]  /*3820*/  FFMA.FTZ R41, R41, R14.reuse, -R4 ;  /* 0x0000000e29297223 */ /* 0x080fe20000010804 */
[----:B------:R-:W0:Y:S01]  /*3830*/  MUFU.EX2 R13, R13 ;  /* 0x0000000d000d7308 */ /* 0x000e220000000800 */
[----:B------:R-:W-:Y:S01]  /*3840*/  FADD.FTZ R27, R65, R50 ;  /* 0x00000032411b7221 */ /* 0x000fe20000010000 */
[-CC-:B------:R-:W-:Y:S01]  /*3850*/  FFMA.FTZ R59, R59, R14.reuse, -R4.reuse ;  /* 0x0000000e3b3b7223 */ /* 0x180fe20000010804 */
[-CC-:B------:R-:W-:Y:S01]  /*3860*/  FFMA.FTZ R45, R45, R14.reuse, -R4.reuse ;  /* 0x0000000e2d2d7223 */ /* 0x180fe20000010804 */
[-CC-:B------:R-:W-:Y:S01]  /*3870*/  FFMA.FTZ R63, R63, R14.reuse, -R4.reuse ;  /* 0x0000000e3f3f7223 */ /* 0x180fe20000010804 */
[----:B------:R-:W-:Y:S01]  /*3880*/  FADD.FTZ R52, R26, R27 ;  /* 0x0000001b1a347221 */ /* 0x000fe20000010000 */
[-CC-:B------:R-:W-:Y:S01]  /*3890*/  FFMA.FTZ R49, R49, R14.reuse, -R4.reuse ;  /* 0x0000000e31317223 */ /* 0x180fe20000010804 */
[-C--:B------:R-:W-:Y:S01]  /*38a0*/  FFMA.FTZ R67, R67, R14.reuse, -R4 ;  /* 0x0000000e43437223 */ /* 0x080fe20000010804 */
[----:B------:R3:W4:Y:S01]  /*38b0*/  MUFU.EX2 R38, R31 ;  /* 0x0000001f00267308 */ /* 0x0007220000000800 */
[----:B-1----:R-:W-:Y:S01]  /*38c0*/  FADD.FTZ R50, R5, R24 ;  /* 0x0000001805327221 */ /* 0x002fe20000010000 */
[-CC-:B------:R-:W-:Y:S01]  /*38d0*/  FFMA.FTZ R53, R53, R14.reuse, -R4.reuse ;  /* 0x0000000e35357223 */ /* 0x180fe20000010804 */
[----:B------:R-:W-:Y:S01]  /*38e0*/  FFMA.FTZ R71, R71, R14, -R4 ;  /* 0x0000000e47477223 */ /* 0x000fe20000010804 */
[----:B------:R-:W-:-:S02]  /*38f0*/  F2FP.BF16.F32.PACK_AB R157, R24, R5 ;  /* 0x00000005189d723e */ /* 0x000fc400000010ff */
[----:B------:R-:W-:Y:S02]  /*3900*/  F2FP.BF16.F32.PACK_AB R154, R73, R28 ;  /* 0x0000001c499a723e */ /* 0x000fe400000010ff */
[----:B------:R-:W1:Y:S01]  /*3910*/  MUFU.EX2 R15, R15 ;  /* 0x0000000f000f7308 */ /* 0x000e620000000800 */
[----:B0-----:R-:W-:Y:S01]  /*3920*/  FADD.FTZ R27, R13, R50 ;  /* 0x000000320d1b7221 */ /* 0x001fe20000010000 */
[----:B---3--:R-:W-:-:S04]  /*3930*/  FADD.FTZ R31, R69, R52 ;  /* 0x00000034451f7221 */ /* 0x008fc80000010000 */
[----:B------:R-:W-:Y:S02]  /*3940*/  FADD.FTZ R54, R28, R31 ;  /* 0x0000001f1c367221 */ /* 0x000fe40000010000 */
[----:B------:R0:W3:Y:S01]  /*3950*/  MUFU.EX2 R40, R35 ;  /* 0x0000002300287308 */ /* 0x0000e20000000800 */
[C---:B----4-:R-:W-:Y:S01]  /*3960*/  FADD.FTZ R52, R38.reuse, R27 ;  /* 0x0000001b26347221 */ /* 0x050fe20000010000 */
[----:B------:R-:W-:Y:S01]  /*3970*/  FADD.FTZ R31, R73, R54 ;  /* 0x00000036491f7221 */ /* 0x000fe20000010000 */
[----:B------:R-:W-:-:S03]  /*3980*/  F2FP.BF16.F32.PACK_AB R159, R38, R13 ;  /* 0x0000000d269f723e */ /* 0x000fc600000010ff */
[----:B------:R-:W-:Y:S02]  /*3990*/  FADD.FTZ R54, R148, R31 ;  /* 0x0000001f94367221 */ /* 0x000fe40000010000 */
[----:B------:R-:W4:Y:S01]  /*39a0*/  MUFU.EX2 R21, R21 ;  /* 0x0000001500157308 */ /* 0x000f220000000800 */
[----:B0-----:R-:W0:Y:S01]  /*39b0*/  @P5 LDC R35, c[0x0][0x44c] ;  /* 0x00011300ff235b82 */ /* 0x001e220000000800 */
[----:B-1----:R-:W-:-:S06]  /*39c0*/  FADD.FTZ R27, R15, R52 ;  /* 0x000000340f1b7221 */ /* 0x002fcc0000010000 */
[----:B------:R1:W5:Y:S01]  /*39d0*/  MUFU.EX2 R77, R2 ;  /* 0x00000002004d7308 */ /* 0x0003620000000800 */
[C---:B---3--:R-:W-:Y:S01]  /*39e0*/  FADD.FTZ R52, R40.reuse, R27 ;  /* 0x0000001b28347221 */ /* 0x048fe20000010000 */
[----:B------:R-:W-:-:S06]  /*39f0*/  F2FP.BF16.F32.PACK_AB R153, R40, R15 ;  /* 0x0000000f2899723e */ /* 0x000fcc00000010ff */
[----:B------:R-:W3:Y:S01]  /*3a00*/  MUFU.EX2 R42, R39 ;  /* 0x00000027002a7308 */ /* 0x000ee20000000800 */
[----:B-1----:R-:W-:Y:S01]  /*3a10*/  FFMA.FTZ R2, R88, R14, -R57 ;  /* 0x0000000e58027223 */ /* 0x002fe20000010839 */
[----:B----4-:R-:W-:-:S06]  /*3a20*/  FADD.FTZ R27, R21, R52 ;  /* 0x00000034151b7221 */ /* 0x010fcc0000010000 */
[----:B------:R-:W1:Y:S01]  /*3a30*/  MUFU.EX2 R25, R25 ;  /* 0x0000001900197308 */ /* 0x000e620000000800 */
[C---:B-----5:R-:W-:Y:S01]  /*3a40*/  FADD.FTZ R31, R77.reuse, R54 ;  /* 0x000000364d1f7221 */ /* 0x060fe20000010000 */
[----:B0-----:R-:W-:Y:S01]  /*3a50*/  @P5 IMAD.HI.U32 R35, R22, R35, RZ ;  /* 0x0000002316235227 */ /* 0x001fe200078e00ff */
[----:B------:R-:W-:-:S03]  /*3a60*/  F2FP.BF16.F32.PACK_AB R148, R77, R148 ;  /* 0x000000944d94723e */ /* 0x000fc600000010ff */
[----:B------:R-:W-:Y:S01]  /*3a70*/  FADD.FTZ R56, R150, R31 ;  /* 0x0000001f96387221 */ /* 0x000fe20000010000 */
[C---:B------:R-:W-:Y:S01]  /*3a80*/  F2FP.BF16.F32.PACK_AB R150, R79.reuse, R150 ;  /* 0x000000964f96723e */ /* 0x040fe200000010ff */
[----:B------:R-:W0:Y:S01]  /*3a90*/  MUFU.EX2 R44, R43 ;  /* 0x0000002b002c7308 */ /* 0x000e220000000800 */
[C---:B---3--:R-:W-:Y:S01]  /*3aa0*/  FADD.FTZ R54, R42.reuse, R27 ;  /* 0x0000001b2a367221 */ /* 0x048fe20000010000 */
[----:B------:R-:W-:Y:S01]  /*3ab0*/  FADD.FTZ R31, R79, R56 ;  /* 0x000000384f1f7221 */ /* 0x000fe20000010000 */
[----:B--2---:R-:W-:Y:S02]  /*3ac0*/  @P5 SHF.R.U32.HI R22, RZ, R58, R35 ;  /* 0x0000003aff165219 */ /* 0x004fe40000011623 */
[----:B------:R-:W-:Y:S02]  /*3ad0*/  ISETP.GE.AND P5, PT, R75, 0x1, PT ;  /* 0x000000014b00780c */ /* 0x000fe40003fa6270 */
[----:B------:R-:W-:Y:S01]  /*3ae0*/  F2FP.BF16.F32.PACK_AB R155, R42, R21 ;  /* 0x000000152a9b723e */ /* 0x000fe200000010ff */
[----:B------:R-:W2:Y:S01]  /*3af0*/  MUFU.EX2 R30, R30 ;  /* 0x0000001e001e7308 */ /* 0x000ea20000000800 */
[----:B-1----:R-:W-:-:S07]  /*3b00*/  FADD.FTZ R27, R25, R54 ;  /* 0x00000036191b7221 */ /* 0x002fce0000010000 */
[----:B------:R-:W1:Y:S01]  /*3b10*/  MUFU.EX2 R29, R29 ;  /* 0x0000001d001d7308 */ /* 0x000e620000000800 */
[C---:B0-----:R-:W-:Y:S01]  /*3b20*/  FADD.FTZ R54, R44.reuse, R27 ;  /* 0x0000001b2c367221 */ /* 0x041fe20000010000 */
[----:B------:R-:W-:-:S06]  /*3b30*/  F2FP.BF16.F32.PACK_AB R149, R44, R25 ;  /* 0x000000192c95723e */ /* 0x000fcc00000010ff */
[----:B------:R0:W3:Y:S01]  /*3b40*/  MUFU.EX2 R81, R2 ;  /* 0x0000000200517308 */ /* 0x0000e20000000800 */
[----:B--2---:R-:W-:-:S07]  /*3b50*/  FADD.FTZ R56, R30, R31 ;  /* 0x0000001f1e387221 */ /* 0x004fce0000010000 */
[----:B------:R-:W2:Y:S01]  /*3b60*/  MUFU.EX2 R46, R47 ;  /* 0x0000002f002e7308 */ /* 0x000ea20000000800 */
[----:B0-----:R-:W-:Y:S01]  /*3b70*/  FFMA.FTZ R2, R60, R14, -R57 ;  /* 0x0000000e3c027223 */ /* 0x001fe20000010839 */
[----:B-1----:R-:W-:-:S06]  /*3b80*/  FADD.FTZ R27, R29, R54 ;  /* 0x000000361d1b7221 */ /* 0x002fcc0000010000 */
[----:B------:R-:W0:Y:S01]  /*3b90*/  MUFU.EX2 R32, R32 ;  /* 0x0000002000207308 */ /* 0x000e220000000800 */
[C---:B---3--:R-:W-:Y:S01]  /*3ba0*/  FADD.FTZ R31, R81.reuse, R56 ;  /* 0x00000038511f7221 */ /* 0x048fe20000010000 */
[----:B------:R-:W-:-:S06]  /*3bb0*/  F2FP.BF16.F32.PACK_AB R144, R81, R30 ;  /* 0x0000001e5190723e */ /* 0x000fcc00000010ff */
[----:B------:R-:W1:Y:S01]  /*3bc0*/  MUFU.EX2 R33, R33 ;  /* 0x0000002100217308 */ /* 0x000e620000000800 */
[C---:B--2---:R-:W-:Y:S01]  /*3bd0*/  FADD.FTZ R54, R46.reuse, R27 ;  /* 0x0000001b2e367221 */ /* 0x044fe20000010000 */
[----:B------:R-:W-:-:S06]  /*3be0*/  F2FP.BF16.F32.PACK_AB R151, R46, R29 ;  /* 0x0000001d2e97723e */ /* 0x000fcc00000010ff */
[----:B------:R2:W3:Y:S01]  /*3bf0*/  MUFU.EX2 R83, R34 ;  /* 0x0000002200537308 */ /* 0x0004e20000000800 */
[----:B0-----:R-:W-:Y:S01]  /*3c00*/  FADD.FTZ R56, R32, R31 ;  /* 0x0000001f20387221 */ /* 0x001fe20000010000 */
[----:B------:R-:W-:-:S04]  /*3c10*/  IMAD.IADD R31, R23, 0x1, R22 ;  /* 0x00000001171f7824 */ /* 0x000fc800078e0216 */
[----:B------:R-:W-:Y:S02]  /*3c20*/  IMAD.IADD R74, R31, 0x1, R74 ;  /* 0x000000011f4a7824 */ /* 0x000fe400078e024a */
[----:B------:R-:W0:Y:S01]  /*3c30*/  MUFU.EX2 R48, R51 ;  /* 0x0000003300307308 */ /* 0x000e220000000800 */
[-CC-:B--2---:R-:W-:Y:S01]  /*3c40*/  FFMA.FTZ R34, R64, R14.reuse, -R57.reuse ;  /* 0x0000000e40227223 */ /* 0x184fe20000010839 */
[----:B-1----:R-:W-:Y:S01]  /*3c50*/  FADD.FTZ R23, R33, R54 ;  /* 0x0000003621177221 */ /* 0x002fe20000010000 */
[----:B------:R-:W-:-:S05]  /*3c60*/  FFMA.FTZ R57, R98, R14, -R57 ;  /* 0x0000000e62397223 */ /* 0x000fca0000010839 */
[----:B------:R-:W1:Y:S01]  /*3c70*/  MUFU.EX2 R36, R36 ;  /* 0x0000002400247308 */ /* 0x000e620000000800 */
[C---:B---3--:R-:W-:Y:S01]  /*3c80*/  FADD.FTZ R27, R83.reuse, R56 ;  /* 0x00000038531b7221 */ /* 0x048fe20000010000 */
[----:B------:R-:W-:-:S06]  /*3c90*/  F2FP.BF16.F32.PACK_AB R146, R83, R32 ;  /* 0x000000205392723e */ /* 0x000fcc00000010ff */
[----:B------:R-:W2:Y:S01]  /*3ca0*/  MUFU.EX2 R37, R37 ;  /* 0x0000002500257308 */ /* 0x000ea20000000800 */
[C---:B0-----:R-:W-:Y:S01]  /*3cb0*/  FADD.FTZ R8, R48.reuse, R23 ;  /* 0x0000001730087221 */ /* 0x041fe20000010000 */
[----:B------:R-:W-:-:S06]  /*3cc0*/  F2FP.BF16.F32.PACK_AB R145, R48, R33 ;  /* 0x000000213091723e */ /* 0x000fcc00000010ff */
[----:B------:R-:W0:Y:S01]  /*3cd0*/  MUFU.EX2 R50, R55 ;  /* 0x0000003700327308 */ /* 0x000e220000000800 */
[----:B-1----:R-:W-:Y:S01]  /*3ce0*/  FADD.FTZ R22, R36, R27 ;  /* 0x0000001b24167221 */ /* 0x002fe20000010000 */
[----:B------:R-:W-:-:S03]  /*3cf0*/  F2FP.BF16.F32.PACK_AB R140, R85, R36 ;  /* 0x00000024558c723e */ /* 0x000fc600000010ff */
[----:B------:R-:W-:-:S03]  /*3d00*/  FADD.FTZ R27, R85, R22 ;  /* 0x00000016551b7221 */ /* 0x000fc60000010000 */
[----:B------:R-:W1:Y:S01]  /*3d10*/  MUFU.EX2 R2, R2 ;  /* 0x0000000200027308 */ /* 0x000e620000000800 */
[----:B--2---:R-:W-:-:S07]  /*3d20*/  FADD.FTZ R23, R37, R8 ;  /* 0x0000000825177221 */ /* 0x004fce0000010000 */
        /* <DEDUP_REMOVED lines=26> */
[C---:B0-----:R-:W-:Y:S01]  /*3ed0*/  F2FP.BF16.F32.PACK_AB R138, R57.reuse, R0 ;  /* 0x00000000398a723e */ /* 0x041fe200000010ff */
[----:B------:R-:W-:-:S06]  /*3ee0*/  FADD.FTZ R8, R57, R8 ;  /* 0x0000000839087221 */ /* 0x000fcc0000010000 */
[----:B------:R-:W0:Y:S01]  /*3ef0*/  MUFU.EX2 R2, R71 ;  /* 0x0000004700027308 */ /* 0x000e220000000800 */
[C---:B-1----:R-:W-:Y:S01]  /*3f00*/  FADD.FTZ R0, R20.reuse, R5 ;  /* 0x0000000514007221 */ /* 0x042fe20000010000 */
[----:B------:R-:W-:Y:S01]  /*3f10*/  F2FP.BF16.F32.PACK_AB R137, R20, R49 ;  /* 0x000000311489723e */ /* 0x000fe200000010ff */
[----:B------:R-:W-:Y:S02]  /*3f20*/  VIADD R20, R72, 0xfffffffe ;  /* 0xfffffffe48147836 */ /* 0x000fe40000000000 */
[----:B--2---:R-:W-:-:S04]  /*3f30*/  FADD.FTZ R5, R53, R0 ;  /* 0x0000000035057221 */ /* 0x004fc80000010000 */
[C---:B0-----:R-:W-:Y:S01]  /*3f40*/  FADD.FTZ R5, R2.reuse, R5 ;  /* 0x0000000502057221 */ /* 0x041fe20000010000 */
[----:B------:R-:W-:Y:S01]  /*3f50*/  F2FP.BF16.F32.PACK_AB R139, R2, R53 ;  /* 0x00000035028b723e */ /* 0x000fe200000010ff */
        /* <DEDUP_REMOVED lines=11> */
.L_x_926:
[----:B------:R-:W-:-:S13]  /*4010*/  ISETP.NE.AND P2, PT, R75, 0x1, PT ;  /* 0x000000014b00780c */ /* 0x000fda0003f45270 */
[----:B------:R-:W0:Y:S02]  /*4020*/  @P2 LDC.64 R22, c[0x0][0x9e8] ;  /* 0x00027a00ff162b82 */ /* 0x000e240000000a00 */
[----:B0-----:R-:W-:-:S05]  /*4030*/  @P2 IMAD.HI.U32 R2, R0, R22, RZ ;  /* 0x0000001600022227 */ /* 0x001fca00078e00ff */
[----:B------:R-:W-:-:S07]  /*4040*/  @P2 SHF.R.U32.HI R0, RZ, R23, R2 ;  /* 0x00000017ff002219 */ /* 0x000fce0000011602 */
.L_x_927:
[----:B------:R-:W-:-:S05]  /*4050*/  IMAD R75, R0, R75, R75 ;  /* 0x0000004b004b7224 */ /* 0x000fca00078e024b */
[----:B------:R-:W-:-:S07]  /*4060*/  VIMNMX R74, R74, R75, PT ;  /* 0x0000004b4a4a7248 */ /* 0x000fce0003fe0100 */
.L_x_925:
[----:B------:R-:W-:Y:S01]  /*4070*/  IMAD.HI R74, R74, 0x2aaaaaab, RZ ;  /* 0x2aaaaaab4a4a7827 */ /* 0x000fe200078e02ff */
[----:B------:R-:W-:Y:S01]  /*4080*/  UMOV UR4, URZ ;  /* 0x0000003f00047c82 */ /* 0x000fe20008000000 */
[----:B------:R-:W-:Y:S02]  /*4090*/  CS2R R86, SRZ ;  /* 0x0000000000567805 */ /* 0x000fe4000001ff00 */
[----:B------:R-:W-:Y:S01]  /*40a0*/  CS2R R84, SRZ ;  /* 0x0000000000547805 */ /* 0x000fe2000001ff00 */
[----:B------:R-:W-:Y:S01]  /*40b0*/  IMAD.MOV.U32 R2, RZ, RZ, 0x3f800000 ;  /* 0x3f800000ff027424 */ /* 0x000fe200078e00ff */
[----:B------:R-:W-:Y:S01]  /*40c0*/  SHF.R.U32.HI R13, RZ, 0x1f, R74 ;  /* 0x0000001fff0d7819 */ /* 0x000fe2000001164a */
[----:B------:R-:W-:Y:S01]  /*40d0*/  IMAD.MOV.U32 R0, RZ, RZ, 0x3f800000 ;  /* 0x3f800000ff007424 */ /* 0x000fe200078e00ff */
[----:B------:R-:W-:Y:S01]  /*40e0*/  CS2R R82, SRZ ;  /* 0x0000000000527805 */ /* 0x000fe2000001ff00 */
[----:B------:R-:W-:Y:S01]  /*40f0*/  IMAD.MOV.U32 R4, RZ, RZ, RZ ;  /* 0x000000ffff047224 */ /* 0x000fe200078e00ff */
[----:B------:R-:W-:-:S02]  /*4100*/  LEA.HI.SX32 R22, R74, R13, 0x1c ;  /* 0x0000000d4a167211 */ /* 0x000fc400078fe2ff */
[----:B------:R-:W-:Y:S02]  /*4110*/  CS2R R80, SRZ ;  /* 0x0000000000507805 */ /* 0x000fe4000001ff00 */
[----:B------:R-:W-:Y:S02]  /*4120*/  CS2R R78, SRZ ;  /* 0x00000000004e7805 */ /* 0x000fe4000001ff00 */
[----:B------:R-:W-:Y:S02]  /*4130*/  CS2R R76, SRZ ;  /* 0x00000000004c7805 */ /* 0x000fe4000001ff00 */
[----:B------:R-:W-:Y:S02]  /*4140*/  VIMNMX R13, R17, R22, !PT ;  /* 0x00000016110d7248 */ /* 0x000fe40007fe0100 */
[----:B------:R-:W-:Y:S02]  /*4150*/  CS2R R74, SRZ ;  /* 0x00000000004a7805 */ /* 0x000fe4000001ff00 */
[----:B------:R-:W-:-:S02]  /*4160*/  CS2R R72, SRZ ;  /* 0x0000000000487805 */ /* 0x000fc4000001ff00 */
[----:B------:R-:W-:Y:S02]  /*4170*/  CS2R R70, SRZ ;  /* 0x0000000000467805 */ /* 0x000fe4000001ff00 */
[----:B------:R-:W-:Y:S02]  /*4180*/  ISETP.GE.AND P2, PT, R20, R13, PT ;  /* 0x0000000d1400720c */ /* 0x000fe40003f46270 */
        /* <DEDUP_REMOVED lines=22> */
[----:B------:R-:W-:Y:S01]  /*42f0*/  CS2R R24, SRZ ;  /* 0x0000000000187805 */ /* 0x000fe2000001ff00 */
[----:B------:R-:W-:Y:S06]  /*4300*/  @!P2 BRA `(.L_x_928) ;  /* 0x0000002c0064a947 */ /* 0x000fec0003800000 */
[----:B------:R-:W-:Y:S01]  /*4310*/  IMAD.MOV.U32 R21, RZ, RZ, RZ ;  /* 0x000000ffff157224 */ /* 0x000fe200078e00ff */
[----:B------:R-:W-:Y:S01]  /*4320*/  UMOV UR5, URZ ;  /* 0x0000003f00057c82 */ /* 0x000fe20008000000 */
[----:B------:R-:W-:Y:S01]  /*4330*/  IMAD.MOV.U32 R2, RZ, RZ, 0x3f800000 ;  /* 0x3f800000ff027424 */ /* 0x000fe200078e00ff */
[----:B------:R-:W-:Y:S01]  /*4340*/  ULDC UR6, c[0x0][0x9e4] ;  /* 0x0002790000067ab9 */ /* 0x000fe20000000800 */
[----:B------:R-:W-:Y:S01]  /*4350*/  IMAD.MOV.U32 R87, RZ, RZ, RZ ;  /* 0x000000ffff577224 */ /* 0x000fe200078e00ff */
[----:B------:R-:W-:Y:S01]  /*4360*/  ULDC UR59, c[0x0][0x288] ;  /* 0x0000a200003b7ab9 */ /* 0x000fe20000000800 */
[----:B------:R-:W-:-:S05]  /*4370*/  ULDC UR7, c[0x0][0x2f0] ;  /* 0x0000bc0000077ab9 */ /* 0x000fca0000000800 */
.L_x_945:
[----:B------:R-:W-:-:S04]  /*4380*/  UIADD3 UR4, UR5, 0x1, URZ ;  /* 0x0000000105047890 */ /* 0x000fc8000fffe03f */
[----:B------:R-:W-:-:S04]  /*4390*/  UISETP.NE.AND UP0, UPT, UR4, 0x2, UPT ;  /* 0x000000020400788c */ /* 0x000fc8000bf05270 */
[----:B------:R-:W-:Y:S02]  /*43a0*/  USEL UR10, URZ, 0x1, UP0 ;  /* 0x000000013f0a7887 */ /* 0x000fe40008000000 */
[----:B------:R-:W-:-:S04]  /*43b0*/  USEL UR4, UR4, URZ, UP0 ;  /* 0x0000003f04047287 */ /* 0x000fc80008000000 */
[----:B------:R-:W-:Y:S01]  /*43c0*/  LOP3.LUT R4, R21, UR10, RZ, 0x3c, !PT ;  /* 0x0000000a15047c12 */ /* 0x000fe2000f8e3cff */
[----:B------:R-:W-:Y:S07]  /*43d0*/  @!P0 BRA `(.L_x_929) ;  /* 0x0000000000048947 */ /* 0x000fee0003800000 */
[----:B------:R-:W-:Y:S01]  /*43e0*/  BPT.TRAP 0x1 ;  /* 0x000000040000795c */ /* 0x000fe20000300000 */
.L_x_929:
[----:B------:R-:W-:Y:S01]  /*43f0*/  ULEA UR58, UR4, UR56, 0x3 ;  /* 0x00000038043a7291 */ /* 0x000fe2000f8e183f */
[----:B------:R-:W-:-:S08]  /*4400*/  SHF.L.U32 R14, R4, 0x1f, RZ ;  /* 0x0000001f040e7819 */ /* 0x000fd000000006ff */
[----:B------:R0:W1:Y:S01]  /*4410*/  SYNCS.PHASECHK.TRANS64.TRYWAIT P2, [UR58+0x2a830], R14 ;  /* 0x02a8300eff0075a7 */ /* 0x000062000804017a */
[----:B------:R-:W-:Y:S05]  /*4420*/  @!P0 BRA `(.L_x_930) ;  /* 0x0000000000048947 */ /* 0x000fea0003800000 */
[----:B------:R-:W-:Y:S01]  /*4430*/  BPT.TRAP 0x1 ;  /* 0x000000040000795c */ /* 0x000fe20000300000 */
.L_x_930:
[----:B-1----:R-:W-:Y:S05]  /*4440*/  @P2 BRA `(.L_x_931) ;  /* 0x0000000000082947 */ /* 0x002fea0003800000 */
[----:B------:R-:W1:Y:S02]  /*4450*/  SYNCS.PHASECHK.TRANS64.TRYWAIT P2, [UR58+0x2a830], R14 ;  /* 0x02a8300eff0075a7 */ /* 0x000e64000804017a */
[----:B-1----:R-:W-:Y:S05]  /*4460*/  @!P2 BRA `(.L_x_932) ;  /* 0x000000e00018a947 */ /* 0x002fea0003800000 */
.L_x_931:
[----:B------:R-:W-:Y:S01]  /*4470*/  R2UR UR52, R6 ;  /* 0x00000000063472ca */ /* 0x000fe200000e0000 */
[----:B------:R-:W-:Y:S01]  /*4480*/  UIMAD UR50, UR4, 0x900, UR57 ;  /* 0x00000900043278a4 */ /* 0x000fe2000f8e0239 */
[----:B------:R-:W-:Y:S01]  /*4490*/  R2UR UR53, R7 ;  /* 0x00000000073572ca */ /* 0x000fe200000e0000 */
[----:B------:R-:W-:Y:S01]  /*44a0*/  WARPGROUP.ARRIVE ;  /* 0x00000000000079c5 */ /* 0x000fe20000000000 */
[----:B------:R-:W-:Y:S01]  /*44b0*/  UMOV UR55, 0x40000040 ;  /* 0x4000004000377882 */ /* 0x000fe20000000000 */
[----:B------:R-:W-:Y:S01]  /*44c0*/  UIADD3 UR10, UR50, 0x2, URZ ;  /* 0x00000002320a7890 */ /* 0x000fe2000fffe03f */
[-C--:B------:R-:W-:Y:S01]  /*44d0*/  FMUL.FTZ R24, R24, R0.reuse ;  /* 0x0000000018187220 */ /* 0x080fe20000410000 */
[----:B------:R-:W-:Y:S01]  /*44e0*/  UMOV UR11, 0x40000040 ;  /* 0x40000040000b7882 */ /* 0x000fe20000000000 */
[----:B------:R-:W-:Y:S01]  /*44f0*/  UMOV UR54, UR50 ;  /* 0x0000003200367c82 */ /* 0x000fe20008000000 */
[----:B------:R-:W-:Y:S01]  /*4500*/  UIADD3 UR14, UR50, 0x4, URZ ;  /* 0x00000004320e7890 */ /* 0x000fe2000fffe03f */
[-C--:B------:R-:W-:Y:S01]  /*4510*/  FMUL.FTZ R25, R25, R0.reuse ;  /* 0x0000000019197220 */ /* 0x080fe20000410000 */
[----:B------:R-:W-:Y:S01]  /*4520*/  UMOV UR15, 0x40000040 ;  /* 0x40000040000f7882 */ /* 0x000fe20000000000 */
[----:B------:R-:W-:Y:S01]  /*4530*/  UIADD3 UR18, UR50, 0x6, URZ ;  /* 0x0000000632127890 */ /* 0x000fe2000fffe03f */
[-C--:B------:R-:W-:Y:S01]  /*4540*/  FMUL.FTZ R28, R28, R0.reuse ;  /* 0x000000001c1c7220 */ /* 0x080fe20000410000 */
[----:B------:R-:W-:Y:S01]  /*4550*/  UMOV UR19, 0x40000040 ;  /* 0x4000004000137882 */ /* 0x000fe20000000000 */
[----:B------:R-:W-:Y:S01]  /*4560*/  HGMMA.64x96x16.F32.BF16 R88, gdesc[UR52], RZ, !UPT, gsb0 ;  /* 0x01600000345879f0 */ /* 0x000fe2000c0018ff */
[----:B------:R-:W-:Y:S01]  /*4570*/  UIADD3 UR22, UR50, 0x300, URZ ;  /* 0x0000030032167890 */ /* 0x000fe2000fffe03f */
[-C--:B------:R-:W-:Y:S01]  /*4580*/  FMUL.FTZ R29, R29, R0.reuse ;  /* 0x000000001d1d7220 */ /* 0x080fe20000410000 */
[----:B------:R-:W-:Y:S01]  /*4590*/  UMOV UR23, 0x40000040 ;  /* 0x4000004000177882 */ /* 0x000fe20000000000 */
        /* <DEDUP_REMOVED lines=108> */
[----:B------:R-:W-:Y:S05]  /*4c60*/  @!P0 BRA `(.L_x_933) ;  /* 0x0000000000048947 */ /* 0x000fea0003800000 */
[----:B------:R-:W-:Y:S01]  /*4c70*/  BPT.TRAP 0x1 ;  /* 0x000000040000795c */ /* 0x000fe20000300000 */
.L_x_933:
[----:B------:R-:W-:Y:S01]  /*4c80*/  ULEA UR11, UR5, UR56, 0x3 ;  /* 0x00000038050b7291 */ /* 0x000fe2000f8e183f */
[----:B------:R-:W-:-:S08]  /*4c90*/  SHF.L.U32 R0, R21, 0x1f, RZ ;  /* 0x0000001f15007819 */ /* 0x000fd000000006ff */
[----:B------:R2:W3:Y:S01]  /*4ca0*/  SYNCS.PHASECHK.TRANS64.TRYWAIT P2, [UR11+0x2a850], R0 ;  /* 0x02a85000ff0075a7 */ /* 0x0004e2000804014b */
[----:B------:R-:W-:Y:S05]  /*4cb0*/  @!P0 BRA `(.L_x_934) ;  /* 0x0000000000048947 */ /* 0x000fea0003800000 */
[----:B------:R-:W-:Y:S01]  /*4cc0*/  BPT.TRAP 0x1 ;  /* 0x000000040000795c */ /* 0x000fe20000300000 */
.L_x_934:
[----:B---3--:R-:W-:Y:S05]  /*4cd0*/  @P2 BRA `(.L_x_935) ;  /* 0x0000000000082947 */ /* 0x008fea0003800000 */
[----:B------:R-:W3:Y:S02]  /*4ce0*/  SYNCS.PHASECHK.TRANS64.TRYWAIT P2, [UR11+0x2a850], R0 ;  /* 0x02a85000ff0075a7 */ /* 0x000ee4000804014b */
[----:B---3--:R-:W-:Y:S05]  /*4cf0*/  @!P2 BRA `(.L_x_936) ;  /* 0x000000d8000ca947 */ /* 0x008fea0003800000 */
.L_x_935:
[----:B------:R-:W-:Y:S01]  /*4d00*/  UIADD3 UR10, UR56, 0x400, URZ ;  /* 0x00000400380a7890 */ /* 0x000fe2000fffe03f */
[----:B------:R-:W-:Y:S01]  /*4d10*/  WARPGROUP.ARRIVE ;  /* 0x00000000000079c5 */ /* 0x000fe20000000000 */
[----:B------:R-:W-:Y:S01]  /*4d20*/  UMOV UR15, 0x40000040 ;  /* 0x40000040000f7882 */ /* 0x000fe20000000000 */
[----:B------:R-:W-:Y:S01]  /*4d30*/  ISETP.NE.AND P3, PT, R160, 0x1, PT ;  /* 0x00000001a000780c */ /* 0x000fe20003f65270 */
[----:B------:R-:W-:Y:S01]  /*4d40*/  USHF.R.U32.HI UR10, URZ, 0x4, UR10 ;  /* 0x000000043f0a7899 */ /* 0x000fe2000801160a */
[----:B01----:R-:W-:Y:S01]  /*4d50*/  IMAD.MOV.U32 R14, RZ, RZ, R9 ;  /* 0x000000ffff0e7224 */ /* 0x003fe200078e0009 */
[----:B------:R-:W-:Y:S01]  /*4d60*/  R2UR UR18, R12 ;  /* 0x000000000c1272ca */ /* 0x000fe200000e0000 */
[----:B------:R-:W-:Y:S01]  /*4d70*/  IMAD.U32 R2, RZ, RZ, UR58 ;  /* 0x0000003aff027e24 */ /* 0x000fe2000f8e00ff */
[----:B------:R-:W-:Y:S01]  /*4d80*/  ULOP3.LUT UR10, UR10, 0x3fff, URZ, 0xc0, !UPT ;  /* 0x00003fff0a0a7892 */ /* 0x000fe2000f8ec03f */
[----:B------:R-:W-:Y:S01]  /*4d90*/  ISETP.NE.AND P2, PT, R161, RZ, PT ;  /* 0x000000ffa100720c */ /* 0x000fe20003f45270 */
[----:B------:R-:W-:-:S02]  /*4da0*/  ULDC UR19, c[0x0][0x9e0] ;  /* 0x0002780000137ab9 */ /* 0x000fc40000000800 */
[----:B------:R-:W-:-:S04]  /*4db0*/  ULOP3.LUT UR10, UR10, 0x3000000, URZ, 0xfc, !UPT ;  /* 0x030000000a0a7892 */ /* 0x000fc8000f8efc3f */
[----:B------:R-:W-:Y:S01]  /*4dc0*/  UIMAD UR10, UR5, 0x600, UR10 ;  /* 0x00000600050a78a4 */ /* 0x000fe2000f8e020a */
[----:B--2---:R-:W0:Y:S06]  /*4dd0*/  @P3 LDC R0, c[0x0][0x44c] ;  /* 0x00011300ff003b82 */ /* 0x004e2c0000000800 */
[----:B------:R-:W-:Y:S02]  /*4de0*/  UMOV UR14, UR10 ;  /* 0x0000000a000e7c82 */ /* 0x000fe40008000000 */
[----:B------:R-:W-:Y:S01]  /*4df0*/  HGMMA.64x128x16.F32.BF16 R24, R156, gdesc[UR12].tnspB, R24, gsb0 ;  /* 0x41e0000c9c187df0 */ /* 0x000fe20008001818 */
[----:B------:R-:W-:Y:S01]  /*4e00*/  UIADD3 UR14, UR10, 0x80, URZ ;  /* 0x000000800a0e7890 */ /* 0x000fe2000fffe03f */
[----:B------:R-:W1:Y:S01]  /*4e10*/  @P3 LDC R15, c[0x0][0x450] ;  /* 0x00011400ff0f3b82 */ /* 0x000e620000000800 */
[----:B------:R-:W-:Y:S01]  /*4e20*/  UMOV UR15, 0x40000040 ;  /* 0x40000040000f7882 */ /* 0x000fe20000000000 */
[----:B0-----:R-:W-:-:S05]  /*4e30*/  @P3 IMAD.HI.U32 R0, R9, R0, RZ ;  /* 0x0000000009003227 */ /* 0x001fca00078e00ff */
[----:B-1----:R-:W-:Y:S01]  /*4e40*/  @P3 SHF.R.U32.HI R14, RZ, R15, R0 ;  /* 0x0000000fff0e3219 */ /* 0x002fe20000011600 */
[----:B------:R-:W-:-:S04]  /*4e50*/  @!P1 VIADD R0, R2, 0x2a840 ;  /* 0x0002a84002009836 */ /* 0x000fc80000000000 */
[----:B------:R-:W0:Y:S01]  /*4e60*/  SHFL.IDX PT, R21, R14, RZ, 0x1c1f ;  /* 0x001c1fff0e157589 */ /* 0x000e2200000e0000 */
[----:B------:R-:W-:Y:S01]  /*4e70*/  @!P1 PRMT R0, RZ, 0x654, R0 ;  /* 0x00000654ff009816 */ /* 0x000fe20000000000 */
        /* <DEDUP_REMOVED lines=11> */
[----:B------:R-:W-:Y:S01]  /*4f30*/  WARPGROUP.ARRIVE ;  /* 0x00000000000079c5 */ /* 0x000fe20000000000 */
[----:B------:R-:W-:-:S04]  /*4f40*/  IMAD R149, R20, -0x60, RZ ;  /* 0xffffffa014957824 */ /* 0x000fc800078e02ff */
[----:B------:R-:W-:Y:S02]  /*4f50*/  VIADD R15, R149, 0x1 ;  /* 0x00000001950f7836 */ /* 0x000fe40000000000 */
[----:B------:R-:W-:Y:S01]  /*4f60*/  HGMMA.64x128x16.F32.BF16 R24, R144, gdesc[UR12].tnspB, R24, gsb0 ;  /* 0x41e0000c90187df0 */ /* 0x000fe20008001818 */
[----:B------:R-:W-:Y:S01]  /*4f70*/  UIADD3 UR14, UR10, 0x200, URZ ;  /* 0x000002000a0e7890 */ /* 0x000fe2000fffe03f */
[----:B------:R-:W-:Y:S01]  /*4f80*/  UMOV UR15, 0x40000040 ;  /* 0x40000040000f7882 */ /* 0x000fe20000000000 */
[----:B------:R-:W-:Y:S01]  /*4f90*/  UIADD3 UR10, UR10, 0x280, URZ ;  /* 0x000002800a0a7890 */ /* 0x000fe2000fffe03f */
[----:B------:R-:W-:Y:S01]  /*4fa0*/  IMAD R15, R10, -0x2, R15 ;  /* 0xfffffffe0a0f7824 */ /* 0x000fe200078e020f */
[----:B------:R-:W-:Y:S02]  /*4fb0*/  WARPGROUP.DEPBAR.LE gsb0, 0x0 ;  /* 0x00008000000079c5 */ /* 0x000fe40000010000 */
[----:B------:R-:W-:-:S06]  /*4fc0*/  WARPGROUP.ARRIVE ;  /* 0x00000000000079c5 */ /* 0x000fcc0000000000 */
[----:B------:R-:W-:Y:S01]  /*4fd0*/  HGMMA.64x128x16.F32.BF16 R24, R140, gdesc[UR12].tnspB, R24, gsb0 ;  /* 0x41e0000c8c187df0 */ /* 0x000fe20008001818 */
[----:B------:R-:W-:Y:S01]  /*4fe0*/  UMOV UR14, UR10 ;  /* 0x0000000a000e7c82 */ /* 0x000fe20008000000 */
[----:B------:R-:W-:Y:S01]  /*4ff0*/  UMOV UR15, 0x40000040 ;  /* 0x40000040000f7882 */ /* 0x000fe20000000000 */
[----:B------:R-:W-:Y:S02]  /*5000*/  WARPGROUP.DEPBAR.LE gsb0, 0x0 ;  /* 0x00008000000079c5 */ /* 0x000fe40000010000 */
[----:B------:R-:W-:Y:S01]  /*5010*/  WARPGROUP.ARRIVE ;  /* 0x00000000000079c5 */ /* 0x000fe20000000000 */
[----:B------:R-:W-:-:S06]  /*5020*/  VIADD R140, R15, 0xffffffff ;  /* 0xffffffff0f8c7836 */ /* 0x000fcc0000000000 */
[----:B------:R-:W-:Y:S03]  /*5030*/  HGMMA.64x128x16.F32.BF16 R24, R136, gdesc[UR12].tnspB, R24, gsb0 ;  /* 0x41e0000c88187df0 */ /* 0x000fe60008001818 */
[----:B------:R-:W-:Y:S02]  /*5040*/  WARPGROUP.DEPBAR.LE gsb0, 0x0 ;  /* 0x00008000000079c5 */ /* 0x000fe40000010000 */
[----:B------:R1:W-:Y:S02]  /*5050*/  @!P1 SYNCS.ARRIVE.TRANS64.RED.A1T0 RZ, [R0+URZ], RZ ;  /* 0x000000ff00ff99a7 */ /* 0x0003e4000810043f */
[----:B-1----:R-:W-:-:S04]  /*5060*/  IMAD R0, R16, UR7, R15 ;  /* 0x0000000710007c24 */ /* 0x002fc8000f8e020f */
[----:B------:R-:W-:-:S04]  /*5070*/  VIADD R0, R0, -UR59 ;  /* 0x8000003b00007c36 */ /* 0x000fc80008000000 */
[C---:B------:R-:W-:Y:S02]  /*5080*/  VIADD R136, R0.reuse, UR19 ;  /* 0x0000001300887c36 */ /* 0x040fe40008000000 */
[----:B------:R-:W-:Y:S02]  /*5090*/  VIADD R138, R0, UR18 ;  /* 0x00000012008a7c36 */ /* 0x000fe40008000000 */
[--C-:B0-----:R-:W-:Y:S02]  /*50a0*/  IMAD.IADD R0, R136, 0x1, R21.reuse ;  /* 0x0000000188007824 */ /* 0x101fe400078e0215 */
[----:B------:R-:W-:Y:S01]  /*50b0*/  IMAD.IADD R2, R138, 0x1, R21 ;  /* 0x000000018a027824 */ /* 0x000fe200078e0215 */
[----:B------:R-:W-:Y:S06]  /*50c0*/  @!P2 BRA `(.L_x_937) ;  /* 0x000000000058a947 */ /* 0x000fec0003800000 */
[----:B------:R-:W-:Y:S01]  /*50d0*/  IMAD R15, R16, UR7, R21 ;  /* 0x00000007100f7c24 */ /* 0x000fe2000f8e0215 */
[----:B------:R-:W-:Y:S03]  /*50e0*/  BSSY B0, `(.L_x_938) ;  /* 0x0000011000007945 */ /* 0x000fe60003800000 */
[----:B------:R-:W-:-:S05]  /*50f0*/  VIADD R15, R15, -UR59 ;  /* 0x8000003b0f0f7c36 */ /* 0x000fca0008000000 */
[----:B------:R-:W-:-:S13]  /*5100*/  ISETP.GT.AND P2, PT, R15, -0x1, PT ;  /* 0xffffffff0f00780c */ /* 0x000fda0003f44270 */
[----:B------:R-:W-:Y:S05]  /*5110*/  @P2 BRA `(.L_x_939) ;  /* 0x0000000000202947 */ /* 0x000fea0003800000 */
[----:B------:R-:W-:Y:S01]  /*5120*/  IMAD.U32 R21, RZ, RZ, UR6 ;  /* 0x00000006ff157e24 */ /* 0x000fe2000f8e00ff */
[----:B------:R-:W-:-:S04]  /*5130*/  LOP3.LUT R15, RZ, R15, RZ, 0x33, !PT ;  /* 0x0000000fff0f7212 */ /* 0x000fc800078e33ff */
[----:B------:R-:W-:-:S13]  /*5140*/  ISETP.NE.AND P2, PT, R21, 0x1, PT ;  /* 0x000000011500780c */ /* 0x000fda0003f45270 */
[----:B------:R-:W0:Y:S02]  /*5150*/  @P2 LDC.64 R22, c[0x0][0x9e8] ;  /* 0x00027a00ff162b82 */ /* 0x000e240000000a00 */
[----:B0-----:R-:W-:-:S05]  /*5160*/  @P2 IMAD.HI.U32 R22, R15, R22, RZ ;  /* 0x000000160f162227 */ /* 0x001fca00078e00ff */
[----:B------:R-:W-:-:S04]  /*5170*/  @P2 SHF.R.U32.HI R15, RZ, R23, R22 ;  /* 0x00000017ff0f2219 */ /* 0x000fc80000011616 */
[----:B------:R-:W-:Y:S01]  /*5180*/  LOP3.LUT R15, RZ, R15, RZ, 0x33, !PT ;  /* 0x0000000fff0f7212 */ /* 0x000fe200078e33ff */
[----:B------:R-:W-:Y:S06]  /*5190*/  BRA `(.L_x_940) ;  /* 0x0000000000147947 */ /* 0x000fec0003800000 */
.L_x_939:
[----:B------:R-:W-:-:S05]  /*51a0*/  IMAD.U32 R21, RZ, RZ, UR6 ;  /* 0x00000006ff157e24 */ /* 0x000fca000f8e00ff */
[----:B------:R-:W-:-:S13]  /*51b0*/  ISETP.NE.AND P2, PT, R21, 0x1, PT ;  /* 0x000000011500780c */ /* 0x000fda0003f45270 */
[----:B------:R-:W0:Y:S02]  /*51c0*/  @P2 LDC.64 R22, c[0x0][0x9e8] ;  /* 0x00027a00ff162b82 */ /* 0x000e240000000a00 */
[----:B0-----:R-:W-:-:S05]  /*51d0*/  @P2 IMAD.HI.U32 R22, R15, R22, RZ ;  /* 0x000000160f162227 */ /* 0x001fca00078e00ff */
[----:B------:R-:W-:-:S07]  /*51e0*/  @P2 SHF.R.U32.HI R15, RZ, R23, R22 ;  /* 0x00000017ff0f2219 */ /* 0x000fce0000011616 */
.L_x_940:
[----:B------:R-:W-:Y:S05]  /*51f0*/  BSYNC B0 ;  /* 0x0000000000007941 */ /* 0x000fea0003800000 */
.L_x_938:
[----:B------:R-:W-:-:S05]  /*5200*/  IMAD R15, R15, R21, R140 ;  /* 0x000000150f0f7224 */ /* 0x000fca00078e028c */
[----:B------:R-:W-:Y:S02]  /*5210*/  VIADDMNMX R0, R15, R21, R0, PT ;  /* 0x000000150f007246 */ /* 0x000fe40003800100 */
[----:B------:R-:W-:-:S07]  /*5220*/  VIMNMX R2, R2, R15, !PT ;  /* 0x0000000f02027248 */ /* 0x000fce0007fe0100 */
.L_x_937:
[C---:B------:R-:W-:Y:S02]  /*5230*/  ISETP.GE.AND P2, PT, R149.reuse, 0x2, PT ;  /* 0x000000029500780c */ /* 0x040fe40003f46270 */
[C---:B------:R-:W-:Y:S02]  /*5240*/  ISETP.GE.AND P5, PT, R149.reuse, 0xa, PT ;  /* 0x0000000a9500780c */ /* 0x040fe40003fa6270 */
[----:B------:R-:W-:Y:S02]  /*5250*/  ISETP.GT.AND P3, PT, R2, 0x1, !P2 ;  /* 0x000000010200780c */ /* 0x000fe40005764270 */
[----:B------:R-:W-:Y:S02]  /*5260*/  P2R R139, PR, RZ, 0x20 ;  /* 0x00000020ff8b7803 */ /* 0x000fe40000000000 */
[----:B------:R-:W-:Y:S02]  /*5270*/  ISETP.LT.OR P4, PT, R0, 0x2, P3 ;  /* 0x000000020000780c */ /* 0x000fe40001f81670 */
[----:B------:R-:W-:-:S02]  /*5280*/  ISETP.GE.AND P3, PT, R149, 0x9, PT ;  /* 0x000000099500780c */ /* 0x000fc40003f66270 */
        /* <DEDUP_REMOVED lines=28> */
[----:B------:R-:W-:Y:S01]  /*5450*/  ISETP.GT.AND P4, PT, R2, 0x20, !P5 ;  /* 0x000000200200780c */ /* 0x000fe20006f84270 */
[----:B------:R-:W0:Y:S01]  /*5460*/  SHFL.IDX PT, R101, R14, 0x1, 0x1c1f ;  /* 0x003c1f000e657f89 */ /* 0x000e2200000e0000 */
        /* <DEDUP_REMOVED lines=61> */
[----:B------:R-:W-:-:S04]  /*5840*/  ISETP.LT.OR P4, PT, R0, 0x51, P4 ;  /* 0x000000510000780c */ /* 0x000fc80002781670 */
[----:B------:R-:W-:Y:S02]  /*5850*/  FSEL R93, R128, -INF , !P4 ;  /* 0xff800000805d7808 */ /* 0x000fe40006000000 */
[----:B------:R-:W-:-:S04]  /*5860*/  ISETP.GE.AND P4, PT, R149, 0x52, PT ;  /* 0x000000529500780c */ /* 0x000fc80003f86270 */
[----:B------:R-:W-:-:S04]  /*5870*/  ISETP.GT.AND P5, PT, R2, 0x51, !P4 ;  /* 0x000000510200780c */ /* 0x000fc800067a4270 */
[----:B------:R-:W-:-:S04]  /*5880*/  ISETP.LT.OR P5, PT, R0, 0x52, P5 ;  /* 0x000000520000780c */ /* 0x000fc80002fa1670 */
[----:B------:R-:W-:Y:S02]  /*5890*/  FSEL R129, R129, -INF , !P5 ;  /* 0xff80000081817808 */ /* 0x000fe40006800000 */
[----:B------:R-:W-:-:S04]  /*58a0*/  ISETP.GE.AND P5, PT, R149, 0x59, PT ;  /* 0x000000599500780c */ /* 0x000fc80003fa6270 */
[----:B------:R-:W-:-:S04]  /*58b0*/  ISETP.GT.AND P6, PT, R2, 0x58, !P5 ;  /* 0x000000580200780c */ /* 0x000fc80006fc4270 */
[----:B------:R-:W-:-:S04]  /*58c0*/  ISETP.LT.OR P6, PT, R0, 0x59, P6 ;  /* 0x000000590000780c */ /* 0x000fc800037c1670 */
[----:B------:R-:W-:Y:S02]  /*58d0*/  FSEL R89, R132, -INF , !P6 ;  /* 0xff80000084597808 */ /* 0x000fe40007000000 */
[----:B------:R-:W-:-:S04]  /*58e0*/  ISETP.GE.AND P6, PT, R149, 0x1, PT ;  /* 0x000000019500780c */ /* 0x000fc80003fc6270 */
[----:B------:R-:W-:Y:S02]  /*58f0*/  P2R R92, PR, RZ, 0x40 ;  /* 0x00000040ff5c7803 */ /* 0x000fe40000000000 */
[----:B------:R-:W-:-:S04]  /*5900*/  ISETP.GT.AND P6, PT, R2, RZ, !P6 ;  /* 0x000000ff0200720c */ /* 0x000fc800077c4270 */
[----:B------:R-:W-:-:S04]  /*5910*/  ISETP.LT.OR P6, PT, R0, 0x1, P6 ;  /* 0x000000010000780c */ /* 0x000fc800037c1670 */
[----:B------:R-:W-:Y:S02]  /*5920*/  FSEL R165, R88, -INF , !P6 ;  /* 0xff80000058a57808 */ /* 0x000fe40007000000 */
[----:B------:R-:W-:-:S04]  /*5930*/  ISETP.GE.AND P6, PT, R149, 0x5a, PT ;  /* 0x0000005a9500780c */ /* 0x000fc80003fc6270 */
[----:B------:R-:W-:Y:S02]  /*5940*/  P2R R128, PR, RZ, 0x40 ;  /* 0x00000040ff807803 */ /* 0x000fe40000000000 */
[----:B------:R-:W-:Y:S01]  /*5950*/  ISETP.GT.AND P6, PT, R2, 0x59, !P6 ;  /* 0x000000590200780c */ /* 0x000fe200077c4270 */
[----:B0-----:R-:W-:-:S03]  /*5960*/  IMAD.IADD R2, R138, 0x1, R101 ;  /* 0x000000018a027824 */ /* 0x001fc600078e0265 */
[----:B------:R-:W-:Y:S01]  /*5970*/  ISETP.LT.OR P6, PT, R0, 0x5a, P6 ;  /* 0x0000005a0000780c */ /* 0x000fe200037c1670 */
[----:B------:R-:W-:-:S03]  /*5980*/  IMAD.IADD R0, R136, 0x1, R101 ;  /* 0x0000000188007824 */ /* 0x000fc600078e0265 */
[----:B------:R-:W-:Y:S02]  /*5990*/  FSEL R133, R133, -INF , !P6 ;  /* 0xff80000085857808 */ /* 0x000fe40007000000 */
[----:B------:R-:W-:-:S13]  /*59a0*/  ISETP.NE.AND P6, PT, R161, RZ, PT ;  /* 0x000000ffa100720c */ /* 0x000fda0003fc5270 */
[----:B------:R-:W-:Y:S05]  /*59b0*/  @!P6 BRA `(.L_x_941) ;  /* 0x000000000058e947 */ /* 0x000fea0003800000 */
        /* <DEDUP_REMOVED lines=13> */
.L_x_943:
[----:B------:R-:W-:-:S05]  /*5a90*/  IMAD.U32 R22, RZ, RZ, UR6 ;  /* 0x00000006ff167e24 */ /* 0x000fca000f8e00ff */
[----:B------:R-:W-:-:S13]  /*5aa0*/  ISETP.NE.AND P6, PT, R22, 0x1, PT ;  /* 0x000000011600780c */ /* 0x000fda0003fc5270 */
[----:B------:R-:W0:Y:S02]  /*5ab0*/  @P6 LDC.64 R104, c[0x0][0x9e8] ;  /* 0x00027a00ff686b82 */ /* 0x000e240000000a00 */
[----:B0-----:R-:W-:-:S05]  /*5ac0*/  @P6 IMAD.HI.U32 R14, R101, R104, RZ ;  /* 0x00000068650e6227 */ /* 0x001fca00078e00ff */
[----:B------:R-:W-:-:S07]  /*5ad0*/  @P6 SHF.R.U32.HI R101, RZ, R105, R14 ;  /* 0x00000069ff656219 */ /* 0x000fce000001160e */
.L_x_944:
[----:B------:R-:W-:Y:S05]  /*5ae0*/  BSYNC B0 ;  /* 0x0000000000007941 */ /* 0x000fea0003800000 */
.L_x_942:
[----:B------:R-:W-:-:S05]  /*5af0*/  IMAD R101, R101, R22, R140 ;  /* 0x0000001665657224 */ /* 0x000fca00078e028c */
[----:B------:R-:W-:Y:S02]  /*5b00*/  VIADDMNMX R0, R101, R22, R0, PT ;  /* 0x0000001665007246 */ /* 0x000fe40003800100 */
[----:B------:R-:W-:-:S07]  /*5b10*/  VIMNMX R2, R2, R101, !PT ;  /* 0x0000006502027248 */ /* 0x000fce0007fe0100 */
.L_x_941:
[C---:B------:R-:W-:Y:S01]  /*5b20*/  ISETP.GT.AND P2, PT, R2.reuse, 0x1, !P2 ;  /* 0x000000010200780c */ /* 0x040fe20005744270 */
[----:B------:R-:W-:Y:S01]  /*5b30*/  UMOV UR5, UR4 ;  /* 0x0000000400057c82 */ /* 0x000fe20008000000 */
[----:B------:R-:W-:Y:S02]  /*5b40*/  ISETP.GT.AND P3, PT, R2, 0x8, !P3 ;  /* 0x000000080200780c */ /* 0x000fe40005f64270 */
        /* <DEDUP_REMOVED lines=38> */
[----:B------:R-:W-:Y:S02]  /*5db0*/  ISETP.GT.AND P2, PT, R2, 0x20, !P3 ;  /* 0x000000200200780c */ /* 0x000fe40005f44270 */
[----:B------:R-:W-:-:S02]  /*5dc0*/  FMNMX.FTZ R14, R23, R14, !PT ;  /* 0x0000000e170e7209 */ /* 0x000fc40007810000 */
[----:B------:R-:W-:Y:S02]  /*5dd0*/  ISETP.LT.OR P2, PT, R0, 0x21, P2 ;  /* 0x000000210000780c */ /* 0x000fe40001741670 */
[----:B------:R-:W-:Y:S02]  /*5de0*/  FMNMX.FTZ R14, R113, R14, !PT ;  /* 0x0000000e710e7209 */ /* 0x000fe40007810000 */
[----:B------:R-:W-:Y:S02]  /*5df0*/  FSEL R141, R106, -INF , !P2 ;  /* 0xff8000006a8d7808 */ /* 0x000fe40005000000 */
[----:B------:R-:W-:Y:S02]  /*5e00*/  ISETP.GT.AND P2, PT, R2, 0x21, !P6 ;  /* 0x000000210200780c */ /* 0x000fe40007744270 */
[----:B------:R-:W-:Y:S02]  /*5e10*/  ISETP.NE.AND P6, PT, R147, RZ, PT ;  /* 0x000000ff9300720c */ /* 0x000fe40003fc5270 */
        /* <DEDUP_REMOVED lines=19> */
[----:B------:R-:W-:Y:S02]  /*5f50*/  ISETP.GT.AND P2, PT, R2, 0x30, !P2 ;  /* 0x000000300200780c */ /* 0x000fe40005744270 */
[----:B------:R-:W-:Y:S02]  /*5f60*/  ISETP.NE.AND P3, PT, R124, RZ, PT ;  /* 0x000000ff7c00720c */ /* 0x000fe40003f65270 */
[----:B------:R-:W-:Y:S02]  /*5f70*/  ISETP.LT.OR P2, PT, R0, 0x31, P2 ;  /* 0x000000310000780c */ /* 0x000fe40001741670 */
[----:B------:R-:W-:Y:S02]  /*5f80*/  FMNMX.FTZ R14, R89, R14, !PT ;  /* 0x0000000e590e7209 */ /* 0x000fe40007810000 */
[----:B------:R-:W-:Y:S02]  /*5f90*/  FSEL R107, R114, -INF , !P2 ;  /* 0xff800000726b7808 */ /* 0x000fe40005000000 */
[----:B------:R-:W-:-:S02]  /*5fa0*/  ISETP.NE.AND P2, PT, R112, RZ, PT ;  /* 0x000000ff7000720c */ /* 0x000fc40003f45270 */
[----:B------:R-:W-:Y:S02]  /*5fb0*/  FMNMX.FTZ R22, R133, R14, !PT ;  /* 0x0000000e85167209 */ /* 0x000fe40007810000 */
[C---:B------:R-:W-:Y:S01]  /*5fc0*/  ISETP.GT.AND P2, PT, R2.reuse, 0x31, !P2 ;  /* 0x000000310200780c */ /* 0x040fe20005744270 */
[----:B------:R-:W0:Y:S01]  /*5fd0*/  LDC R14, c[0x0][0x988] ;  /* 0x00026200ff0e7b82 */ /* 0x000e220000000800 */
[----:B------:R-:W-:Y:S01]  /*5fe0*/  ISETP.GT.AND P4, PT, R2, 0x51, !P4 ;  /* 0x000000510200780c */ /* 0x000fe20006784270 */
[----:B------:R-:W1:Y:S01]  /*5ff0*/  SHFL.BFLY PT, R163, R22, 0x2, 0x1f ;  /* 0x0c401f0016a37f89 */ /* 0x000e6200000e0000 */
[C---:B------:R-:W-:Y:S02]  /*6000*/  ISETP.LT.OR P2, PT, R0.reuse, 0x32, P2 ;  /* 0x000000320000780c */ /* 0x040fe40001741670 */
[----:B------:R-:W-:Y:S02]  /*6010*/  ISETP.LT.OR P4, PT, R0, 0x52, P4 ;  /* 0x000000520000780c */ /* 0x000fe40002781670 */
[----:B------:R-:W-:-:S02]  /*6020*/  FSEL R115, R115, -INF , !P2 ;  /* 0xff80000073737808 */ /* 0x000fc40005000000 */
[----:B------:R-:W-:Y:S02]  /*6030*/  ISETP.NE.AND P2, PT, R150, RZ, PT ;  /* 0x000000ff9600720c */ /* 0x000fe40003f45270 */
[C---:B------:R-:W-:Y:S02]  /*6040*/  ISETP.GT.AND P5, PT, R2.reuse, 0x58, !P5 ;  /* 0x000000580200780c */ /* 0x040fe40006fa4270 */
[----:B------:R-:W-:Y:S02]  /*6050*/  ISETP.GT.AND P2, PT, R2, 0x38, !P2 ;  /* 0x000000380200780c */ /* 0x000fe40005744270 */
[----:B------:R-:W-:Y:S02]  /*6060*/  FSEL R131, R131, -INF , !P4 ;  /* 0xff80000083837808 */ /* 0x000fe40006000000 */
[C---:B------:R-:W-:Y:S02]  /*6070*/  ISETP.LT.OR P2, PT, R0.reuse, 0x39, P2 ;  /* 0x000000390000780c */ /* 0x040fe40001741670 */
[----:B------:R-:W-:-:S02]  /*6080*/  ISETP.LT.OR P5, PT, R0, 0x59, P5 ;  /* 0x000000590000780c */ /* 0x000fc40002fa1670 */
[----:B------:R-:W-:Y:S02]  /*6090*/  FSEL R111, R118, -INF , !P2 ;  /* 0xff800000766f7808 */ /* 0x000fe40005000000 */
[----:B------:R-:W-:Y:S02]  /*60a0*/  ISETP.NE.AND P2, PT, R116, RZ, PT ;  /* 0x000000ff7400720c */ /* 0x000fe40003f45270 */
[----:B-1----:R-:W-:Y:S02]  /*60b0*/  FMNMX.FTZ R88, R22, R163, !PT ;  /* 0x000000a316587209 */ /* 0x002fe40007810000 */
[----:B------:R-:W-:-:S03]  /*60c0*/  ISETP.GT.AND P2, PT, R2, 0x39, !P2 ;  /* 0x000000390200780c */ /* 0x000fc60005744270 */
[----:B------:R-:W1:Y:S01]  /*60d0*/  SHFL.BFLY PT, R163, R88, 0x1, 0x1f ;  /* 0x0c201f0058a37f89 */ /* 0x000e6200000e0000 */
[----:B------:R-:W-:-:S04]  /*60e0*/  ISETP.LT.OR P2, PT, R0, 0x3a, P2 ;  /* 0x0000003a0000780c */ /* 0x000fc80001741670 */
[----:B------:R-:W-:Y:S02]  /*60f0*/  FSEL R119, R119, -INF , !P2 ;  /* 0xff80000077777808 */ /* 0x000fe40005000000 */
[----:B------:R-:W-:-:S04]  /*6100*/  ISETP.NE.AND P2, PT, R152, RZ, PT ;  /* 0x000000ff9800720c */ /* 0x000fc80003f45270 */
[----:B------:R-:W-:-:S04]  /*6110*/  ISETP.GT.AND P2, PT, R2, 0x40, !P2 ;  /* 0x000000400200780c */ /* 0x000fc80005744270 */
[----:B------:R-:W-:-:S04]  /*6120*/  ISETP.LT.OR P2, PT, R0, 0x41, P2 ;  /* 0x000000410000780c */ /* 0x000fc80001741670 */
[----:B------:R-:W-:Y:S02]  /*6130*/  FSEL R153, R122, -INF , !P2 ;  /* 0xff8000007a997808 */ /* 0x000fe40005000000 */
[----:B------:R-:W-:Y:S02]  /*6140*/  ISETP.NE.AND P2, PT, R120, RZ, PT ;  /* 0x000000ff7800720c */ /* 0x000fe40003f45270 */
[----:B-1----:R-:W-:Y:S02]  /*6150*/  FMNMX.FTZ R163, R88, R163, !PT ;  /* 0x000000a358a37209 */ /* 0x002fe40007810000 */
[----:B------:R-:W-:-:S04]  /*6160*/  ISETP.GT.AND P2, PT, R2, 0x41, !P2 ;  /* 0x000000410200780c */ /* 0x000fc80005744270 */
[----:B------:R-:W-:-:S04]  /*6170*/  ISETP.LT.OR P2, PT, R0, 0x42, P2 ;  /* 0x000000420000780c */ /* 0x000fc80001741670 */
[----:B------:R-:W-:Y:S02]  /*6180*/  FSEL R123, R123, -INF , !P2 ;  /* 0xff8000007b7b7808 */ /* 0x000fe40005000000 */
[----:B------:R-:W-:-:S04]  /*6190*/  ISETP.NE.AND P2, PT, R154, RZ, PT ;  /* 0x000000ff9a00720c */ /* 0x000fc80003f45270 */
[----:B------:R-:W-:-:S04]  /*61a0*/  ISETP.GT.AND P2, PT, R2, 0x48, !P2 ;  /* 0x000000480200780c */ /* 0x000fc80005744270 */
[----:B------:R-:W-:-:S04]  /*61b0*/  ISETP.LT.OR P2, PT, R0, 0x49, P2 ;  /* 0x000000490000780c */ /* 0x000fc80001741670 */
[----:B------:R-:W-:Y:S02]  /*61c0*/  FSEL R157, R126, -INF , !P2 ;  /* 0xff8000007e9d7808 */ /* 0x000fe40005000000 */
[----:B------:R-:W-:-:S04]  /*61d0*/  ISETP.GT.AND P2, PT, R2, 0x49, !P3 ;  /* 0x000000490200780c */ /* 0x000fc80005f44270 */
[----:B------:R-:W-:-:S04]  /*61e0*/  ISETP.LT.OR P2, PT, R0, 0x4a, P2 ;  /* 0x0000004a0000780c */ /* 0x000fc80001741670 */
[----:B------:R-:W-:Y:S02]  /*61f0*/  FSEL R127, R127, -INF , !P2 ;  /* 0xff8000007f7f7808 */ /* 0x000fe40005000000 */
[----:B------:R-:W-:Y:S02]  /*6200*/  ISETP.GT.AND P2, PT, R2, 0x50, !P6 ;  /* 0x000000500200780c */ /* 0x000fe40007744270 */
[----:B------:R-:W-:Y:S01]  /*6210*/  ISETP.NE.AND P6, PT, R92, RZ, PT ;  /* 0x000000ff5c00720c */ /* 0x000fe20003fc5270 */
[----:B0-----:R-:W-:Y:S01]  /*6220*/  FMUL.FTZ R92, R163, R14 ;  /* 0x0000000ea35c7220 */ /* 0x001fe20000410000 */
[----:B------:R-:W-:-:S04]  /*6230*/  ISETP.LT.OR P2, PT, R0, 0x51, P2 ;  /* 0x000000510000780c */ /* 0x000fc80001741670 */
[----:B------:R-:W-:Y:S02]  /*6240*/  FSEL R159, R130, -INF , !P2 ;  /* 0xff800000829f7808 */ /* 0x000fe40005000000 */
[----:B------:R-:W-:Y:S02]  /*6250*/  ISETP.GT.AND P2, PT, R2, RZ, !P6 ;  /* 0x000000ff0200720c */ /* 0x000fe40007744270 */
[----:B------:R-:W-:Y:S02]  /*6260*/  ISETP.NE.AND P6, PT, R128, RZ, PT ;  /* 0x000000ff8000720c */ /* 0x000fe40003fc5270 */
[----:B------:R-:W-:Y:S02]  /*6270*/  ISETP.LT.OR P2, PT, R0, 0x1, P2 ;  /* 0x000000010000780c */ /* 0x000fe40001741670 */
[----:B------:R-:W-:Y:S02]  /*6280*/  ISETP.GT.AND P3, PT, R2, 0x59, !P6 ;  /* 0x000000590200780c */ /* 0x000fe40007764270 */
[----:B------:R-:W-:-:S02]  /*6290*/  FSEL R90, R90, -INF , !P2 ;  /* 0xff8000005a5a7808 */ /* 0x000fc40005000000 */
[----:B------:R-:W-:Y:S02]  /*62a0*/  FSETP.NEU.FTZ.AND P2, PT, R163, -INF , PT ;  /* 0xff800000a300780b */ /* 0x000fe40003f5d000 */
[----:B------:R-:W-:Y:S02]  /*62b0*/  FMNMX.FTZ R22, R90, R11, !PT ;  /* 0x0000000b5a167209 */ /* 0x000fe40007810000 */
[----:B------:R-:W-:Y:S02]  /*62c0*/  FSEL R92, R92, RZ, P2 ;  /* 0x000000ff5c5c7208 */ /* 0x000fe40001000000 */
[----:B------:R-:W-:Y:S02]  /*62d0*/  FMNMX.FTZ R22, R101, R22, !PT ;  /* 0x0000001665167209 */ /* 0x000fe40007810000 */
[----:B------:R-:W-:Y:S01]  /*62e0*/  ISETP.LT.OR P3, PT, R0, 0x5a, P3 ;  /* 0x0000005a0000780c */ /* 0x000fe20001f61670 */
[--C-:B------:R-:W-:Y:S01]  /*62f0*/  FFMA.FTZ R148, R151, R14, -R92.reuse ;  /* 0x0000000e97947223 */ /* 0x100fe2000001085c */
[----:B------:R-:W-:Y:S01]  /*6300*/  FMNMX.FTZ R22, R91, R22, !PT ;  /* 0x000000165b167209 */ /* 0x000fe20007810000 */
[-CC-:B------:R-:W-:Y:S01]  /*6310*/  FFMA.FTZ R150, R137, R14.reuse, -R92.reuse ;  /* 0x0000000e89967223 */ /* 0x180fe2000001085c */
[----:B------:R-:W-:Y:S01]  /*6320*/  FSEL R151, R134, -INF , !P5 ;  /* 0xff80000086977808 */ /* 0x000fe20006800000 */
[--C-:B------:R-:W-:Y:S01]  /*6330*/  FFMA.FTZ R142, R15, R14, -R92.reuse ;  /* 0x0000000e0f8e7223 */ /* 0x100fe2000001085c */
[----:B------:R-:W-:Y:S01]  /*6340*/  FMNMX.FTZ R22, R95, R22, !PT ;  /* 0x000000165f167209 */ /* 0x000fe20007810000 */
[-CC-:B------:R-:W-:Y:S01]  /*6350*/  FFMA.FTZ R138, R89, R14.reuse, -R92.reuse ;  /* 0x0000000e598a7223 */ /* 0x180fe2000001085c */
[----:B------:R-:W-:Y:S01]  /*6360*/  FSEL R135, R135, -INF , !P3 ;  /* 0xff80000087877808 */ /* 0x000fe20005800000 */
[--C-:B------:R-:W-:Y:S01]  /*6370*/  FFMA.FTZ R144, R23, R14, -R92.reuse ;  /* 0x0000000e17907223 */ /* 0x100fe2000001085c */
[----:B------:R-:W-:Y:S01]  /*6380*/  FMNMX.FTZ R22, R105, R22, !PT ;  /* 0x0000001669167209 */ /* 0x000fe20007810000 */
[-CC-:B------:R-:W-:Y:S01]  /*6390*/  FFMA.FTZ R23, R113, R14.reuse, -R92.reuse ;  /* 0x0000000e71177223 */ /* 0x180fe2000001085c */
[----:B------:R-:W-:Y:S01]  /*63a0*/  FSEL R2, R163, RZ, P2 ;  /* 0x000000ffa3027208 */ /* 0x000fe20001000000 */
[--C-:B------:R-:W-:Y:S01]  /*63b0*/  FFMA.FTZ R146, R97, R14, -R92.reuse ;  /* 0x0000000e61927223 */ /* 0x100fe2000001085c */
[----:B------:R-:W-:Y:S01]  /*63c0*/  FMNMX.FTZ R22, R99, R22, !PT ;  /* 0x0000001663167209 */ /* 0x000fe20007810000 */
[-CC-:B------:R-:W-:Y:S01]  /*63d0*/  FFMA.FTZ R140, R21, R14.reuse, -R92.reuse ;  /* 0x0000000e158c7223 */ /* 0x180fe2000001085c */
[--C-:B------:R-:W-:Y:S01]  /*63e0*/  FFMA.FTZ R136, R93, R14, -R92.reuse ;  /* 0x0000000e5d887223 */ /* 0x100fe2000001085c */
[----:B------:R-:W-:Y:S01]  /*63f0*/  FADD.FTZ R89, -R2, R3 ;  /* 0x0000000302597221 */ /* 0x000fe20000010100 */
        /* <DEDUP_REMOVED lines=39> */
[----:B------:R-:W-:Y:S04]  /*6670*/  MUFU.EX2 R154, R154 ;  /* 0x0000009a009a7308 */ /* 0x000fe80000000800 */
[----:B------:R-:W0:Y:S04]  /*6680*/  SHFL.BFLY PT, R137, R22, 0x2, 0x1f ;  /* 0x0c401f0016897f89 */ /* 0x000e2800000e0000 */
        /* <DEDUP_REMOVED lines=9> */
[----:B0-----:R-:W-:Y:S01]  /*6720*/  FMNMX.FTZ R15, R137, R0, !PT ;  /* 0x00000000890f7209 */ /* 0x001fe20007810000 */
[----:B------:R-:W-:-:S03]  /*6730*/  FMUL.FTZ R0, R89, R14 ;  /* 0x0000000e59007220 */ /* 0x000fc60000410000 */
[C---:B------:R-:W-:Y:S01]  /*6740*/  FSETP.NEU.FTZ.AND P2, PT, R15.reuse, -INF , PT ;  /* 0xff8000000f00780b */ /* 0x040fe20003f5d000 */
[CC--:B------:R-:W-:Y:S02]  /*6750*/  FMUL.FTZ R2, R15.reuse, R14.reuse ;  /* 0x0000000e0f027220 */ /* 0x0c0fe40000410000 */
[----:B------:R-:W0:Y:S03]  /*6760*/  MUFU.EX2 R0, R0 ;  /* 0x0000000000007308 */ /* 0x000e260000000800 */
[----:B------:R-:W-:Y:S02]  /*6770*/  FSEL R92, R2, RZ, P2 ;  /* 0x000000ff025c7208 */ /* 0x000fe40001000000 */
[----:B------:R-:W-:Y:S02]  /*6780*/  FSEL R2, R15, RZ, P2 ;  /* 0x000000ff0f027208 */ /* 0x000fe40001000000 */
[----:B------:R-:W-:Y:S01]  /*6790*/  ISETP.GT.AND P2, PT, R20, R13, PT ;  /* 0x0000000d1400720c */ /* 0x000fe20003f44270 */
[-CC-:B------:R-:W-:Y:S01]  /*67a0*/  FFMA.FTZ R89, R90, R14.reuse, -R92.reuse ;  /* 0x0000000e5a597223 */ /* 0x180fe2000001085c */
[-CC-:B------:R-:W-:Y:S01]  /*67b0*/  FFMA.FTZ R88, R101, R14.reuse, -R92.reuse ;  /* 0x0000000e65587223 */ /* 0x180fe2000001085c */
[----:B------:R-:W-:Y:S01]  /*67c0*/  FADD.FTZ R11, -R2, R11 ;  /* 0x0000000b020b7221 */ /* 0x000fe20000010100 */
[-CC-:B------:R-:W-:Y:S01]  /*67d0*/  FFMA.FTZ R22, R91, R14.reuse, -R92.reuse ;  /* 0x0000000e5b167223 */ /* 0x180fe2000001085c */
[-CC-:B------:R-:W-:Y:S01]  /*67e0*/  FFMA.FTZ R95, R95, R14.reuse, -R92.reuse ;  /* 0x0000000e5f5f7223 */ /* 0x180fe2000001085c */
[-CC-:B------:R-:W-:Y:S01]  /*67f0*/  FFMA.FTZ R105, R105, R14.reuse, -R92.reuse ;  /* 0x0000000e69697223 */ /* 0x180fe2000001085c */
[-C--:B------:R-:W-:Y:S01]  /*6800*/  FMUL.FTZ R11, R11, R14.reuse ;  /* 0x0000000e0b0b7220 */ /* 0x080fe20000410000 */
[----:B------:R-:W-:Y:S01]  /*6810*/  MUFU.EX2 R89, R89 ;  /* 0x0000005900597308 */ /* 0x000fe20000000800 */
[--C-:B------:R-:W-:Y:S01]  /*6820*/  FFMA.FTZ R99, R99, R14, -R92.reuse ;  /* 0x0000000e63637223 */ /* 0x100fe2000001085c */
[----:B0-----:R-:W-:Y:S01]  /*6830*/  FFMA.FTZ R91, R0, R8, R165 ;  /* 0x00000008005b7223 */ /* 0x001fe200000100a5 */
[-CC-:B------:R-:W-:Y:S01]  /*6840*/  FFMA.FTZ R139, R139, R14.reuse, -R92.reuse ;  /* 0x0000000e8b8b7223 */ /* 0x180fe2000001085c */
[-CC-:B------:R-:W-:Y:S01]  /*6850*/  FFMA.FTZ R103, R103, R14.reuse, -R92.reuse ;  /* 0x0000000e67677223 */ /* 0x180fe2000001085c */
[-CC-:B------:R-:W-:Y:S01]  /*6860*/  FFMA.FTZ R141, R141, R14.reuse, -R92.reuse ;  /* 0x0000000e8d8d7223 */ /* 0x180fe2000001085c */
[----:B------:R-:W-:Y:S01]  /*6870*/  FADD.FTZ R91, R156, R91 ;  /* 0x0000005b9c5b7221 */ /* 0x000fe20000010000 */
[-CC-:B------:R-:W-:Y:S01]  /*6880*/  FFMA.FTZ R143, R143, R14.reuse, -R92.reuse ;  /* 0x0000000e8f8f7223 */ /* 0x180fe2000001085c */
[----:B------:R0:W1:Y:S01]  /*6890*/  MUFU.EX2 R2, R11 ;  /* 0x0000000b00027308 */ /* 0x0000620000000800 */
[-CC-:B------:R-:W-:Y:S01]  /*68a0*/  FFMA.FTZ R147, R147, R14.reuse, -R92.reuse ;  /* 0x0000000e93937223 */ /* 0x180fe2000001085c */
[----:B------:R-:W-:Y:S01]  /*68b0*/  FADD.FTZ R8, R158, R91 ;  /* 0x0000005b9e087221 */ /* 0x000fe20000010000 */
[-CC-:B------:R-:W-:Y:S01]  /*68c0*/  FFMA.FTZ R149, R149, R14.reuse, -R92.reuse ;  /* 0x0000000e95957223 */ /* 0x180fe2000001085c */
[-CC-:B------:R-:W-:Y:S01]  /*68d0*/  FFMA.FTZ R107, R107, R14.reuse, -R92.reuse ;  /* 0x0000000e6b6b7223 */ /* 0x180fe2000001085c */
[-C--:B------:R-:W-:Y:S01]  /*68e0*/  FFMA.FTZ R115, R115, R14.reuse, -R92 ;  /* 0x0000000e73737223 */ /* 0x080fe2000001085c */
[----:B------:R-:W-:Y:S01]  /*68f0*/  FADD.FTZ R91, R167, R8 ;  /* 0x00000008a75b7221 */ /* 0x000fe20000010000 */
[-CC-:B------:R-:W-:Y:S01]  /*6900*/  FFMA.FTZ R111, R111, R14.reuse, -R92.reuse ;  /* 0x0000000e6f6f7223 */ /* 0x180fe2000001085c */
[----:B------:R-:W2:Y:S01]  /*6910*/  MUFU.EX2 R88, R88 ;  /* 0x0000005800587308 */ /* 0x000ea20000000800 */
[----:B------:R-:W-:Y:S01]  /*6920*/  FFMA.FTZ R119, R119, R14, -R92 ;  /* 0x0000000e77777223 */ /* 0x000fe2000001085c */
[----:B------:R-:W-:Y:S01]  /*6930*/  FADD.FTZ R8, R152, R91 ;  /* 0x0000005b98087221 */ /* 0x000fe20000010000 */
[----:B------:R-:W-:-:S02]  /*6940*/  IMAD.U32 R90, RZ, RZ, UR11 ;  /* 0x0000000bff5a7e24 */ /* 0x000fc4000f8e00ff */
[-CC-:B------:R-:W-:Y:S01]  /*6950*/  FFMA.FTZ R153, R153, R14.reuse, -R92.reuse ;  /* 0x0000000e99997223 */ /* 0x180fe2000001085c */
[-C--:B------:R-:W-:Y:S01]  /*6960*/  FFMA.FTZ R123, R123, R14.reuse, -R92 ;  /* 0x0000000e7b7b7223 */ /* 0x080fe2000001085c */
[----:B0-----:R-:W-:Y:S01]  /*6970*/  FADD.FTZ R11, R169, R8 ;  /* 0x00000008a90b7221 */ /* 0x001fe20000010000 */
[----:B------:R-:W-:Y:S01]  /*6980*/  @!P1 VIADD R90, R90, 0x2a860 ;  /* 0x0002a8605a5a9836 */ /* 0x000fe20000000000 */
[----:B------:R-:W0:Y:S01]  /*6990*/  MUFU.EX2 R22, R22 ;  /* 0x0000001600167308 */ /* 0x000e220000000800 */
[----:B-1----:R-:W-:Y:S01]  /*69a0*/  FFMA.FTZ R5, R2, R5, R89 ;  /* 0x0000000502057223 */ /* 0x002fe20000010059 */
[----:B------:R-:W-:Y:S01]  /*69b0*/  FADD.FTZ R8, R154, R11 ;  /* 0x0000000b9a087221 */ /* 0x000fe20000010000 */
[-C--:B------:R-:W-:Y:S01]  /*69c0*/  FFMA.FTZ R157, R157, R14.reuse, -R92 ;  /* 0x0000000e9d9d7223 */ /* 0x080fe2000001085c */
[----:B------:R-:W-:Y:S01]  /*69d0*/  @!P1 PRMT R90, RZ, 0x654, R90 ;  /* 0x00000654ff5a9816 */ /* 0x000fe2000000005a */
[-C--:B------:R-:W-:Y:S01]  /*69e0*/  FFMA.FTZ R127, R127, R14.reuse, -R92 ;  /* 0x0000000e7f7f7223 */ /* 0x080fe2000001085c */
[----:B------:R-:W-:Y:S01]  /*69f0*/  FADD.FTZ R11, R155, R8 ;  /* 0x000000089b0b7221 */ /* 0x000fe20000010000 */
[-CC-:B------:R-:W-:Y:S01]  /*6a00*/  FFMA.FTZ R159, R159, R14.reuse, -R92.reuse ;  /* 0x0000000e9f9f7223 */ /* 0x180fe2000001085c */
[----:B------:R-:W1:Y:S01]  /*6a10*/  MUFU.EX2 R95, R95 ;  /* 0x0000005f005f7308 */ /* 0x000e620000000800 */
[----:B--2---:R-:W-:Y:S01]  /*6a20*/  FADD.FTZ R5, R88, R5 ;  /* 0x0000000558057221 */ /* 0x004fe20000010000 */
[----:B------:R-:W-:Y:S01]  /*6a30*/  FADD.FTZ R8, R148, R11 ;  /* 0x0000000b94087221 */ /* 0x000fe20000010000 */
[----:B------:R2:W-:Y:S01]  /*6a40*/  @!P1 SYNCS.ARRIVE.TRANS64.RED.A1T0 RZ, [R90+URZ], RZ ;  /* 0x000000ff5aff99a7 */ /* 0x0005e2000810043f */
[-CC-:B------:R-:W-:Y:S01]  /*6a50*/  FFMA.FTZ R131, R131, R14.reuse, -R92.reuse ;  /* 0x0000000e83837223 */ /* 0x180fe2000001085c */
[-C--:B------:R-:W-:Y:S01]  /*6a60*/  FFMA.FTZ R151, R151, R14.reuse, -R92 ;  /* 0x0000000e97977223 */ /* 0x080fe2000001085c */
[----:B------:R-:W-:Y:S01]  /*6a70*/  FADD.FTZ R11, R145, R8 ;  /* 0x00000008910b7221 */ /* 0x000fe20000010000 */
[----:B------:R-:W-:Y:S01]  /*6a80*/  FFMA.FTZ R92, R135, R14, -R92 ;  /* 0x0000000e875c7223 */ /* 0x000fe2000001085c */
[----:B------:R-:W3:Y:S01]  /*6a90*/  MUFU.EX2 R94, R105 ;  /* 0x00000069005e7308 */ /* 0x000ee20000000800 */
[----:B0-----:R-:W-:Y:S01]  /*6aa0*/  FADD.FTZ R5, R22, R5 ;  /* 0x0000000516057221 */ /* 0x001fe20000010000 */
[----:B------:R-:W-:Y:S01]  /*6ab0*/  FADD.FTZ R8, R150, R11 ;  /* 0x0000000b96087221 */ /* 0x000fe20000010000 */
[----:B------:R-:W-:Y:S01]  /*6ac0*/  F2FP.BF16.F32.PACK_AB R154, R155, R154 ;  /* 0x0000009a9b9a723e */ /* 0x000fe200000010ff */
[----:B------:R-:W-:Y:S01]  /*6ad0*/  VIADD R20, R20, 0xffffffff ;  /* 0xffffffff14147836 */ /* 0x000fe20000000000 */
[----:B------:R-:W-:Y:S01]  /*6ae0*/  F2FP.BF16.F32.PACK_AB R148, R145, R148 ;  /* 0x000000949194723e */ /* 0x000fe200000010ff */
[----:B------:R-:W-:Y:S01]  /*6af0*/  FADD.FTZ R11, R109, R8 ;  /* 0x000000086d0b7221 */ /* 0x000fe20000010000 */
[----:B------:R-:W-:Y:S01]  /*6b00*/  F2FP.BF16.F32.PACK_AB R156, R156, R165 ;  /* 0x000000a59c9c723e */ /* 0x000fe200000010ff */
[----:B------:R-:W0:Y:S01]  /*6b10*/  MUFU.EX2 R99, R99 ;  /* 0x0000006300637308 */ /* 0x000e220000000800 */
[----:B-1----:R-:W-:Y:S01]  /*6b20*/  FADD.FTZ R5, R95, R5 ;  /* 0x000000055f057221 */ /* 0x002fe20000010000 */
[----:B------:R-:W-:Y:S01]  /*6b30*/  FADD.FTZ R8, R144, R11 ;  /* 0x0000000b90087221 */ /* 0x000fe20000010000 */
[----:B------:R-:W-:-:S02]  /*6b40*/  F2FP.BF16.F32.PACK_AB R158, R167, R158 ;  /* 0x0000009ea79e723e */ /* 0x000fc400000010ff */
[----:B------:R-:W-:Y:S01]  /*6b50*/  F2FP.BF16.F32.PACK_AB R152, R169, R152 ;  /* 0x00000098a998723e */ /* 0x000fe200000010ff */
[----:B------:R-:W-:Y:S01]  /*6b60*/  FADD.FTZ R11, R23, R8 ;  /* 0x00000008170b7221 */ /* 0x000fe20000010000 */
[----:B------:R-:W-:Y:S01]  /*6b70*/  F2FP.BF16.F32.PACK_AB R150, R109, R150 ;  /* 0x000000966d96723e */ /* 0x000fe200000010ff */
[----:B------:R-:W1:Y:S01]  /*6b80*/  MUFU.EX2 R96, R139 ;  /* 0x0000008b00607308 */ /* 0x000e620000000800 */
[----:B---3--:R-:W-:Y:S01]  /*6b90*/  FADD.FTZ R5, R94, R5 ;  /* 0x000000055e057221 */ /* 0x008fe20000010000 */
[----:B------:R-:W-:-:S06]  /*6ba0*/  F2FP.BF16.F32.PACK_AB R144, R23, R144 ;  /* 0x000000901790723e */ /* 0x000fcc00000010ff */
[----:B------:R-:W3:Y:S01]  /*6bb0*/  MUFU.EX2 R103, R103 ;  /* 0x0000006700677308 */ /* 0x000ee20000000800 */
[----:B0-----:R-:W-:-:S07]  /*6bc0*/  FADD.FTZ R5, R99, R5 ;  /* 0x0000000563057221 */ /* 0x001fce0000010000 */
[----:B------:R-:W0:Y:S01]  /*6bd0*/  MUFU.EX2 R98, R141 ;  /* 0x0000008d00627308 */ /* 0x000e220000000800 */
[----:B-1----:R-:W-:-:S07]  /*6be0*/  FADD.FTZ R5, R96, R5 ;  /* 0x0000000560057221 */ /* 0x002fce0000010000 */
[----:B------:R-:W1:Y:S01]  /*6bf0*/  MUFU.EX2 R143, R143 ;  /* 0x0000008f008f7308 */ /* 0x000e620000000800 */
[C---:B---3--:R-:W-:Y:S01]  /*6c00*/  FADD.FTZ R5, R103.reuse, R5 ;  /* 0x0000000567057221 */ /* 0x048fe20000010000 */
[----:B------:R-:W-:-:S06]  /*6c10*/  F2FP.BF16.F32.PACK_AB R155, R103, R96 ;  /* 0x00000060679b723e */ /* 0x000fcc00000010ff */
[----:B------:R-:W3:Y:S01]  /*6c20*/  MUFU.EX2 R100, R147 ;  /* 0x0000009300647308 */ /* 0x000ee20000000800 */
[----:B0-----:R-:W-:-:S07]  /*6c30*/  FADD.FTZ R5, R98, R5 ;  /* 0x0000000562057221 */ /* 0x001fce0000010000 */
[----:B------:R0:W4:Y:S01]  /*6c40*/  MUFU.EX2 R101, R149 ;  /* 0x0000009500657308 */ /* 0x0001220000000800 */
[----:B-1----:R-:W-:-:S07]  /*6c50*/  FADD.FTZ R5, R143, R5 ;  /* 0x000000058f057221 */ /* 0x002fce0000010000 */
[----:B------:R-:W1:Y:S01]  /*6c60*/  MUFU.EX2 R102, R107 ;  /* 0x0000006b00667308 */ /* 0x000e620000000800 */
[----:B---3--:R-:W-:Y:S01]  /*6c70*/  FADD.FTZ R5, R100, R5 ;  /* 0x0000000564057221 */ /* 0x008fe20000010000 */
[----:B0-----:R-:W-:-:S06]  /*6c80*/  F2FP.BF16.F32.PACK_AB R149, R143, R98 ;  /* 0x000000628f95723e */ /* 0x001fcc00000010ff */
[----:B------:R-:W0:Y:S01]  /*6c90*/  MUFU.EX2 R115, R115 ;  /* 0x0000007300737308 */ /* 0x000e220000000800 */
[----:B----4-:R-:W-:-:S07]  /*6ca0*/  FADD.FTZ R5, R101, R5 ;  /* 0x0000000565057221 */ /* 0x010fce0000010000 */
[----:B------:R-:W3:Y:S01]  /*6cb0*/  MUFU.EX2 R146, R146 ;  /* 0x0000009200927308 */ /* 0x000ee20000000800 */
[----:B-1----:R-:W-:-:S07]  /*6cc0*/  FADD.FTZ R5, R102, R5 ;  /* 0x0000000566057221 */ /* 0x002fce0000010000 */
[----:B------:R-:W1:Y:S01]  /*6cd0*/  MUFU.EX2 R104, R111 ;  /* 0x0000006f00687308 */ /* 0x000e620000000800 */
[C---:B0-----:R-:W-:Y:S01]  /*6ce0*/  FADD.FTZ R5, R115.reuse, R5 ;  /* 0x0000000573057221 */ /* 0x041fe20000010000 */
[----:B------:R-:W-:-:S06]  /*6cf0*/  F2FP.BF16.F32.PACK_AB R145, R115, R102 ;  /* 0x000000667391723e */ /* 0x000fcc00000010ff */
[----:B------:R-:W0:Y:S01]  /*6d00*/  MUFU.EX2 R97, R97 ;  /* 0x0000006100617308 */ /* 0x000e220000000800 */
[----:B---3--:R-:W-:-:S07]  /*6d10*/  FADD.FTZ R8, R146, R11 ;  /* 0x0000000b92087221 */ /* 0x008fce0000010000 */
[----:B------:R-:W3:Y:S01]  /*6d20*/  MUFU.EX2 R119, R119 ;  /* 0x0000007700777308 */ /* 0x000ee20000000800 */
[----:B-1----:R-:W-:-:S07]  /*6d30*/  FADD.FTZ R5, R104, R5 ;  /* 0x0000000568057221 */ /* 0x002fce0000010000 */
[----:B------:R-:W1:Y:S01]  /*6d40*/  MUFU.EX2 R140, R140 ;  /* 0x0000008c008c7308 */ /* 0x000e620000000800 */
[C---:B0-----:R-:W-:Y:S01]  /*6d50*/  FADD.FTZ R11, R97.reuse, R8 ;  /* 0x00000008610b7221 */ /* 0x041fe20000010000 */
[----:B------:R-:W-:-:S06]  /*6d60*/  F2FP.BF16.F32.PACK_AB R146, R97, R146 ;  /* 0x000000926192723e */ /* 0x000fcc00000010ff */
[----:B------:R0:W4:Y:S01]  /*6d70*/  MUFU.EX2 R106, R153 ;  /* 0x00000099006a7308 */ /* 0x0001220000000800 */
[C---:B---3--:R-:W-:Y:S01]  /*6d80*/  FADD.FTZ R5, R119.reuse, R5 ;  /* 0x0000000577057221 */ /* 0x048fe20000010000 */
[----:B------:R-:W-:-:S06]  /*6d90*/  F2FP.BF16.F32.PACK_AB R147, R119, R104 ;  /* 0x000000687793723e */ /* 0x000fcc00000010ff */
[----:B------:R-:W3:Y:S01]  /*6da0*/  MUFU.EX2 R21, R21 ;  /* 0x0000001500157308 */ /* 0x000ee20000000800 */
[----:B-1----:R-:W-:Y:S01]  /*6db0*/  FADD.FTZ R8, R140, R11 ;  /* 0x0000000b8c087221 */ /* 0x002fe20000010000 */
[----:B0-----:R-:W-:-:S06]  /*6dc0*/  F2FP.BF16.F32.PACK_AB R153, R99, R94 ;  /* 0x0000005e6399723e */ /* 0x001fcc00000010ff */
[----:B------:R-:W0:Y:S01]  /*6dd0*/  MUFU.EX2 R123, R123 ;  /* 0x0000007b007b7308 */ /* 0x000e220000000800 */
[----:B----4-:R-:W-:-:S07]  /*6de0*/  FADD.FTZ R5, R106, R5 ;  /* 0x000000056a057221 */ /* 0x010fce0000010000 */
[----:B------:R-:W1:Y:S01]  /*6df0*/  MUFU.EX2 R142, R142 ;  /* 0x0000008e008e7308 */ /* 0x000e620000000800 */
[C---:B---3--:R-:W-:Y:S01]  /*6e00*/  FADD.FTZ R11, R21.reuse, R8 ;  /* 0x00000008150b7221 */ /* 0x048fe20000010000 */
[----:B------:R-:W-:Y:S01]  /*6e10*/  F2FP.BF16.F32.PACK_AB R140, R21, R140 ;  /* 0x0000008c158c723e */ /* 0x000fe200000010ff */
[----:B------:R-:W-:-:S05]  /*6e20*/  IMAD.MOV.U32 R21, RZ, RZ, R4 ;  /* 0x000000ffff157224 */ /* 0x000fca00078e0004 */
[----:B--2---:R2:W3:Y:S01]  /*6e30*/  MUFU.EX2 R90, R157 ;  /* 0x0000009d005a7308 */ /* 0x0044e20000000800 */
[C---:B0-----:R-:W-:Y:S01]  /*6e40*/  FADD.FTZ R5, R123.reuse, R5 ;  /* 0x000000057b057221 */ /* 0x041fe20000010000 */
[----:B------:R-:W-:-:S06]  /*6e50*/  F2FP.BF16.F32.PACK_AB R141, R123, R106 ;  /* 0x0000006a7b8d723e */ /* 0x000fcc00000010ff */
[----:B------:R-:W0:Y:S01]  /*6e60*/  MUFU.EX2 R113, R113 ;  /* 0x0000007100717308 */ /* 0x000e220000000800 */
[----:B-1----:R-:W-:Y:S01]  /*6e70*/  FADD.FTZ R8, R142, R11 ;  /* 0x0000000b8e087221 */ /* 0x002fe20000010000 */
[----:B--2---:R-:W-:-:S06]  /*6e80*/  F2FP.BF16.F32.PACK_AB R157, R88, R89 ;  /* 0x00000059589d723e */ /* 0x004fcc00000010ff */
[----:B------:R-:W1:Y:S01]  /*6e90*/  MUFU.EX2 R127, R127 ;  /* 0x0000007f007f7308 */ /* 0x000e620000000800 */
[----:B---3--:R-:W-:-:S07]  /*6ea0*/  FADD.FTZ R5, R90, R5 ;  /* 0x000000055a057221 */ /* 0x008fce0000010000 */
[----:B------:R-:W2:Y:S01]  /*6eb0*/  MUFU.EX2 R136, R136 ;  /* 0x0000008800887308 */ /* 0x000ea20000000800 */
[C---:B0-----:R-:W-:Y:S01]  /*6ec0*/  FADD.FTZ R11, R113.reuse, R8 ;  /* 0x00000008710b7221 */ /* 0x041fe20000010000 */
[----:B------:R-:W-:-:S06]  /*6ed0*/  F2FP.BF16.F32.PACK_AB R142, R113, R142 ;  /* 0x0000008e718e723e */ /* 0x000fcc00000010ff */
[----:B------:R0:W3:Y:S01]  /*6ee0*/  MUFU.EX2 R108, R159 ;  /* 0x0000009f006c7308 */ /* 0x0000e20000000800 */
[C---:B-1----:R-:W-:Y:S01]  /*6ef0*/  FADD.FTZ R5, R127.reuse, R5 ;  /* 0x000000057f057221 */ /* 0x042fe20000010000 */
[----:B------:R-:W-:-:S06]  /*6f00*/  F2FP.BF16.F32.PACK_AB R143, R127, R90 ;  /* 0x0000005a7f8f723e */ /* 0x000fcc00000010ff */
[----:B------:R-:W1:Y:S01]  /*6f10*/  MUFU.EX2 R93, R93 ;  /* 0x0000005d005d7308 */ /* 0x000e620000000800 */
[----:B--2---:R-:W-:Y:S01]  /*6f20*/  FADD.FTZ R8, R136, R11 ;  /* 0x0000000b88087221 */ /* 0x004fe20000010000 */
[----:B0-----:R-:W-:-:S06]  /*6f30*/  F2FP.BF16.F32.PACK_AB R159, R95, R22 ;  /* 0x000000165f9f723e */ /* 0x001fcc00000010ff */
[----:B------:R-:W0:Y:S01]  /*6f40*/  MUFU.EX2 R131, R131 ;  /* 0x0000008300837308 */ /* 0x000e220000000800 */
[----:B---3--:R-:W-:-:S07]  /*6f50*/  FADD.FTZ R5, R108, R5 ;  /* 0x000000056c057221 */ /* 0x008fce0000010000 */
[----:B------:R-:W2:Y:S01]  /*6f60*/  MUFU.EX2 R138, R138 ;  /* 0x0000008a008a7308 */ /* 0x000ea20000000800 */
[C---:B-1----:R-:W-:Y:S01]  /*6f70*/  FADD.FTZ R11, R93.reuse, R8 ;  /* 0x000000085d0b7221 */ /* 0x042fe20000010000 */
[----:B------:R-:W-:-:S06]  /*6f80*/  F2FP.BF16.F32.PACK_AB R136, R93, R136 ;  /* 0x000000885d88723e */ /* 0x000fcc00000010ff */
[----:B------:R1:W3:Y:S01]  /*6f90*/  MUFU.EX2 R110, R151 ;  /* 0x00000097006e7308 */ /* 0x0002e20000000800 */
[C---:B0-----:R-:W-:Y:S01]  /*6fa0*/  FADD.FTZ R5, R131.reuse, R5 ;  /* 0x0000000583057221 */ /* 0x041fe20000010000 */
[----:B------:R-:W-:-:S06]  /*6fb0*/  F2FP.BF16.F32.PACK_AB R137, R131, R108 ;  /* 0x0000006c8389723e */ /* 0x000fcc00000010ff */
[----:B------:R-:W0:Y:S01]  /*6fc0*/  MUFU.EX2 R3, R3 ;  /* 0x0000000300037308 */ /* 0x000e220000000800 */
[----:B--2---:R-:W-:Y:S01]  /*6fd0*/  FADD.FTZ R8, R138, R11 ;  /* 0x0000000b8a087221 */ /* 0x004fe20000010000 */
[----:B-1----:R-:W-:Y:S01]  /*6fe0*/  F2FP.BF16.F32.PACK_AB R151, R101, R100 ;  /* 0x000000646597723e */ /* 0x002fe200000010ff */
[----:B------:R-:W-:-:S05]  /*6ff0*/  IMAD.MOV.U32 R11, RZ, RZ, R15 ;  /* 0x000000ffff0b7224 */ /* 0x000fca00078e000f */
[----:B------:R-:W1:Y:S01]  /*7000*/  MUFU.EX2 R92, R92 ;  /* 0x0000005c005c7308 */ /* 0x000e620000000800 */
[----:B---3--:R-:W-:Y:S01]  /*7010*/  FADD.FTZ R5, R110, R5 ;  /* 0x000000056e057221 */ /* 0x008fe20000010000 */
[C---:B0-----:R-:W-:Y:S01]  /*7020*/  FADD.FTZ R8, R3.reuse, R8 ;  /* 0x0000000803087221 */ /* 0x041fe20000010000 */
[----:B------:R-:W-:Y:S01]  /*7030*/  F2FP.BF16.F32.PACK_AB R138, R3, R138 ;  /* 0x0000008a038a723e */ /* 0x000fe200000010ff */
[----:B------:R-:W-:Y:S02]  /*7040*/  IMAD.MOV.U32 R3, RZ, RZ, R163 ;  /* 0x000000ffff037224 */ /* 0x000fe400078e00a3 */
[C---:B-1----:R-:W-:Y:S01]  /*7050*/  FADD.FTZ R5, R92.reuse, R5 ;  /* 0x000000055c057221 */ /* 0x042fe20000010000 */
[----:B------:R-:W-:Y:S01]  /*7060*/  F2FP.BF16.F32.PACK_AB R139, R92, R110 ;  /* 0x0000006e5c8b723e */ /* 0x000fe200000010ff */
[----:B------:R-:W-:Y:S06]  /*7070*/  @P2 BRA `(.L_x_945) ;  /* 0xffffffd000c02947 */ /* 0x000fec000383ffff */
[----:B------:R-:W-:Y:S02]  /*7080*/  IMAD.MOV.U32 R11, RZ, RZ, R15 ;  /* 0x000000ffff0b7224 */ /* 0x000fe400078e000f */
[----:B------:R-:W-:-:S07]  /*7090*/  IMAD.MOV.U32 R3, RZ, RZ, R163 ;  /* 0x000000ffff037224 */ /* 0x000fce00078e00a3 */
.L_x_928:
[----:B------:R-:W0:Y:S01]  /*70a0*/  LDC R160, c[0x0][0x448] ;  /* 0x00011200ffa07b82 */ /* 0x000e220000000800 */
[----:B------:R-:W-:-:S07]  /*70b0*/  UIADD3 UR59, -UR59, 0x1, URZ ;  /* 0x000000013b3b7890 */ /* 0x000fce000fffe13f */
[----:B------:R-:W1:Y:S08]  /*70c0*/  S2UR UR5, SR_CTAID.X ;  /* 0x00000000000579c3 */ /* 0x000e700000002500 */
[----:B------:R-:W2:Y:S01]  /*70d0*/  LDC R13, c[0x0][0x9e4] ;  /* 0x00027900ff0d7b82 */ /* 0x000ea20000000800 */
[----:B0-----:R-:W-:-:S07]  /*70e0*/  ISETP.NE.AND P2, PT, R160, 0x1, PT ;  /* 0x00000001a000780c */ /* 0x001fce0003f45270 */
[----:B------:R-:W0:Y:S01]  /*70f0*/  LDC R23, c[0x0][0x2f0] ;  /* 0x0000bc00ff177b82 */ /* 0x000e220000000800 */
[----:B-1----:R-:W-:-:S07]  /*7100*/  ULEA UR5, UR5, 0x7f, 0x7 ;  /* 0x0000007f05057891 */ /* 0x002fce000f8e383f */
[----:B------:R-:W1:Y:S01]  /*7110*/  @P2 LDC R21, c[0x0][0x44c] ;  /* 0x00011300ff152b82 */ /* 0x000e620000000800 */
[----:B------:R-:W-:-:S07]  /*7120*/  IMAD.U32 R15, RZ, RZ, UR5 ;  /* 0x00000005ff0f7e24 */ /* 0x000fce000f8e00ff */
[----:B------:R-:W3:Y:S01]  /*7130*/  @P2 LDC R22, c[0x0][0x450] ;  /* 0x00011400ff162b82 */ /* 0x000ee20000000800 */
[----:B0-----:R-:W-:Y:S02]  /*7140*/  IMAD R88, R16, R23, UR59 ;  /* 0x0000003b10587e24 */ /* 0x001fe4000f8e0217 */
[----:B-1----:R-:W-:Y:S01]  /*7150*/  @P2 IMAD.HI.U32 R21, R21, UR5, RZ ;  /* 0x0000000515152c27 */ /* 0x002fe2000f8e00ff */
[----:B------:R-:W-:-:S04]  /*7160*/  ULDC UR5, c[0x0][0x9dc] ;  /* 0x0002770000057ab9 */ /* 0x000fc80000000800 */
[----:B---3--:R-:W-:Y:S02]  /*7170*/  @P2 SHF.R.U32.HI R15, RZ, R22, R21 ;  /* 0x00000016ff0f2219 */ /* 0x008fe40000011615 */
[----:B--2---:R-:W-:-:S03]  /*7180*/  ISETP.GE.AND P2, PT, R13, 0x1, PT ;  /* 0x000000010d00780c */ /* 0x004fc60003f46270 */
[----:B------:R-:W-:-:S04]  /*7190*/  IMAD.IADD R15, R88, 0x1, R15 ;  /* 0x00000001580f7824 */ /* 0x000fc800078e020f */
[----:B------:R-:W-:-:S06]  /*71a0*/  VIADD R21, R15, -UR5 ;  /* 0x800000050f157c36 */ /* 0x000fcc0008000000 */
[----:B------:R-:W-:Y:S05]  /*71b0*/  @!P2 BRA `(.L_x_946) ;  /* 0x00000000003ca947 */ /* 0x000fea0003800000 */
        /* <DEDUP_REMOVED lines=9> */
.L_x_947:
[----:B------:R-:W-:-:S13]  /*7250*/  ISETP.NE.AND P2, PT, R13, 0x1, PT ;  /* 0x000000010d00780c */ /* 0x000fda0003f45270 */
[----:B------:R-:W0:Y:S02]  /*7260*/  @P2 LDC.64 R22, c[0x0][0x9e8] ;  /* 0x00027a00ff162b82 */ /* 0x000e240000000a00 */
[----:B0-----:R-:W-:-:S05]  /*7270*/  @P2 IMAD.HI.U32 R22, R15, R22, RZ ;  /* 0x000000160f162227 */ /* 0x001fca00078e00ff */
[----:B------:R-:W-:-:S07]  /*7280*/  @P2 SHF.R.U32.HI R15, RZ, R23, R22 ;  /* 0x00000017ff0f2219 */ /* 0x000fce0000011616 */
.L_x_948:
[----:B------:R-:W-:-:S05]  /*7290*/  IMAD R22, R15, R13, RZ ;  /* 0x0000000d0f167224 */ /* 0x000fca00078e02ff */
[----:B------:R-:W-:-:S07]  /*72a0*/  VIMNMX R21, R21, R22, !PT ;  /* 0x0000001615157248 */ /* 0x000fce0007fe0100 */
.L_x_946:
[----:B------:R-:W-:-:S04]  /*72b0*/  VIADD R21, R21, 0x5f ;  /* 0x0000005f15157836 */ /* 0x000fc80000000000 */
[----:B------:R-:W-:-:S05]  /*72c0*/  IMAD.HI R21, R21, 0x2aaaaaab, RZ ;  /* 0x2aaaaaab15157827 */ /* 0x000fca00078e02ff */
[----:B------:R-:W-:-:S04]  /*72d0*/  SHF.R.U32.HI R22, RZ, 0x1f, R21 ;  /* 0x0000001fff167819 */ /* 0x000fc80000011615 */
[----:B------:R-:W-:-:S04]  /*72e0*/  LEA.HI.SX32 R22, R21, R22, 0x1c ;  /* 0x0000001615167211 */ /* 0x000fc800078fe2ff */
[----:B------:R-:W-:-:S04]  /*72f0*/  VIMNMX R15, R17, R22, !PT ;  /* 0x00000016110f7248 */ /* 0x000fc80007fe0100 */
[----:B------:R-:W-:-:S13]  /*7300*/  ISETP.GE.AND P2, PT, R20, R15, PT ;  /* 0x0000000f1400720c */ /* 0x000fda0003f46270 */
[----:B------:R-:W-:Y:S05]  /*7310*/  @!P2 BRA `(.L_x_949) ;  /* 0x0000001800eca947 */ /* 0x000fea0003800000 */
[----:B------:R-:W-:Y:S01]  /*7320*/  IMAD.MOV.U32 R21, RZ, RZ, R11 ;  /* 0x000000ffff157224 */ /* 0x000fe200078e000b */
[----:B------:R-:W-:Y:S01]  /*7330*/  UMOV UR5, UR4 ;  /* 0x0000000400057c82 */ /* 0x000fe20008000000 */
[----:B------:R-:W-:Y:S02]  /*7340*/  IMAD.MOV.U32 R22, RZ, RZ, R3 ;  /* 0x000000ffff167224 */ /* 0x000fe400078e0003 */
[----:B------:R-:W-:-:S07]  /*7350*/  IMAD.MOV.U32 R23, RZ, RZ, R4 ;  /* 0x000000ffff177224 */ /* 0x000fce00078e0004 */
.L_x_958:
[----:B------:R-:W-:-:S04]  /*7360*/  UIADD3 UR4, UR5, 0x1, URZ ;  /* 0x0000000105047890 */ /* 0x000fc8000fffe03f */
[----:B------:R-:W-:-:S04]  /*7370*/  UISETP.NE.AND UP0, UPT, UR4, 0x2, UPT ;  /* 0x000000020400788c */ /* 0x000fc8000bf05270 */
[----:B------:R-:W-:Y:S02]  /*7380*/  USEL UR6, URZ, 0x1, UP0 ;  /* 0x000000013f067887 */ /* 0x000fe40008000000 */
[----:B------:R-:W-:-:S04]  /*7390*/  USEL UR4, UR4, URZ, UP0 ;  /* 0x0000003f04047287 */ /* 0x000fc80008000000 */
[----:B------:R-:W-:Y:S01]  /*73a0*/  LOP3.LUT R4, R23, UR6, RZ, 0x3c, !PT ;  /* 0x0000000617047c12 */ /* 0x000fe2000f8e3cff */
[----:B------:R-:W-:Y:S07]  /*73b0*/  @!P0 BRA `(.L_x_950) ;  /* 0x0000000000048947 */ /* 0x000fee0003800000 */
[----:B------:R-:W-:Y:S01]  /*73c0*/  BPT.TRAP 0x1 ;  /* 0x000000040000795c */ /* 0x000fe20000300000 */
.L_x_950:
[----:B------:R-:W-:Y:S01]  /*73d0*/  ULEA UR7, UR4, UR56, 0x3 ;  /* 0x0000003804077291 */ /* 0x000fe2000f8e183f */
[----:B------:R-:W-:-:S08]  /*73e0*/  SHF.L.U32 R3, R4, 0x1f, RZ ;  /* 0x0000001f04037819 */ /* 0x000fd000000006ff */
[----:B------:R0:W1:Y:S01]  /*73f0*/  SYNCS.PHASECHK.TRANS64.TRYWAIT P2, [UR7+0x2a830], R3 ;  /* 0x02a83003ff0075a7 */ /* 0x0000620008040147 */
[----:B------:R-:W-:Y:S05]  /*7400*/  @!P0 BRA `(.L_x_951) ;  /* 0x0000000000048947 */ /* 0x000fea0003800000 */
[----:B------:R-:W-:Y:S01]  /*7410*/  BPT.TRAP 0x1 ;  /* 0x000000040000795c */ /* 0x000fe20000300000 */
.L_x_951:
[----:B-1----:R-:W-:Y:S05]  /*7420*/  @P2 BRA `(.L_x_952) ;  /* 0x0000000000082947 */ /* 0x002fea0003800000 */
[----:B------:R-:W1:Y:S02]  /*7430*/  SYNCS.PHASECHK.TRANS64.TRYWAIT P2, [UR7+0x2a830], R3 ;  /* 0x02a83003ff0075a7 */ /* 0x000e640008040147 */
[----:B-1----:R-:W-:Y:S05]  /*7440*/  @!P2 BRA `(.L_x_953) ;  /* 0x000000b00050a947 */ /* 0x002fea0003800000 */
.L_x_952:
        /* <DEDUP_REMOVED lines=129> */
.L_x_954:
[----:B------:R-:W-:Y:S01]  /*7c60*/  ULEA UR11, UR5, UR56, 0x3 ;  /* 0x00000038050b7291 */ /* 0x000fe2000f8e183f */
[----:B------:R-:W-:-:S08]  /*7c70*/  SHF.L.U32 R0, R23, 0x1f, RZ ;  /* 0x0000001f17007819 */ /* 0x000fd000000006ff */
[----:B------:R2:W3:Y:S01]  /*7c80*/  SYNCS.PHASECHK.TRANS64.TRYWAIT P2, [UR11+0x2a850], R0 ;  /* 0x02a85000ff0075a7 */ /* 0x0004e2000804014b */
[----:B------:R-:W-:Y:S05]  /*7c90*/  @!P0 BRA `(.L_x_955) ;  /* 0x0000000000048947 */ /* 0x000fea0003800000 */
[----:B------:R-:W-:Y:S01]  /*7ca0*/  BPT.TRAP 0x1 ;  /* 0x000000040000795c */ /* 0x000fe20000300000 */
.L_x_955:
[----:B---3--:R-:W-:Y:S05]  /*7cb0*/  @P2 BRA `(.L_x_956) ;  /* 0x0000000000082947 */ /* 0x008fea0003800000 */
[----:B------:R-:W3:Y:S02]  /*7cc0*/  SYNCS.PHASECHK.TRANS64.TRYWAIT P2, [UR11+0x2a850], R0 ;  /* 0x02a85000ff0075a7 */ /* 0x000ee4000804014b */
[----:B---3--:R-:W-:Y:S05]  /*7cd0*/  @!P2 BRA `(.L_x_957) ;  /* 0x000000a80044a947 */ /* 0x008fea0003800000 */
.L_x_956:
[----:B------:R-:W-:Y:S01]  /*7ce0*/  UIADD3 UR6, UR56, 0x400, URZ ;  /* 0x0000040038067890 */ /* 0x000fe2000fffe03f */
[----:B------:R-:W-:Y:S01]  /*7cf0*/  WARPGROUP.ARRIVE ;  /* 0x00000000000079c5 */ /* 0x000fe20000000000 */
[----:B------:R-:W-:Y:S01]  /*7d00*/  UMOV UR15, 0x40000040 ;  /* 0x40000040000f7882 */ /* 0x000fe20000000000 */
[----:B0-2---:R-:W-:Y:S01]  /*7d10*/  FMNMX.FTZ R0, R88, R22, !PT ;  /* 0x0000001658007209 */ /* 0x005fe20007810000 */
[----:B------:R-:W-:Y:S01]  /*7d20*/  USHF.R.U32.HI UR6, URZ, 0x4, UR6 ;  /* 0x000000043f067899 */ /* 0x000fe20008011606 */
[----:B-1----:R-:W0:Y:S01]  /*7d30*/  LDC R14, c[0x0][0x988] ;  /* 0x00026200ff0e7b82 */ /* 0x002e220000000800 */
[----:B------:R-:W-:Y:S02]  /*7d40*/  FMNMX.FTZ R2, R90, R21, !PT ;  /* 0x000000155a027209 */ /* 0x000fe40007810000 */
[----:B------:R-:W-:Y:S01]  /*7d50*/  ULOP3.LUT UR6, UR6, 0x3fff, URZ, 0xc0, !UPT ;  /* 0x00003fff06067892 */ /* 0x000fe2000f8ec03f */
[----:B------:R-:W-:Y:S02]  /*7d60*/  FMNMX.FTZ R3, R89, R0, !PT ;  /* 0x0000000059037209 */ /* 0x000fe40007810000 */
[----:B------:R-:W-:Y:S01]  /*7d70*/  ISETP.GT.AND P2, PT, R20, R15, PT ;  /* 0x0000000f1400720c */ /* 0x000fe20003f44270 */
[----:B------:R-:W-:Y:S01]  /*7d80*/  ULOP3.LUT UR6, UR6, 0x3000000, URZ, 0xfc, !UPT ;  /* 0x0300000006067892 */ /* 0x000fe2000f8efc3f */
[----:B------:R-:W-:Y:S01]  /*7d90*/  FMNMX.FTZ R0, R92, R3, !PT ;  /* 0x000000035c007209 */ /* 0x000fe20007810000 */
[----:B------:R-:W-:-:S02]  /*7da0*/  VIADD R20, R20, 0xffffffff ;  /* 0xffffffff14147836 */ /* 0x000fc40000000000 */
[----:B------:R-:W-:Y:S01]  /*7db0*/  UIMAD UR6, UR5, 0x600, UR6 ;  /* 0x00000600050678a4 */ /* 0x000fe2000f8e0206 */
[----:B------:R-:W-:Y:S02]  /*7dc0*/  FMNMX.FTZ R3, R93, R0, !PT ;  /* 0x000000005d037209 */ /* 0x000fe40007810000 */
[----:B------:R-:W-:Y:S01]  /*7dd0*/  UMOV UR5, UR4 ;  /* 0x0000000400057c82 */ /* 0x000fe20008000000 */
[----:B------:R-:W-:Y:S01]  /*7de0*/  UIADD3 UR10, UR6, 0x80, URZ ;  /* 0x00000080060a7890 */ /* 0x000fe2000fffe03f */
[----:B------:R-:W-:Y:S02]  /*7df0*/  FMNMX.FTZ R0, R96, R3, !PT ;  /* 0x0000000360007209 */ /* 0x000fe40007810000 */
[----:B------:R-:W-:Y:S02]  /*7e00*/  UMOV UR14, UR6 ;  /* 0x00000006000e7c82 */ /* 0x000fe40008000000 */
[----:B------:R-:W-:Y:S01]  /*7e10*/  HGMMA.64x128x16.F32.BF16 R24, R156, gdesc[UR12].tnspB, R24, gsb0 ;  /* 0x41e0000c9c187df0 */ /* 0x000fe20008001818 */
[----:B------:R-:W-:Y:S01]  /*7e20*/  UMOV UR15, 0x40000040 ;  /* 0x40000040000f7882 */ /* 0x000fe20000000000 */
[----:B------:R-:W-:Y:S01]  /*7e30*/  UMOV UR14, UR10 ;  /* 0x0000000a000e7c82 */ /* 0x000fe20008000000 */
[----:B------:R-:W-:Y:S01]  /*7e40*/  UIADD3 UR10, UR6, 0x100, URZ ;  /* 0x00000100060a7890 */ /* 0x000fe2000fffe03f */
        /* <DEDUP_REMOVED lines=19> */
[----:B------:R-:W1:Y:S01]  /*7f80*/  SHFL.BFLY PT, R3, R0, 0x2, 0x1f ;  /* 0x0c401f0000037f89 */ /* 0x000e6200000e0000 */
[----:B------:R-:W-:Y:S02]  /*7f90*/  WARPGROUP.DEPBAR.LE gsb0, 0x0 ;  /* 0x00008000000079c5 */ /* 0x000fe40000010000 */
[----:B------:R-:W-:-:S06]  /*7fa0*/  WARPGROUP.ARRIVE ;  /* 0x00000000000079c5 */ /* 0x000fcc0000000000 */
[----:B------:R-:W-:Y:S01]  /*7fb0*/  HGMMA.64x128x16.F32.BF16 R24, R152, gdesc[UR12].tnspB, R24, gsb0 ;  /* 0x41e0000c98187df0 */ /* 0x000fe20008001818 */
[----:B------:R-:W-:Y:S01]  /*7fc0*/  UMOV UR14, UR10 ;  /* 0x0000000a000e7c82 */ /* 0x000fe20008000000 */
[----:B------:R-:W-:Y:S01]  /*7fd0*/  UMOV UR15, 0x40000040 ;  /* 0x40000040000f7882 */ /* 0x000fe20000000000 */
[----:B------:R-:W-:Y:S01]  /*7fe0*/  UIADD3 UR10, UR6, 0x180, URZ ;  /* 0x00000180060a7890 */ /* 0x000fe2000fffe03f */
[----:B------:R-:W-:Y:S02]  /*7ff0*/  WARPGROUP.DEPBAR.LE gsb0, 0x0 ;  /* 0x00008000000079c5 */ /* 0x000fe40000010000 */
[----:B------:R-:W-:-:S06]  /*8000*/  WARPGROUP.ARRIVE ;  /* 0x00000000000079c5 */ /* 0x000fcc0000000000 */
[----:B------:R-:W-:Y:S01]  /*8010*/  HGMMA.64x128x16.F32.BF16 R24, R148, gdesc[UR12].tnspB, R24, gsb0 ;  /* 0x41e0000c94187df0 */ /* 0x000fe20008001818 */
[----:B------:R-:W-:Y:S01]  /*8020*/  UMOV UR14, UR10 ;  /* 0x0000000a000e7c82 */ /* 0x000fe20008000000 */
[----:B------:R-:W-:Y:S01]  /*8030*/  UMOV UR15, 0x40000040 ;  /* 0x40000040000f7882 */ /* 0x000fe20000000000 */
[----:B------:R-:W-:Y:S02]  /*8040*/  UIADD3 UR10, UR6, 0x200, URZ ;  /* 0x00000200060a7890 */ /* 0x000fe4000fffe03f */
[----:B------:R-:W-:Y:S01]  /*8050*/  UIADD3 UR6, UR6, 0x280, URZ ;  /* 0x0000028006067890 */ /* 0x000fe2000fffe03f */
[----:B------:R-:W-:Y:S02]  /*8060*/  WARPGROUP.DEPBAR.LE gsb0, 0x0 ;  /* 0x00008000000079c5 */ /* 0x000fe40000010000 */
[----:B------:R-:W-:Y:S01]  /*8070*/  WARPGROUP.ARRIVE ;  /* 0x00000000000079c5 */ /* 0x000fe20000000000 */
[----:B-1----:R-:W-:-:S05]  /*8080*/  FMNMX.FTZ R148, R0, R3, !PT ;  /* 0x0000000300947209 */ /* 0x002fca0007810000 */
[----:B------:R-:W-:Y:S01]  /*8090*/  HGMMA.64x128x16.F32.BF16 R24, R144, gdesc[UR12].tnspB, R24, gsb0 ;  /* 0x41e0000c90187df0 */ /* 0x000fe20008001818 */
[----:B------:R-:W1:Y:S01]  /*80a0*/  SHFL.BFLY PT, R3, R148, 0x1, 0x1f ;  /* 0x0c201f0094037f89 */ /* 0x000e6200000e0000 */
[----:B------:R-:W-:Y:S01]  /*80b0*/  UMOV UR14, UR10 ;  /* 0x0000000a000e7c82 */ /* 0x000fe20008000000 */
[----:B------:R-:W-:Y:S01]  /*80c0*/  UMOV UR15, 0x40000040 ;  /* 0x40000040000f7882 */ /* 0x000fe20000000000 */
[----:B-1----:R-:W-:-:S05]  /*80d0*/  FMNMX.FTZ R3, R148, R3, !PT ;  /* 0x0000000394037209 */ /* 0x002fca0007810000 */
[C---:B------:R-:W-:Y:S01]  /*80e0*/  FADD.FTZ R11, -R3.reuse, R22 ;  /* 0x00000016030b7221 */ /* 0x040fe20000010100 */
[----:B0-----:R-:W-:-:S03]  /*80f0*/  FMUL.FTZ R149, R3, R14 ;  /* 0x0000000e03957220 */ /* 0x001fc60000410000 */
[----:B------:R-:W-:Y:S01]  /*8100*/  FMUL.FTZ R22, R11, R14 ;  /* 0x0000000e0b167220 */ /* 0x000fe20000410000 */
        /* <DEDUP_REMOVED lines=17> */
[----:B------:R0:W-:Y:S01]  /*8220*/  MUFU.EX2 R0, R22 ;  /* 0x0000001600007308 */ /* 0x0001e20000000800 */
[-CC-:B------:R-:W-:Y:S01]  /*8230*/  FFMA.FTZ R158, R92, R14.reuse, -R149.reuse ;  /* 0x0000000e5c9e7223 */ /* 0x180fe20000010895 */
[-CC-:B------:R-:W-:Y:S01]  /*8240*/  FFMA.FTZ R154, R100, R14.reuse, -R149.reuse ;  /* 0x0000000e649a7223 */ /* 0x180fe20000010895 */
[----:B------:R-:W-:Y:S01]  /*8250*/  FMNMX.FTZ R2, R102, R11, !PT ;  /* 0x0000000b66027209 */ /* 0x000fe20007810000 */
[-CC-:B------:R-:W-:Y:S01]  /*8260*/  FFMA.FTZ R152, R96, R14.reuse, -R149.reuse ;  /* 0x0000000e60987223 */ /* 0x180fe20000010895 */
[-CC-:B------:R-:W-:Y:S01]  /*8270*/  FFMA.FTZ R148, R104, R14.reuse, -R149.reuse ;  /* 0x0000000e68947223 */ /* 0x180fe20000010895 */
[--C-:B------:R-:W-:Y:S01]  /*8280*/  FFMA.FTZ R150, R108, R14, -R149.reuse ;  /* 0x0000000e6c967223 */ /* 0x100fe20000010895 */
[----:B------:R-:W-:Y:S01]  /*8290*/  FMNMX.FTZ R11, R103, R2, !PT ;  /* 0x00000002670b7209 */ /* 0x000fe20007810000 */
[----:B------:R-:W-:Y:S01]  /*82a0*/  MUFU.EX2 R23, R23 ;  /* 0x0000001700177308 */ /* 0x000fe20000000800 */
[-CC-:B0-----:R-:W-:Y:S01]  /*82b0*/  FFMA.FTZ R22, R120, R14.reuse, -R149.reuse ;  /* 0x0000000e78167223 */ /* 0x181fe20000010895 */
[-CC-:B------:R-:W-:Y:S01]  /*82c0*/  FFMA.FTZ R88, R124, R14.reuse, -R149.reuse ;  /* 0x0000000e7c587223 */ /* 0x180fe20000010895 */
        /* <DEDUP_REMOVED lines=36> */
[----:B0-----:R-:W-:-:S06]  /*8510*/  FMNMX.FTZ R11, R2, R11, !PT ;  /* 0x0000000b020b7209 */ /* 0x001fcc0007810000 */
[----:B------:R-:W-:Y:S01]  /*8520*/  MUFU.EX2 R144, R144 ;  /* 0x0000009000907308 */ /* 0x000fe20000000800 */
[----:B------:R-:W0:Y:S07]  /*8530*/  SHFL.BFLY PT, R2, R11, 0x1, 0x1f ;  /* 0x0c201f000b027f89 */ /* 0x000e2e00000e0000 */
[----:B------:R-:W-:Y:S08]  /*8540*/  MUFU.EX2 R109, R109 ;  /* 0x0000006d006d7308 */ /* 0x000ff00000000800 */
[----:B------:R-:W-:Y:S08]  /*8550*/  MUFU.EX2 R146, R146 ;  /* 0x0000009200927308 */ /* 0x000ff00000000800 */
[----:B------:R-:W-:Y:S01]  /*8560*/  MUFU.EX2 R113, R113 ;  /* 0x0000007100717308 */ /* 0x000fe20000000800 */
[----:B0-----:R-:W-:-:S05]  /*8570*/  FMNMX.FTZ R11, R11, R2, !PT ;  /* 0x000000020b0b7209 */ /* 0x001fca0007810000 */
[----:B------:R-:W-:Y:S02]  /*8580*/  FADD.FTZ R129, -R11, R21 ;  /* 0x000000150b817221 */ /* 0x000fe40000010100 */
[----:B------:R-:W-:Y:S02]  /*8590*/  MUFU.EX2 R22, R22 ;  /* 0x0000001600167308 */ /* 0x000fe40000000800 */
[----:B------:R-:W-:-:S06]  /*85a0*/  FMUL.FTZ R129, R129, R14 ;  /* 0x0000000e81817220 */ /* 0x000fcc0000410000 */
[----:B------:R-:W-:Y:S08]  /*85b0*/  MUFU.EX2 R2, R129 ;  /* 0x0000008100027308 */ /* 0x000ff00000000800 */
[----:B------:R-:W0:Y:S08]  /*85c0*/  MUFU.EX2 R117, R117 ;  /* 0x0000007500757308 */ /* 0x000e300000000800 */
[----:B------:R-:W-:Y:S08]  /*85d0*/  MUFU.EX2 R88, R88 ;  /* 0x0000005800587308 */ /* 0x000ff00000000800 */
[----:B------:R-:W-:Y:S08]  /*85e0*/  MUFU.EX2 R121, R121 ;  /* 0x0000007900797308 */ /* 0x000ff00000000800 */
[----:B------:R-:W-:Y:S08]  /*85f0*/  MUFU.EX2 R92, R92 ;  /* 0x0000005c005c7308 */ /* 0x000ff00000000800 */
[----:B------:R-:W-:Y:S08]  /*8600*/  MUFU.EX2 R125, R125 ;  /* 0x0000007d007d7308 */ /* 0x000ff00000000800 */
[----:B------:R-:W-:Y:S08]  /*8610*/  MUFU.EX2 R96, R96 ;  /* 0x0000006000607308 */ /* 0x000ff00000000800 */
[----:B------:R-:W-:Y:S01]  /*8620*/  MUFU.EX2 R21, R133 ;  /* 0x0000008500157308 */ /* 0x000fe20000000800 */
[----:B------:R-:W-:-:S02]  /*8630*/  WARPGROUP.DEPBAR.LE gsb0, 0x0 ;  /* 0x00008000000079c5 */ /* 0x000fc40000010000 */
[----:B------:R-:W-:Y:S01]  /*8640*/  FMUL.FTZ R141, R11, R14 ;  /* 0x0000000e0b8d7220 */ /* 0x000fe20000410000 */
[----:B------:R-:W-:Y:S01]  /*8650*/  WARPGROUP.ARRIVE ;  /* 0x00000000000079c5 */ /* 0x000fe20000000000 */
[----:B0-----:R-:W-:Y:S02]  /*8660*/  F2FP.BF16.F32.PACK_AB R140, R117, R22 ;  /* 0x00000016758c723e */ /* 0x001fe400000010ff */
[-CC-:B------:R-:W-:Y:S01]  /*8670*/  FFMA.FTZ R90, R90, R14.reuse, -R141.reuse ;  /* 0x0000000e5a5a7223 */ /* 0x180fe2000001088d */
[-CC-:B------:R-:W-:Y:S01]  /*8680*/  FFMA.FTZ R91, R91, R14.reuse, -R141.reuse ;  /* 0x0000000e5b5b7223 */ /* 0x180fe2000001088d */
[-CC-:B------:R-:W-:Y:S01]  /*8690*/  FFMA.FTZ R94, R94, R14.reuse, -R141.reuse ;  /* 0x0000000e5e5e7223 */ /* 0x180fe2000001088d */
[-CC-:B------:R-:W-:Y:S01]  /*86a0*/  FFMA.FTZ R95, R95, R14.reuse, -R141.reuse ;  /* 0x0000000e5f5f7223 */ /* 0x180fe2000001088d */
[----:B------:R0:W1:Y:S01]  /*86b0*/  MUFU.EX2 R157, R90 ;  /* 0x0000005a009d7308 */ /* 0x0000620000000800 */
[-CC-:B------:R-:W-:Y:S01]  /*86c0*/  FFMA.FTZ R98, R98, R14.reuse, -R141.reuse ;  /* 0x0000000e62627223 */ /* 0x180fe2000001088d */
[-CC-:B------:R-:W-:Y:S01]  /*86d0*/  FFMA.FTZ R99, R99, R14.reuse, -R141.reuse ;  /* 0x0000000e63637223 */ /* 0x180fe2000001088d */
[-CC-:B------:R-:W-:Y:S01]  /*86e0*/  FFMA.FTZ R102, R102, R14.reuse, -R141.reuse ;  /* 0x0000000e66667223 */ /* 0x180fe2000001088d */
[-CC-:B------:R-:W-:Y:S01]  /*86f0*/  FFMA.FTZ R103, R103, R14.reuse, -R141.reuse ;  /* 0x0000000e67677223 */ /* 0x180fe2000001088d */
[-CC-:B------:R-:W-:Y:S01]  /*8700*/  FFMA.FTZ R106, R106, R14.reuse, -R141.reuse ;  /* 0x0000000e6a6a7223 */ /* 0x180fe2000001088d */
[-CC-:B------:R-:W-:Y:S01]  /*8710*/  FFMA.FTZ R107, R107, R14.reuse, -R141.reuse ;  /* 0x0000000e6b6b7223 */ /* 0x180fe2000001088d */
[-CC-:B------:R-:W-:Y:S01]  /*8720*/  FFMA.FTZ R110, R110, R14.reuse, -R141.reuse ;  /* 0x0000000e6e6e7223 */ /* 0x180fe2000001088d */
[----:B------:R2:W3:Y:S01]  /*8730*/  MUFU.EX2 R100, R91 ;  /* 0x0000005b00647308 */ /* 0x0004e20000000800 */
[----:B0-----:R-:W-:Y:S01]  /*8740*/  IMAD.U32 R90, RZ, RZ, UR7 ;  /* 0x00000007ff5a7e24 */ /* 0x001fe2000f8e00ff */
[----:B------:R-:W-:Y:S01]  /*8750*/  UMOV UR7, 0x40000040 ;  /* 0x4000004000077882 */ /* 0x000fe20000000000 */
[-CC-:B------:R-:W-:Y:S01]  /*8760*/  FFMA.FTZ R111, R111, R14.reuse, -R141.reuse ;  /* 0x0000000e6f6f7223 */ /* 0x180fe2000001088d */
[----:B------:R-:W-:Y:S01]  /*8770*/  HGMMA.64x128x16.F32.BF16 R24, R136, gdesc[UR4].tnspB, R24, gsb0 ;  /* 0x41e0000488187df0 */ /* 0x000fe20008001818 */
[-CC-:B------:R-:W-:Y:S01]  /*8780*/  FFMA.FTZ R114, R114, R14.reuse, -R141.reuse ;  /* 0x0000000e72727223 */ /* 0x180fe2000001088d */
[-CC-:B------:R-:W-:Y:S01]  /*8790*/  FFMA.FTZ R115, R115, R14.reuse, -R141.reuse ;  /* 0x0000000e73737223 */ /* 0x180fe2000001088d */
[----:B------:R-:W-:Y:S01]  /*87a0*/  FFMA.FTZ R118, R118, R14, -R141 ;  /* 0x0000000e76767223 */ /* 0x000fe2000001088d */
[----:B------:R-:W0:Y:S01]  /*87b0*/  MUFU.EX2 R94, R94 ;  /* 0x0000005e005e7308 */ /* 0x000e220000000800 */
[----:B--2---:R-:W-:Y:S01]  /*87c0*/  FFMA.FTZ R91, R0, R8, R23 ;  /* 0x00000008005b7223 */ /* 0x004fe20000010017 */
[----:B-1----:R-:W-:Y:S01]  /*87d0*/  FFMA.FTZ R5, R2, R5, R157 ;  /* 0x0000000502057223 */ /* 0x002fe2000001009d */
[-CC-:B------:R-:W-:Y:S01]  /*87e0*/  FFMA.FTZ R119, R119, R14.reuse, -R141.reuse ;  /* 0x0000000e77777223 */ /* 0x180fe2000001088d */
[-C--:B------:R-:W-:Y:S01]  /*87f0*/  FFMA.FTZ R122, R122, R14.reuse, -R141 ;  /* 0x0000000e7a7a7223 */ /* 0x080fe2000001088d */
[C---:B------:R-:W-:Y:S01]  /*8800*/  FADD.FTZ R91, R156.reuse, R91 ;  /* 0x0000005b9c5b7221 */ /* 0x040fe20000010000 */
[----:B------:R-:W-:Y:S01]  /*8810*/  F2FP.BF16.F32.PACK_AB R156, R156, R23 ;  /* 0x000000179c9c723e */ /* 0x000fe200000010ff */
[-C--:B------:R-:W-:Y:S01]  /*8820*/  FFMA.FTZ R123, R123, R14.reuse, -R141 ;  /* 0x0000000e7b7b7223 */ /* 0x080fe2000001088d */
[----:B------:R-:W1:Y:S01]  /*8830*/  MUFU.EX2 R95, R95 ;  /* 0x0000005f005f7308 */ /* 0x000e620000000800 */
[----:B---3--:R-:W-:Y:S01]  /*8840*/  FADD.FTZ R5, R100, R5 ;  /* 0x0000000564057221 */ /* 0x008fe20000010000 */
[----:B------:R-:W-:Y:S01]  /*8850*/  FADD.FTZ R8, R158, R91 ;  /* 0x0000005b9e087221 */ /* 0x000fe20000010000 */
[-CC-:B------:R-:W-:Y:S01]  /*8860*/  FFMA.FTZ R126, R126, R14.reuse, -R141.reuse ;  /* 0x0000000e7e7e7223 */ /* 0x180fe2000001088d */
[-CC-:B------:R-:W-:Y:S01]  /*8870*/  FFMA.FTZ R127, R127, R14.reuse, -R141.reuse ;  /* 0x0000000e7f7f7223 */ /* 0x180fe2000001088d */
[-CC-:B------:R-:W-:Y:S01]  /*8880*/  FFMA.FTZ R130, R130, R14.reuse, -R141.reuse ;  /* 0x0000000e82827223 */ /* 0x180fe2000001088d */
[----:B------:R-:W-:Y:S01]  /*8890*/  FADD.FTZ R91, R89, R8 ;  /* 0x00000008595b7221 */ /* 0x000fe20000010000 */
[-C--:B------:R-:W-:Y:S01]  /*88a0*/  FFMA.FTZ R131, R131, R14.reuse, -R141 ;  /* 0x0000000e83837223 */ /* 0x080fe2000001088d */
[----:B------:R-:W2:Y:S01]  /*88b0*/  MUFU.EX2 R98, R98 ;  /* 0x0000006200627308 */ /* 0x000ea20000000800 */
[----:B0-----:R-:W-:Y:S01]  /*88c0*/  FADD.FTZ R5, R94, R5 ;  /* 0x000000055e057221 */ /* 0x001fe20000010000 */
[----:B------:R-:W-:Y:S01]  /*88d0*/  FADD.FTZ R8, R152, R91 ;  /* 0x0000005b98087221 */ /* 0x000fe20000010000 */
[----:B------:R-:W-:Y:S01]  /*88e0*/  FFMA.FTZ R134, R134, R14, -R141 ;  /* 0x0000000e86867223 */ /* 0x000fe2000001088d */
[----:B------:R-:W-:-:S02]  /*88f0*/  @!P1 VIADD R90, R90, 0x2a840 ;  /* 0x0002a8405a5a9836 */ /* 0x000fc40000000000 */
[----:B------:R-:W-:Y:S01]  /*8900*/  FFMA.FTZ R135, R135, R14, -R141 ;  /* 0x0000000e87877223 */ /* 0x000fe2000001088d */
[----:B------:R-:W-:Y:S01]  /*8910*/  FADD.FTZ R91, R93, R8 ;  /* 0x000000085d5b7221 */ /* 0x000fe20000010000 */
[----:B------:R-:W-:Y:S01]  /*8920*/  F2FP.BF16.F32.PACK_AB R158, R89, R158 ;  /* 0x0000009e599e723e */ /* 0x000fe200000010ff */
[----:B------:R-:W0:Y:S01]  /*8930*/  MUFU.EX2 R99, R99 ;  /* 0x0000006300637308 */ /* 0x000e220000000800 */
[----:B-1----:R-:W-:Y:S01]  /*8940*/  FADD.FTZ R5, R95, R5 ;  /* 0x000000055f057221 */ /* 0x002fe20000010000 */
[----:B------:R-:W-:Y:S01]  /*8950*/  FADD.FTZ R8, R154, R91 ;  /* 0x0000005b9a087221 */ /* 0x000fe20000010000 */
[----:B------:R-:W-:Y:S02]  /*8960*/  @!P1 PRMT R90, RZ, 0x654, R90 ;  /* 0x00000654ff5a9816 */ /* 0x000fe4000000005a */
[----:B------:R-:W-:Y:S01]  /*8970*/  F2FP.BF16.F32.PACK_AB R152, R93, R152 ;  /* 0x000000985d98723e */ /* 0x000fe200000010ff */
[----:B------:R-:W-:Y:S01]  /*8980*/  FADD.FTZ R91, R97, R8 ;  /* 0x00000008615b7221 */ /* 0x000fe20000010000 */
[----:B------:R-:W-:Y:S01]  /*8990*/  F2FP.BF16.F32.PACK_AB R157, R100, R157 ;  /* 0x0000009d649d723e */ /* 0x000fe200000010ff */
[----:B------:R-:W1:Y:S01]  /*89a0*/  MUFU.EX2 R102, R102 ;  /* 0x0000006600667308 */ /* 0x000e620000000800 */
[----:B--2---:R-:W-:Y:S01]  /*89b0*/  FADD.FTZ R5, R98, R5 ;  /* 0x0000000562057221 */ /* 0x004fe20000010000 */
[----:B------:R-:W-:Y:S01]  /*89c0*/  FADD.FTZ R8, R148, R91 ;  /* 0x0000005b94087221 */ /* 0x000fe20000010000 */
[----:B------:R-:W-:-:S02]  /*89d0*/  F2FP.BF16.F32.PACK_AB R159, R95, R94 ;  /* 0x0000005e5f9f723e */ /* 0x000fc400000010ff */
[----:B------:R-:W-:Y:S01]  /*89e0*/  F2FP.BF16.F32.PACK_AB R154, R97, R154 ;  /* 0x0000009a619a723e */ /* 0x000fe200000010ff */
[C---:B------:R-:W-:Y:S01]  /*89f0*/  FADD.FTZ R91, R101.reuse, R8 ;  /* 0x00000008655b7221 */ /* 0x040fe20000010000 */
[----:B------:R-:W-:Y:S01]  /*8a00*/  F2FP.BF16.F32.PACK_AB R148, R101, R148 ;  /* 0x000000946594723e */ /* 0x000fe200000010ff */
[----:B------:R-:W2:Y:S01]  /*8a10*/  MUFU.EX2 R103, R103 ;  /* 0x0000006700677308 */ /* 0x000ea20000000800 */
[C---:B0-----:R-:W-:Y:S01]  /*8a20*/  FADD.FTZ R5, R99.reuse, R5 ;  /* 0x0000000563057221 */ /* 0x041fe20000010000 */
[----:B------:R-:W-:Y:S01]  /*8a30*/  FADD.FTZ R8, R150, R91 ;  /* 0x0000005b96087221 */ /* 0x000fe20000010000 */
[----:B------:R-:W-:Y:S02]  /*8a40*/  F2FP.BF16.F32.PACK_AB R153, R99, R98 ;  /* 0x000000626399723e */ /* 0x000fe400000010ff */
[C---:B------:R-:W-:Y:S01]  /*8a50*/  F2FP.BF16.F32.PACK_AB R150, R105.reuse, R150 ;  /* 0x000000966996723e */ /* 0x040fe200000010ff */
[----:B------:R-:W-:Y:S01]  /*8a60*/  FADD.FTZ R23, R105, R8 ;  /* 0x0000000869177221 */ /* 0x000fe20000010000 */
[----:B------:R-:W-:Y:S01]  /*8a70*/  F2FP.BF16.F32.PACK_AB R142, R121, R88 ;  /* 0x00000058798e723e */ /* 0x000fe200000010ff */
[----:B------:R-:W0:Y:S01]  /*8a80*/  MUFU.EX2 R106, R106 ;  /* 0x0000006a006a7308 */ /* 0x000e220000000800 */
[----:B-1----:R-:W-:Y:S01]  /*8a90*/  FADD.FTZ R5, R102, R5 ;  /* 0x0000000566057221 */ /* 0x002fe20000010000 */
[----:B------:R-:W-:Y:S01]  /*8aa0*/  FADD.FTZ R8, R144, R23 ;  /* 0x0000001790087221 */ /* 0x000fe20000010000 */
[----:B------:R-:W-:-:S03]  /*8ab0*/  F2FP.BF16.F32.PACK_AB R144, R109, R144 ;  /* 0x000000906d90723e */ /* 0x000fc600000010ff */
[----:B------:R-:W-:Y:S02]  /*8ac0*/  FADD.FTZ R23, R109, R8 ;  /* 0x000000086d177221 */ /* 0x000fe40000010000 */
[----:B------:R-:W1:Y:S01]  /*8ad0*/  MUFU.EX2 R107, R107 ;  /* 0x0000006b006b7308 */ /* 0x000e620000000800 */
[C---:B--2---:R-:W-:Y:S01]  /*8ae0*/  FADD.FTZ R5, R103.reuse, R5 ;  /* 0x0000000567057221 */ /* 0x044fe20000010000 */
[----:B------:R-:W-:Y:S01]  /*8af0*/  FADD.FTZ R8, R146, R23 ;  /* 0x0000001792087221 */ /* 0x000fe20000010000 */
[----:B------:R-:W-:Y:S02]  /*8b00*/  F2FP.BF16.F32.PACK_AB R155, R103, R102 ;  /* 0x00000066679b723e */ /* 0x000fe400000010ff */
[C---:B------:R-:W-:Y:S01]  /*8b10*/  F2FP.BF16.F32.PACK_AB R146, R113.reuse, R146 ;  /* 0x000000927192723e */ /* 0x040fe200000010ff */
[----:B------:R-:W-:Y:S02]  /*8b20*/  FADD.FTZ R23, R113, R8 ;  /* 0x0000000871177221 */ /* 0x000fe40000010000 */
[----:B------:R-:W2:Y:S01]  /*8b30*/  MUFU.EX2 R110, R110 ;  /* 0x0000006e006e7308 */ /* 0x000ea20000000800 */
[----:B0-----:R-:W-:Y:S01]  /*8b40*/  FADD.FTZ R5, R106, R5 ;  /* 0x000000056a057221 */ /* 0x001fe20000010000 */
[----:B------:R-:W-:Y:S01]  /*8b50*/  FADD.FTZ R8, R22, R23 ;  /* 0x0000001716087221 */ /* 0x000fe20000010000 */
[----:B------:R-:W-:-:S03]  /*8b60*/  IMAD.MOV.U32 R22, RZ, RZ, R3 ;  /* 0x000000ffff167224 */ /* 0x000fc600078e0003 */
[----:B------:R-:W-:Y:S02]  /*8b70*/  FADD.FTZ R23, R117, R8 ;  /* 0x0000000875177221 */ /* 0x000fe40000010000 */
[----:B------:R-:W0:Y:S01]  /*8b80*/  MUFU.EX2 R111, R111 ;  /* 0x0000006f006f7308 */ /* 0x000e220000000800 */
[C---:B-1----:R-:W-:Y:S01]  /*8b90*/  FADD.FTZ R5, R107.reuse, R5 ;  /* 0x000000056b057221 */ /* 0x042fe20000010000 */
[----:B------:R-:W-:Y:S01]  /*8ba0*/  FADD.FTZ R8, R88, R23 ;  /* 0x0000001758087221 */ /* 0x000fe20000010000 */
[----:B------:R-:W-:-:S03]  /*8bb0*/  F2FP.BF16.F32.PACK_AB R149, R107, R106 ;  /* 0x0000006a6b95723e */ /* 0x000fc600000010ff */
[----:B------:R-:W-:Y:S02]  /*8bc0*/  FADD.FTZ R23, R121, R8 ;  /* 0x0000000879177221 */ /* 0x000fe40000010000 */
[----:B------:R-:W1:Y:S01]  /*8bd0*/  MUFU.EX2 R114, R114 ;  /* 0x0000007200727308 */ /* 0x000e620000000800 */
[----:B--2---:R-:W-:Y:S01]  /*8be0*/  FADD.FTZ R5, R110, R5 ;  /* 0x000000056e057221 */ /* 0x004fe20000010000 */
[----:B------:R-:W-:-:S04]  /*8bf0*/  FADD.FTZ R8, R92, R23 ;  /* 0x000000175c087221 */ /* 0x000fc80000010000 */
[----:B------:R-:W-:Y:S02]  /*8c00*/  FADD.FTZ R23, R125, R8 ;  /* 0x000000087d177221 */ /* 0x000fe40000010000 */
[----:B------:R-:W2:Y:S01]  /*8c10*/  MUFU.EX2 R115, R115 ;  /* 0x0000007300737308 */ /* 0x000ea20000000800 */
[C---:B0-----:R-:W-:Y:S01]  /*8c20*/  FADD.FTZ R5, R111.reuse, R5 ;  /* 0x000000056f057221 */ /* 0x041fe20000010000 */
[----:B------:R-:W-:Y:S01]  /*8c30*/  FADD.FTZ R8, R96, R23 ;  /* 0x0000001760087221 */ /* 0x000fe20000010000 */
[----:B------:R-:W-:Y:S01]  /*8c40*/  F2FP.BF16.F32.PACK_AB R151, R111, R110 ;  /* 0x0000006e6f97723e */ /* 0x000fe200000010ff */
[----:B------:R-:W-:Y:S02]  /*8c50*/  IMAD.MOV.U32 R23, RZ, RZ, R4 ;  /* 0x000000ffff177224 */ /* 0x000fe400078e0004 */
[----:B------:R-:W-:Y:S02]  /*8c60*/  FADD.FTZ R8, R21, R8 ;  /* 0x0000000815087221 */ /* 0x000fe40000010000 */
[----:B------:R-:W0:Y:S01]  /*8c70*/  MUFU.EX2 R118, R118 ;  /* 0x0000007600767308 */ /* 0x000e220000000800 */
[----:B-1----:R-:W-:-:S07]  /*8c80*/  FADD.FTZ R5, R114, R5 ;  /* 0x0000000572057221 */ /* 0x002fce0000010000 */
[----:B------:R-:W1:Y:S01]  /*8c90*/  MUFU.EX2 R119, R119 ;  /* 0x0000007700777308 */ /* 0x000e620000000800 */
[C---:B--2---:R-:W-:Y:S01]  /*8ca0*/  FADD.FTZ R5, R115.reuse, R5 ;  /* 0x0000000573057221 */ /* 0x044fe20000010000 */
[----:B------:R-:W-:-:S06]  /*8cb0*/  F2FP.BF16.F32.PACK_AB R145, R115, R114 ;  /* 0x000000727391723e */ /* 0x000fcc00000010ff */
        /* <DEDUP_REMOVED lines=8> */
[----:B0-----:R-:W-:Y:S01]  /*8d40*/  FADD.FTZ R5, R123, R5 ;  /* 0x000000057b057221 */ /* 0x001fe20000010000 */
[----:B------:R-:W-:Y:S02]  /*8d50*/  WARPGROUP.DEPBAR.LE gsb0, 0x0 ;  /* 0x00008000000079c5 */ /* 0x000fe40000010000 */
[----:B------:R0:W-:Y:S01]  /*8d60*/  @!P1 SYNCS.ARRIVE.TRANS64.RED.A1T0 RZ, [R90+URZ], RZ ;  /* 0x000000ff5aff99a7 */ /* 0x0001e2000810043f */
[----:B------:R-:W-:Y:S01]  /*8d70*/  F2FP.BF16.F32.PACK_AB R138, R21, R96 ;  /* 0x00000060158a723e */ /* 0x000fe200000010ff */
[----:B------:R-:W-:Y:S01]  /*8d80*/  IMAD.MOV.U32 R21, RZ, RZ, R11 ;  /* 0x000000ffff157224 */ /* 0x000fe200078e000b */
[----:B------:R-:W-:Y:S01]  /*8d90*/  F2FP.BF16.F32.PACK_AB R141, R123, R122 ;  /* 0x0000007a7b8d723e */ /* 0x000fe200000010ff */
[----:B------:R-:W3:Y:S01]  /*8da0*/  MUFU.EX2 R130, R130 ;  /* 0x0000008200827308 */ /* 0x000ee20000000800 */
[----:B-1----:R-:W-:Y:S01]  /*8db0*/  FADD.FTZ R5, R126, R5 ;  /* 0x000000057e057221 */ /* 0x002fe20000010000 */
[----:B------:R-:W-:Y:S01]  /*8dc0*/  F2FP.BF16.F32.PACK_AB R136, R125, R92 ;  /* 0x0000005c7d88723e */ /* 0x000fe200000010ff */
[----:B0-----:R-:W-:-:S05]  /*8dd0*/  IMAD.U32 R90, RZ, RZ, UR11 ;  /* 0x0000000bff5a7e24 */ /* 0x001fca000f8e00ff */
[----:B------:R-:W0:Y:S01]  /*8de0*/  MUFU.EX2 R131, R131 ;  /* 0x0000008300837308 */ /* 0x000e220000000800 */
[C---:B--2---:R-:W-:Y:S01]  /*8df0*/  FADD.FTZ R5, R127.reuse, R5 ;  /* 0x000000057f057221 */ /* 0x044fe20000010000 */
[----:B------:R-:W-:Y:S01]  /*8e00*/  @!P1 VIADD R90, R90, 0x2a860 ;  /* 0x0002a8605a5a9836 */ /* 0x000fe20000000000 */
[----:B------:R-:W-:-:S04]  /*8e10*/  F2FP.BF16.F32.PACK_AB R143, R127, R126 ;  /* 0x0000007e7f8f723e */ /* 0x000fc800000010ff */
[----:B------:R-:W-:Y:S01]  /*8e20*/  @!P1 PRMT R90, RZ, 0x654, R90 ;  /* 0x00000654ff5a9816 */ /* 0x000fe2000000005a */
[----:B------:R-:W1:Y:S01]  /*8e30*/  MUFU.EX2 R134, R134 ;  /* 0x0000008600867308 */ /* 0x000e620000000800 */
[----:B---3--:R-:W-:Y:S02]  /*8e40*/  FADD.FTZ R5, R130, R5 ;  /* 0x0000000582057221 */ /* 0x008fe40000010000 */
[----:B------:R2:W-:Y:S05]  /*8e50*/  @!P1 SYNCS.ARRIVE.TRANS64.RED.A1T0 RZ, [R90+URZ], RZ ;  /* 0x000000ff5aff99a7 */ /* 0x0005ea000810043f */
[----:B------:R-:W3:Y:S01]  /*8e60*/  MUFU.EX2 R135, R135 ;  /* 0x0000008700877308 */ /* 0x000ee20000000800 */
[C---:B0-----:R-:W-:Y:S01]  /*8e70*/  FADD.FTZ R5, R131.reuse, R5 ;  /* 0x0000000583057221 */ /* 0x041fe20000010000 */
[----:B------:R-:W-:-:S03]  /*8e80*/  F2FP.BF16.F32.PACK_AB R137, R131, R130 ;  /* 0x000000828389723e */ /* 0x000fc600000010ff */
[----:B-1----:R-:W-:-:S04]  /*8e90*/  FADD.FTZ R5, R134, R5 ;  /* 0x0000000586057221 */ /* 0x002fc80000010000 */
[C---:B---3--:R-:W-:Y:S01]  /*8ea0*/  FADD.FTZ R5, R135.reuse, R5 ;  /* 0x0000000587057221 */ /* 0x048fe20000010000 */
[----:B------:R-:W-:Y:S01]  /*8eb0*/  F2FP.BF16.F32.PACK_AB R139, R135, R134 ;  /* 0x00000086878b723e */ /* 0x000fe200000010ff */
[----:B--2---:R-:W-:Y:S06]  /*8ec0*/  @P2 BRA `(.L_x_958) ;  /* 0xffffffe400242947 */ /* 0x004fec000383ffff */
.L_x_949:
[----:B------:R-:W-:-:S13]  /*8ed0*/  ISETP.GE.AND P2, PT, R20, R17, PT ;  /* 0x000000111400720c */ /* 0x000fda0003f46270 */
[----:B------:R-:W-:Y:S05]  /*8ee0*/  @!P2 BRA `(.L_x_959) ;  /* 0x0000002c006ca947 */ /* 0x000fea0003800000 */
[----:B------:R-:W-:Y:S01]  /*8ef0*/  IMAD.MOV.U32 R15, RZ, RZ, R11 ;  /* 0x000000ffff0f7224 */ /* 0x000fe200078e000b */
[----:B------:R-:W-:Y:S01]  /*8f00*/  UMOV UR5, UR4 ;  /* 0x0000000400057c82 */ /* 0x000fe20008000000 */
[----:B------:R-:W-:Y:S01]  /*8f10*/  IMAD.MOV.U32 R21, RZ, RZ, R3 ;  /* 0x000000ffff157224 */ /* 0x000fe200078e0003 */
[----:B------:R-:W-:Y:S01]  /*8f20*/  ULDC UR58, c[0x0][0x9e4] ;  /* 0x00027900003a7ab9 */ /* 0x000fe20000000800 */
[----:B------:R-:W-:Y:S01]  /*8f30*/  IMAD.MOV.U32 R22, RZ, RZ, R4 ;  /* 0x000000ffff167224 */ /* 0x000fe200078e0004 */
[----:B------:R-:W-:-:S06]  /*8f40*/  ULDC UR59, c[0x0][0x288] ;  /* 0x0000a200003b7ab9 */ /* 0x000fcc0000000800 */
.L_x_976:
[----:B------:R-:W-:-:S04]  /*8f50*/  UIADD3 UR4, UR5, 0x1, URZ ;  /* 0x0000000105047890 */ /* 0x000fc8000fffe03f */
[----:B------:R-:W-:-:S04]  /*8f60*/  UISETP.NE.AND UP0, UPT, UR4, 0x2, UPT ;  /* 0x000000020400788c */ /* 0x000fc8000bf05270 */
[----:B------:R-:W-:Y:S02]  /*8f70*/  USEL UR6, URZ, 0x1, UP0 ;  /* 0x000000013f067887 */ /* 0x000fe40008000000 */
[----:B------:R-:W-:-:S04]  /*8f80*/  USEL UR4, UR4, URZ, UP0 ;  /* 0x0000003f04047287 */ /* 0x000fc80008000000 */
[----:B------:R-:W-:Y:S01]  /*8f90*/  LOP3.LUT R4, R22, UR6, RZ, 0x3c, !PT ;  /* 0x0000000616047c12 */ /* 0x000fe2000f8e3cff */
[----:B------:R-:W-:Y:S07]  /*8fa0*/  @!P0 BRA `(.L_x_960) ;  /* 0x0000000000048947 */ /* 0x000fee0003800000 */
[----:B------:R-:W-:Y:S01]  /*8fb0*/  BPT.TRAP 0x1 ;  /* 0x000000040000795c */ /* 0x000fe20000300000 */
.L_x_960:
[----:B------:R-:W-:Y:S01]  /*8fc0*/  ULEA UR7, UR4, UR56, 0x3 ;  /* 0x0000003804077291 */ /* 0x000fe2000f8e183f */
[----:B------:R-:W-:-:S08]  /*8fd0*/  SHF.L.U32 R3, R4, 0x1f, RZ ;  /* 0x0000001f04037819 */ /* 0x000fd000000006ff */
[----:B------:R0:W1:Y:S01]  /*8fe0*/  SYNCS.PHASECHK.TRANS64.TRYWAIT P2, [UR7+0x2a830], R3 ;  /* 0x02a83003ff0075a7 */ /* 0x0000620008040147 */
[----:B------:R-:W-:Y:S05]  /*8ff0*/  @!P0 BRA `(.L_x_961) ;  /* 0x0000000000048947 */ /* 0x000fea0003800000 */
[----:B------:R-:W-:Y:S01]  /*9000*/  BPT.TRAP 0x1 ;  /* 0x000000040000795c */ /* 0x000fe20000300000 */
.L_x_961:
[----:B-1----:R-:W-:Y:S05]  /*9010*/  @P2 BRA `(.L_x_962) ;  /* 0x0000000000082947 */ /* 0x002fea0003800000 */
[----:B------:R-:W1:Y:S02]  /*9020*/  SYNCS.PHASECHK.TRANS64.TRYWAIT P2, [UR7+0x2a830], R3 ;  /* 0x02a83003ff0075a7 */ /* 0x000e640008040147 */
[----:B-1----:R-:W-:Y:S05]  /*9030*/  @!P2 BRA `(.L_x_963) ;  /* 0x000000940084a947 */ /* 0x002fea0003800000 */
.L_x_962:
        /* <DEDUP_REMOVED lines=129> */
.L_x_964:
[----:B------:R-:W-:Y:S01]  /*9850*/  ULEA UR11, UR5, UR56, 0x3 ;  /* 0x00000038050b7291 */ /* 0x000fe2000f8e183f */
[----:B------:R-:W-:-:S08]  /*9860*/  SHF.L.U32 R0, R22, 0x1f, RZ ;  /* 0x0000001f16007819 */ /* 0x000fd000000006ff */
[----:B------:R2:W3:Y:S01]  /*9870*/  SYNCS.PHASECHK.TRANS64.TRYWAIT P2, [UR11+0x2a850], R0 ;  /* 0x02a85000ff0075a7 */ /* 0x0004e2000804014b */
[----:B------:R-:W-:Y:S05]  /*9880*/  @!P0 BRA `(.L_x_965) ;  /* 0x0000000000048947 */ /* 0x000fea0003800000 */
[----:B------:R-:W-:Y:S01]  /*9890*/  BPT.TRAP 0x1 ;  /* 0x000000040000795c */ /* 0x000fe20000300000 */
.L_x_965:
[----:B---3--:R-:W-:Y:S05]  /*98a0*/  @P2 BRA `(.L_x_966) ;  /* 0x0000000000082947 */ /* 0x008fea0003800000 */
[----:B------:R-:W3:Y:S02]  /*98b0*/  SYNCS.PHASECHK.TRANS64.TRYWAIT P2, [UR11+0x2a850], R0 ;  /* 0x02a85000ff0075a7 */ /* 0x000ee4000804014b */
[----:B---3--:R-:W-:Y:S05]  /*98c0*/  @!P2 BRA `(.L_x_967) ;  /* 0x0000008c0078a947 */ /* 0x008fea0003800000 */
.L_x_966:
        /* <DEDUP_REMOVED lines=9> */
[----:B------:R-:W-:Y:S01]  /*9960*/  IMAD R22, R20, -0x60, RZ ;  /* 0xffffffa014167824 */ /* 0x000fe200078e02ff */
[----:B------:R-:W-:-:S02]  /*9970*/  ULDC UR19, c[0x0][0x9e0] ;  /* 0x0002780000137ab9 */ /* 0x000fc40000000800 */
[----:B------:R-:W-:-:S04]  /*9980*/  ULOP3.LUT UR6, UR6, 0x3000000, URZ, 0xfc, !UPT ;  /* 0x0300000006067892 */ /* 0x000fc8000f8efc3f */
[----:B------:R-:W-:Y:S01]  /*9990*/  UIMAD UR6, UR5, 0x600, UR6 ;  /* 0x00000600050678a4 */ /* 0x000fe2000f8e0206 */
[----:B--2---:R-:W0:Y:S03]  /*99a0*/  @P2 LDC R0, c[0x0][0x44c] ;  /* 0x00011300ff002b82 */ /* 0x004e260000000800 */
[----:B------:R-:W-:-:S03]  /*99b0*/  UIADD3 UR10, UR6, 0x80, URZ ;  /* 0x00000080060a7890 */ /* 0x000fc6000fffe03f */
[----:B------:R-:W-:Y:S02]  /*99c0*/  UMOV UR14, UR6 ;  /* 0x00000006000e7c82 */ /* 0x000fe40008000000 */
[----:B------:R-:W-:Y:S01]  /*99d0*/  HGMMA.64x128x16.F32.BF16 R24, R156, gdesc[UR12].tnspB, R24, gsb0 ;  /* 0x41e0000c9c187df0 */ /* 0x000fe20008001818 */
[----:B------:R-:W-:Y:S01]  /*99e0*/  UMOV UR15, 0x40000040 ;  /* 0x40000040000f7882 */ /* 0x000fe20000000000 */
[----:B------:R-:W-:Y:S01]  /*99f0*/  UMOV UR14, UR10 ;  /* 0x0000000a000e7c82 */ /* 0x000fe20008000000 */
[----:B------:R-:W-:Y:S01]  /*9a00*/  UIADD3 UR10, UR6, 0x100, URZ ;  /* 0x00000100060a7890 */ /* 0x000fe2000fffe03f */
[----:B------:R-:W1:Y:S01]  /*9a10*/  @P2 LDC R11, c[0x0][0x450] ;  /* 0x00011400ff0b2b82 */ /* 0x000e620000000800 */
[----:B0-----:R-:W-:-:S05]  /*9a20*/  @P2 IMAD.HI.U32 R0, R9, R0, RZ ;  /* 0x0000000009002227 */ /* 0x001fca00078e00ff */
[----:B-1----:R-:W-:Y:S01]  /*9a30*/  @P2 SHF.R.U32.HI R3, RZ, R11, R0 ;  /* 0x0000000bff032219 */ /* 0x002fe20000011600 */
[----:B------:R-:W-:Y:S01]  /*9a40*/  @!P1 VIADD R0, R2, 0x2a840 ;  /* 0x0002a84002009836 */ /* 0x000fe20000000000 */
[----:B------:R-:W-:Y:S01]  /*9a50*/  ISETP.GE.AND P2, PT, R13, 0x1, PT ;  /* 0x000000010d00780c */ /* 0x000fe20003f46270 */
[----:B------:R-:W-:Y:S02]  /*9a60*/  VIADD R11, R22, 0x1 ;  /* 0x00000001160b7836 */ /* 0x000fe40000000000 */
[----:B------:R-:W0:Y:S01]  /*9a70*/  SHFL.IDX PT, R23, R3, RZ, 0x1c1f ;  /* 0x001c1fff03177589 */ /* 0x000e2200000e0000 */
[----:B------:R-:W-:Y:S01]  /*9a80*/  @!P1 PRMT R0, RZ, 0x654, R0 ;  /* 0x00000654ff009816 */ /* 0x000fe20000000000 */
        /* <DEDUP_REMOVED lines=20> */
[----:B------:R-:W-:Y:S01]  /*9bd0*/  HGMMA.64x128x16.F32.BF16 R24, R140, gdesc[UR12].tnspB, R24, gsb0 ;  /* 0x41e0000c8c187df0 */ /* 0x000fe20008001818 */
[----:B------:R-:W-:Y:S01]  /*9be0*/  UMOV UR14, UR6 ;  /* 0x00000006000e7c82 */ /* 0x000fe20008000000 */
[----:B------:R-:W-:Y:S01]  /*9bf0*/  UMOV UR15, 0x40000040 ;  /* 0x40000040000f7882 */ /* 0x000fe20000000000 */
[----:B------:R-:W-:Y:S02]  /*9c00*/  WARPGROUP.DEPBAR.LE gsb0, 0x0 ;  /* 0x00008000000079c5 */ /* 0x000fe40000010000 */
[----:B------:R-:W-:-:S07]  /*9c10*/  WARPGROUP.ARRIVE ;  /* 0x00000000000079c5 */ /* 0x000fce0000000000 */
[----:B------:R-:W-:Y:S03]  /*9c20*/  HGMMA.64x128x16.F32.BF16 R24, R136, gdesc[UR12].tnspB, R24, gsb0 ;  /* 0x41e0000c88187df0 */ /* 0x000fe60008001818 */
[----:B------:R-:W-:Y:S02]  /*9c30*/  WARPGROUP.DEPBAR.LE gsb0, 0x0 ;  /* 0x00008000000079c5 */ /* 0x000fe40000010000 */
[----:B------:R1:W-:Y:S02]  /*9c40*/  @!P1 SYNCS.ARRIVE.TRANS64.RED.A1T0 RZ, [R0+URZ], RZ ;  /* 0x000000ff00ff99a7 */ /* 0x0003e4000810043f */
[----:B-1----:R-:W-:-:S04]  /*9c50*/  IMAD R0, R10, -0x2, R11 ;  /* 0xfffffffe0a007824 */ /* 0x002fc800078e020b */
[C---:B------:R-:W-:Y:S01]  /*9c60*/  VIADD R138, R0.reuse, 0xffffffff ;  /* 0xffffffff008a7836 */ /* 0x040fe20000000000 */
[----:B------:R-:W-:-:S05]  /*9c70*/  IADD3 R2, R0, -UR59, R19 ;  /* 0x8000003b00027c10 */ /* 0x000fca000fffe013 */
[C---:B------:R-:W-:Y:S02]  /*9c80*/  VIADD R136, R2.reuse, UR19 ;  /* 0x0000001302887c36 */ /* 0x040fe40008000000 */
[----:B------:R-:W-:Y:S02]  /*9c90*/  VIADD R137, R2, UR18 ;  /* 0x0000001202897c36 */ /* 0x000fe40008000000 */
[--C-:B0-----:R-:W-:Y:S02]  /*9ca0*/  IMAD.IADD R0, R136, 0x1, R23.reuse ;  /* 0x0000000188007824 */ /* 0x101fe400078e0217 */
[----:B------:R-:W-:Y:S01]  /*9cb0*/  IMAD.IADD R2, R137, 0x1, R23 ;  /* 0x0000000189027824 */ /* 0x000fe200078e0217 */
[----:B------:R-:W-:Y:S06]  /*9cc0*/  @!P2 BRA `(.L_x_968) ;  /* 0x00000000005ca947 */ /* 0x000fec0003800000 */
[----:B------:R-:W-:Y:S01]  /*9cd0*/  ULDC UR5, c[0x0][0x2f0] ;  /* 0x0000bc0000057ab9 */ /* 0x000fe20000000800 */
[----:B------:R-:W-:Y:S01]  /*9ce0*/  BSSY B0, `(.L_x_969) ;  /* 0x0000012000007945 */ /* 0x000fe20003800000 */
[----:B------:R-:W-:-:S04]  /*9cf0*/  IMAD R11, R16, UR5, R23 ;  /* 0x00000005100b7c24 */ /* 0x000fc8000f8e0217 */
        /* <DEDUP_REMOVED lines=11> */
.L_x_970:
[----:B------:R-:W-:-:S05]  /*9db0*/  IMAD.U32 R23, RZ, RZ, UR58 ;  /* 0x0000003aff177e24 */ /* 0x000fca000f8e00ff */
[----:B------:R-:W-:-:S13]  /*9dc0*/  ISETP.NE.AND P2, PT, R23, 0x1, PT ;  /* 0x000000011700780c */ /* 0x000fda0003f45270 */
[----:B------:R-:W0:Y:S02]  /*9dd0*/  @P2 LDC.64 R140, c[0x0][0x9e8] ;  /* 0x00027a00ff8c2b82 */ /* 0x000e240000000a00 */
[----:B0-----:R-:W-:-:S05]  /*9de0*/  @P2 IMAD.HI.U32 R14, R11, R140, RZ ;  /* 0x0000008c0b0e2227 */ /* 0x001fca00078e00ff */
[----:B------:R-:W-:-:S07]  /*9df0*/  @P2 SHF.R.U32.HI R11, RZ, R141, R14 ;  /* 0x0000008dff0b2219 */ /* 0x000fce000001160e */
.L_x_971:
[----:B------:R-:W-:Y:S05]  /*9e00*/  BSYNC B0 ;  /* 0x0000000000007941 */ /* 0x000fea0003800000 */
.L_x_969:
[----:B------:R-:W-:-:S05]  /*9e10*/  IMAD R11, R11, R23, R138 ;  /* 0x000000170b0b7224 */ /* 0x000fca00078e028a */
[----:B------:R-:W-:Y:S02]  /*9e20*/  VIADDMNMX R0, R11, R23, R0, PT ;  /* 0x000000170b007246 */ /* 0x000fe40003800100 */
[----:B------:R-:W-:-:S07]  /*9e30*/  VIMNMX R2, R2, R11, !PT ;  /* 0x0000000b02027248 */ /* 0x000fce0007fe0100 */
.L_x_968:
[C---:B------:R-:W-:Y:S01]  /*9e40*/  ISETP.GE.AND P2, PT, R22.reuse, 0x2, PT ;  /* 0x000000021600780c */ /* 0x040fe20003f46270 */
[----:B------:R-:W0:Y:S01]  /*9e50*/  SHFL.IDX PT, R3, R3, 0x1, 0x1c1f ;  /* 0x003c1f0003037f89 */ /* 0x000e2200000e0000 */
[----:B------:R-:W-:Y:S02]  /*9e60*/  ISETP.GE.AND P5, PT, R22, 0xa, PT ;  /* 0x0000000a1600780c */ /* 0x000fe40003fa6270 */
        /* <DEDUP_REMOVED lines=116> */
[----:B------:R-:W-:-:S13]  /*a5b0*/  ISETP.GE.AND P6, PT, R13, 0x1, PT ;  /* 0x000000010d00780c */ /* 0x000fda0003fc6270 */
[----:B------:R-:W-:Y:S05]  /*a5c0*/  @!P6 BRA `(.L_x_972) ;  /* 0x00000000005ce947 */ /* 0x000fea0003800000 */
        /* <DEDUP_REMOVED lines=14> */
.L_x_974:
[----:B------:R-:W-:-:S05]  /*a6b0*/  IMAD.U32 R22, RZ, RZ, UR58 ;  /* 0x0000003aff167e24 */ /* 0x000fca000f8e00ff */
[----:B------:R-:W-:-:S13]  /*a6c0*/  ISETP.NE.AND P6, PT, R22, 0x1, PT ;  /* 0x000000011600780c */ /* 0x000fda0003fc5270 */
[----:B------:R-:W0:Y:S02]  /*a6d0*/  @P6 LDC.64 R104, c[0x0][0x9e8] ;  /* 0x00027a00ff686b82 */ /* 0x000e240000000a00 */
[----:B0-----:R-:W-:-:S05]  /*a6e0*/  @P6 IMAD.HI.U32 R14, R3, R104, RZ ;  /* 0x00000068030e6227 */ /* 0x001fca00078e00ff */
[----:B------:R-:W-:-:S07]  /*a6f0*/  @P6 SHF.R.U32.HI R3, RZ, R105, R14 ;  /* 0x00000069ff036219 */ /* 0x000fce000001160e */
.L_x_975:
[----:B------:R-:W-:Y:S05]  /*a700*/  BSYNC B0 ;  /* 0x0000000000007941 */ /* 0x000fea0003800000 */
.L_x_973:
[----:B------:R-:W-:-:S05]  /*a710*/  IMAD R3, R3, R22, R138 ;  /* 0x0000001603037224 */ /* 0x000fca00078e028a */
[----:B------:R-:W-:Y:S02]  /*a720*/  VIADDMNMX R0, R3, R22, R0, PT ;  /* 0x0000001603007246 */ /* 0x000fe40003800100 */
[----:B------:R-:W-:-:S07]  /*a730*/  VIMNMX R2, R2, R3, !PT ;  /* 0x0000000302027248 */ /* 0x000fce0007fe0100 */
.L_x_972:
        /* <DEDUP_REMOVED lines=139> */
[----:B------:R-:W-:Y:S01]  /*aff0*/  MUFU.EX2 R163, R163 ;  /* 0x000000a300a37308 */ /* 0x000fe20000000800 */
        /* <DEDUP_REMOVED lines=8> */
[----:B------:R-:W-:Y:S01]  /*b080*/  MUFU.EX2 R156, R156 ;  /* 0x0000009c009c7308 */ /* 0x000fe20000000800 */
        /* <DEDUP_REMOVED lines=34> */
[----:B------:R-:W-:Y:S02]  /*b2b0*/  MUFU.EX2 R148, R148 ;  /* 0x0000009400947308 */ /* 0x000fe40000000800 */
[----:B------:R-:W0:Y:S06]  /*b2c0*/  SHFL.BFLY PT, R139, R22, 0x2, 0x1f ;  /* 0x0c401f00168b7f89 */ /* 0x000e2c00000e0000 */
[----:B------:R-:W-:Y:S08]  /*b2d0*/  MUFU.EX2 R145, R145 ;  /* 0x0000009100917308 */ /* 0x000ff00000000800 */
[----:B------:R-:W-:Y:S08]  /*b2e0*/  MUFU.EX2 R150, R150 ;  /* 0x0000009600967308 */ /* 0x000ff00000000800 */
[----:B------:R-:W-:Y:S01]  /*b2f0*/  MUFU.EX2 R109, R109 ;  /* 0x0000006d006d7308 */ /* 0x000fe20000000800 */
[----:B0-----:R-:W-:-:S05]  /*b300*/  FMNMX.FTZ R139, R22, R139, !PT ;  /* 0x0000008b168b7209 */ /* 0x001fca0007810000 */
[----:B------:R-:W0:Y:S02]  /*b310*/  SHFL.BFLY PT, R0, R139, 0x1, 0x1f ;  /* 0x0c201f008b007f89 */ /* 0x000e2400000e0000 */
[----:B------:R-:W-:Y:S08]  /*b320*/  MUFU.EX2 R144, R144 ;  /* 0x0000009000907308 */ /* 0x000ff00000000800 */
[----:B------:R-:W-:Y:S08]  /*b330*/  MUFU.EX2 R89, R89 ;  /* 0x0000005900597308 */ /* 0x000ff00000000800 */
[----:B------:R-:W-:Y:S01]  /*b340*/  MUFU.EX2 R146, R146 ;  /* 0x0000009200927308 */ /* 0x000fe20000000800 */
[----:B0-----:R-:W-:Y:S01]  /*b350*/  FMNMX.FTZ R11, R139, R0, !PT ;  /* 0x000000008b0b7209 */ /* 0x001fe20007810000 */
[----:B------:R-:W-:-:S06]  /*b360*/  FMUL.FTZ R0, R93, R14 ;  /* 0x0000000e5d007220 */ /* 0x000fcc0000410000 */
[----:B------:R-:W-:Y:S01]  /*b370*/  MUFU.EX2 R101, R101 ;  /* 0x0000006500657308 */ /* 0x000fe20000000800 */
[C---:B------:R-:W-:Y:S01]  /*b380*/  FSETP.NEU.FTZ.AND P2, PT, R11.reuse, -INF , PT ;  /* 0xff8000000b00780b */ /* 0x040fe20003f5d000 */
[----:B------:R-:W-:-:S05]  /*b390*/  FMUL.FTZ R2, R11, R14 ;  /* 0x0000000e0b027220 */ /* 0x000fca0000410000 */
[----:B------:R-:W-:Y:S01]  /*b3a0*/  FSEL R88, R2, RZ, P2 ;  /* 0x000000ff02587208 */ /* 0x000fe20001000000 */
[----:B------:R-:W0:Y:S01]  /*b3b0*/  MUFU.EX2 R0, R0 ;  /* 0x0000000000007308 */ /* 0x000e220000000800 */
[----:B------:R-:W-:Y:S02]  /*b3c0*/  FSEL R2, R11, RZ, P2 ;  /* 0x000000ff0b027208 */ /* 0x000fe40001000000 */
[----:B------:R-:W-:Y:S01]  /*b3d0*/  ISETP.GT.AND P2, PT, R20, R17, PT ;  /* 0x000000111400720c */ /* 0x000fe20003f44270 */
[-CC-:B------:R-:W-:Y:S01]  /*b3e0*/  FFMA.FTZ R93, R90, R14.reuse, -R88.reuse ;  /* 0x0000000e5a5d7223 */ /* 0x180fe20000010858 */
[-CC-:B------:R-:W-:Y:S01]  /*b3f0*/  FFMA.FTZ R91, R91, R14.reuse, -R88.reuse ;  /* 0x0000000e5b5b7223 */ /* 0x180fe20000010858 */
[----:B------:R-:W-:Y:S01]  /*b400*/  FADD.FTZ R15, -R2, R15 ;  /* 0x0000000f020f7221 */ /* 0x000fe20000010100 */
[-CC-:B------:R-:W-:Y:S01]  /*b410*/  FFMA.FTZ R22, R105, R14.reuse, -R88.reuse ;  /* 0x0000000e69167223 */ /* 0x180fe20000010858 */
[-CC-:B------:R-:W-:Y:S01]  /*b420*/  FFMA.FTZ R95, R95, R14.reuse, -R88.reuse ;  /* 0x0000000e5f5f7223 */ /* 0x180fe20000010858 */
[----:B------:R0:W-:Y:S01]  /*b430*/  MUFU.EX2 R92, R91 ;  /* 0x0000005b005c7308 */ /* 0x0001e20000000800 */
[-C--:B------:R-:W-:Y:S01]  /*b440*/  FMUL.FTZ R15, R15, R14.reuse ;  /* 0x0000000e0f0f7220 */ /* 0x080fe20000410000 */
[-CC-:B------:R-:W-:Y:S01]  /*b450*/  FFMA.FTZ R137, R137, R14.reuse, -R88.reuse ;  /* 0x0000000e89897223 */ /* 0x180fe20000010858 */
[-CC-:B------:R-:W-:Y:S01]  /*b460*/  FFMA.FTZ R99, R99, R14.reuse, -R88.reuse ;  /* 0x0000000e63637223 */ /* 0x180fe20000010858 */
[-CC-:B------:R-:W-:Y:S01]  /*b470*/  FFMA.FTZ R141, R141, R14.reuse, -R88.reuse ;  /* 0x0000000e8d8d7223 */ /* 0x180fe20000010858 */
[-CC-:B------:R-:W-:Y:S01]  /*b480*/  FFMA.FTZ R103, R103, R14.reuse, -R88.reuse ;  /* 0x0000000e67677223 */ /* 0x180fe20000010858 */
[-CC-:B------:R-:W-:Y:S01]  /*b490*/  FFMA.FTZ R143, R143, R14.reuse, -R88.reuse ;  /* 0x0000000e8f8f7223 */ /* 0x180fe20000010858 */
[--C-:B------:R-:W-:Y:S01]  /*b4a0*/  FFMA.FTZ R147, R147, R14, -R88.reuse ;  /* 0x0000000e93937223 */ /* 0x100fe20000010858 */
[----:B------:R-:W-:Y:S01]  /*b4b0*/  MUFU.EX2 R93, R93 ;  /* 0x0000005d005d7308 */ /* 0x000fe20000000800 */
[----:B0-----:R-:W-:Y:S01]  /*b4c0*/  FFMA.FTZ R91, R0, R8, R163 ;  /* 0x00000008005b7223 */ /* 0x001fe200000100a3 */
[-CC-:B------:R-:W-:Y:S01]  /*b4d0*/  FFMA.FTZ R149, R149, R14.reuse, -R88.reuse ;  /* 0x0000000e95957223 */ /* 0x180fe20000010858 */
[-CC-:B------:R-:W-:Y:S01]  /*b4e0*/  FFMA.FTZ R151, R151, R14.reuse, -R88.reuse ;  /* 0x0000000e97977223 */ /* 0x180fe20000010858 */
[-CC-:B------:R-:W-:Y:S01]  /*b4f0*/  FFMA.FTZ R107, R107, R14.reuse, -R88.reuse ;  /* 0x0000000e6b6b7223 */ /* 0x180fe20000010858 */
[----:B------:R-:W-:Y:S01]  /*b500*/  FADD.FTZ R91, R156, R91 ;  /* 0x0000005b9c5b7221 */ /* 0x000fe20000010000 */
[-CC-:B------:R-:W-:Y:S01]  /*b510*/  FFMA.FTZ R115, R115, R14.reuse, -R88.reuse ;  /* 0x0000000e73737223 */ /* 0x180fe20000010858 */
[-CC-:B------:R-:W-:Y:S01]  /*b520*/  FFMA.FTZ R111, R111, R14.reuse, -R88.reuse ;  /* 0x0000000e6f6f7223 */ /* 0x180fe20000010858 */
[----:B------:R0:W1:Y:S01]  /*b530*/  MUFU.EX2 R2, R15 ;  /* 0x0000000f00027308 */ /* 0x0000620000000800 */
[----:B------:R-:W-:Y:S01]  /*b540*/  FADD.FTZ R8, R158, R91 ;  /* 0x0000005b9e087221 */ /* 0x000fe20000010000 */
[----:B------:R-:W-:Y:S01]  /*b550*/  FFMA.FTZ R119, R119, R14, -R88 ;  /* 0x0000000e77777223 */ /* 0x000fe20000010858 */
[----:B------:R-:W-:-:S02]  /*b560*/  IMAD.U32 R90, RZ, RZ, UR11 ;  /* 0x0000000bff5a7e24 */ /* 0x000fc4000f8e00ff */
[-C--:B------:R-:W-:Y:S01]  /*b570*/  FFMA.FTZ R157, R157, R14.reuse, -R88 ;  /* 0x0000000e9d9d7223 */ /* 0x080fe20000010858 */
[----:B------:R-:W-:Y:S01]  /*b580*/  FADD.FTZ R91, R165, R8 ;  /* 0x00000008a55b7221 */ /* 0x000fe20000010000 */
[-CC-:B------:R-:W-:Y:S01]  /*b590*/  FFMA.FTZ R123, R123, R14.reuse, -R88.reuse ;  /* 0x0000000e7b7b7223 */ /* 0x180fe20000010858 */
[----:B------:R-:W-:Y:S01]  /*b5a0*/  @!P1 VIADD R90, R90, 0x2a860 ;  /* 0x0002a8605a5a9836 */ /* 0x000fe20000000000 */
[----:B------:R-:W2:Y:S01]  /*b5b0*/  MUFU.EX2 R22, R22 ;  /* 0x0000001600167308 */ /* 0x000ea20000000800 */
[----:B------:R-:W-:Y:S01]  /*b5c0*/  FADD.FTZ R8, R152, R91 ;  /* 0x0000005b98087221 */ /* 0x000fe20000010000 */
[-CC-:B------:R-:W-:Y:S01]  /*b5d0*/  FFMA.FTZ R159, R159, R14.reuse, -R88.reuse ;  /* 0x0000000e9f9f7223 */ /* 0x180fe20000010858 */
[-C--:B------:R-:W-:Y:S01]  /*b5e0*/  FFMA.FTZ R127, R127, R14.reuse, -R88 ;  /* 0x0000000e7f7f7223 */ /* 0x080fe20000010858 */
[----:B------:R-:W-:Y:S01]  /*b5f0*/  @!P1 PRMT R90, RZ, 0x654, R90 ;  /* 0x00000654ff5a9816 */ /* 0x000fe2000000005a */
[----:B0-----:R-:W-:Y:S01]  /*b600*/  FADD.FTZ R15, R167, R8 ;  /* 0x00000008a70f7221 */ /* 0x001fe20000010000 */
[-CC-:B------:R-:W-:Y:S01]  /*b610*/  FFMA.FTZ R161, R161, R14.reuse, -R88.reuse ;  /* 0x0000000ea1a17223 */ /* 0x180fe20000010858 */
[-CC-:B------:R-:W-:Y:S01]  /*b620*/  FFMA.FTZ R131, R131, R14.reuse, -R88.reuse ;  /* 0x0000000e83837223 */ /* 0x180fe20000010858 */
[----:B------:R-:W0:Y:S01]  /*b630*/  MUFU.EX2 R95, R95 ;  /* 0x0000005f005f7308 */ /* 0x000e220000000800 */
[----:B-1----:R-:W-:Y:S01]  /*b640*/  FFMA.FTZ R5, R2, R5, R93 ;  /* 0x0000000502057223 */ /* 0x002fe2000001005d */
[----:B------:R-:W-:Y:S01]  /*b650*/  FADD.FTZ R8, R154, R15 ;  /* 0x0000000f9a087221 */ /* 0x000fe20000010000 */
[----:B------:R1:W-:Y:S01]  /*b660*/  @!P1 SYNCS.ARRIVE.TRANS64.RED.A1T0 RZ, [R90+URZ], RZ ;  /* 0x000000ff5aff99a7 */ /* 0x0003e2000810043f */
[-C--:B------:R-:W-:Y:S01]  /*b670*/  FFMA.FTZ R153, R153, R14.reuse, -R88 ;  /* 0x0000000e99997223 */ /* 0x080fe20000010858 */
[----:B------:R-:W-:Y:S01]  /*b680*/  FADD.FTZ R5, R92, R5 ;  /* 0x000000055c057221 */ /* 0x000fe20000010000 */
[----:B------:R-:W-:Y:S01]  /*b690*/  FADD.FTZ R15, R155, R8 ;  /* 0x000000089b0f7221 */ /* 0x000fe20000010000 */
[----:B------:R-:W-:Y:S01]  /*b6a0*/  FFMA.FTZ R88, R135, R14, -R88 ;  /* 0x0000000e87587223 */ /* 0x000fe20000010858 */
[----:B------:R-:W3:Y:S01]  /*b6b0*/  MUFU.EX2 R94, R137 ;  /* 0x00000089005e7308 */ /* 0x000ee20000000800 */
[----:B--2---:R-:W-:Y:S01]  /*b6c0*/  FADD.FTZ R5, R22, R5 ;  /* 0x0000000516057221 */ /* 0x004fe20000010000 */
[----:B------:R-:W-:Y:S01]  /*b6d0*/  FADD.FTZ R8, R148, R15 ;  /* 0x0000000f94087221 */ /* 0x000fe20000010000 */
[----:B------:R-:W-:Y:S01]  /*b6e0*/  F2FP.BF16.F32.PACK_AB R154, R155, R154 ;  /* 0x0000009a9b9a723e */ /* 0x000fe200000010ff */
[----:B------:R-:W-:Y:S01]  /*b6f0*/  VIADD R20, R20, 0xffffffff ;  /* 0xffffffff14147836 */ /* 0x000fe20000000000 */
[C---:B------:R-:W-:Y:S01]  /*b700*/  F2FP.BF16.F32.PACK_AB R148, R145.reuse, R148 ;  /* 0x000000949194723e */ /* 0x040fe200000010ff */
[----:B------:R-:W-:Y:S01]  /*b710*/  FADD.FTZ R15, R145, R8 ;  /* 0x00000008910f7221 */ /* 0x000fe20000010000 */
[----:B------:R-:W-:Y:S01]  /*b720*/  F2FP.BF16.F32.PACK_AB R156, R156, R163 ;  /* 0x000000a39c9c723e */ /* 0x000fe200000010ff */
[----:B------:R-:W2:Y:S01]  /*b730*/  MUFU.EX2 R99, R99 ;  /* 0x0000006300637308 */ /* 0x000ea20000000800 */
[----:B0-----:R-:W-:Y:S01]  /*b740*/  FADD.FTZ R5, R95, R5 ;  /* 0x000000055f057221 */ /* 0x001fe20000010000 */
[----:B------:R-:W-:Y:S01]  /*b750*/  FADD.FTZ R8, R150, R15 ;  /* 0x0000000f96087221 */ /* 0x000fe20000010000 */
[----:B------:R-:W-:-:S02]  /*b760*/  F2FP.BF16.F32.PACK_AB R158, R165, R158 ;  /* 0x0000009ea59e723e */ /* 0x000fc400000010ff */
[----:B------:R-:W-:Y:S01]  /*b770*/  F2FP.BF16.F32.PACK_AB R152, R167, R152 ;  /* 0x00000098a798723e */ /* 0x000fe200000010ff */
[C---:B------:R-:W-:Y:S01]  /*b780*/  FADD.FTZ R15, R109.reuse, R8 ;  /* 0x000000086d0f7221 */ /* 0x040fe20000010000 */
[----:B------:R-:W-:Y:S01]  /*b790*/  F2FP.BF16.F32.PACK_AB R150, R109, R150 ;  /* 0x000000966d96723e */ /* 0x000fe200000010ff */
[----:B------:R-:W0:Y:S01]  /*b7a0*/  MUFU.EX2 R96, R141 ;  /* 0x0000008d00607308 */ /* 0x000e220000000800 */
[----:B---3--:R-:W-:Y:S01]  /*b7b0*/  FADD.FTZ R5, R94, R5 ;  /* 0x000000055e057221 */ /* 0x008fe20000010000 */
[----:B------:R-:W-:Y:S01]  /*b7c0*/  FADD.FTZ R8, R144, R15 ;  /* 0x0000000f90087221 */ /* 0x000fe20000010000 */
[----:B------:R-:W-:-:S03]  /*b7d0*/  F2FP.BF16.F32.PACK_AB R144, R89, R144 ;  /* 0x000000905990723e */ /* 0x000fc600000010ff */
[----:B------:R-:W-:Y:S02]  /*b7e0*/  FADD.FTZ R15, R89, R8 ;  /* 0x00000008590f7221 */ /* 0x000fe40000010000 */
[----:B------:R-:W3:Y:S01]  /*b7f0*/  MUFU.EX2 R103, R103 ;  /* 0x0000006700677308 */ /* 0x000ee20000000800 */
[----:B--2---:R-:W-:Y:S01]  /*b800*/  FADD.FTZ R5, R99, R5 ;  /* 0x0000000563057221 */ /* 0x004fe20000010000 */
[----:B------:R-:W-:Y:S01]  /*b810*/  FADD.FTZ R8, R146, R15 ;  /* 0x0000000f92087221 */ /* 0x000fe20000010000 */
[----:B------:R-:W-:-:S03]  /*b820*/  F2FP.BF16.F32.PACK_AB R146, R101, R146 ;  /* 0x000000926592723e */ /* 0x000fc600000010ff */
[----:B------:R-:W-:Y:S02]  /*b830*/  FADD.FTZ R15, R101, R8 ;  /* 0x00000008650f7221 */ /* 0x000fe40000010000 */
[----:B------:R-:W2:Y:S01]  /*b840*/  MUFU.EX2 R98, R143 ;  /* 0x0000008f00627308 */ /* 0x000ea20000000800 */
[----:B0-----:R-:W-:-:S07]  /*b850*/  FADD.FTZ R5, R96, R5 ;  /* 0x0000000560057221 */ /* 0x001fce0000010000 */
[----:B------:R-:W0:Y:S01]  /*b860*/  MUFU.EX2 R147, R147 ;  /* 0x0000009300937308 */ /* 0x000e220000000800 */
[C---:B---3--:R-:W-:Y:S01]  /*b870*/  FADD.FTZ R5, R103.reuse, R5 ;  /* 0x0000000567057221 */ /* 0x048fe20000010000 */
[----:B------:R-:W-:-:S06]  /*b880*/  F2FP.BF16.F32.PACK_AB R155, R103, R96 ;  /* 0x00000060679b723e */ /* 0x000fcc00000010ff */
[----:B------:R3:W4:Y:S01]  /*b890*/  MUFU.EX2 R100, R149 ;  /* 0x0000009500647308 */ /* 0x0007220000000800 */
[----:B--2---:R-:W-:-:S07]  /*b8a0*/  FADD.FTZ R5, R98, R5 ;  /* 0x0000000562057221 */ /* 0x004fce0000010000 */
[----:B------:R-:W2:Y:S01]  /*b8b0*/  MUFU.EX2 R151, R151 ;  /* 0x0000009700977308 */ /* 0x000ea20000000800 */
[C---:B0-----:R-:W-:Y:S01]  /*b8c0*/  FADD.FTZ R5, R147.reuse, R5 ;  /* 0x0000000593057221 */ /* 0x041fe20000010000 */
[----:B---3--:R-:W-:-:S06]  /*b8d0*/  F2FP.BF16.F32.PACK_AB R149, R147, R98 ;  /* 0x000000629395723e */ /* 0x008fcc00000010ff */
[----:B------:R-:W0:Y:S01]  /*b8e0*/  MUFU.EX2 R102, R107 ;  /* 0x0000006b00667308 */ /* 0x000e220000000800 */
[----:B----4-:R-:W-:-:S07]  /*b8f0*/  FADD.FTZ R5, R100, R5 ;  /* 0x0000000564057221 */ /* 0x010fce0000010000 */
[----:B------:R-:W3:Y:S01]  /*b900*/  MUFU.EX2 R115, R115 ;  /* 0x0000007300737308 */ /* 0x000ee20000000800 */
[C---:B--2---:R-:W-:Y:S01]  /*b910*/  FADD.FTZ R5, R151.reuse, R5 ;  /* 0x0000000597057221 */ /* 0x044fe20000010000 */
[----:B------:R-:W-:-:S06]  /*b920*/  F2FP.BF16.F32.PACK_AB R151, R151, R100 ;  /* 0x000000649797723e */ /* 0x000fcc00000010ff */
[----:B------:R-:W2:Y:S01]  /*b930*/  MUFU.EX2 R104, R111 ;  /* 0x0000006f00687308 */ /* 0x000ea20000000800 */
[----:B0-----:R-:W-:-:S07]  /*b940*/  FADD.FTZ R5, R102, R5 ;  /* 0x0000000566057221 */ /* 0x001fce0000010000 */
[----:B------:R-:W0:Y:S01]  /*b950*/  MUFU.EX2 R119, R119 ;  /* 0x0000007700777308 */ /* 0x000e220000000800 */
[C---:B---3--:R-:W-:Y:S01]  /*b960*/  FADD.FTZ R5, R115.reuse, R5 ;  /* 0x0000000573057221 */ /* 0x048fe20000010000 */
[----:B------:R-:W-:-:S06]  /*b970*/  F2FP.BF16.F32.PACK_AB R145, R115, R102 ;  /* 0x000000667391723e */ /* 0x000fcc00000010ff */
[----:B------:R-:W3:Y:S01]  /*b980*/  MUFU.EX2 R140, R140 ;  /* 0x0000008c008c7308 */ /* 0x000ee20000000800 */
[----:B--2---:R-:W-:-:S07]  /*b990*/  FADD.FTZ R5, R104, R5 ;  /* 0x0000000568057221 */ /* 0x004fce0000010000 */
[----:B------:R2:W4:Y:S01]  /*b9a0*/  MUFU.EX2 R106, R157 ;  /* 0x0000009d006a7308 */ /* 0x0005220000000800 */
[C---:B0-----:R-:W-:Y:S01]  /*b9b0*/  FADD.FTZ R5, R119.reuse, R5 ;  /* 0x0000000577057221 */ /* 0x041fe20000010000 */
[----:B------:R-:W-:-:S06]  /*b9c0*/  F2FP.BF16.F32.PACK_AB R147, R119, R104 ;  /* 0x000000687793723e */ /* 0x000fcc00000010ff */
[----:B------:R-:W0:Y:S01]  /*b9d0*/  MUFU.EX2 R23, R23 ;  /* 0x0000001700177308 */ /* 0x000e220000000800 */
[----:B---3--:R-:W-:Y:S01]  /*b9e0*/  FADD.FTZ R8, R140, R15 ;  /* 0x0000000f8c087221 */ /* 0x008fe20000010000 */
[----:B--2---:R-:W-:-:S06]  /*b9f0*/  F2FP.BF16.F32.PACK_AB R157, R92, R93 ;  /* 0x0000005d5c9d723e */ /* 0x004fcc00000010ff */
[----:B------:R-:W2:Y:S01]  /*ba00*/  MUFU.EX2 R123, R123 ;  /* 0x0000007b007b7308 */ /* 0x000ea20000000800 */
[----:B----4-:R-:W-:-:S07]  /*ba10*/  FADD.FTZ R5, R106, R5 ;  /* 0x000000056a057221 */ /* 0x010fce0000010000 */
[----:B------:R-:W3:Y:S01]  /*ba20*/  MUFU.EX2 R142, R142 ;  /* 0x0000008e008e7308 */ /* 0x000ee20000000800 */
[C---:B0-----:R-:W-:Y:S01]  /*ba30*/  FADD.FTZ R15, R23.reuse, R8 ;  /* 0x00000008170f7221 */ /* 0x041fe20000010000 */
[----:B------:R-:W-:-:S06]  /*ba40*/  F2FP.BF16.F32.PACK_AB R140, R23, R140 ;  /* 0x0000008c178c723e */ /* 0x000fcc00000010ff */
[----:B-1----:R0:W1:Y:S01]  /*ba50*/  MUFU.EX2 R90, R159 ;  /* 0x0000009f005a7308 */ /* 0x0020620000000800 */
[C---:B--2---:R-:W-:Y:S01]  /*ba60*/  FADD.FTZ R5, R123.reuse, R5 ;  /* 0x000000057b057221 */ /* 0x044fe20000010000 */
[----:B------:R-:W-:-:S06]  /*ba70*/  F2FP.BF16.F32.PACK_AB R141, R123, R106 ;  /* 0x0000006a7b8d723e */ /* 0x000fcc00000010ff */
[----:B------:R-:W2:Y:S01]  /*ba80*/  MUFU.EX2 R113, R113 ;  /* 0x0000007100717308 */ /* 0x000ea20000000800 */
[----:B---3--:R-:W-:Y:S01]  /*ba90*/  FADD.FTZ R8, R142, R15 ;  /* 0x0000000f8e087221 */ /* 0x008fe20000010000 */
[----:B0-----:R-:W-:Y:S01]  /*baa0*/  F2FP.BF16.F32.PACK_AB R159, R95, R22 ;  /* 0x000000165f9f723e */ /* 0x001fe200000010ff */
[----:B------:R-:W-:-:S05]  /*bab0*/  IMAD.MOV.U32 R22, RZ, RZ, R4 ;  /* 0x000000ffff167224 */ /* 0x000fca00078e0004 */
        /* <DEDUP_REMOVED lines=20> */
[----:B0-----:R-:W-:Y:S01]  /*bc00*/  F2FP.BF16.F32.PACK_AB R153, R99, R94 ;  /* 0x0000005e6399723e */ /* 0x001fe200000010ff */
[----:B------:R-:W-:-:S05]  /*bc10*/  IMAD.MOV.U32 R15, RZ, RZ, R11 ;  /* 0x000000ffff0f7224 */ /* 0x000fca00078e000b */
[----:B------:R-:W0:Y:S01]  /*bc20*/  MUFU.EX2 R88, R88 ;  /* 0x0000005800587308 */ /* 0x000e220000000800 */
[----:B---3--:R-:W-:Y:S01]  /*bc30*/  FADD.FTZ R5, R110, R5 ;  /* 0x000000056e057221 */ /* 0x008fe20000010000 */
[C---:B-1----:R-:W-:Y:S01]  /*bc40*/  FADD.FTZ R8, R21.reuse, R8 ;  /* 0x0000000815087221 */ /* 0x042fe20000010000 */
[----:B------:R-:W-:Y:S01]  /*bc50*/  F2FP.BF16.F32.PACK_AB R138, R21, R138 ;  /* 0x0000008a158a723e */ /* 0x000fe200000010ff */
[----:B------:R-:W-:Y:S02]  /*bc60*/  IMAD.MOV.U32 R21, RZ, RZ, R3 ;  /* 0x000000ffff157224 */ /* 0x000fe400078e0003 */
[C---:B0-----:R-:W-:Y:S01]  /*bc70*/  FADD.FTZ R5, R88.reuse, R5 ;  /* 0x0000000558057221 */ /* 0x041fe20000010000 */
[----:B------:R-:W-:Y:S01]  /*bc80*/  F2FP.BF16.F32.PACK_AB R139, R88, R110 ;  /* 0x0000006e588b723e */ /* 0x000fe200000010ff */
[----:B------:R-:W-:Y:S06]  /*bc90*/  @P2 BRA `(.L_x_976) ;  /* 0xffffffd000ac2947 */ /* 0x000fec000383ffff */
.L_x_959:
        /* <DEDUP_REMOVED lines=67> */
.L_x_977:
[----:B------:R-:W-:Y:S01]  /*c0d0*/  ULEA UR5, UR4, UR56, 0x3 ;  /* 0x0000003804057291 */ /* 0x000fe2000f8e183f */
[----:B------:R-:W-:-:S08]  /*c0e0*/  SHF.L.U32 R4, R4, 0x1f, RZ ;  /* 0x0000001f04047819 */ /* 0x000fd000000006ff */
[----:B------:R0:W1:Y:S01]  /*c0f0*/  SYNCS.PHASECHK.TRANS64.TRYWAIT P2, [UR5+0x2a850], R4 ;  /* 0x02a85004ff0075a7 */ /* 0x0000620008040145 */
[----:B------:R-:W-:Y:S05]  /*c100*/  @!P0 BRA `(.L_x_978) ;  /* 0x0000000000048947 */ /* 0x000fea0003800000 */
[----:B------:R-:W-:Y:S01]  /*c110*/  BPT.TRAP 0x1 ;  /* 0x000000040000795c */ /* 0x000fe20000300000 */
.L_x_978:
[----:B-1----:R-:W-:Y:S05]  /*c120*/  @P2 BRA `(.L_x_979) ;  /* 0x0000000000082947 */ /* 0x002fea0003800000 */
[----:B------:R-:W1:Y:S02]  /*c130*/  SYNCS.PHASECHK.TRANS64.TRYWAIT P0, [UR5+0x2a850], R4 ;  /* 0x02a85004ff0075a7 */ /* 0x000e640008000145 */
[----:B-1----:R-:W-:Y:S05]  /*c140*/  @!P0 BRA `(.L_x_980) ;  /* 0x0000006400708947 */ /* 0x002fea0003800000 */
.L_x_979:
[----:B------:R-:W-:Y:S01]  /*c150*/  UIADD3 UR56, UR56, 0x400, URZ ;  /* 0x0000040038387890 */ /* 0x000fe2000fffe03f */
[----:B------:R-:W-:Y:S01]  /*c160*/  WARPGROUP.ARRIVE ;  /* 0x00000000000079c5 */ /* 0x000fe20000000000 */
[----:B------:R-:W-:Y:S01]  /*c170*/  UMOV UR7, 0x40000040 ;  /* 0x4000004000077882 */ /* 0x000fe20000000000 */
[----:B-1----:R-:W1:Y:S01]  /*c180*/  SHFL.BFLY PT, R7, R8, 0x2, 0x1f ;  /* 0x0c401f0008077f89 */ /* 0x002e6200000e0000 */
[----:B------:R-:W-:Y:S01]  /*c190*/  USHF.R.U32.HI UR56, URZ, 0x4, UR56 ;  /* 0x000000043f387899 */ /* 0x000fe20008011638 */
[----:B------:R-:W-:Y:S02]  /*c1a0*/  IMAD.U32 R10, RZ, RZ, UR5 ;  /* 0x00000005ff0a7e24 */ /* 0x000fe4000f8e00ff */
[----:B------:R-:W2:Y:S01]  /*c1b0*/  SHFL.BFLY PT, R0, R5, 0x2, 0x1f ;  /* 0x0c401f0005007f89 */ /* 0x000ea200000e0000 */
[----:B------:R-:W-:Y:S01]  /*c1c0*/  ULOP3.LUT UR56, UR56, 0x3fff, URZ, 0xc0, !UPT ;  /* 0x00003fff38387892 */ /* 0x000fe2000f8ec03f */
[----:B------:R-:W-:Y:S02]  /*c1d0*/  @!P1 VIADD R10, R10, 0x2a860 ;  /* 0x0002a8600a0a9836 */ /* 0x000fe40000000000 */
[----:B0-----:R-:W-:Y:S01]  /*c1e0*/  IMAD.MOV.U32 R4, RZ, RZ, -0x800000 ;  /* 0xff800000ff047424 */ /* 0x001fe200078e00ff */
[----:B------:R-:W-:-:S02]  /*c1f0*/  ULOP3.LUT UR56, UR56, 0x3000000, URZ, 0xfc, !UPT ;  /* 0x0300000038387892 */ /* 0x000fc4000f8efc3f */
[----:B------:R-:W-:Y:S02]  /*c200*/  @!P1 PRMT R10, RZ, 0x654, R10 ;  /* 0x00000654ff0a9816 */ /* 0x000fe4000000000a */
[----:B------:R-:W-:-:S07]  /*c210*/  UIMAD UR4, UR4, 0x600, UR56 ;  /* 0x00000600040478a4 */ /* 0x000fce000f8e0238 */
[----:B------:R-:W-:Y:S02]  /*c220*/  UMOV UR6, UR4 ;  /* 0x0000000400067c82 */ /* 0x000fe40008000000 */
[----:B------:R-:W-:Y:S01]  /*c230*/  HGMMA.64x128x16.F32.BF16 R24, R156, gdesc[UR4].tnspB, R24, gsb0 ;  /* 0x41e000049c187df0 */ /* 0x000fe20008001818 */
[----:B------:R-:W-:Y:S01]  /*c240*/  UIADD3 UR6, UR4, 0x80, URZ ;  /* 0x0000008004067890 */ /* 0x000fe2000fffe03f */
[----:B-1----:R-:W-:Y:S01]  /*c250*/  FADD.FTZ R7, R7, R8 ;  /* 0x0000000807077221 */ /* 0x002fe20000010000 */
[----:B------:R-:W-:Y:S01]  /*c260*/  UMOV UR7, 0x40000040 ;  /* 0x4000004000077882 */ /* 0x000fe20000000000 */
[----:B------:R-:W-:Y:S02]  /*c270*/  IMAD.MOV.U32 R8, RZ, RZ, RZ ;  /* 0x000000ffff087224 */ /* 0x000fe400078e00ff */
[----:B--2---:R-:W-:Y:S01]  /*c280*/  FADD.FTZ R2, R0, R5 ;  /* 0x0000000500027221 */ /* 0x004fe20000010000 */
        /* <DEDUP_REMOVED lines=109> */
.L_x_910:
        /* <DEDUP_REMOVED lines=20> */
[----:B------:R-:W-:-:S03]  /*caa0*/  LOP3.LUT R6, R6, 0xfffffffc, RZ, 0xc0, !PT ;  /* 0xfffffffc06067812 */ /* 0x000fc600078ec0ff */
[C---:B------:R-:W-:Y:S01]  /*cab0*/  IMAD.IADD R88, R5.reuse, 0x1, -R8 ;  /* 0x0000000105587824 */ /* 0x040fe200078e0a08 */
[----:B------:R-:W-:Y:S01]  /*cac0*/  SHF.R.S32.HI R8, RZ, 0x7, R7 ;  /* 0x00000007ff087819 */ /* 0x000fe20000011407 */
[----:B------:R-:W-:Y:S01]  /*cad0*/  IMAD.IADD R12, R5, 0x1, -R6 ;  /* 0x00000001050c7824 */ /* 0x000fe200078e0a06 */
[----:B------:R-:W5:Y:S02]  /*cae0*/  @P0 LDC R15, c[0x0][0xbec] ;  /* 0x0002fb00ff0f0b82 */ /* 0x000f640000000800 */
[----:B------:R-:W-:Y:S02]  /*caf0*/  SHF.R.S32.HI R9, RZ, 0x1f, R88 ;  /* 0x0000001fff097819 */ /* 0x000fe40000011458 */
[----:B------:R-:W-:Y:S02]  /*cb00*/  LEA.HI R5, R7, R8, RZ, 0x1 ;  /* 0x0000000807057211 */ /* 0x000fe400078f08ff */
[CC--:B------:R-:W-:Y:S02]  /*cb10*/  LEA.HI R90, R9.reuse, R88.reuse, RZ, 0x2 ;  /* 0x00000058095a7211 */ /* 0x0c0fe400078f10ff */
[----:B------:R-:W-:Y:S01]  /*cb20*/  LEA.HI R9, R9, R88, RZ, 0x5 ;  /* 0x0000005809097211 */ /* 0x000fe200078f28ff */
[----:B------:R-:W5:Y:S01]  /*cb30*/  @P0 LDC R91, c[0x0][0xbec] ;  /* 0x0002fb00ff5b0b82 */ /* 0x000f620000000800 */
[----:B------:R-:W-:-:S02]  /*cb40*/  SHF.R.S32.HI R10, RZ, 0x2, R90 ;  /* 0x00000002ff0a7819 */ /* 0x000fc4000001145a */
[----:B------:R-:W-:Y:S02]  /*cb50*/  SHF.R.S32.HI R11, RZ, 0x1f, R90 ;  /* 0x0000001fff0b7819 */ /* 0x000fe4000001145a */
[----:B------:R-:W-:Y:S02]  /*cb60*/  LOP3.LUT R5, R5, 0x3fffffe, RZ, 0xc0, !PT ;  /* 0x03fffffe05057812 */ /* 0x000fe400078ec0ff */
[----:B------:R-:W-:Y:S01]  /*cb70*/  LEA.HI R11, R11, R10, RZ, 0x3 ;  /* 0x0000000a0b0b7211 */ /* 0x000fe200078f18ff */
[----:B------:R-:W5:Y:S01]  /*cb80*/  @P0 LDC R17, c[0x0][0xbf0] ;  /* 0x0002fc00ff110b82 */ /* 0x000f620000000800 */
[----:B------:R-:W-:Y:S01]  /*cb90*/  LEA.HI R7, R12, R12, RZ, 0x1 ;  /* 0x0000000c0c077211 */ /* 0x000fe200078f08ff */
[----:B------:R-:W-:Y:S01]  /*cba0*/  IMAD.IADD R5, R8, 0x1, -R5 ;  /* 0x0000000108057824 */ /* 0x000fe200078e0a05 */
[----:B------:R-:W-:Y:S02]  /*cbb0*/  LOP3.LUT R11, R11, 0xfffffff8, RZ, 0xc0, !PT ;  /* 0xfffffff80b0b7812 */ /* 0x000fe400078ec0ff */
[----:B------:R-:W-:-:S02]  /*cbc0*/  SHF.R.S32.HI R9, RZ, 0x5, R9 ;  /* 0x00000005ff097819 */ /* 0x000fc40000011409 */
[----:B------:R-:W-:Y:S01]  /*cbd0*/  LOP3.LUT R7, R7, 0x1ffffffe, RZ, 0xc0, !PT ;  /* 0x1ffffffe07077812 */ /* 0x000fe200078ec0ff */
[----:B------:R-:W-:Y:S01]  /*cbe0*/  IMAD.IADD R6, R10, 0x1, -R11 ;  /* 0x000000010a067824 */ /* 0x000fe200078e0a0b */
[----:B------:R-:W5:Y:S03]  /*cbf0*/  @P0 LDC R16, c[0x0][0xbf0] ;  /* 0x0002fc00ff100b82 */ /* 0x000f660000000800 */
[----:B------:R-:W-:Y:S02]  /*cc00*/  IMAD R6, R9, 0x10, R6 ;  /* 0x0000001009067824 */ /* 0x000fe400078e0206 */
[----:B------:R-:W-:Y:S02]  /*cc10*/  IMAD R9, R13, UR4, RZ ;  /* 0x000000040d097c24 */ /* 0x000fe4000f8e02ff */
[----:B------:R-:W-:Y:S02]  /*cc20*/  IMAD.IADD R10, R12, 0x1, -R7 ;  /* 0x000000010c0a7824 */ /* 0x000fe400078e0a07 */
[----:B------:R-:W-:-:S02]  /*cc30*/  IMAD R5, R5, 0x40, R6 ;  /* 0x0000004005057824 */ /* 0x000fc400078e0206 */
[----:B------:R-:W-:Y:S01]  /*cc40*/  IMAD.WIDE.U32 R6, R18, UR4, RZ ;  /* 0x0000000412067c25 */ /* 0x000fe2000f8e00ff */
[----:B---3--:R-:W-:-:S03]  /*cc50*/  USHF.R.S32.HI UR4, URZ, 0x1f, UR9 ;  /* 0x0000001f3f047899 */ /* 0x008fc60008011409 */
[C---:B------:R-:W-:Y:S02]  /*cc60*/  IMAD R11, R18.reuse, UR5, R9 ;  /* 0x00000005120b7c24 */ /* 0x040fe4000f8e0209 */
[----:B------:R-:W-:Y:S02]  /*cc70*/  IMAD R13, R13, UR6, RZ ;  /* 0x000000060d0d7c24 */ /* 0x000fe4000f8e02ff */
[----:B------:R-:W-:Y:S02]  /*cc80*/  IMAD.IADD R7, R7, 0x1, R11 ;  /* 0x0000000107077824 */ /* 0x000fe400078e020b */
[----:B------:R-:W-:-:S04]  /*cc90*/  IMAD.WIDE.U32 R8, R18, UR6, RZ ;  /* 0x0000000612087c25 */ /* 0x000fc8000f8e00ff */
        /* <DEDUP_REMOVED lines=17> */
[----:B------:R-:W-:Y:S02]  /*cdb0*/  IMAD.IADD R7, R7, 0x1, R13 ;  /* 0x0000000107077824 */ /* 0x000fe400078e020d */
[----:B------:R-:W-:-:S04]  /*cdc0*/  @P0 IMAD.HI.U32 R91, R10, R91, RZ ;  /* 0x0000005b0a5b0227 */ /* 0x000fc800078e00ff */
[----:B------:R-:W-:Y:S02]  /*cdd0*/  IMAD.IADD R9, R9, 0x1, R15 ;  /* 0x0000000109097824 */ /* 0x000fe400078e020f */
[----:B------:R-:W-:Y:S01]  /*cde0*/  IMAD.MOV.U32 R11, RZ, RZ, R10 ;  /* 0x000000ffff0b7224 */ /* 0x000fe200078e000a */
[----:B------:R-:W-:Y:S01]  /*cdf0*/  @P0 SHF.R.U32.HI R11, RZ, R17, R12 ;  /* 0x00000011ff0b0219 */ /* 0x000fe2000001160c */
[----:B------:R-:W-:Y:S02]  /*ce00*/  IMAD R15, R14, UR6, RZ ;  /* 0x000000060e0f7c24 */ /* 0x000fe4000f8e02ff */
[----:B------:R-:W-:-:S04]  /*ce10*/  IMAD.WIDE.U32 R6, R89, UR4, R6 ;  /* 0x0000000459067c25 */ /* 0x000fc8000f8e0006 */
[----:B------:R-:W-:Y:S01]  /*ce20*/  IMAD.MOV.U32 R13, RZ, RZ, R10 ;  /* 0x000000ffff0d7224 */ /* 0x000fe200078e000a */
[----:B------:R-:W-:Y:S01]  /*ce30*/  @P0 SHF.R.U32.HI R13, RZ, R16, R91 ;  /* 0x00000010ff0d0219 */ /* 0x000fe2000001165b */
        /* <DEDUP_REMOVED lines=34> */
[----:B------:R-:W-:Y:S01]  /*d060*/  LEA R22, P1, R8, UR8, 0x2 ;  /* 0x0000000808167c11 */ /* 0x000fe2000f8210ff */
[----:B------:R-:W-:Y:S01]  /*d070*/  IMAD.IADD R7, R9, 0x1, R17 ;  /* 0x0000000109077824 */ /* 0x000fe200078e0211 */
[----:B0-----:R-:W-:Y:S01]  /*d080*/  ULEA UR4, UR5, UR4, 0x18 ;  /* 0x0000000405047291 */ /* 0x001fe2000f8ec03f */
[----:B------:R-:W-:Y:S01]  /*d090*/  IMAD R5, R73, 0x80, R5 ;  /* 0x0000008049057824 */ /* 0x000fe200078e0205 */
[----:B------:R-:W-:Y:S01]  /*d0a0*/  LEA.HI.X R11, R6, UR7, R11, 0x2, P0 ;  /* 0x00000007060b7c11 */ /* 0x000fe200080f140b */
[----:B------:R-:W-:Y:S01]  /*d0b0*/  IMAD R18, R19, UR6, RZ ;  /* 0x0000000613127c24 */ /* 0x000fe2000f8e02ff */
[----:B------:R-:W-:Y:S01]  /*d0c0*/  LEA.HI.X R72, R8, UR9, R7, 0x2, P1 ;  /* 0x0000000908487c11 */ /* 0x000fe200088f1407 */
[----:B------:R-:W-:Y:S01]  /*d0d0*/  SHFL.IDX PT, R6, R10, RZ, 0x1c1f ;  /* 0x001c1fff0a067589 */ /* 0x000fe200000e0000 */
[----:B------:R-:W-:Y:S01]  /*d0e0*/  LOP3.LUT P0, RZ, R88, 0x3, RZ, 0xc0, !PT ;  /* 0x0000000358ff7812 */ /* 0x000fe2000780c0ff */
[C---:B------:R-:W-:Y:S01]  /*d0f0*/  VIADD R19, R5.reuse, 0x8 ;  /* 0x0000000805137836 */ /* 0x040fe20000000000 */
[----:B------:R-:W-:Y:S01]  /*d100*/  UIADD3 UR4, UR4, 0x2a820, URZ ;  /* 0x0002a82004047890 */ /* 0x000fe2000fffe03f */
[----:B------:R-:W0:Y:S01]  /*d110*/  SHFL.IDX PT, R7, R11, RZ, 0x1c1f ;  /* 0x001c1fff0b077589 */ /* 0x000e2200000e0000 */
[----:B------:R-:W-:-:S02]  /*d120*/  ISETP.GE.OR P1, PT, R5, R18, P0 ;  /* 0x000000120500720c */ /* 0x000fc40000726670 */
[-C--:B------:R-:W-:Y:S01]  /*d130*/  ISETP.GE.OR P0, PT, R19, R18.reuse, P0 ;  /* 0x000000121300720c */ /* 0x080fe20000706670 */
[----:B------:R-:W-:Y:S01]  /*d140*/  SHFL.IDX PT, R8, R10, 0x1, 0x1c1f ;  /* 0x003c1f000a087f89 */ /* 0x000fe200000e0000 */
[----:B------:R-:W-:Y:S01]  /*d150*/  UPRMT UR4, URZ, 0x654, UR4 ;  /* 0x000006543f047896 */ /* 0x000fe20008000004 */
[----:B------:R-:W-:Y:S02]  /*d160*/  ISETP.GE.AND P2, PT, R5, R18, PT ;  /* 0x000000120500720c */ /* 0x000fe40003f46270 */
[----:B------:R1:W2:Y:S04]  /*d170*/  SHFL.IDX PT, R9, R11, 0x1, 0x1c1f ;  /* 0x003c1f000b097f89 */ /* 0x0002a800000e0000 */
[----:B------:R3:W4:Y:S02]  /*d180*/  SHFL.IDX PT, R16, R22, RZ, 0x1c1f ;  /* 0x001c1fff16107589 */ /* 0x00072400000e0000 */
[----:B------:R-:W-:Y:S01]  /*d190*/  SYNCS.ARRIVE.TRANS64.RED.A1T0 RZ, [UR4], RZ ;  /* 0x000000ffffff79a7 */ /* 0x000fe20008100404 */
[----:B-1----:R-:W-:Y:S01]  /*d1a0*/  LOP3.LUT R11, R90, 0x7ffffffc, RZ, 0xc0, !PT ;  /* 0x7ffffffc5a0b7812 */ /* 0x002fe200078ec0ff */
[----:B------:R3:W1:Y:S04]  /*d1b0*/  SHFL.IDX PT, R17, R72, RZ, 0x1c1f ;  /* 0x001c1fff48117589 */ /* 0x00066800000e0000 */
[----:B------:R-:W-:Y:S01]  /*d1c0*/  IMAD.IADD R11, R88, 0x1, -R11 ;  /* 0x00000001580b7824 */ /* 0x000fe200078e0a0b */
[----:B0-----:R3:W-:Y:S03]  /*d1d0*/  @!P1 ST.E desc[UR60][R6.64], R4 ;  /* 0x0000000406009985 */ /* 0x0017e6000c10193c */
[----:B------:R-:W-:Y:S01]  /*d1e0*/  IMAD.SHL.U32 R21, R11, 0x2, RZ ;  /* 0x000000020b157824 */ /* 0x000fe200078e00ff */
[----:B--2---:R3:W-:Y:S01]  /*d1f0*/  @!P0 ST.E desc[UR60][R8.64], R0 ;  /* 0x0000000008008985 */ /* 0x0047e2000c10193c */
[----:B------:R-:W-:Y:S05]  /*d200*/  @P2 BRA `(.L_x_983) ;  /* 0x0000000400782947 */ /* 0x000fea0003800000 */
[C---:B---3--:R-:W-:Y:S01]  /*d210*/  VIADD R0, R21.reuse, 0x8 ;  /* 0x0000000815007836 */ /* 0x048fe20000000000 */
[----:B------:R-:W-:Y:S01]  /*d220*/  ULDC UR4, c[0x0][0xac8] ;  /* 0x0002b20000047ab9 */ /* 0x000fe20000000800 */
[C---:B------:R-:W-:Y:S01]  /*d230*/  VIADD R8, R21.reuse, 0x10 ;  /* 0x0000001015087836 */ /* 0x040fe20000000000 */
[C---:B------:R-:W-:Y:S01]  /*d240*/  ISETP.GE.AND P2, PT, R21.reuse, UR4, PT ;  /* 0x0000000415007c0c */ /* 0x040fe2000bf46270 */
[C---:B------:R-:W-:Y:S01]  /*d250*/  VIADD R9, R21.reuse, 0x18 ;  /* 0x0000001815097836 */ /* 0x040fe20000000000 */
[----:B------:R-:W-:Y:S01]  /*d260*/  ISETP.GE.AND P3, PT, R0, UR4, PT ;  /* 0x0000000400007c0c */ /* 0x000fe2000bf66270 */
[C---:B------:R-:W-:Y:S01]  /*d270*/  VIADD R10, R21.reuse, 0x28 ;  /* 0x00000028150a7836 */ /* 0x040fe20000000000 */
[----:B------:R-:W-:Y:S01]  /*d280*/  ISETP.GE.AND P0, PT, R8, UR4, PT ;  /* 0x0000000408007c0c */ /* 0x000fe2000bf06270 */
[----:B------:R-:W-:Y:S01]  /*d290*/  VIADD R11, R21, 0x30 ;  /* 0x00000030150b7836 */ /* 0x000fe20000000000 */
[----:B------:R-:W-:Y:S01]  /*d2a0*/  ISETP.GE.AND P1, PT, R9, UR4, PT ;  /* 0x0000000409007c0c */ /* 0x000fe2000bf26270 */
[----:B------:R-:W-:-:S02]  /*d2b0*/  VIADD R12, R21, 0x38 ;  /* 0x00000038150c7836 */ /* 0x000fc40000000000 */
[----:B------:R-:W-:Y:S01]  /*d2c0*/  VIADD R13, R21, 0x40 ;  /* 0x00000040150d7836 */ /* 0x000fe20000000000 */
[----:B------:R-:W-:Y:S01]  /*d2d0*/  ISETP.GE.AND P4, PT, R11, UR4, PT ;  /* 0x000000040b007c0c */ /* 0x000fe2000bf86270 */
[C---:B------:R-:W-:Y:S01]  /*d2e0*/  VIADD R14, R21.reuse, 0x50 ;  /* 0x00000050150e7836 */ /* 0x040fe20000000000 */
[----:B------:R-:W-:Y:S01]  /*d2f0*/  ISETP.GE.AND P5, PT, R12, UR4, PT ;  /* 0x000000040c007c0c */ /* 0x000fe2000bfa6270 */
[----:B-1--4-:R-:W-:Y:S01]  /*d300*/  @!P2 IMAD.WIDE R4, R21, 0x4, R16 ;  /* 0x000000041504a825 */ /* 0x012fe200078e0210 */
[----:B------:R-:W-:Y:S02]  /*d310*/  ISETP.GE.AND P6, PT, R13, UR4, PT ;  /* 0x000000040d007c0c */ /* 0x000fe4000bfc6270 */
[----:B------:R-:W-:Y:S01]  /*d320*/  @!P3 LEA.HI R0, R0, R0, RZ, 0x1 ;  /* 0x000000000000b211 */ /* 0x000fe200078f08ff */
[----:B------:R-:W-:Y:S01]  /*d330*/  VIADD R20, R21, 0x60 ;  /* 0x0000006015147836 */ /* 0x000fe20000000000 */
[----:B------:R0:W-:Y:S01]  /*d340*/  @!P2 ST.E.64 desc[UR60][R4.64], R24 ;  /* 0x000000180400a985 */ /* 0x0001e2000c101b3c */
[----:B------:R-:W-:-:S02]  /*d350*/  @!P0 LEA.HI R8, R8, R8, RZ, 0x1 ;  /* 0x0000000808088211 */ /* 0x000fc400078f08ff */
[----:B------:R-:W-:Y:S01]  /*d360*/  @!P3 LOP3.LUT R7, R0, 0xfffffffe, RZ, 0xc0, !PT ;  /* 0xfffffffe0007b812 */ /* 0x000fe200078ec0ff */
[----:B------:R-:W-:Y:S01]  /*d370*/  VIADD R0, R21, 0x20 ;  /* 0x0000002015007836 */ /* 0x000fe20000000000 */
[----:B------:R-:W-:Y:S02]  /*d380*/  @!P1 LEA.HI R9, R9, R9, RZ, 0x1 ;  /* 0x0000000909099211 */ /* 0x000fe400078f08ff */
[----:B------:R-:W-:Y:S01]  /*d390*/  @!P5 LEA.HI R12, R12, R12, RZ, 0x1 ;  /* 0x0000000c0c0cd211 */ /* 0x000fe200078f08ff */
[----:B------:R-:W-:Y:S01]  /*d3a0*/  @!P3 IMAD.WIDE R6, R7, 0x4, R16 ;  /* 0x000000040706b825 */ /* 0x000fe200078e0210 */
[----:B------:R-:W-:Y:S02]  /*d3b0*/  ISETP.GE.AND P2, PT, R0, UR4, PT ;  /* 0x0000000400007c0c */ /* 0x000fe4000bf46270 */
[----:B------:R-:W-:Y:S02]  /*d3c0*/  @!P5 LOP3.LUT R15, R12, 0xfffffffe, RZ, 0xc0, !PT ;  /* 0xfffffffe0c0fd812 */ /* 0x000fe400078ec0ff */
[----:B------:R1:W-:Y:S01]  /*d3d0*/  @!P3 ST.E.64 desc[UR60][R6.64], R28 ;  /* 0x0000001c0600b985 */ /* 0x0003e2000c101b3c */
[----:B------:R-:W-:-:S02]  /*d3e0*/  ISETP.GE.AND P3, PT, R10, UR4, PT ;  /* 0x000000040a007c0c */ /* 0x000fc4000bf66270 */
[----:B0-----:R-:W-:Y:S02]  /*d3f0*/  @!P0 LOP3.LUT R5, R8, 0xfffffffe, RZ, 0xc0, !PT ;  /* 0xfffffffe08058812 */ /* 0x001fe400078ec0ff */
[----:B------:R-:W-:-:S03]  /*d400*/  @!P4 LEA.HI R8, R11, R11, RZ, 0x1 ;  /* 0x0000000b0b08c211 */ /* 0x000fc600078f08ff */
        /* <DEDUP_REMOVED lines=62> */
.L_x_983:
[----:B------:R-:W-:Y:S05]  /*d7f0*/  BSYNC B0 ;  /* 0x0000000000007941 */ /* 0x000fea0003800000 */
.L_x_982:
[----:B------:R-:W-:Y:S01]  /*d800*/  ISETP.GE.AND P0, PT, R19, R18, PT ;  /* 0x000000121300720c */ /* 0x000fe20003f06270 */
[----:B0-----:R2:W0:Y:S04]  /*d810*/  SHFL.IDX PT, R13, R72, 0x1, 0x1c1f ;  /* 0x003c1f00480d7f89 */ /* 0x00142800000e0000 */
[----:B------:R2:W0:Y:S08]  /*d820*/  SHFL.IDX PT, R12, R22, 0x1, 0x1c1f ;  /* 0x003c1f00160c7f89 */ /* 0x00043000000e0000 */
[----:B--2---:R-:W-:Y:S05]  /*d830*/  @P0 BRA `(.L_x_902) ;  /* 0x0000004800ec0947 */ /* 0x004fea0003800000 */
[----:B------:R-:W-:Y:S01]  /*d840*/  ULDC UR4, c[0x0][0xac8] ;  /* 0x0002b20000047ab9 */ /* 0x000fe20000000800 */
[C---:B---3--:R-:W-:Y:S01]  /*d850*/  VIADD R0, R21.reuse, 0x8 ;  /* 0x0000000815007836 */ /* 0x048fe20000000000 */
[C---:B------:R-:W-:Y:S01]  /*d860*/  ISETP.GE.AND P0, PT, R21.reuse, UR4, PT ;  /* 0x0000000415007c0c */ /* 0x040fe2000bf06270 */
[C---:B------:R-:W-:Y:S02]  /*d870*/  VIADD R4, R21.reuse, 0x10 ;  /* 0x0000001015047836 */ /* 0x040fe40000000000 */
[C---:B------:R-:W-:Y:S01]  /*d880*/  VIADD R6, R21.reuse, 0x18 ;  /* 0x0000001815067836 */ /* 0x040fe20000000000 */
[----:B------:R-:W-:Y:S01]  /*d890*/  ISETP.GE.AND P5, PT, R0, UR4, PT ;  /* 0x0000000400007c0c */ /* 0x000fe2000bfa6270 */
[C---:B------:R-:W-:Y:S01]  /*d8a0*/  VIADD R8, R21.reuse, 0x20 ;  /* 0x0000002015087836 */ /* 0x040fe20000000000 */
[----:B------:R-:W-:Y:S01]  /*d8b0*/  ISETP.GE.AND P6, PT, R4, UR4, PT ;  /* 0x0000000404007c0c */ /* 0x000fe2000bfc6270 */
[C---:B------:R-:W-:Y:S02]  /*d8c0*/  VIADD R9, R21.reuse, 0x28 ;  /* 0x0000002815097836 */ /* 0x040fe40000000000 */
[C---:B------:R-:W-:Y:S01]  /*d8d0*/  VIADD R10, R21.reuse, 0x30 ;  /* 0x00000030150a7836 */ /* 0x040fe20000000000 */
[----:B------:R-:W-:Y:S01]  /*d8e0*/  ISETP.GE.AND P4, PT, R8, UR4, PT ;  /* 0x0000000408007c0c */ /* 0x000fe2000bf86270 */
[----:B------:R-:W-:Y:S01]  /*d8f0*/  VIADD R11, R21, 0x38 ;  /* 0x00000038150b7836 */ /* 0x000fe20000000000 */
[----:B------:R-:W-:Y:S01]  /*d900*/  ISETP.GE.AND P3, PT, R9, UR4, PT ;  /* 0x0000000409007c0c */ /* 0x000fe2000bf66270 */
[----:B0-----:R-:W-:Y:S01]  /*d910*/  @!P0 IMAD.WIDE R2, R21, 0x4, R12 ;  /* 0x0000000415028825 */ /* 0x001fe200078e020c */
[----:B------:R-:W-:-:S02]  /*d920*/  ISETP.GE.AND P2, PT, R10, UR4, PT ;  /* 0x000000040a007c0c */ /* 0x000fc4000bf46270 */
[----:B------:R-:W-:Y:S01]  /*d930*/  ISETP.GE.AND P1, PT, R11, UR4, PT ;  /* 0x000000040b007c0c */ /* 0x000fe2000bf26270 */
[C---:B----4-:R-:W-:Y:S01]  /*d940*/  VIADD R16, R21.reuse, 0x40 ;  /* 0x0000004015107836 */ /* 0x050fe20000000000 */
[----:B------:R0:W-:Y:S01]  /*d950*/  @!P0 ST.E.64 desc[UR60][R2.64], R26 ;  /* 0x0000001a02008985 */ /* 0x0001e2000c101b3c */
[----:B------:R-:W-:Y:S01]  /*d960*/  ISETP.GE.AND P0, PT, R6, UR4, PT ;  /* 0x0000000406007c0c */ /* 0x000fe2000bf06270 */
[C---:B------:R-:W-:Y:S01]  /*d970*/  VIADD R18, R21.reuse, 0x48 ;  /* 0x0000004815127836 */ /* 0x040fe20000000000 */
[----:B------:R-:W-:Y:S01]  /*d980*/  @!P5 LEA.HI R0, R0, R0, RZ, 0x1 ;  /* 0x000000000000d211 */ /* 0x000fe200078f08ff */
[----:B------:R-:W-:Y:S01]  /*d990*/  VIADD R19, R21, 0x70 ;  /* 0x0000007015137836 */ /* 0x000fe20000000000 */
        /* <DEDUP_REMOVED lines=9> */
[----:B------:R-:W-:Y:S01]  /*da30*/  @!P1 LEA.HI R14, R11, R11, RZ, 0x1 ;  /* 0x0000000b0b0e9211 */ /* 0x000fe200078f08ff */
[----:B------:R0:W-:Y:S01]  /*da40*/  @!P5 ST.E.64 desc[UR60][R2.64], R30 ;  /* 0x0000001e0200d985 */ /* 0x0001e2000c101b3c */
[----:B------:R-:W-:-:S02]  /*da50*/  @!P0 LOP3.LUT R7, R6, 0xfffffffe, RZ, 0xc0, !PT ;  /* 0xfffffffe06078812 */ /* 0x000fc400078ec0ff */
[----:B------:R-:W-:Y:S01]  /*da60*/  @!P4 LOP3.LUT R9, R8, 0xfffffffe, RZ, 0xc0, !PT ;  /* 0xfffffffe0809c812 */ /* 0x000fe200078ec0ff */
[----:B------:R2:W-:Y:S01]  /*da70*/  @!P6 ST.E.64 desc[UR60][R4.64], R34 ;  /* 0x000000220400e985 */ /* 0x0005e2000c101b3c */
[----:B------:R-:W-:Y:S01]  /*da80*/  @!P3 LOP3.LUT R11, R0, 0xfffffffe, RZ, 0xc0, !PT ;  /* 0xfffffffe000bb812 */ /* 0x000fe200078ec0ff */
[C---:B------:R-:W-:Y:S01]  /*da90*/  VIADD R0, R21.reuse, 0x50 ;  /* 0x0000005015007836 */ /* 0x040fe20000000000 */
[----:B------:R-:W-:Y:S02]  /*daa0*/  @!P2 LOP3.LUT R15, R10, 0xfffffffe, RZ, 0xc0, !PT ;  /* 0xfffffffe0a0fa812 */ /* 0x000fe400078ec0ff */
[----:B-1----:R-:W-:Y:S01]  /*dab0*/  @!P1 LOP3.LUT R17, R14, 0xfffffffe, RZ, 0xc0, !PT ;  /* 0xfffffffe0e119812 */ /* 0x002fe200078ec0ff */
[----:B------:R-:W-:Y:S01]  /*dac0*/  VIADD R14, R21, 0x58 ;  /* 0x00000058150e7836 */ /* 0x000fe20000000000 */
[----:B------:R-:W-:Y:S02]  /*dad0*/  ISETP.GE.AND P5, PT, R16, UR4, PT ;  /* 0x0000000410007c0c */ /* 0x000fe4000bfa6270 */
[----:B------:R-:W-:Y:S01]  /*dae0*/  ISETP.GE.AND P6, PT, R18, UR4, PT ;  /* 0x0000000412007c0c */ /* 0x000fe2000bfc6270 */
[----:B0-----:R-:W-:-:S04]  /*daf0*/  @!P0 IMAD.WIDE R2, R7, 0x4, R12 ;  /* 0x0000000407028825 */ /* 0x001fc800078e020c */
[--C-:B--2---:R-:W-:Y:S01]  /*db00*/  @!P4 IMAD.WIDE R4, R9, 0x4, R12.reuse ;  /* 0x000000040904c825 */ /* 0x104fe200078e020c */
        /* <DEDUP_REMOVED lines=47> */
[----:B--2---:R-:W-:-:S05]  /*de00*/  LOP3.LUT R3, R21, 0xfffffffe, RZ, 0xc0, !PT ;  /* 0xfffffffe15037812 */ /* 0x004fca00078ec0ff */
[----:B------:R-:W-:-:S05]  /*de10*/  IMAD.WIDE R2, R3, 0x4, R12 ;  /* 0x0000000403027825 */ /* 0x000fca00078e020c */
[----:B------:R0:W-:Y:S01]  /*de20*/  ST.E.64 desc[UR60][R2.64], R86 ;  /* 0x0000005602007985 */ /* 0x0001e2000c101b3c */
[----:B------:R-:W-:Y:S05]  /*de30*/  BRA `(.L_x_902) ;  /* 0x00000044006c7947 */ /* 0x000fea0003800000 */
.L_x_981:
[----:B------:R-:W0:Y:S02]  /*de40*/  S2R R0, SR_TID.X ;  /* 0x0000000000007919 */ /* 0x000e240000002100 */
[----:B0-----:R-:W-:-:S05]  /*de50*/  VIADD R2, R0, 0xffffff80 ;  /* 0xffffff8000027836 */ /* 0x001fca0000000000 */
        /* <DEDUP_REMOVED lines=30> */
[----:B------:R-:W-:-:S03]  /*e040*/  ULDC.64 UR4, c[0x0][0xbe0] ;  /* 0x0002f80000047ab9 */ /* 0x000fc60000000a00 */
[----:B------:R-:W-:Y:S02]  /*e050*/  IMAD.IADD R3, R13, 0x1, R3 ;  /* 0x000000010d037824 */ /* 0x000fe400078e0203 */
        /* <DEDUP_REMOVED lines=23> */
.L_x_900:
        /* <DEDUP_REMOVED lines=18> */
.L_x_984:
[----:B------:R-:W-:Y:S01]  /*e2f0*/  ULDC UR7, c[0x0][0xc50] ;  /* 0x0003140000077ab9 */ /* 0x000fe20000000800 */
[----:B------:R-:W-:Y:S01]  /*e300*/  UMOV UR36, UR6 ;  /* 0x0000000600247c82 */ /* 0x000fe20008000000 */
[----:B------:R-:W-:-:S11]  /*e310*/  UISETP.NE.AND UP0, UPT, UR7, 0x1, UPT ;  /* 0x000000010700788c */ /* 0x000fd6000bf05270 */
[----:B------:R-:W-:Y:S01]  /*e320*/  @UP0 ULDC UR4, c[0x0][0xc54] ;  /* 0x0003150000040ab9 */ /* 0x000fe20000000800 */
[----:B------:R-:W-:Y:S01]  /*e330*/  @UP0 ULDC UR8, c[0x0][0xc58] ;  /* 0x0003160000080ab9 */ /* 0x000fe20000000800 */
[----:B------:R-:W-:-:S04]  /*e340*/  UIMAD.WIDE.U32 UR4, UR6, UR4, URZ ;  /* 0x00000004060472a5 */ /* 0x000fc8000f8e003f */
[----:B------:R-:W-:-:S12]  /*e350*/  @UP0 USHF.R.U32.HI UR36, URZ, UR8, UR5 ;  /* 0x000000083f240299 */ /* 0x000fd80008011605 */
.L_x_985:
[----:B------:R-:W-:Y:S01]  /*e360*/  ISETP.GE.AND P0, PT, R19, RZ, PT ;  /* 0x000000ff1300720c */ /* 0x000fe20003f06270 */
[----:B------:R-:W-:Y:S01]  /*e370*/  UIADD3 UR41, -UR36, URZ, URZ ;  /* 0x0000003f24297290 */ /* 0x000fe2000fffe13f */
[----:B------:R-:W-:Y:S02]  /*e380*/  IMAD.MOV.U32 R9, RZ, RZ, 0x1 ;  /* 0x00000001ff097424 */ /* 0x000fe400078e00ff */
[----:B------:R-:W-:Y:S01]  /*e390*/  IMAD.MOV.U32 R0, RZ, RZ, RZ ;  /* 0x000000ffff007224 */ /* 0x000fe200078e00ff */
[----:B------:R-:W-:Y:S01]  /*e3a0*/  UIMAD UR41, UR7, UR41, UR6 ;  /* 0x00000029072972a4 */ /* 0x000fe2000f8e0206 */
[----:B------:R-:W-:-:S07]  /*e3b0*/  IMAD.MOV.U32 R3, RZ, RZ, 0x1 ;  /* 0x00000001ff037424 */ /* 0x000fce00078e00ff */
[----:B------:R-:W-:Y:S05]  /*e3c0*/  @!P0 BRA `(.L_x_986) ;  /* 0x0000003c00488947 */ /* 0x000fea0003800000 */
[----:B------:R-:W0:Y:S01]  /*e3d0*/  S2UR UR42, SR_CTAID.X ;  /* 0x00000000002a79c3 */ /* 0x000e220000002500 */
[----:B------:R-:W-:Y:S01]  /*e3e0*/  ULDC UR6, c[0x0][0x448] ;  /* 0x0001120000067ab9 */ /* 0x000fe20000000800 */
[----:B------:R-:W-:Y:S01]  /*e3f0*/  ULDC.64 UR4, c[0x0][0x418] ;  /* 0x0001060000047ab9 */ /* 0x000fe20000000a00 */
[----:B------:R-:W-:Y:S02]  /*e400*/  UISETP.NE.AND UP1, UPT, UR6, 0x1, UPT ;  /* 0x000000010600788c */ /* 0x000fe4000bf25270 */
[----:B------:R-:W-:Y:S01]  /*e410*/  UISETP.NE.U32.AND UP0, UPT, UR4, URZ, UPT ;  /* 0x0000003f0400728c */ /* 0x000fe2000bf05070 */
[----:B------:R-:W-:Y:S02]  /*e420*/  ULDC UR11, c[0x0][0x288] ;  /* 0x0000a200000b7ab9 */ /* 0x000fe40000000800 */
[----:B------:R-:W-:Y:S01]  /*e430*/  ULDC UR4, c[0x0][0x424] ;  /* 0x0001090000047ab9 */ /* 0x000fe20000000800 */
[----:B------:R-:W-:Y:S01]  /*e440*/  UISETP.NE.AND.EX UP0, UPT, UR5, URZ, UPT, UP0 ;  /* 0x0000003f0500728c */ /* 0x000fe2000bf05300 */
[----:B------:R-:W-:Y:S01]  /*e450*/  ULDC UR12, c[0x0][0x2f0] ;  /* 0x0000bc00000c7ab9 */ /* 0x000fe20000000800 */
[----:B------:R-:W-:-:S02]  /*e460*/  UIADD3 UR6, -UR11, 0x1, URZ ;  /* 0x000000010b067890 */ /* 0x000fc4000fffe13f */
[----:B------:R-:W-:Y:S01]  /*e470*/  USEL UR10, UR4, 0x1, UP0 ;  /* 0x00000001040a7887 */ /* 0x000fe20008000000 */
[----:B------:R-:W-:Y:S02]  /*e480*/  @UP1 ULDC UR13, c[0x0][0x450] ;  /* 0x00011400000d1ab9 */ /* 0x000fe40000000800 */
[----:B------:R-:W-:Y:S01]  /*e490*/  @UP1 ULDC UR4, c[0x0][0x44c] ;  /* 0x0001130000041ab9 */ /* 0x000fe20000000800 */
[----:B------:R-:W-:Y:S02]  /*e4a0*/  UIMAD UR7, UR10, UR12, 0x5f ;  /* 0x0000005f0a0774a4 */ /* 0x000fe4000f8e020c */
[----:B------:R-:W-:Y:S02]  /*e4b0*/  UIMAD UR9, UR10, UR12, UR6 ;  /* 0x0000000c0a0972a4 */ /* 0x000fe4000f8e0206 */
[----:B------:R-:W-:Y:S02]  /*e4c0*/  UIMAD.WIDE UR6, UR7, 0x2aaaaaab, URZ ;  /* 0x2aaaaaab070678a5 */ /* 0x000fe4000f8e023f */
[----:B0-----:R-:W-:-:S02]  /*e4d0*/  USHF.L.U32 UR42, UR42, 0x7, URZ ;  /* 0x000000072a2a7899 */ /* 0x001fc4000800063f */
[----:B------:R-:W-:Y:S02]  /*e4e0*/  USHF.R.U32.HI UR40, URZ, 0x1f, UR7 ;  /* 0x0000001f3f287899 */ /* 0x000fe40008011607 */
[----:B------:R-:W-:Y:S02]  /*e4f0*/  UIADD3 UR8, UR42, 0x7f, URZ ;  /* 0x0000007f2a087890 */ /* 0x000fe4000fffe03f */
[----:B------:R-:W-:Y:S02]  /*e500*/  ULEA.HI.SX32 UR40, UR7, UR40, 0x1c ;  /* 0x0000002807287291 */ /* 0x000fe4000f8fe23f */
[----:B------:R-:W-:-:S04]  /*e510*/  UIMAD.WIDE.U32 UR4, UR8, UR4, URZ ;  /* 0x00000004080472a5 */ /* 0x000fc8000f8e003f */
[----:B------:R-:W-:-:S03]  /*e520*/  @UP1 USHF.R.U32.HI UR8, URZ, UR13, UR5 ;  /* 0x0000000d3f081299 */ /* 0x000fc60008011605 */
[----:B------:R-:W-:Y:S01]  /*e530*/  ULDC.64 UR4, c[0x0][0x9e0] ;  /* 0x0002780000047ab9 */ /* 0x000fe20000000a00 */
[----:B------:R-:W-:Y:S02]  /*e540*/  UIADD3 UR9, UR9, UR8, URZ ;  /* 0x0000000809097290 */ /* 0x000fe4000fffe03f */
[----:B------:R-:W-:Y:S02]  /*e550*/  UISETP.GE.AND UP0, UPT, UR5, 0x1, UPT ;  /* 0x000000010500788c */ /* 0x000fe4000bf06270 */
[----:B------:R-:W-:-:S04]  /*e560*/  UIADD3 UR4, UR9, UR4, URZ ;  /* 0x0000000409047290 */ /* 0x000fc8000fffe03f */
[----:B------:R-:W-:-:S13]  /*e570*/  PLOP3.LUT P1, PT, PT, PT, UP0, 0x80, 0x0 ;  /* 0x000000000000781c */ /* 0x000fda0003f2f008 */
[----:B------:R-:W-:Y:S05]  /*e580*/  @!P1 BRA `(.L_x_987) ;  /* 0x0000000000449947 */ /* 0x000fea0003800000 */
[----:B------:R-:W-:Y:S01]  /*e590*/  ISETP.LT.AND P0, PT, RZ, UR9, PT ;  /* 0x00000009ff007c0c */ /* 0x000fe2000bf01270 */
[----:B------:R-:W-:-:S12]  /*e5a0*/  UIADD3 UR8, UR9, -0x1, URZ ;  /* 0xffffffff09087890 */ /* 0x000fd8000fffe03f */
[----:B------:R-:W-:Y:S05]  /*e5b0*/  @P0 BRA `(.L_x_988) ;  /* 0x00000000001c0947 */ /* 0x000fea0003800000 */
[----:B------:R-:W-:Y:S02]  /*e5c0*/  UISETP.NE.AND UP0, UPT, UR5, 0x1, UPT ;  /* 0x000000010500788c */ /* 0x000fe4000bf05270 */
[----:B------:R-:W-:-:S09]  /*e5d0*/  UIADD3 UR8, -UR9, URZ, URZ ;  /* 0x0000003f09087290 */ /* 0x000fd2000fffe13f */
[----:B------:R-:W-:Y:S02]  /*e5e0*/  @UP0 ULDC.64 UR14, c[0x0][0x9e8] ;  /* 0x00027a00000e0ab9 */ /* 0x000fe40000000a00 */
[----:B------:R-:W-:-:S04]  /*e5f0*/  UIMAD.WIDE.U32 UR6, UR8, UR14, URZ ;  /* 0x0000000e080672a5 */ /* 0x000fc8000f8e003f */
[----:B------:R-:W-:-:S04]  /*e600*/  @UP0 USHF.R.U32.HI UR8, URZ, UR15, UR7 ;  /* 0x0000000f3f080299 */ /* 0x000fc80008011607 */
[----:B------:R-:W-:Y:S01]  /*e610*/  ULOP3.LUT UR8, URZ, UR8, URZ, 0x33, !UPT ;  /* 0x000000083f087292 */ /* 0x000fe2000f8e333f */
[----:B------:R-:W-:Y:S11]  /*e620*/  BRA `(.L_x_989) ;  /* 0x0000000000107947 */ /* 0x000ff60003800000 */
.L_x_988:
[----:B------:R-:W-:-:S11]  /*e630*/  UISETP.NE.AND UP0, UPT, UR5, 0x1, UPT ;  /* 0x000000010500788c */ /* 0x000fd6000bf05270 */
[----:B------:R-:W-:Y:S02]  /*e640*/  @UP0 ULDC.64 UR14, c[0x0][0x9e8] ;  /* 0x00027a00000e0ab9 */ /* 0x000fe40000000a00 */
[----:B------:R-:W-:-:S04]  /*e650*/  UIMAD.WIDE.U32 UR6, UR8, UR14, URZ ;  /* 0x0000000e080672a5 */ /* 0x000fc8000f8e003f */
[----:B------:R-:W-:-:S12]  /*e660*/  @UP0 USHF.R.U32.HI UR8, URZ, UR15, UR7 ;  /* 0x0000000f3f080299 */ /* 0x000fd80008011607 */
.L_x_989:
[----:B------:R-:W-:-:S04]  /*e670*/  UIMAD UR8, UR8, UR5, UR5 ;  /* 0x00000005080872a4 */ /* 0x000fc8000f8e0205 */
[----:B------:R-:W-:-:S04]  /*e680*/  UISETP.LT.AND UP0, UPT, UR4, UR8, UPT ;  /* 0x000000080400728c */ /* 0x000fc8000bf01270 */
[----:B------:R-:W-:-:S12]  /*e690*/  USEL UR4, UR4, UR8, UP0 ;  /* 0x0000000804047287 */ /* 0x000fd80008000000 */
.L_x_987:
[----:B------:R-:W-:Y:S01]  /*e6a0*/  UIADD3 UR6, UR4, 0x5f, URZ ;  /* 0x0000005f04067890 */ /* 0x000fe2000fffe03f */
[----:B------:R-:W-:Y:S01]  /*e6b0*/  @UP1 ULDC UR8, c[0x0][0x44c] ;  /* 0x0001130000081ab9 */ /* 0x000fe20000000800 */
[----:B------:R-:W-:Y:S02]  /*e6c0*/  @UP1 ULDC UR13, c[0x0][0x450] ;  /* 0x00011400000d1ab9 */ /* 0x000fe40000000800 */
[----:B------:R-:W-:Y:S02]  /*e6d0*/  UIMAD.WIDE UR6, UR6, 0x2aaaaaab, URZ ;  /* 0x2aaaaaab060678a5 */ /* 0x000fe4000f8e023f */
[----:B------:R-:W-:Y:S02]  /*e6e0*/  UIMAD.WIDE.U32 UR8, UR42, UR8, URZ ;  /* 0x000000082a0872a5 */ /* 0x000fe4000f8e003f */
[----:B------:R-:W-:Y:S01]  /*e6f0*/  USHF.R.U32.HI UR39, URZ, 0x1f, UR7 ;  /* 0x0000001f3f277899 */ /* 0x000fe20008011607 */
[----:B------:R-:W-:Y:S01]  /*e700*/  UMOV UR4, UR42 ;  /* 0x0000002a00047c82 */ /* 0x000fe20008000000 */
[----:B------:R-:W-:-:S02]  /*e710*/  UIMAD UR10, UR10, UR12, -UR11 ;  /* 0x0000000c0a0a72a4 */ /* 0x000fc4000f8e0a0b */
[----:B------:R-:W-:Y:S02]  /*e720*/  @UP1 USHF.R.U32.HI UR4, URZ, UR13, UR9 ;  /* 0x0000000d3f041299 */ /* 0x000fe40008011609 */
[----:B------:R-:W-:Y:S02]  /*e730*/  ULEA.HI.SX32 UR39, UR7, UR39, 0x1c ;  /* 0x0000002707277291 */ /* 0x000fe4000f8fe23f */
[----:B------:R-:W-:Y:S02]  /*e740*/  UIADD3 UR4, UR10, UR4, URZ ;  /* 0x000000040a047290 */ /* 0x000fe4000fffe03f */
[----:B------:R-:W-:Y:S01]  /*e750*/  UISETP.LT.AND UP0, UPT, UR40, UR39, UPT ;  /* 0x000000272800728c */ /* 0x000fe2000bf01270 */
[----:B------:R-:W-:Y:S02]  /*e760*/  ULDC UR8, c[0x0][0x9dc] ;  /* 0x0002770000087ab9 */ /* 0x000fe40000000800 */
[----:B------:R-:W-:Y:S02]  /*e770*/  UIADD3 UR8, UR4, -UR8, URZ ;  /* 0x8000000804087290 */ /* 0x000fe4000fffe03f */
[----:B------:R-:W-:Y:S01]  /*e780*/  USEL UR9, UR40, UR39, UP0 ;  /* 0x0000002728097287 */ /* 0x000fe20008000000 */
[----:B------:R-:W-:Y:S11]  /*e790*/  @!P1 BRA `(.L_x_990) ;  /* 0x0000000000449947 */ /* 0x000ff60003800000 */
[----:B------:R-:W-:-:S06]  /*e7a0*/  UISETP.GT.AND UP0, UPT, UR4, -0x1, UPT ;  /* 0xffffffff0400788c */ /* 0x000fcc000bf04270 */
[----:B------:R-:W-:-:S13]  /*e7b0*/  PLOP3.LUT P0, PT, PT, PT, UP0, 0x80, 0x0 ;  /* 0x000000000000781c */ /* 0x000fda0003f0f008 */
[----:B------:R-:W-:Y:S05]  /*e7c0*/  @P0 BRA `(.L_x_991) ;  /* 0x00000000001c0947 */ /* 0x000fea0003800000 */
[----:B------:R-:W-:Y:S02]  /*e7d0*/  UISETP.NE.AND UP0, UPT, UR5, 0x1, UPT ;  /* 0x000000010500788c */ /* 0x000fe4000bf05270 */
[----:B------:R-:W-:-:S09]  /*e7e0*/  ULOP3.LUT UR4, URZ, UR4, URZ, 0x33, !UPT ;  /* 0x000000043f047292 */ /* 0x000fd2000f8e333f */
[----:B------:R-:W-:Y:S02]  /*e7f0*/  @UP0 ULDC.64 UR10, c[0x0][0x9e8] ;  /* 0x00027a00000a0ab9 */ /* 0x000fe40000000a00 */
[----:B------:R-:W-:-:S04]  /*e800*/  UIMAD.WIDE.U32 UR6, UR4, UR10, URZ ;  /* 0x0000000a040672a5 */ /* 0x000fc8000f8e003f */
[----:B------:R-:W-:-:S04]  /*e810*/  @UP0 USHF.R.U32.HI UR4, URZ, UR11, UR7 ;  /* 0x0000000b3f040299 */ /* 0x000fc80008011607 */
[----:B------:R-:W-:Y:S01]  /*e820*/  ULOP3.LUT UR4, URZ, UR4, URZ, 0x33, !UPT ;  /* 0x000000043f047292 */ /* 0x000fe2000f8e333f */
[----:B------:R-:W-:Y:S11]  /*e830*/  BRA `(.L_x_992) ;  /* 0x0000000000107947 */ /* 0x000ff60003800000 */
.L_x_991:
[----:B------:R-:W-:-:S11]  /*e840*/  UISETP.NE.AND UP0, UPT, UR5, 0x1, UPT ;  /* 0x000000010500788c */ /* 0x000fd6000bf05270 */
[----:B------:R-:W-:Y:S02]  /*e850*/  @UP0 ULDC.64 UR10, c[0x0][0x9e8] ;  /* 0x00027a00000a0ab9 */ /* 0x000fe40000000a00 */
[----:B------:R-:W-:-:S04]  /*e860*/  UIMAD.WIDE.U32 UR6, UR4, UR10, URZ ;  /* 0x0000000a040672a5 */ /* 0x000fc8000f8e003f */
[----:B------:R-:W-:-:S12]  /*e870*/  @UP0 USHF.R.U32.HI UR4, URZ, UR11, UR7 ;  /* 0x0000000b3f040299 */ /* 0x000fd80008011607 */
.L_x_992:
[----:B------:R-:W-:-:S04]  /*e880*/  UIMAD UR4, UR4, UR5, URZ ;  /* 0x00000005040472a4 */ /* 0x000fc8000f8e023f */
[----:B------:R-:W-:-:S04]  /*e890*/  UISETP.LT.AND UP0, UPT, UR8, UR4, UPT ;  /* 0x000000040800728c */ /* 0x000fc8000bf01270 */
[----:B------:R-:W-:-:S12]  /*e8a0*/  USEL UR8, UR8, UR4, !UP0 ;  /* 0x0000000408087287 */ /* 0x000fd8000c000000 */
.L_x_990:
[----:B------:R-:W-:-:S04]  /*e8b0*/  UIMAD.WIDE UR4, UR8, 0x2aaaaaab, URZ ;  /* 0x2aaaaaab080478a5 */ /* 0x000fc8000f8e023f */
[----:B------:R-:W-:-:S04]  /*e8c0*/  USHF.R.U32.HI UR4, URZ, 0x1f, UR5 ;  /* 0x0000001f3f047899 */ /* 0x000fc80008011605 */
[----:B------:R-:W-:Y:S02]  /*e8d0*/  ULEA.HI.SX32 UR4, UR5, UR4, 0x1c ;  /* 0x0000000405047291 */ /* 0x000fe4000f8fe23f */
[----:B------:R-:W-:Y:S02]  /*e8e0*/  USHF.R.U32.HI UR5, URZ, 0x10, UR41 ;  /* 0x000000103f057899 */ /* 0x000fe40008011629 */
[----:B------:R-:W-:Y:S02]  /*e8f0*/  ULOP3.LUT UR41, UR41, 0xffff, URZ, 0xc0, !UPT ;  /* 0x0000ffff29297892 */ /* 0x000fe4000f8ec03f */
[----:B------:R-:W-:Y:S01]  /*e900*/  VIMNMX R7, RZ, UR4, !PT ;  /* 0x00000004ff077c48 */ /* 0x000fe2000ffe0100 */
[----:B------:R-:W-:-:S03]  /*e910*/  UISETP.NE.AND UP0, UPT, UR5, URZ, UPT ;  /* 0x0000003f0500728c */ /* 0x000fc6000bf05270 */
[----:B------:R-:W-:Y:S01]  /*e920*/  ISETP.LT.AND P0, PT, R7, UR9, PT ;  /* 0x0000000907007c0c */ /* 0x000fe2000bf01270 */
[----:B------:R0:W-:Y:S04]  /*e930*/  STL [R1+0x8], R7 ;  /* 0x0000080701007387 */ /* 0x0001e80000100800 */
[----:B------:R0:W-:Y:S03]  /*e940*/  STL [R1+0xc], RZ ;  /* 0x00000cff01007387 */ /* 0x0001e60000100800 */
[----:B------:R-:W-:-:S05]  /*e950*/  @!UP0 ULDC UR5, c[0x0][0x9f0] ;  /* 0x00027c0000058ab9 */ /* 0x000fca0000000800 */
[----:B0-----:R-:W-:Y:S05]  /*e960*/  @!P0 BRA `(.L_x_993) ;  /* 0x0000000000708947 */ /* 0x001fea0003800000 */
[----:B------:R-:W-:Y:S01]  /*e970*/  IMAD.U32 R6, RZ, RZ, UR5 ;  /* 0x00000005ff067e24 */ /* 0x000fe2000f8e00ff */
[----:B------:R-:W-:Y:S01]  /*e980*/  UIADD3 UR4, UR5, -0x1, UR9 ;  /* 0xffffffff05047890 */ /* 0x000fe2000fffe009 */
[----:B------:R-:W-:-:S03]  /*e990*/  IMAD.MOV.U32 R2, RZ, RZ, RZ ;  /* 0x000000ffff027224 */ /* 0x000fc600078e00ff */
[-C--:B------:R-:W-:Y:S02]  /*e9a0*/  IABS R0, R6.reuse ;  /* 0x0000000600007213 */ /* 0x080fe40000000000 */
[----:B------:R-:W-:Y:S02]  /*e9b0*/  IABS R6, R6 ;  /* 0x0000000600067213 */ /* 0x000fe40000000000 */
[----:B------:R-:W0:Y:S08]  /*e9c0*/  I2F.RP R4, R0 ;  /* 0x0000000000047306 */ /* 0x000e300000209400 */
[----:B0-----:R-:W0:Y:S02]  /*e9d0*/  MUFU.RCP R4, R4 ;  /* 0x0000000400047308 */ /* 0x001e240000001000 */
[----:B0-----:R-:W-:-:S06]  /*e9e0*/  VIADD R3, R4, 0xffffffe ;  /* 0x0ffffffe04037836 */ /* 0x001fcc0000000000 */
[----:B------:R-:W0:Y:S02]  /*e9f0*/  F2I.FTZ.U32.TRUNC.NTZ R3, R3 ;  /* 0x0000000300037305 */ /* 0x000e24000021f000 */
[----:B0-----:R-:W-:-:S04]  /*ea00*/  IMAD.MOV R5, RZ, RZ, -R3 ;  /* 0x000000ffff057224 */ /* 0x001fc800078e0a03 */
[----:B------:R-:W-:-:S04]  /*ea10*/  IMAD R5, R5, R0, RZ ;  /* 0x0000000005057224 */ /* 0x000fc800078e02ff */
[----:B------:R-:W-:Y:S01]  /*ea20*/  IMAD.HI.U32 R5, R3, R5, R2 ;  /* 0x0000000503057227 */ /* 0x000fe200078e0002 */
[----:B------:R-:W-:-:S03]  /*ea30*/  IADD3 R2, -R7, UR4, RZ ;  /* 0x0000000407027c10 */ /* 0x000fc6000fffe1ff */
[----:B------:R-:W-:Y:S01]  /*ea40*/  IMAD.MOV R3, RZ, RZ, -R6 ;  /* 0x000000ffff037224 */ /* 0x000fe200078e0a06 */
[----:B------:R-:W-:Y:S02]  /*ea50*/  IABS R4, R2 ;  /* 0x0000000200047213 */ /* 0x000fe40000000000 */
[----:B------:R-:W-:-:S03]  /*ea60*/  LOP3.LUT R2, R2, UR5, RZ, 0x3c, !PT ;  /* 0x0000000502027c12 */ /* 0x000fc6000f8e3cff */
[----:B------:R-:W-:Y:S01]  /*ea70*/  IMAD.HI.U32 R5, R5, R4, RZ ;  /* 0x0000000405057227 */ /* 0x000fe200078e00ff */
[----:B------:R-:W-:-:S03]  /*ea80*/  ISETP.GE.AND P2, PT, R2, RZ, PT ;  /* 0x000000ff0200720c */ /* 0x000fc60003f46270 */
[----:B------:R-:W-:-:S05]  /*ea90*/  IMAD R3, R5, R3, R4 ;  /* 0x0000000305037224 */ /* 0x000fca00078e0204 */
[----:B------:R-:W-:-:S13]  /*eaa0*/  ISETP.GT.U32.AND P1, PT, R0, R3, PT ;  /* 0x000000030000720c */ /* 0x000fda0003f24070 */
[----:B------:R-:W-:Y:S02]  /*eab0*/  @!P1 IMAD.IADD R3, R3, 0x1, -R0 ;  /* 0x0000000103039824 */ /* 0x000fe400078e0a00 */
[----:B------:R-:W-:Y:S01]  /*eac0*/  @!P1 VIADD R5, R5, 0x1 ;  /* 0x0000000105059836 */ /* 0x000fe20000000000 */
[----:B------:R-:W-:Y:S02]  /*ead0*/  ISETP.NE.AND P1, PT, RZ, UR5, PT ;  /* 0x00000005ff007c0c */ /* 0x000fe4000bf25270 */
[----:B------:R-:W-:-:S13]  /*eae0*/  ISETP.GE.U32.AND P0, PT, R3, R0, PT ;  /* 0x000000000300720c */ /* 0x000fda0003f06070 */
[----:B------:R-:W-:-:S04]  /*eaf0*/  @P0 VIADD R5, R5, 0x1 ;  /* 0x0000000105050836 */ /* 0x000fc80000000000 */
[----:B------:R-:W-:Y:S01]  /*eb00*/  @!P2 IMAD.MOV R5, RZ, RZ, -R5 ;  /* 0x000000ffff05a224 */ /* 0x000fe200078e0a05 */
[----:B------:R-:W-:-:S05]  /*eb10*/  @!P1 LOP3.LUT R5, RZ, UR5, RZ, 0x33, !PT ;  /* 0x00000005ff059c12 */ /* 0x000fca000f8e33ff */
[----:B------:R0:W-:Y:S02]  /*eb20*/  STL [R1+0xc], R5 ;  /* 0x00000c0501007387 */ /* 0x0001e40000100800 */
.L_x_993:
[----:B------:R-:W2:Y:S01]  /*eb30*/  LDL R2, [R1+0xc] ;  /* 0x00000c0001027983 */ /* 0x000ea20000100800 */
[----:B------:R-:W-:Y:S02]  /*eb40*/  IMAD.MOV.U32 R9, RZ, RZ, 0x1 ;  /* 0x00000001ff097424 */ /* 0x000fe400078e00ff */
[----:B------:R-:W-:Y:S02]  /*eb50*/  IMAD.MOV.U32 R3, RZ, RZ, 0x1 ;  /* 0x00000001ff037424 */ /* 0x000fe400078e00ff */
[----:B--2---:R-:W-:-:S05]  /*eb60*/  IMAD R0, R2, UR41, R7 ;  /* 0x0000002902007c24 */ /* 0x004fca000f8e0207 */
[----:B------:R-:W-:Y:S01]  /*eb70*/  VIADDMNMX R18, R0, R2, UR9, PT ;  /* 0x0000000900127e46 */ /* 0x000fe2000b800102 */
[----:B------:R1:W-:Y:S03]  /*eb80*/  STL [R1+0x4], R0 ;  /* 0x0000040001007387 */ /* 0x0003e60000100800 */
[----:B------:R-:W-:Y:S01]  /*eb90*/  ISETP.GT.AND P0, PT, R18, R0, PT ;  /* 0x000000001200720c */ /* 0x000fe20003f04270 */
[----:B------:R2:W-:Y:S01]  /*eba0*/  STL [R1+0x10], R18 ;  /* 0x0000101201007387 */ /* 0x0005e20000100800 */
[----:B-1----:R-:W-:-:S11]  /*ebb0*/  IMAD.MOV.U32 R0, RZ, RZ, RZ ;  /* 0x000000ffff007224 */ /* 0x002fd600078e00ff */
[----:B--2---:R-:W-:Y:S05]  /*ebc0*/  @!P0 BRA `(.L_x_986) ;  /* 0x0000003400488947 */ /* 0x004fea0003800000 */
[----:B------:R-:W1:Y:S01]  /*ebd0*/  S2UR UR4, SR_CgaCtaId ;  /* 0x00000000000479c3 */ /* 0x000e620000008800 */
[----:B------:R-:W-:Y:S02]  /*ebe0*/  UMOV UR38, 0x400 ;  /* 0x0000040000267882 */ /* 0x000fe40000000000 */
[----:B-1----:R-:W-:-:S04]  /*ebf0*/  ULEA UR38, UR4, UR38, 0x18 ;  /* 0x0000002604267291 */ /* 0x002fc8000f8ec03f */
        /* <DEDUP_REMOVED lines=8> */
[----:B------:R-:W-:Y:S02]  /*ec80*/  IMAD.U32 R4, RZ, RZ, UR6 ;  /* 0x00000006ff047e24 */ /* 0x000fe4000f8e00ff */
[----:B------:R-:W1:Y:S01]  /*ec90*/  LDC.64 R2, c[0x4][R2] ;  /* 0x0100000002027b82 */ /* 0x000e620000000a00 */
[----:B0-----:R-:W-:Y:S02]  /*eca0*/  IMAD.U32 R5, RZ, RZ, UR7 ;  /* 0x00000007ff057e24 */ /* 0x001fe4000f8e00ff */
        /* <DEDUP_REMOVED lines=8> */
[----:B-1----:R-:W-:Y:S05]  /*ed30*/  CALL.ABS.NOINC R2 ;  /* 0x0000000002007343 */ /* 0x002fea0003c00000 */
.L_x_994:
        /* <DEDUP_REMOVED lines=8> */
[----:B------:R1:W2:Y:S01]  /*edc0*/  LDC.64 R2, c[0x4][R16] ;  /* 0x0100000010027b82 */ /* 0x0002a20000000a00 */
[----:B------:R-:W-:Y:S02]  /*edd0*/  IMAD.U32 R4, RZ, RZ, UR6 ;  /* 0x00000006ff047e24 */ /* 0x000fe4000f8e00ff */
[----:B0-----:R-:W-:Y:S02]  /*ede0*/  IMAD.U32 R5, RZ, RZ, UR7 ;  /* 0x00000007ff057e24 */ /* 0x001fe4000f8e00ff */
[----:B------:R-:W-:Y:S02]  /*edf0*/  IMAD.U32 R6, RZ, RZ, UR8 ;  /* 0x00000008ff067e24 */ /* 0x000fe4000f8e00ff */
[----:B------:R-:W-:-:S02]  /*ee00*/  IMAD.U32 R7, RZ, RZ, UR9 ;  /* 0x00000009ff077e24 */ /* 0x000fc4000f8e00ff */
[----:B------:R-:W-:Y:S02]  /*ee10*/  IMAD.U32 R10, RZ, RZ, UR4 ;  /* 0x00000004ff0a7e24 */ /* 0x000fe4000f8e00ff */
[----:B------:R-:W-:Y:S02]  /*ee20*/  IMAD.U32 R11, RZ, RZ, UR5 ;  /* 0x00000005ff0b7e24 */ /* 0x000fe4000f8e00ff */
[----:B------:R-:W-:Y:S02]  /*ee30*/  IMAD.MOV.U32 R8, RZ, RZ, 0x70 ;  /* 0x00000070ff087424 */ /* 0x000fe400078e00ff */
[----:B------:R-:W-:Y:S02]  /*ee40*/  IMAD.MOV.U32 R12, RZ, RZ, 0x1 ;  /* 0x00000001ff0c7424 */ /* 0x000fe400078e00ff */
[----:B-1----:R-:W-:-:S07]  /*ee50*/  IMAD.MOV.U32 R13, RZ, RZ, RZ ;  /* 0x000000ffff0d7224 */ /* 0x002fce00078e00ff */
[----:B------:R-:W-:-:S07]  /*ee60*/  LEPC R20, `(.L_x_996) ;  /* 0x000000001014794e */ /* 0x000fce0000000000 */
[----:B--2---:R-:W-:Y:S05]  /*ee70*/  CALL.ABS.NOINC R2 ;  /* 0x0000000002007343 */ /* 0x004fea0003c00000 */
.L_x_996:
        /* <DEDUP_REMOVED lines=15> */
.L_x_995:
[----:B------:R-:W1:Y:S02]  /*ef70*/  LDC.64 R2, c[0x0][0x9f8] ;  /* 0x00027e00ff027b82 */ /* 0x000e640000000a00 */
[----:B-1----:R-:W-:-:S04]  /*ef80*/  ISETP.NE.U32.AND P0, PT, R2, RZ, PT ;  /* 0x000000ff0200720c */ /* 0x002fc80003f05070 */
[----:B------:R-:W-:-:S13]  /*ef90*/  ISETP.NE.AND.EX P0, PT, R3, RZ, PT, P0 ;  /* 0x000000ff0300720c */ /* 0x000fda0003f05300 */
[----:B------:R-:W1:Y:S02]  /*efa0*/  @P0 LDC.64 R2, c[0x0][0x9f8] ;  /* 0x00027e00ff020b82 */ /* 0x000e640000000a00 */
[----:B-1----:R-:W-:-:S05]  /*efb0*/  @P0 IMAD.WIDE R2, R19, 0x4, R2 ;  /* 0x0000000413020825 */ /* 0x002fca00078e0202 */
[----:B------:R1:W2:Y:S01]  /*efc0*/  @P0 LDG.E R19, desc[UR60][R2.64] ;  /* 0x0000003c02130981 */ /* 0x0002a2000c1e1900 */
[----:B------:R-:W-:Y:S01]  /*efd0*/  UMOV UR4, 0xffffffff ;  /* 0xffffffff00047882 */ /* 0x000fe20000000000 */
[----:B------:R-:W-:Y:S01]  /*efe0*/  LOP3.LUT R17, R17, 0xfffffffe, RZ, 0xc0, !PT ;  /* 0xfffffffe11117812 */ /* 0x000fe200078ec0ff */
[----:B------:R-:W-:Y:S01]  /*eff0*/  VIADD R18, R18, 0xffffffff ;  /* 0xffffffff12127836 */ /* 0x000fe20000000000 */
[----:B------:R-:W3:Y:S01]  /*f000*/  S2R R0, SR_TID.X ;  /* 0x0000000000007919 */ /* 0x000ee20000002100 */
[----:B-1----:R-:W1:Y:S02]  /*f010*/  LDC.64 R2, c[0x0][0x418] ;  /* 0x00010600ff027b82 */ /* 0x002e640000000a00 */
[----:B-1----:R-:W-:Y:S02]  /*f020*/  ISETP.NE.U32.AND P0, PT, R2, RZ, PT ;  /* 0x000000ff0200720c */ /* 0x002fe40003f05070 */
[----:B---3--:R-:W-:Y:S02]  /*f030*/  SHF.R.U32.HI R0, RZ, 0x5, R0 ;  /* 0x00000005ff007819 */ /* 0x008fe40000011600 */
[----:B------:R-:W-:-:S02]  /*f040*/  ISETP.NE.AND.EX P1, PT, R3, RZ, PT, P0 ;  /* 0x000000ff0300720c */ /* 0x000fc40003f25300 */
[----:B------:R-:W-:-:S11]  /*f050*/  LOP3.LUT R0, R0, 0x3, RZ, 0xc0, !PT ;  /* 0x0000000300007812 */ /* 0x000fd600078ec0ff */
[----:B------:R-:W-:Y:S02]  /*f060*/  @P1 LOP3.LUT R17, R17, 0x1, RZ, 0xfc, !PT ;  /* 0x0000000111111812 */ /* 0x000fe400078efcff */
[----:B--2---:R-:W-:Y:S02]  /*f070*/  SHF.R.S32.HI R6, RZ, 0x1f, R19 ;  /* 0x0000001fff067819 */ /* 0x004fe40000011413 */
[----:B------:R-:W-:-:S03]  /*f080*/  SEL R16, R19, RZ, !P1 ;  /* 0x000000ff13107207 */ /* 0x000fc60004800000 */
[----:B------:R1:W-:Y:S01]  /*f090*/  STL [R1], R6 ;  /* 0x0000000601007387 */ /* 0x0003e20000100800 */
[----:B------:R-:W-:Y:S05]  /*f0a0*/  BRA.DIV UR4, `(.L_x_997) ;  /* 0x0000003604b07947 */ /* 0x000fea000b800000 */
[----:B------:R2:W3:Y:S02]  /*f0b0*/  SHFL.IDX PT, R14, R0, RZ, 0x1f ;  /* 0x00001fff000e7589 */ /* 0x0004e400000e0000 */
.L_x_1077:
[----:B---3--:R-:W-:Y:S02]  /*f0c0*/  ISETP.NE.AND P0, PT, R14, RZ, PT ;  /* 0x000000ff0e00720c */ /* 0x008fe40003f05270 */
[----:B------:R-:W-:Y:S02]  /*f0d0*/  PLOP3.LUT P2, PT, PT, PT, PT, 0x8, 0x0 ;  /* 0x000000000000781c */ /* 0x000fe40003f4e170 */
[----:B------:R-:W-:-:S11]  /*f0e0*/  LOP3.LUT R17, R17, 0xfffffffd, RZ, 0xc0, !PT ;  /* 0xfffffffd11117812 */ /* 0x000fd600078ec0ff */
[----:B------:R-:W-:Y:S01]  /*f0f0*/  @P2 LOP3.LUT R17, R17, 0x2, RZ, 0xfc, !PT ;  /* 0x0000000211112812 */ /* 0x000fe200078efcff */
[----:B------:R-:W-:Y:S06]  /*f100*/  @P0 BRA `(.L_x_998) ;  /* 0x0000000400100947 */ /* 0x000fec0003800000 */
[----:B------:R-:W-:-:S03]  /*f110*/  UMOV UR4, 0xffffffff ;  /* 0xffffffff00047882 */ /* 0x000fc60000000000 */
[----:B------:R-:W-:Y:S05]  /*f120*/  BRA.DIV UR4, `(.L_x_999) ;  /* 0x0000003604b07947 */ /* 0x000fea000b800000 */
[----:B------:R-:W-:-:S13]  /*f130*/  ELECT P6, URZ, PT ;  /* 0x00000000003f782f */ /* 0x000fda00038c0000 */
.L_x_1080:
[----:B------:R-:W-:Y:S05]  /*f140*/  @!P6 BRA `(.L_x_998) ;  /* 0x000000040000e947 */ /* 0x000fea0003800000 */
[----:B------:R-:W-:Y:S01]  /*f150*/  IMAD.MOV.U32 R16, RZ, RZ, R19 ;  /* 0x000000ffff107224 */ /* 0x000fe200078e0013 */
[----:B------:R-:W-:Y:S06]  /*f160*/  @!P1 BRA `(.L_x_1000) ;  /* 0x0000000000449947 */ /* 0x000fec0003800000 */
[----:B------:R-:W3:Y:S01]  /*f170*/  LDC R7, c[0x0][0x43c] ;  /* 0x00010f00ff077b82 */ /* 0x000ee20000000800 */
[----:B------:R-:W-:Y:S01]  /*f180*/  ULDC.64 UR4, c[0x0][0x428] ;  /* 0x00010a0000047ab9 */ /* 0x000fe20000000a00 */
[----:B---3--:R-:W-:-:S13]  /*f190*/  ISETP.NE.AND P0, PT, R7, 0x1, PT ;  /* 0x000000010700780c */ /* 0x008fda0003f05270 */
[----:B0-----:R-:W2:Y:S02]  /*f1a0*/  @P0 LDC.64 R4, c[0x0][0x440] ;  /* 0x00011000ff040b82 */ /* 0x001ea40000000a00 */
[----:B--2---:R-:W-:-:S04]  /*f1b0*/  @P0 IMAD.HI.U32 R0, R18, R4, RZ ;  /* 0x0000000412000227 */ /* 0x004fc800078e00ff */
        /* <DEDUP_REMOVED lines=8> */
[----:B------:R-:W-:-:S03]  /*f240*/  LEA R2, P0, R4, R2, 0x2 ;  /* 0x0000000204027211 */ /* 0x000fc600078010ff */
[----:B------:R-:W-:-:S05]  /*f250*/  IMAD.IADD R0, R5, 0x1, R7 ;  /* 0x0000000105007824 */ /* 0x000fca00078e0207 */
[----:B------:R-:W-:-:S05]  /*f260*/  LEA.HI.X R3, R4, R3, R0, 0x2, P0 ;  /* 0x0000000304037211 */ /* 0x000fca00000f1400 */
[----:B------:R3:W5:Y:S02]  /*f270*/  LDG.E R16, desc[UR60][R2.64] ;  /* 0x0000003c02107981 */ /* 0x000764000c1e1900 */
.L_x_1000:
[----:B--2---:R-:W-:Y:S01]  /*f280*/  IMAD.MOV.U32 R0, RZ, RZ, 0x1 ;  /* 0x00000001ff007424 */ /* 0x004fe200078e00ff */
[----:B-1----:R-:W3:Y:S04]  /*f290*/  S2R R6, SR_TID.X ;  /* 0x0000000000067919 */ /* 0x002ee80000002100 */
[----:B------:R-:W-:-:S04]  /*f2a0*/  SHF.L.U32 R0, R0, 0x1f, RZ ;  /* 0x0000001f00007819 */ /* 0x000fc800000006ff */
[----:B------:R-:W1:Y:S01]  /*f2b0*/  SYNCS.PHASECHK.TRANS64.TRYWAIT P0, [UR38+0x2a840], R0 ;  /* 0x02a84000ff0075a7 */ /* 0x000e620008000166 */
[----:B---3--:R-:W-:-:S04]  /*f2c0*/  LOP3.LUT R2, R6, 0x7f, RZ, 0xc0, !PT ;  /* 0x0000007f06027812 */ /* 0x008fc800078ec0ff */
[----:B------:R-:W-:Y:S01]  /*f2d0*/  ISETP.NE.AND P1, PT, R2, RZ, PT ;  /* 0x000000ff0200720c */ /* 0x000fe20003f25270 */
[----:B-1----:R-:W-:-:S12]  /*f2e0*/  @!P0 BRA `(.L_x_1001) ;  /* 0x0000003400608947 */ /* 0x002fd80003800000 */
.L_x_1081:
[----:B------:R-:W-:Y:S05]  /*f2f0*/  @P1 BRA `(.L_x_1002) ;  /* 0x0000000000181947 */ /* 0x000fea0003800000 */
[----:B------:R-:W2:Y:S01]  /*f300*/  S2R R2, SR_TID.X ;  /* 0x0000000000027919 */ /* 0x000ea20000002100 */
[----:B-1----:R-:W-:-:S04]  /*f310*/  IMAD.MOV.U32 R0, RZ, RZ, 0x9000 ;  /* 0x00009000ff007424 */ /* 0x002fc800078e00ff */
[----:B------:R3:W-:Y:S01]  /*f320*/  SYNCS.ARRIVE.TRANS64 RZ, [UR38+0x2a830], R0 ;  /* 0x02a83000ffff79a7 */ /* 0x0007e20008000026 */
[----:B--2---:R-:W-:-:S13]  /*f330*/  LOP3.LUT P0, RZ, R2, 0x1f, RZ, 0xc0, !PT ;  /* 0x0000001f02ff7812 */ /* 0x004fda000780c0ff */
[----:B---3--:R-:W-:Y:S05]  /*f340*/  @!P0 BRA `(.L_x_1002) ;  /* 0x0000000000048947 */ /* 0x008fea0003800000 */
[----:B------:R-:W-:Y:S01]  /*f350*/  BPT.TRAP 0x1 ;  /* 0x000000040000795c */ /* 0x000fe20000300000 */
.L_x_1002:
        /* <DEDUP_REMOVED lines=10> */
[----:B------:R-:W-:Y:S02]  /*f400*/  UIMAD UR11, UR11, 0x60, URZ ;  /* 0x000000600b0b78a4 */ /* 0x000fe4000f8e023f */
        /* <DEDUP_REMOVED lines=13> */
[----:B------:R-:W-:Y:S01]  /*f4e0*/  UMOV UR21, UR13 ;  /* 0x0000000d00157c82 */ /* 0x000fe20008000000 */
[----:B------:R3:W-:Y:S01]  /*f4f0*/  UTMALDG.4D [UR8], [UR4], desc[UR6] ;  /* 0x00000608040075b4 */ /* 0x0007e20008019000 */
[----:B------:R-:W-:Y:S01]  /*f500*/  UMOV UR19, UR11 ;  /* 0x0000000b00137c82 */ /* 0x000fe20008000000 */
[----:B------:R-:W-:Y:S01]  /*f510*/  @P0 LOP3.LUT R17, R17, 0x2, RZ, 0xfc, !PT ;  /* 0x0000000211110812 */ /* 0x000fe200078efcff */
[----:B------:R3:W-:Y:S01]  /*f520*/  UTMALDG.4D [UR24], [UR4], desc[UR6] ;  /* 0x00000618040075b4 */ /* 0x0007e20008019000 */
[----:B------:R3:W-:Y:S02]  /*f530*/  UTMALDG.4D [UR16], [UR4], desc[UR6] ;  /* 0x00000610040075b4 */ /* 0x0007e40008019000 */
[----:B---3--:R-:W-:-:S03]  /*f540*/  NOP ;  /* 0x0000000000007918 */ /* 0x008fc60000000000 */
.L_x_998:
        /* <DEDUP_REMOVED lines=11> */
[----:B-1----:R-:W1:Y:S01]  /*f600*/  LDC.64 R2, c[0x4][R2] ;  /* 0x0100000002027b82 */ /* 0x002e620000000a00 */
        /* <DEDUP_REMOVED lines=9> */
[----:B-12---:R-:W-:Y:S05]  /*f6a0*/  CALL.ABS.NOINC R2 ;  /* 0x0000000002007343 */ /* 0x006fea0003c00000 */
.L_x_1003:
[----:B------:R-:W0:Y:S01]  /*f6b0*/  S2R R4, SR_CTAID.Z ;  /* 0x0000000000047919 */ /* 0x000e220000002700 */
[----:B------:R-:W3:Y:S01]  /*f6c0*/  LDC R8, c[0x0][0x448] ;  /* 0x00011200ff087b82 */ /* 0x000ee20000000800 */
[----:B------:R-:W-:Y:S01]  /*f6d0*/  USHF.R.S32.HI UR4, URZ, 0x1f, UR36 ;  /* 0x0000001f3f047899 */ /* 0x000fe20008011424 */
[----:B------:R-:W4:Y:S01]  /*f6e0*/  S2R R11, SR_TID.X ;  /* 0x00000000000b7919 */ /* 0x000f220000002100 */
[----:B------:R-:W-:Y:S02]  /*f6f0*/  ULDC.64 UR8, c[0x0][0x2d8] ;  /* 0x0000b60000087ab9 */ /* 0x000fe40000000a00 */
[----:B------:R-:W-:-:S03]  /*f700*/  UIMAD UR6, UR4, UR8, URZ ;  /* 0x00000008040672a4 */ /* 0x000fc6000f8e023f */
[----:B-1----:R-:W2:Y:S01]  /*f710*/  LDC.64 R2, c[0x0][0x2e0] ;  /* 0x0000b800ff027b82 */ /* 0x002ea20000000a00 */
[----:B------:R-:W-:Y:S02]  /*f720*/  UIMAD.WIDE.U32 UR4, UR36, UR8, URZ ;  /* 0x00000008240472a5 */ /* 0x000fe4000f8e003f */
[----:B------:R-:W-:-:S04]  /*f730*/  UIMAD UR6, UR36, UR9, UR6 ;  /* 0x00000009240672a4 */ /* 0x000fc8000f8e0206 */
[----:B------:R-:W-:Y:S01]  /*f740*/  UIADD3 UR5, UR5, UR6, URZ ;  /* 0x0000000605057290 */ /* 0x000fe2000fffe03f */
[----:B---3--:R-:W-:Y:S02]  /*f750*/  ISETP.NE.AND P0, PT, R8, 0x1, PT ;  /* 0x000000010800780c */ /* 0x008fe40003f05270 */
[----:B0-----:R-:W-:Y:S02]  /*f760*/  SHF.R.S32.HI R5, RZ, 0x1f, R4 ;  /* 0x0000001fff057819 */ /* 0x001fe40000011404 */
[----:B----4-:R-:W-:-:S03]  /*f770*/  LOP3.LUT R9, R11, 0x7f, RZ, 0xc0, !PT ;  /* 0x0000007f0b097812 */ /* 0x010fc600078ec0ff */
[-C--:B--2---:R-:W-:Y:S02]  /*f780*/  IMAD R0, R5, R2.reuse, RZ ;  /* 0x0000000205007224 */ /* 0x084fe400078e02ff */
[----:B------:R-:W-:Y:S02]  /*f790*/  IMAD.SHL.U32 R7, R11, 0x10, RZ ;  /* 0x000000100b077824 */ /* 0x000fe400078e00ff */
[C---:B------:R-:W-:Y:S02]  /*f7a0*/  IMAD R5, R4.reuse, R3, R0 ;  /* 0x0000000304057224 */ /* 0x040fe400078e0200 */
[----:B------:R-:W-:Y:S01]  /*f7b0*/  IMAD.WIDE.U32 R2, R4, R2, UR4 ;  /* 0x0000000404027e25 */ /* 0x000fe2000f8e0002 */
[----:B------:R-:W0:Y:S01]  /*f7c0*/  @P0 LDC R0, c[0x0][0x450] ;  /* 0x00011400ff000b82 */ /* 0x000e220000000800 */
[----:B------:R-:W-:Y:S01]  /*f7d0*/  SHF.R.U32.HI R4, RZ, 0x3, R9 ;  /* 0x00000003ff047819 */ /* 0x000fe20000011609 */
[----:B------:R-:W-:Y:S01]  /*f7e0*/  ULDC.64 UR4, c[0x0][0x2d0] ;  /* 0x0000b40000047ab9 */ /* 0x000fe20000000a00 */
[----:B------:R-:W-:-:S02]  /*f7f0*/  IMAD.IADD R3, R3, 0x1, R5 ;  /* 0x0000000103037824 */ /* 0x000fc400078e0205 */
[----:B------:R-:W-:-:S03]  /*f800*/  LOP3.LUT R6, R4, 0x70, R7, 0xf8, !PT ;  /* 0x0000007004067812 */ /* 0x000fc600078ef807 */
[----:B------:R-:W1:Y:S02]  /*f810*/  @P0 LDC R5, c[0x0][0x44c] ;  /* 0x00011300ff050b82 */ /* 0x000e640000000800 */
[----:B------:R-:W-:-:S04]  /*f820*/  VIADD R6, R6, UR42 ;  /* 0x0000002a06067c36 */ /* 0x000fc80008000000 */
[----:B-1----:R-:W-:-:S04]  /*f830*/  @P0 IMAD.HI.U32 R7, R6, R5, RZ ;  /* 0x0000000506070227 */ /* 0x002fc800078e00ff */
[----:B------:R-:W-:Y:S01]  /*f840*/  IMAD.MOV.U32 R5, RZ, RZ, R6 ;  /* 0x000000ffff057224 */ /* 0x000fe200078e0006 */
[----:B0-----:R-:W-:-:S05]  /*f850*/  @P0 SHF.R.U32.HI R5, RZ, R0, R7 ;  /* 0x00000000ff050219 */ /* 0x001fca0000011607 */
[----:B------:R-:W-:Y:S02]  /*f860*/  IMAD.MOV R7, RZ, RZ, -R5 ;  /* 0x000000ffff077224 */ /* 0x000fe400078e0a05 */
[----:B------:R-:W-:-:S04]  /*f870*/  IMAD.WIDE.U32 R2, R5, UR4, R2 ;  /* 0x0000000405027c25 */ /* 0x000fc8000f8e0002 */
[----:B------:R-:W-:Y:S01]  /*f880*/  IMAD R0, R8, R7, R6 ;  /* 0x0000000708007224 */ /* 0x000fe200078e0206 */
[----:B------:R-:W-:Y:S01]  /*f890*/  SHF.R.S32.HI R6, RZ, 0x1f, R5 ;  /* 0x0000001fff067819 */ /* 0x000fe20000011405 */
[----:B------:R-:W-:-:S04]  /*f8a0*/  IMAD.SHL.U32 R7, R9, 0x8, RZ ;  /* 0x0000000809077824 */ /* 0x000fc800078e00ff */
[----:B------:R-:W-:-:S04]  /*f8b0*/  IMAD R6, R6, UR4, RZ ;  /* 0x0000000406067c24 */ /* 0x000fc8000f8e02ff */
[----:B------:R-:W-:Y:S01]  /*f8c0*/  IMAD R5, R5, UR5, R6 ;  /* 0x0000000505057c24 */ /* 0x000fe2000f8e0206 */
[----:B------:R-:W-:-:S03]  /*f8d0*/  ULDC.64 UR4, c[0x0][0x2c8] ;  /* 0x0000b20000047ab9 */ /* 0x000fc60000000a00 */
[----:B------:R-:W-:Y:S01]  /*f8e0*/  IMAD.IADD R3, R3, 0x1, R5 ;  /* 0x0000000103037824 */ /* 0x000fe200078e0205 */
[----:B------:R-:W-:Y:S01]  /*f8f0*/  SHF.R.S32.HI R5, RZ, 0x1f, R0 ;  /* 0x0000001fff057819 */ /* 0x000fe20000011400 */
[----:B------:R-:W-:-:S04]  /*f900*/  IMAD.WIDE.U32 R2, R0, UR4, R2 ;  /* 0x0000000400027c25 */ /* 0x000fc8000f8e0002 */
[----:B------:R-:W-:-:S04]  /*f910*/  IMAD R5, R5, UR4, RZ ;  /* 0x0000000405057c24 */ /* 0x000fc8000f8e02ff */
[----:B------:R-:W-:Y:S01]  /*f920*/  IMAD R5, R0, UR5, R5 ;  /* 0x0000000500057c24 */ /* 0x000fe2000f8e0205 */
[----:B------:R-:W-:Y:S02]  /*f930*/  ULDC.64 UR4, c[0x0][0x280] ;  /* 0x0000a00000047ab9 */ /* 0x000fe40000000a00 */
[----:B------:R-:W-:Y:S01]  /*f940*/  LEA R0, P0, R2, UR4, 0x1 ;  /* 0x0000000402007c11 */ /* 0x000fe2000f8008ff */
[----:B------:R-:W-:Y:S01]  /*f950*/  IMAD.IADD R3, R3, 0x1, R5 ;  /* 0x0000000103037824 */ /* 0x000fe200078e0205 */
[----:B------:R-:W-:-:S04]  /*f960*/  ULDC UR4, c[0x0][0x2b8] ;  /* 0x0000ae0000047ab9 */ /* 0x000fc80000000800 */
        /* <DEDUP_REMOVED lines=14> */
[----:B------:R-:W-:Y:S01]  /*fa50*/  SHFL.IDX PT, R2, R6, RZ, 0x181f ;  /* 0x00181fff06027589 */ /* 0x000fe200000e0000 */
[----:B------:R-:W-:Y:S01]  /*fa60*/  ULDC UR4, c[0x0][0x288] ;  /* 0x0000a20000047ab9 */ /* 0x000fe20000000800 */
[----:B------:R-:W-:Y:S02]  /*fa70*/  VIADD R4, R4, UR42 ;  /* 0x0000002a04047c36 */ /* 0x000fe40008000000 */
[----:B------:R-:W0:Y:S01]  /*fa80*/  SHFL.IDX PT, R3, R0, RZ, 0x181f ;  /* 0x00181fff00037589 */ /* 0x000e2200000e0000 */
[----:B------:R-:W-:Y:S02]  /*fa90*/  IMAD R5, R8, UR4, RZ ;  /* 0x0000000408057c24 */ /* 0x000fe4000f8e02ff */
[C---:B------:R-:W-:Y:S01]  /*faa0*/  VIADD R8, R4.reuse, 0x10 ;  /* 0x0000001004087836 */ /* 0x040fe20000000000 */
[----:B------:R-:W-:Y:S02]  /*fab0*/  SHFL.IDX PT, R14, R0, 0x1, 0x181f ;  /* 0x00381f00000e7f89 */ /* 0x000fe400000e0000 */
[----:B------:R-:W-:-:S13]  /*fac0*/  ISETP.GE.AND P3, PT, R4, R5, PT ;  /* 0x000000050400720c */ /* 0x000fda0003f66270 */
[----:B------:R-:W-:Y:S02]  /*fad0*/  @!P3 LEA R21, R7, UR38, 0x1 ;  /* 0x000000260715bc11 */ /* 0x000fe4000f8e08ff */
[----:B0-----:R-:W-:-:S04]  /*fae0*/  LOP3.LUT R3, R3, R2, RZ, 0x3c, !PT ;  /* 0x0000000203037212 */ /* 0x001fc800078e3cff */
[----:B------:R-:W-:-:S04]  /*faf0*/  LOP3.LUT R2, R3, R2, RZ, 0x3c, !PT ;  /* 0x0000000203027212 */ /* 0x000fc800078e3cff */
[----:B------:R-:W-:-:S03]  /*fb00*/  LOP3.LUT R3, R3, R2, RZ, 0x3c, !PT ;  /* 0x0000000203037212 */ /* 0x000fc600078e3cff */
[----:B------:R-:W-:-:S05]  /*fb10*/  @!P3 IMAD.WIDE.U32 R2, R10, 0x2, R2 ;  /* 0x000000020a02b825 */ /* 0x000fca00078e0002 */
[----:B------:R-:W-:Y:S04]  /*fb20*/  @!P3 LDGSTS.E.BYPASS.LTC128B.128 [R21+0xc400], desc[UR60][R2.64], !P2 ;  /* 0x0c4000000215bfae */ /* 0x000fe8000d101d7c */
[----:B------:R-:W-:Y:S04]  /*fb30*/  @!P3 LDGSTS.E.BYPASS.LTC128B.128 [R21+0x10400], desc[UR60][R2.64+0x80], !P0 ;  /* 0x104000800215bfae */ /* 0x000fe8000c101d7c */
[----:B------:R0:W-:Y:S01]  /*fb40*/  @!P3 LDGSTS.E.BYPASS.LTC128B.128 [R21+0x14400], desc[UR60][R2.64+0x100], !P1 ;  /* 0x144001000215bfae */ /* 0x0001e2000c901d7c */
[----:B------:R-:W-:-:S03]  /*fb50*/  ISETP.GE.AND P3, PT, R8, R5, PT ;  /* 0x000000050800720c */ /* 0x000fc60003f66270 */
[----:B------:R-:W1:Y:S01]  /*fb60*/  SHFL.IDX PT, R8, R6, 0x1, 0x181f ;  /* 0x00381f0006087f89 */ /* 0x000e6200000e0000 */
[----:B0-----:R-:W-:-:S09]  /*fb70*/  VIADD R2, R4, 0x20 ;  /* 0x0000002004027836 */ /* 0x001fd20000000000 */
[----:B------:R-:W-:Y:S01]  /*fb80*/  @!P3 LEA R20, R7, UR38, 0x1 ;  /* 0x000000260714bc11 */ /* 0x000fe2000f8e08ff */
[----:B-1----:R-:W-:Y:S02]  /*fb90*/  IMAD.MOV.U32 R9, RZ, RZ, R8 ;  /* 0x000000ffff097224 */ /* 0x002fe400078e0008 */
[----:B------:R-:W-:Y:S02]  /*fba0*/  IMAD.MOV.U32 R8, RZ, RZ, R14 ;  /* 0x000000ffff087224 */ /* 0x000fe400078e000e */
[----:B------:R-:W-:Y:S02]  /*fbb0*/  SHFL.IDX PT, R14, R0, 0x2, 0x181f ;  /* 0x00581f00000e7f89 */ /* 0x000fe400000e0000 */
        /* <DEDUP_REMOVED lines=49> */
[----:B------:R-:W1:Y:S04]  /*fed0*/  SHFL.IDX PT, R2, R6, 0x6, 0x181f ;  /* 0x00d81f0006027f89 */ /* 0x000e6800000e0000 */
[----:B0-----:R0:W2:Y:S06]  /*fee0*/  SHFL.IDX PT, R8, R6, 0x7, 0x181f ;  /* 0x00f81f0006087f89 */ /* 0x0010ac00000e0000 */
[----:B------:R-:W-:Y:S01]  /*fef0*/  @!P3 LEA R21, R7, UR38, 0x1 ;  /* 0x000000260715bc11 */ /* 0x000fe2000f8e08ff */
[----:B-1----:R-:W-:-:S02]  /*ff00*/  IMAD.MOV.U32 R3, RZ, RZ, R2 ;  /* 0x000000ffff037224 */ /* 0x002fc400078e0002 */
[----:B------:R-:W-:Y:S02]  /*ff10*/  IMAD.MOV.U32 R2, RZ, RZ, R14 ;  /* 0x000000ffff027224 */ /* 0x000fe400078e000e */
[----:B------:R0:W1:Y:S02]  /*ff20*/  SHFL.IDX PT, R14, R0, 0x7, 0x181f ;  /* 0x00f81f00000e7f89 */ /* 0x00006400000e0000 */
[----:B------:R-:W-:-:S05]  /*ff30*/  @!P3 IMAD.WIDE.U32 R2, R10, 0x2, R2 ;  /* 0x000000020a02b825 */ /* 0x000fca00078e0002 */
[----:B------:R0:W-:Y:S04]  /*ff40*/  @!P3 LDGSTS.E.BYPASS.LTC128B.128 [R21+0xf400], desc[UR60][R2.64], !P2 ;  /* 0x0f4000000215bfae */ /* 0x0001e8000d101d7c */
[----:B------:R0:W-:Y:S04]  /*ff50*/  @!P3 LDGSTS.E.BYPASS.LTC128B.128 [R21+0x13400], desc[UR60][R2.64+0x80], !P0 ;  /* 0x134000800215bfae */ /* 0x0001e8000c101d7c */
[----:B--2---:R0:W-:Y:S02]  /*ff60*/  @!P3 LDGSTS.E.BYPASS.LTC128B.128 [R21+0x17400], desc[UR60][R2.64+0x100], !P1 ;  /* 0x174001000215bfae */ /* 0x0041e4000c901d7c */
.L_x_1098:
[----:B------:R-:W-:Y:S01]  /*ff70*/  VIADD R4, R4, 0x70 ;  /* 0x0000007004047836 */ /* 0x000fe20000000000 */
[----:B------:R-:W-:Y:S01]  /*ff80*/  BSSY B0, `(.L_x_1005) ;  /* 0x000000d000007945 */ /* 0x000fe20003800000 */
[----:B01----:R-:W-:Y:S02]  /*ff90*/  IMAD.MOV.U32 R2, RZ, RZ, R14 ;  /* 0x000000ffff027224 */ /* 0x003fe400078e000e */
[----:B------:R-:W-:Y:S01]  /*ffa0*/  IMAD.MOV.U32 R3, RZ, RZ, R8 ;  /* 0x000000ffff037224 */ /* 0x000fe200078e0008 */
[----:B------:R-:W-:-:S13]  /*ffb0*/  ISETP.GE.AND P3, PT, R4, R5, PT ;  /* 0x000000050400720c */ /* 0x000fda0003f66270 */
        /* <DEDUP_REMOVED lines=9> */
.L_x_1006:
[----:B------:R-:W-:Y:S05]  /*10050*/  BSYNC B0 ;  /* 0x0000000000007941 */ /* 0x000fea0003800000 */
.L_x_1005:
        /* <DEDUP_REMOVED lines=13> */
.L_x_1099:
[----:B------:R-:W-:Y:S02]  /*10130*/  IMAD.MOV.U32 R9, RZ, RZ, 0x1 ;  /* 0x00000001ff097424 */ /* 0x000fe400078e00ff */
[----:B-1----:R-:W-:Y:S01]  /*10140*/  IMAD.MOV.U32 R0, RZ, RZ, RZ ;  /* 0x000000ffff007224 */ /* 0x002fe200078e00ff */
[----:B------:R-:W-:Y:S06]  /*10150*/  @!P1 BRA `(.L_x_1008) ;  /* 0x0000001800ec9947 */ /* 0x000fec0003800000 */
[----:B------:R-:W2:Y:S04]  /*10160*/  LDL.LU R2, [R1+0xc] ;  /* 0x00000c0001027983 */ /* 0x000ea80000300800 */
[----:B------:R-:W3:Y:S04]  /*10170*/  LDL.LU R4, [R1+0x8] ;  /* 0x0000080001047983 */ /* 0x000ee80000300800 */
[----:B------:R-:W4:Y:S01]  /*10180*/  LDL.LU R3, [R1+0x4] ;  /* 0x0000040001037983 */ /* 0x000f220000300800 */
[----:B------:R-:W-:Y:S01]  /*10190*/  UIADD3 UR4, UR41, 0x1, URZ ;  /* 0x0000000129047890 */ /* 0x000fe2000fffe03f */
[----:B------:R-:W-:-:S05]  /*101a0*/  IMAD.MOV.U32 R9, RZ, RZ, 0x1 ;  /* 0x00000001ff097424 */ /* 0x000fca00078e00ff */
[----:B--2---:R-:W-:Y:S01]  /*101b0*/  IMAD R2, R2, UR4, RZ ;  /* 0x0000000402027c24 */ /* 0x004fe2000f8e02ff */
[----:B------:R-:W-:-:S04]  /*101c0*/  ULOP3.LUT UR4, URZ, UR39, URZ, 0x33, !UPT ;  /* 0x000000273f047292 */ /* 0x000fc8000f8e333f */
[----:B------:R-:W-:Y:S02]  /*101d0*/  LOP3.LUT R2, RZ, R2, RZ, 0x33, !PT ;  /* 0x00000002ff027212 */ /* 0x000fe400078e33ff */
[----:B----4-:R-:W-:Y:S02]  /*101e0*/  LOP3.LUT R3, RZ, R3, RZ, 0x33, !PT ;  /* 0x00000003ff037212 */ /* 0x010fe400078e33ff */
[----:B---3--:R-:W-:Y:S01]  /*101f0*/  VIADDMNMX R2, R2, -R4, UR4, !PT ;  /* 0x0000000402027e46 */ /* 0x008fe2000f800904 */
[----:B------:R-:W-:Y:S01]  /*10200*/  ULOP3.LUT UR4, URZ, UR40, URZ, 0x33, !UPT ;  /* 0x000000283f047292 */ /* 0x000fe2000f8e333f */
[----:B------:R-:W1:Y:S05]  /*10210*/  S2R R4, SR_TID.X ;  /* 0x0000000000047919 */ /* 0x000e6a0000002100 */
[----:B------:R-:W-:-:S04]  /*10220*/  VIMNMX R2, R2, UR4, !PT ;  /* 0x0000000402027c48 */ /* 0x000fc8000ffe0100 */
[----:B------:R-:W-:-:S05]  /*10230*/  VIADDMNMX R3, R2, 0x2, R3, !PT ;  /* 0x0000000202037846 */ /* 0x000fca0007800103 */
[----:B------:R-:W-:-:S05]  /*10240*/  VIADD R5, R3, 0xfffffffe ;  /* 0xfffffffe03057836 */ /* 0x000fca0000000000 */
[-C--:B------:R-:W-:Y:S02]  /*10250*/  ISETP.NE.AND P0, PT, R5, R2.reuse, PT ;  /* 0x000000020500720c */ /* 0x080fe40003f05270 */
[----:B------:R-:W-:-:S05]  /*10260*/  LOP3.LUT R2, RZ, R2, RZ, 0x33, !PT ;  /* 0x00000002ff027212 */ /* 0x000fca00078e33ff */
[----:B------:R-:W-:-:S05]  /*10270*/  IMAD.IADD R2, R3, 0x1, R2 ;  /* 0x0000000103027824 */ /* 0x000fca00078e0202 */
[----:B0-----:R-:W-:Y:S02]  /*10280*/  LOP3.LUT R11, R2, 0x1, RZ, 0xc0, !PT ;  /* 0x00000001020b7812 */ /* 0x001fe400078ec0ff */
[----:B-1----:R-:W-:Y:S01]  /*10290*/  LOP3.LUT R10, R4, 0x1f, RZ, 0xc0, !PT ;  /* 0x0000001f040a7812 */ /* 0x002fe200078ec0ff */
[----:B------:R-:W-:Y:S01]  /*102a0*/  IMAD.MOV.U32 R4, RZ, RZ, R16 ;  /* 0x000000ffff047224 */ /* 0x000fe200078e0010 */
[----:B------:R-:W-:Y:S06]  /*102b0*/  @!P0 BRA `(.L_x_1009) ;  /* 0x00000010006c8947 */ /* 0x000fec0003800000 */
[----:B------:R-:W-:Y:S01]  /*102c0*/  BSSY B0, `(.L_x_1009) ;  /* 0x000011a000007945 */ /* 0x000fe20003800000 */
[----:B------:R-:W-:Y:S02]  /*102d0*/  IMAD.IADD R7, R2, 0x1, -R11 ;  /* 0x0000000102077824 */ /* 0x000fe400078e0a0b */
[----:B------:R-:W-:Y:S02]  /*102e0*/  IMAD.MOV.U32 R8, RZ, RZ, 0x1 ;  /* 0x00000001ff087424 */ /* 0x000fe400078e00ff */
[----:B------:R-:W-:-:S07]  /*102f0*/  IMAD.MOV.U32 R4, RZ, RZ, R16 ;  /* 0x000000ffff047224 */ /* 0x000fce00078e0010 */
.L_x_1042:
        /* <DEDUP_REMOVED lines=27> */
.L_x_1012:
[----:B------:R-:W1:Y:S01]  /*104b0*/  S2R R2, SR_TID.X ;  /* 0x0000000000027919 */ /* 0x000e620000002100 */
[----:B------:R-:W-:Y:S01]  /*104c0*/  BSSY B2, `(.L_x_1013) ;  /* 0x0000006000027945 */ /* 0x000fe20003800000 */
[----:B-1----:R-:W-:Y:S02]  /*104d0*/  LOP3.LUT R3, R2, 0x7f, RZ, 0xc0, !PT ;  /* 0x0000007f02037812 */ /* 0x002fe400078ec0ff */
[----:B------:R-:W-:Y:S02]  /*104e0*/  SHF.L.U32 R2, R8, 0x1f, RZ ;  /* 0x0000001f08027819 */ /* 0x000fe400000006ff */
[----:B------:R-:W-:Y:S02]  /*104f0*/  ISETP.NE.AND P2, PT, R3, RZ, PT ;  /* 0x000000ff0300720c */ /* 0x000fe40003f45270 */
[----:B------:R-:W1:Y:S02]  /*10500*/  SYNCS.PHASECHK.TRANS64.TRYWAIT P0, [UR38+0x2a848], R2 ;  /* 0x02a84802ff0075a7 */ /* 0x000e640008000166 */
[----:B-1----:R-:W-:Y:S09]  /*10510*/  @!P0 BRA `(.L_x_1014) ;  /* 0x0000002c00b08947 */ /* 0x002ff20003800000 */
.L_x_1100:
[----:B------:R-:W-:Y:S05]  /*10520*/  BSYNC B2 ;  /* 0x0000000000027941 */ /* 0x000fea0003800000 */
.L_x_1013:
[----:B------:R-:W-:Y:S04]  /*10530*/  BSSY B2, `(.L_x_1015) ;  /* 0x0000007000027945 */ /* 0x000fe80003800000 */
[----:B------:R-:W-:Y:S05]  /*10540*/  @P2 BRA `(.L_x_1016) ;  /* 0x0000000000142947 */ /* 0x000fea0003800000 */
[----:B------:R-:W-:Y:S01]  /*10550*/  ISETP.NE.AND P0, PT, R10, RZ, PT ;  /* 0x000000ff0a00720c */ /* 0x000fe20003f05270 */
[----:B-1----:R-:W-:-:S04]  /*10560*/  IMAD.MOV.U32 R3, RZ, RZ, 0x9000 ;  /* 0x00009000ff037424 */ /* 0x002fc800078e00ff */
[----:B------:R2:W-:Y:S08]  /*10570*/  SYNCS.ARRIVE.TRANS64 RZ, [UR38+0x2a838], R3 ;  /* 0x02a83803ffff79a7 */ /* 0x0005f00008000026 */
[----:B--2---:R-:W-:Y:S05]  /*10580*/  @!P0 BRA `(.L_x_1016) ;  /* 0x0000000000048947 */ /* 0x004fea0003800000 */
[----:B------:R-:W-:Y:S01]  /*10590*/  BPT.TRAP 0x1 ;  /* 0x000000040000795c */ /* 0x000fe20000300000 */
.L_x_1016:
[----:B------:R-:W-:Y:S05]  /*105a0*/  BSYNC B2 ;  /* 0x0000000000027941 */ /* 0x000fea0003800000 */
.L_x_1015:
[----:B0-----:R-:W-:Y:S01]  /*105b0*/  IMAD.MOV.U32 R5, RZ, RZ, RZ ;  /* 0x000000ffff057224 */ /* 0x001fe200078e00ff */
[----:B------:R-:W-:Y:S01]  /*105c0*/  ULDC.64 UR4, c[0x0][0x198] ;  /* 0x0000660000047ab9 */ /* 0x000fe20000000a00 */
[----:B------:R-:W-:Y:S01]  /*105d0*/  PLOP3.LUT P0, PT, PT, PT, PT, 0x80, 0x0 ;  /* 0x000000000000781c */ /* 0x000fe20003f0f070 */
[----:B------:R-:W-:Y:S01]  /*105e0*/  UIADD3 UR4, UP0, UR4, 0x370, URZ ;  /* 0x0000037004047890 */ /* 0x000fe2000ff1e03f */
[----:B-1----:R-:W-:Y:S01]  /*105f0*/  IMAD R3, R9, 0x60, RZ ;  /* 0x0000006009037824 */ /* 0x002fe200078e02ff */
[----:B------:R-:W-:Y:S01]  /*10600*/  R2UR UR34, R5 ;  /* 0x00000000052272ca */ /* 0x000fe200000e0000 */
[----:B------:R-:W-:Y:S02]  /*10610*/  UIADD3 UR32, UR38, 0x21400, URZ ;  /* 0x0002140026207890 */ /* 0x000fe4000fffe03f */
[----:B------:R-:W-:Y:S02]  /*10620*/  UIADD3 UR33, UR38, 0x2a838, URZ ;  /* 0x0002a83826217890 */ /* 0x000fe4000fffe03f */
[----:B------:R-:W-:Y:S01]  /*10630*/  UIADD3.X UR5, URZ, UR5, URZ, UP0, !UPT ;  /* 0x000000053f057290 */ /* 0x000fe200087fe43f */
[----:B------:R-:W-:Y:S01]  /*10640*/  UMOV UR6, 0x0 ;  /* 0x0000000000067882 */ /* 0x000fe20000000000 */
[----:B------:R-:W-:-:S10]  /*10650*/  UMOV UR7, 0x14f00000 ;  /* 0x14f0000000077882 */ /* 0x000fd40000000000 */
.L_x_1017:
        /* <DEDUP_REMOVED lines=13> */
.L_x_1018:
        /* <DEDUP_REMOVED lines=14> */
.L_x_1019:
        /* <DEDUP_REMOVED lines=12> */
.L_x_1101:
[----:B------:R-:W-:Y:S05]  /*108d0*/  BSYNC B2 ;  /* 0x0000000000027941 */ /* 0x000fea0003800000 */
.L_x_1020:
        /* <DEDUP_REMOVED lines=9> */
.L_x_1023:
[----:B------:R-:W-:Y:S05]  /*10970*/  BSYNC B2 ;  /* 0x0000000000027941 */ /* 0x000fea0003800000 */
.L_x_1022:
[----:B------:R-:W-:Y:S01]  /*10980*/  R2UR UR6, R2 ;  /* 0x00000000020672ca */ /* 0x000fe200000e0000 */
[----:B------:R-:W-:Y:S01]  /*10990*/  ULDC.64 UR4, c[0x0][0x198] ;  /* 0x0000660000047ab9 */ /* 0x000fe20000000a00 */
[----:B------:R-:W-:Y:S01]  /*109a0*/  R2UR UR7, R3 ;  /* 0x00000000030772ca */ /* 0x000fe200000e0000 */
[----:B------:R-:W-:Y:S01]  /*109b0*/  UIADD3 UR4, UP0, UR4, 0x470, URZ ;  /* 0x0000047004047890 */ /* 0x000fe2000ff1e03f */
[----:B------:R-:W-:Y:S01]  /*109c0*/  R2UR UR10, R5 ;  /* 0x00000000050a72ca */ /* 0x000fe200000e0000 */
[----:B------:R-:W-:Y:S01]  /*109d0*/  IMAD R5, R18, 0x60, RZ ;  /* 0x0000006012057824 */ /* 0x000fe200078e02ff */
[----:B------:R-:W-:Y:S01]  /*109e0*/  PLOP3.LUT P0, PT, PT, PT, PT, 0x80, 0x0 ;  /* 0x000000000000781c */ /* 0x000fe20003f0f070 */
[----:B------:R-:W-:Y:S02]  /*109f0*/  UIADD3 UR8, UR38, 0x400, URZ ;  /* 0x0000040026087890 */ /* 0x000fe4000fffe03f */
[----:B------:R-:W-:Y:S02]  /*10a00*/  UIADD3 UR9, UR38, 0x2a850, URZ ;  /* 0x0002a85026097890 */ /* 0x000fe4000fffe03f */
[----:B------:R-:W-:-:S12]  /*10a10*/  UIADD3.X UR5, URZ, UR5, URZ, UP0, !UPT ;  /* 0x000000053f057290 */ /* 0x000fd800087fe43f */
.L_x_1024:
        /* <DEDUP_REMOVED lines=13> */
.L_x_1025:
        /* <DEDUP_REMOVED lines=10> */
.L_x_1011:
[----:B------:R-:W-:Y:S05]  /*10b90*/  BSYNC B1 ;  /* 0x0000000000017941 */ /* 0x000fea0003800000 */
.L_x_1010:
[----:B------:R-:W-:Y:S01]  /*10ba0*/  LOP3.LUT P0, RZ, R17, 0x2, RZ, 0xc0, !PT ;  /* 0x0000000211ff7812 */ /* 0x000fe2000780c0ff */
[----:B------:R-:W-:Y:S01]  /*10bb0*/  BSSY B1, `(.L_x_1026) ;  /* 0x0000087000017945 */ /* 0x000fe20003800000 */
[----:B------:R-:W-:-:S11]  /*10bc0*/  LOP3.LUT R9, R8, 0x1, RZ, 0x3c, !PT ;  /* 0x0000000108097812 */ /* 0x000fd600078e3cff */
[----:B------:R-:W-:Y:S05]  /*10bd0*/  @!P0 BRA `(.L_x_1027) ;  /* 0x0000000800108947 */ /* 0x000fea0003800000 */
[----:B------:R-:W-:Y:S01]  /*10be0*/  LOP3.LUT P0, RZ, R17, 0x1, RZ, 0xc0, !PT ;  /* 0x0000000111ff7812 */ /* 0x000fe2000780c0ff */
[----:B------:R-:W-:-:S12]  /*10bf0*/  VIADD R12, R6, 0xffffffff ;  /* 0xffffffff060c7836 */ /* 0x000fd80000000000 */
        /* <DEDUP_REMOVED lines=20> */
.L_x_1028:
[----:B------:R-:W1:Y:S01]  /*10d40*/  S2R R2, SR_TID.X ;  /* 0x0000000000027919 */ /* 0x000e620000002100 */
[----:B------:R-:W-:Y:S01]  /*10d50*/  BSSY B2, `(.L_x_1029) ;  /* 0x0000006000027945 */ /* 0x000fe20003800000 */
[----:B-1----:R-:W-:Y:S02]  /*10d60*/  LOP3.LUT R3, R2, 0x7f, RZ, 0xc0, !PT ;  /* 0x0000007f02037812 */ /* 0x002fe400078ec0ff */
[----:B------:R-:W-:Y:S02]  /*10d70*/  SHF.L.U32 R2, R9, 0x1f, RZ ;  /* 0x0000001f09027819 */ /* 0x000fe400000006ff */
[----:B------:R-:W-:Y:S02]  /*10d80*/  ISETP.NE.AND P2, PT, R3, RZ, PT ;  /* 0x000000ff0300720c */ /* 0x000fe40003f45270 */
[----:B------:R-:W1:Y:S02]  /*10d90*/  SYNCS.PHASECHK.TRANS64.TRYWAIT P0, [UR38+0x2a840], R2 ;  /* 0x02a84002ff0075a7 */ /* 0x000e640008000166 */
[----:B-1----:R-:W-:Y:S09]  /*10da0*/  @!P0 BRA `(.L_x_1030) ;  /* 0x0000002400bc8947 */ /* 0x002ff20003800000 */
.L_x_1102:
[----:B------:R-:W-:Y:S05]  /*10db0*/  BSYNC B2 ;  /* 0x0000000000027941 */ /* 0x000fea0003800000 */
.L_x_1029:
[----:B------:R-:W-:Y:S04]  /*10dc0*/  BSSY B2, `(.L_x_1031) ;  /* 0x0000007000027945 */ /* 0x000fe80003800000 */
[----:B------:R-:W-:Y:S05]  /*10dd0*/  @P2 BRA `(.L_x_1032) ;  /* 0x0000000000142947 */ /* 0x000fea0003800000 */
[----:B------:R-:W-:Y:S01]  /*10de0*/  ISETP.NE.AND P0, PT, R10, RZ, PT ;  /* 0x000000ff0a00720c */ /* 0x000fe20003f05270 */
[----:B-1----:R-:W-:-:S04]  /*10df0*/  IMAD.MOV.U32 R2, RZ, RZ, 0x9000 ;  /* 0x00009000ff027424 */ /* 0x002fc800078e00ff */
[----:B------:R2:W-:Y:S08]  /*10e00*/  SYNCS.ARRIVE.TRANS64 RZ, [UR38+0x2a830], R2 ;  /* 0x02a83002ffff79a7 */ /* 0x0005f00008000026 */
[----:B--2---:R-:W-:Y:S05]  /*10e10*/  @!P0 BRA `(.L_x_1032) ;  /* 0x0000000000048947 */ /* 0x004fea0003800000 */
[----:B------:R-:W-:Y:S01]  /*10e20*/  BPT.TRAP 0x1 ;  /* 0x000000040000795c */ /* 0x000fe20000300000 */
.L_x_1032:
[----:B------:R-:W-:Y:S05]  /*10e30*/  BSYNC B2 ;  /* 0x0000000000027941 */ /* 0x000fea0003800000 */
.L_x_1031:
        /* <DEDUP_REMOVED lines=11> */
.L_x_1033:
        /* <DEDUP_REMOVED lines=14> */
.L_x_1034:
        /* <DEDUP_REMOVED lines=13> */
.L_x_1035:
        /* <DEDUP_REMOVED lines=12> */
.L_x_1103:
[----:B------:R-:W-:Y:S05]  /*11160*/  BSYNC B2 ;  /* 0x0000000000027941 */ /* 0x000fea0003800000 */
.L_x_1036:
        /* <DEDUP_REMOVED lines=9> */
.L_x_1039:
[----:B------:R-:W-:Y:S05]  /*11200*/  BSYNC B2 ;  /* 0x0000000000027941 */ /* 0x000fea0003800000 */
.L_x_1038:
        /* <DEDUP_REMOVED lines=10> */
.L_x_1040:
        /* <DEDUP_REMOVED lines=13> */
.L_x_1041:
        /* <DEDUP_REMOVED lines=10> */
.L_x_1027:
[----:B------:R-:W-:Y:S05]  /*11420*/  BSYNC B1 ;  /* 0x0000000000017941 */ /* 0x000fea0003800000 */
.L_x_1026:
[----:B------:R-:W-:Y:S02]  /*11430*/  VIADD R6, R6, 0xfffffffe ;  /* 0xfffffffe06067836 */ /* 0x000fe40000000000 */
[----:B------:R-:W-:Y:S01]  /*11440*/  IMAD.MOV.U32 R8, RZ, RZ, R9 ;  /* 0x000000ffff087224 */ /* 0x000fe200078e0009 */
[----:B------:R-:W-:Y:S06]  /*11450*/  @P1 BRA `(.L_x_1042) ;  /* 0xffffffec00a81947 */ /* 0x000fec000383ffff */
[----:B------:R-:W-:Y:S05]  /*11460*/  BSYNC B0 ;  /* 0x0000000000007941 */ /* 0x000fea0003800000 */
.L_x_1009:
        /* <DEDUP_REMOVED lines=18> */
[----:B------:R-:W-:Y:S02]  /*11590*/  IMAD R5, R19, UR5, R2 ;  /* 0x0000000513057c24 */ /* 0x000fe4000f8e0202 */
[----:B------:R-:W-:-:S04]  /*115a0*/  IMAD.MOV.U32 R2, RZ, RZ, R7 ;  /* 0x000000ffff027224 */ /* 0x000fc800078e0007 */
        /* <DEDUP_REMOVED lines=8> */
.L_x_1044:
[----:B------:R-:W1:Y:S01]  /*11630*/  S2R R2, SR_TID.X ;  /* 0x0000000000027919 */ /* 0x000e620000002100 */
[----:B------:R-:W-:Y:S01]  /*11640*/  BSSY B1, `(.L_x_1045) ;  /* 0x0000006000017945 */ /* 0x000fe20003800000 */
[----:B-1----:R-:W-:Y:S02]  /*11650*/  LOP3.LUT R3, R2, 0x7f, RZ, 0xc0, !PT ;  /* 0x0000007f02037812 */ /* 0x002fe400078ec0ff */
[----:B------:R-:W-:Y:S02]  /*11660*/  SHF.L.U32 R2, R9, 0x1f, RZ ;  /* 0x0000001f09027819 */ /* 0x000fe400000006ff */
[----:B------:R-:W-:Y:S02]  /*11670*/  ISETP.NE.AND P1, PT, R3, RZ, PT ;  /* 0x000000ff0300720c */ /* 0x000fe40003f25270 */
[----:B------:R-:W1:Y:S02]  /*11680*/  SYNCS.PHASECHK.TRANS64.TRYWAIT P0, [UR38+0x2a848], R2 ;  /* 0x02a84802ff0075a7 */ /* 0x000e640008000166 */
[----:B-1----:R-:W-:Y:S09]  /*11690*/  @!P0 BRA `(.L_x_1046) ;  /* 0x0000001c00b08947 */ /* 0x002ff20003800000 */
.L_x_1104:
[----:B------:R-:W-:Y:S05]  /*116a0*/  BSYNC B1 ;  /* 0x0000000000017941 */ /* 0x000fea0003800000 */
.L_x_1045:
[----:B------:R-:W-:Y:S04]  /*116b0*/  BSSY B1, `(.L_x_1047) ;  /* 0x0000007000017945 */ /* 0x000fe80003800000 */
[----:B------:R-:W-:Y:S05]  /*116c0*/  @P1 BRA `(.L_x_1048) ;  /* 0x0000000000141947 */ /* 0x000fea0003800000 */
[----:B------:R-:W-:Y:S01]  /*116d0*/  ISETP.NE.AND P0, PT, R10, RZ, PT ;  /* 0x000000ff0a00720c */ /* 0x000fe20003f05270 */
[----:B-1----:R-:W-:-:S04]  /*116e0*/  IMAD.MOV.U32 R3, RZ, RZ, 0x9000 ;  /* 0x00009000ff037424 */ /* 0x002fc800078e00ff */
[----:B------:R2:W-:Y:S08]  /*116f0*/  SYNCS.ARRIVE.TRANS64 RZ, [UR38+0x2a838], R3 ;  /* 0x02a83803ffff79a7 */ /* 0x0005f00008000026 */
[----:B--2---:R-:W-:Y:S05]  /*11700*/  @!P0 BRA `(.L_x_1048) ;  /* 0x0000000000048947 */ /* 0x004fea0003800000 */
[----:B------:R-:W-:Y:S01]  /*11710*/  BPT.TRAP 0x1 ;  /* 0x000000040000795c */ /* 0x000fe20000300000 */
.L_x_1048:
[----:B------:R-:W-:Y:S05]  /*11720*/  BSYNC B1 ;  /* 0x0000000000017941 */ /* 0x000fea0003800000 */
.L_x_1047:
        /* <DEDUP_REMOVED lines=11> */
.L_x_1049:
        /* <DEDUP_REMOVED lines=14> */
.L_x_1050:
        /* <DEDUP_REMOVED lines=13> */
.L_x_1051:
        /* <DEDUP_REMOVED lines=11> */
.L_x_1105:
[----:B------:R-:W-:Y:S05]  /*11a40*/  BSYNC B1 ;  /* 0x0000000000017941 */ /* 0x000fea0003800000 */
.L_x_1052:
        /* <DEDUP_REMOVED lines=9> */
.L_x_1055:
[----:B------:R-:W-:Y:S05]  /*11ae0*/  BSYNC B1 ;  /* 0x0000000000017941 */ /* 0x000fea0003800000 */
.L_x_1054:
        /* <DEDUP_REMOVED lines=10> */
.L_x_1056:
        /* <DEDUP_REMOVED lines=13> */
.L_x_1057:
        /* <DEDUP_REMOVED lines=10> */
.L_x_1043:
[----:B------:R-:W-:Y:S05]  /*11d00*/  BSYNC B0 ;  /* 0x0000000000007941 */ /* 0x000fea0003800000 */
.L_x_1008:
[----:B------:R-:W-:Y:S01]  /*11d10*/  LOP3.LUT P0, RZ, R17, 0x2, RZ, 0xc0, !PT ;  /* 0x0000000211ff7812 */ /* 0x000fe2000780c0ff */
[----:B------:R-:W-:-:S12]  /*11d20*/  BSSY B0, `(.L_x_1058) ;  /* 0x0000036000007945 */ /* 0x000fd80003800000 */
[----:B------:R-:W-:Y:S05]  /*11d30*/  @!P0 BRA `(.L_x_1059) ;  /* 0x0000000000d08947 */ /* 0x000fea0003800000 */
[----:B------:R-:W1:Y:S01]  /*11d40*/  S2R R2, SR_TID.X ;  /* 0x0000000000027919 */ /* 0x000e620000002100 */
[----:B------:R-:W-:Y:S01]  /*11d50*/  LEA R3, R0, UR38, 0x3 ;  /* 0x0000002600037c11 */ /* 0x000fe2000f8e18ff */
[----:B------:R-:W-:Y:S01]  /*11d60*/  BSSY B1, `(.L_x_1060) ;  /* 0x0000006000017945 */ /* 0x000fe20003800000 */
[----:B-1----:R-:W-:Y:S02]  /*11d70*/  LOP3.LUT R4, R2, 0x7f, RZ, 0xc0, !PT ;  /* 0x0000007f02047812 */ /* 0x002fe400078ec0ff */
[----:B------:R-:W-:Y:S02]  /*11d80*/  SHF.L.U32 R2, R9, 0x1f, RZ ;  /* 0x0000001f09027819 */ /* 0x000fe400000006ff */
[----:B------:R-:W-:Y:S02]  /*11d90*/  ISETP.NE.AND P1, PT, R4, RZ, PT ;  /* 0x000000ff0400720c */ /* 0x000fe40003f25270 */
[----:B------:R-:W1:Y:S02]  /*11da0*/  SYNCS.PHASECHK.TRANS64.TRYWAIT P0, [R3+URZ+0x2a860], R2 ;  /* 0x02a86002030075a7 */ /* 0x000e64000800017f */
[----:B-1----:R-:W-:Y:S09]  /*11db0*/  @!P0 BRA `(.L_x_1061) ;  /* 0x0000001800188947 */ /* 0x002ff20003800000 */
.L_x_1106:
[----:B------:R-:W-:Y:S05]  /*11dc0*/  BSYNC B1 ;  /* 0x0000000000017941 */ /* 0x000fea0003800000 */
.L_x_1060:
[----:B------:R-:W-:Y:S04]  /*11dd0*/  BSSY B1, `(.L_x_1062) ;  /* 0x0000008000017945 */ /* 0x000fe80003800000 */
[----:B------:R-:W-:Y:S05]  /*11de0*/  @P1 BRA `(.L_x_1063) ;  /* 0x0000000000181947 */ /* 0x000fea0003800000 */
[----:B------:R-:W2:Y:S01]  /*11df0*/  S2R R4, SR_TID.X ;  /* 0x0000000000047919 */ /* 0x000ea20000002100 */
[----:B-1----:R-:W-:-:S04]  /*11e00*/  IMAD.MOV.U32 R2, RZ, RZ, 0x6000 ;  /* 0x00006000ff027424 */ /* 0x002fc800078e00ff */
[----:B------:R3:W-:Y:S01]  /*11e10*/  SYNCS.ARRIVE.TRANS64 RZ, [R3+URZ+0x2a850], R2 ;  /* 0x02a8500203ff79a7 */ /* 0x0007e2000800003f */
[----:B--2---:R-:W-:-:S13]  /*11e20*/  LOP3.LUT P0, RZ, R4, 0x1f, RZ, 0xc0, !PT ;  /* 0x0000001f04ff7812 */ /* 0x004fda000780c0ff */
[----:B---3--:R-:W-:Y:S05]  /*11e30*/  @!P0 BRA `(.L_x_1063) ;  /* 0x0000000000048947 */ /* 0x008fea0003800000 */
[----:B------:R-:W-:Y:S01]  /*11e40*/  BPT.TRAP 0x1 ;  /* 0x000000040000795c */ /* 0x000fe20000300000 */
.L_x_1063:
[----:B------:R-:W-:Y:S05]  /*11e50*/  BSYNC B1 ;  /* 0x0000000000017941 */ /* 0x000fea0003800000 */
.L_x_1062:
[----:B------:R-:W-:Y:S01]  /*11e60*/  R2UR UR4, R0 ;  /* 0x00000000000472ca */ /* 0x000fe200000e0000 */
[----:B------:R-:W-:Y:S01]  /*11e70*/  ULDC.64 UR6, c[0x0][0x198] ;  /* 0x0000660000067ab9 */ /* 0x000fe20000000a00 */
[----:B------:R-:W-:Y:S01]  /*11e80*/  R2UR UR9, R3 ;  /* 0x00000000030972ca */ /* 0x000fe200000e0000 */
[----:B------:R-:W-:Y:S01]  /*11e90*/  UIADD3 UR6, UP0, UR6, 0x470, URZ ;  /* 0x0000047006067890 */ /* 0x000fe2000ff1e03f */
[----:B------:R-:W-:Y:S01]  /*11ea0*/  PLOP3.LUT P0, PT, PT, PT, PT, 0x80, 0x0 ;  /* 0x000000000000781c */ /* 0x000fe20003f0f070 */
[----:B------:R-:W-:Y:S01]  /*11eb0*/  IMAD R18, R18, 0x60, RZ ;  /* 0x0000006012127824 */ /* 0x000fe200078e02ff */
[----:B------:R-:W-:Y:S01]  /*11ec0*/  UMOV UR14, 0x0 ;  /* 0x00000000000e7882 */ /* 0x000fe20000000000 */
[----:B------:R-:W-:Y:S01]  /*11ed0*/  UIADD3.X UR7, URZ, UR7, URZ, UP0, !UPT ;  /* 0x000000073f077290 */ /* 0x000fe200087fe43f */
[----:B------:R-:W-:Y:S01]  /*11ee0*/  UMOV UR15, 0x14f00000 ;  /* 0x14f00000000f7882 */ /* 0x000fe20000000000 */
[----:B------:R-:W-:-:S04]  /*11ef0*/  UMOV UR10, URZ ;  /* 0x0000003f000a7c82 */ /* 0x000fc80008000000 */
[----:B------:R-:W-:Y:S02]  /*11f00*/  UIMAD UR4, UR4, 0x6000, UR38 ;  /* 0x00006000040478a4 */ /* 0x000fe4000f8e0226 */
[----:B------:R-:W-:Y:S02]  /*11f10*/  UIADD3 UR9, UR9, 0x2a850, URZ ;  /* 0x0002a85009097890 */ /* 0x000fe4000fffe03f */
[----:B------:R-:W-:-:S12]  /*11f20*/  UIADD3 UR8, UR4, 0x400, URZ ;  /* 0x0000040004087890 */ /* 0x000fd8000fffe03f */
.L_x_1064:
[----:B------:R-:W-:-:S13]  /*11f30*/  @P0 ELECT P1, URZ, PT ;  /* 0x00000000003f082f */ /* 0x000fda0003820000 */
[----:B------:R-:W-:Y:S01]  /*11f40*/  @P1 R2UR UR13, R16 ;  /* 0x00000000100d12ca */ /* 0x000fe200000e0000 */
[----:B------:R-:W-:Y:S01]  /*11f50*/  UMOV UR12, UR36 ;  /* 0x00000024000c7c82 */ /* 0x000fe20008000000 */
[----:B------:R-:W-:Y:S02]  /*11f60*/  @P1 R2UR UR11, R18 ;  /* 0x00000000120b12ca */ /* 0x000fe400000e0000 */
[----:B------:R-:W-:Y:S02]  /*11f70*/  @P1 PLOP3.LUT P0, PT, P1, PT, PT, 0x8, 0x0 ;  /* 0x000000000000181c */ /* 0x000fe40000f0e170 */
[----:B------:R-:W-:-:S09]  /*11f80*/  PLOP3.LUT P1, PT, PT, PT, PT, 0x8, 0x0 ;  /* 0x000000000000781c */ /* 0x000fd20003f2e170 */
[----:B------:R2:W-:Y:S02]  /*11f90*/  UTMALDG.4D [UR8], [UR6], desc[UR14] ;  /* 0x00000e08060075b4 */ /* 0x0005e40008019000 */
[----:B--2---:R-:W-:Y:S05]  /*11fa0*/  @P0 BRA.U.ANY `(.L_x_1064) ;  /* 0xfffffffd00e00947 */ /* 0x004fea000393ffff */
[----:B------:R-:W-:Y:S01]  /*11fb0*/  PLOP3.LUT P0, PT, PT, PT, PT, 0x80, 0x0 ;  /* 0x000000000000781c */ /* 0x000fe20003f0f070 */
[----:B------:R-:W-:Y:S01]  /*11fc0*/  UIADD3 UR8, UR4, 0x3400, URZ ;  /* 0x0000340004087890 */ /* 0x000fe2000fffe03f */
[----:B------:R-:W-:Y:S02]  /*11fd0*/  UMOV UR5, 0x14f00000 ;  /* 0x14f0000000057882 */ /* 0x000fe40000000000 */
[----:B------:R-:W-:Y:S01]  /*11fe0*/  UMOV UR4, 0x0 ;  /* 0x0000000000047882 */ /* 0x000fe20000000000 */
[----:B------:R-:W-:-:S08]  /*11ff0*/  UMOV UR10, 0x40 ;  /* 0x00000040000a7882 */ /* 0x000fd00000000000 */
.L_x_1065:
        /* <DEDUP_REMOVED lines=8> */
.L_x_1059:
[----:B------:R-:W-:Y:S05]  /*12080*/  BSYNC B0 ;  /* 0x0000000000007941 */ /* 0x000fea0003800000 */
.L_x_1058:
[----:B------:R-:W-:Y:S02]  /*12090*/  VIADD R0, R0, 0x1 ;  /* 0x0000000100007836 */ /* 0x000fe40000000000 */
[----:B-1----:R-:W-:-:S03]  /*120a0*/  IMAD.MOV.U32 R3, RZ, RZ, RZ ;  /* 0x000000ffff037224 */ /* 0x002fc600078e00ff */
[----:B------:R-:W-:-:S04]  /*120b0*/  ISETP.NE.AND P0, PT, R0, 0x2, PT ;  /* 0x000000020000780c */ /* 0x000fc80003f05270 */
[----:B------:R-:W-:Y:S02]  /*120c0*/  SEL R2, RZ, 0x1, P0 ;  /* 0x00000001ff027807 */ /* 0x000fe40000000000 */
[----:B------:R-:W-:Y:S02]  /*120d0*/  SEL R0, R0, RZ, P0 ;  /* 0x000000ff00007207 */ /* 0x000fe40000000000 */
[----:B------:R-:W-:-:S07]  /*120e0*/  LOP3.LUT R9, R9, R2, RZ, 0x3c, !PT ;  /* 0x0000000209097212 */ /* 0x000fce00078e3cff */
.L_x_986:
[----:B0-----:R-:W0:Y:S01]  /*120f0*/  S2R R5, SR_CgaCtaId ;  /* 0x0000000000057919 */ /* 0x001e220000008800 */
[----:B------:R-:W-:Y:S02]  /*12100*/  MOV R2, 0x400 ;  /* 0x0000040000027802 */ /* 0x000fe40000000f00 */
[----:B------:R-:W-:Y:S02]  /*12110*/  SHF.L.U32 R3, R3, 0x1f, RZ ;  /* 0x0000001f03037819 */ /* 0x000fe400000006ff */
[----:B0-----:R-:W-:-:S04]  /*12120*/  LEA R2, R5, R2, 0x18 ;  /* 0x0000000205027211 */ /* 0x001fc800078ec0ff */
[----:B------:R-:W0:Y:S02]  /*12130*/  SYNCS.PHASECHK.TRANS64.TRYWAIT P0, [R2+URZ+0x2a820], R3 ;  /* 0x02a82003020075a7 */ /* 0x000e24000800017f */
[----:B0-----:R-:W-:Y:S05]  /*12140*/  @!P0 BRA `(.L_x_1066) ;  /* 0x0000001400488947 */ /* 0x001fea0003800000 */
.L_x_1107:
[----:B------:R-:W-:-:S03]  /*12150*/  UMOV UR4, 0xffffffff ;  /* 0xffffffff00047882 */ /* 0x000fc60000000000 */
[----:B------:R-:W-:Y:S05]  /*12160*/  BRA.DIV UR4, `(.L_x_1067) ;  /* 0x0000001604547947 */ /* 0x000fea000b800000 */
[----:B0-----:R-:W0:Y:S02]  /*12170*/  S2R R3, SR_TID.X ;  /* 0x0000000000037919 */ /* 0x001e240000002100 */
[----:B0-----:R-:W-:-:S04]  /*12180*/  SHF.R.U32.HI R3, RZ, 0x5, R3 ;  /* 0x00000005ff037819 */ /* 0x001fc80000011603 */
[----:B------:R-:W-:-:S05]  /*12190*/  LOP3.LUT R3, R3, 0x3, RZ, 0xc0, !PT ;  /* 0x0000000303037812 */ /* 0x000fca00078ec0ff */
[----:B------:R0:W1:Y:S02]  /*121a0*/  SHFL.IDX PT, R14, R3, RZ, 0x1f ;  /* 0x00001fff030e7589 */ /* 0x00006400000e0000 */
.L_x_1110:
[----:B-1----:R-:W-:-:S13]  /*121b0*/  ISETP.NE.AND P0, PT, R14, RZ, PT ;  /* 0x000000ff0e00720c */ /* 0x002fda0003f05270 */
[----:B------:R-:W-:Y:S05]  /*121c0*/  @P0 BRA `(.L_x_902) ;  /* 0x0000000000880947 */ /* 0x000fea0003800000 */
[----:B------:R-:W-:-:S03]  /*121d0*/  UMOV UR4, 0xffffffff ;  /* 0xffffffff00047882 */ /* 0x000fc60000000000 */
[----:B------:R-:W-:Y:S05]  /*121e0*/  BRA.DIV UR4, `(.L_x_1068) ;  /* 0x0000001604687947 */ /* 0x000fea000b800000 */
[----:B------:R-:W-:-:S13]  /*121f0*/  ELECT P6, URZ, PT ;  /* 0x00000000003f782f */ /* 0x000fda00038c0000 */
.L_x_1113:
[----:B------:R-:W-:Y:S05]  /*12200*/  @!P6 BRA `(.L_x_902) ;  /* 0x000000000078e947 */ /* 0x000fea0003800000 */
[----:B0-----:R-:W2:Y:S02]  /*12210*/  LDL.LU R3, [R1+0x14] ;  /* 0x0000140001037983 */ /* 0x001ea40000300800 */
[----:B--2---:R-:W-:-:S04]  /*12220*/  LOP3.LUT R3, R3, 0x2, RZ, 0xfc, !PT ;  /* 0x0000000203037812 */ /* 0x004fc800078efcff */
[----:B------:R-:W-:-:S13]  /*12230*/  ISETP.NE.AND P2, PT, R3, 0x3, PT ;  /* 0x000000030300780c */ /* 0x000fda0003f45270 */
[----:B------:R-:W-:Y:S05]  /*12240*/  @!P2 BRA `(.L_x_1069) ;  /* 0x000000000004a947 */ /* 0x000fea0003800000 */
[----:B------:R-:W-:Y:S01]  /*12250*/  BPT.TRAP 0x1 ;  /* 0x000000040000795c */ /* 0x000fe20000300000 */
.L_x_1069:
[----:B------:R-:W-:Y:S01]  /*12260*/  VIADD R7, R2, 0x2a840 ;  /* 0x0002a84002077836 */ /* 0x000fe20000000000 */
[----:B------:R-:W-:Y:S01]  /*12270*/  SHF.L.U32 R5, R9, 0x1f, RZ ;  /* 0x0000001f09057819 */ /* 0x000fe200000006ff */
[C---:B------:R-:W-:Y:S02]  /*12280*/  VIADD R3, R0.reuse, 0x1 ;  /* 0x0000000100037836 */ /* 0x040fe40000000000 */
[----:B------:R-:W-:-:S03]  /*12290*/  IMAD R6, R0, 0x8, R7 ;  /* 0x0000000800067824 */ /* 0x000fc600078e0207 */
[C---:B------:R-:W-:Y:S01]  /*122a0*/  ISETP.NE.AND P1, PT, R3.reuse, 0x2, PT ;  /* 0x000000020300780c */ /* 0x040fe20003f25270 */
[----:B------:R-:W0:Y:S03]  /*122b0*/  SYNCS.PHASECHK.TRANS64.TRYWAIT P0, [R6+URZ], R5 ;  /* 0x00000005060075a7 */ /* 0x000e26000800017f */
[----:B------:R-:W-:Y:S02]  /*122c0*/  SEL R4, RZ, 0x1, P1 ;  /* 0x00000001ff047807 */ /* 0x000fe40000800000 */
[----:B------:R-:W-:Y:S02]  /*122d0*/  SEL R8, R3, RZ, P1 ;  /* 0x000000ff03087207 */ /* 0x000fe40000800000 */
[----:B------:R-:W-:-:S03]  /*122e0*/  LOP3.LUT R4, R9, R4, RZ, 0x3c, !PT ;  /* 0x0000000409047212 */ /* 0x000fc600078e3cff */
[----:B------:R-:W-:Y:S01]  /*122f0*/  IMAD R3, R8, 0x8, R7 ;  /* 0x0000000808037824 */ /* 0x000fe200078e0207 */
[----:B------:R-:W-:Y:S01]  /*12300*/  SHF.L.U32 R4, R4, 0x1f, RZ ;  /* 0x0000001f04047819 */ /* 0x000fe200000006ff */
[----:B0-----:R-:W-:Y:S06]  /*12310*/  @!P0 BRA `(.L_x_1070) ;  /* 0x00000014003c8947 */ /* 0x001fec0003800000 */
.L_x_1114:
[----:B------:R-:W1:Y:S02]  /*12320*/  SYNCS.PHASECHK.TRANS64.TRYWAIT P0, [R3+URZ], R4 ;  /* 0x00000004030075a7 */ /* 0x000e64000800017f */
[----:B-1----:R-:W-:Y:S05]  /*12330*/  @!P0 BRA `(.L_x_1071) ;  /* 0x0000001400488947 */ /* 0x002fea0003800000 */
.L_x_1115:
[----:B------:R-:W-:Y:S05]  /*12340*/  @!P2 BRA `(.L_x_1072) ;  /* 0x000000000004a947 */ /* 0x000fea0003800000 */
[----:B------:R-:W-:Y:S01]  /*12350*/  BPT.TRAP 0x1 ;  /* 0x000000040000795c */ /* 0x000fe20000300000 */
.L_x_1072:
[----:B-1----:R-:W-:-:S04]  /*12360*/  VIADD R3, R2, 0x2a860 ;  /* 0x0002a86002037836 */ /* 0x002fc80000000000 */
[----:B------:R-:W-:-:S04]  /*12370*/  IMAD R0, R0, 0x8, R3 ;  /* 0x0000000800007824 */ /* 0x000fc800078e0203 */
[----:B------:R-:W1:Y:S02]  /*12380*/  SYNCS.PHASECHK.TRANS64.TRYWAIT P0, [R0+URZ], R5 ;  /* 0x00000005000075a7 */ /* 0x000e64000800017f */
[----:B-1----:R-:W-:Y:S05]  /*12390*/  @!P0 BRA `(.L_x_1073) ;  /* 0x0000001400448947 */ /* 0x002fea0003800000 */
.L_x_1116:
[----:B------:R-:W-:-:S07]  /*123a0*/  IMAD R3, R8, 0x8, R3 ;  /* 0x0000000808037824 */ /* 0x000fce00078e0203 */
.L_x_1074:
[----:B--2---:R2:W3:Y:S02]  /*123b0*/  SYNCS.PHASECHK.TRANS64.TRYWAIT P0, [R3+URZ], R4 ;  /* 0x00000004030075a7 */ /* 0x0044e4000800017f */
[----:B---3--:R-:W-:Y:S05]  /*123c0*/  @!P0 NANOSLEEP.SYNCS 0x989680 ;  /* 0x009896800000895d */ /* 0x008fea0003900000 */
[----:B------:R-:W3:Y:S02]  /*123d0*/  @!P0 SYNCS.PHASECHK.TRANS64 P0, [R3+URZ], R4 ;  /* 0x00000004030085a7 */ /* 0x000ee4000800007f */
[----:B---3--:R-:W-:Y:S05]  /*123e0*/  @!P0 BRA `(.L_x_1074) ;  /* 0xfffffffc00f08947 */ /* 0x008fea000383ffff */
.L_x_902:
[----:B------:R-:W-:Y:S05]  /*123f0*/  BSYNC B6 ;  /* 0x0000000000067941 */ /* 0x000fea0003800000 */
.L_x_899:
[----:B------:R-:W-:Y:S05]  /*12400*/  EXIT ;  /* 0x000000000000794d */ /* 0x000fea0003800000 */
.L_x_912:
[----:B0-----:R-:W-:-:S04]  /*12410*/  IMAD.U32 R3, RZ, RZ, UR56 ;  /* 0x00000038ff037e24 */ /* 0x001fc8000f8e00ff */
[----:B------:R0:W1:Y:S03]  /*12420*/  SYNCS.PHASECHK.TRANS64.TRYWAIT P1, [R3+URZ+0x2a800], R2 ;  /* 0x02a80002030075a7 */ /* 0x000066000802017f */
[----:B-1----:R-:W-:Y:S05]  /*12430*/  @!P1 NANOSLEEP.SYNCS 0x989680 ;  /* 0x009896800000995d */ /* 0x002fea0003900000 */
[----:B------:R-:W1:Y:S02]  /*12440*/  @!P1 SYNCS.PHASECHK.TRANS64 P1, [R3+URZ+0x2a800], R2 ;  /* 0x02a80002030095a7 */ /* 0x000e64000802007f */
[----:B-1----:R-:W-:Y:S05]  /*12450*/  @!P1 BRA `(.L_x_912) ;  /* 0xfffffffc00ec9947 */ /* 0x002fea000383ffff */
[----:B------:R-:W-:Y:S05]  /*12460*/  BRA `(.L_x_1075) ;  /* 0xfffffef000947947 */ /* 0x000fea000383ffff */
.L_x_916:
[----:B0-----:R-:W-:-:S04]  /*12470*/  IMAD.U32 R3, RZ, RZ, UR56 ;  /* 0x00000038ff037e24 */ /* 0x001fc8000f8e00ff */
[----:B------:R0:W2:Y:S03]  /*12480*/  SYNCS.PHASECHK.TRANS64.TRYWAIT P2, [R3+URZ+0x2a830], R2 ;  /* 0x02a83002030075a7 */ /* 0x0000a6000804017f */
[----:B--2---:R-:W-:Y:S05]  /*12490*/  @!P2 NANOSLEEP.SYNCS 0x989680 ;  /* 0x009896800000a95d */ /* 0x004fea0003900000 */
[----:B------:R-:W2:Y:S02]  /*124a0*/  @!P2 SYNCS.PHASECHK.TRANS64 P2, [R3+URZ+0x2a830], R2 ;  /* 0x02a830020300a5a7 */ /* 0x000ea4000804007f */
[----:B--2---:R-:W-:Y:S05]  /*124b0*/  @!P2 BRA `(.L_x_916) ;  /* 0xfffffffc00eca947 */ /* 0x004fea000383ffff */
[----:B------:R-:W-:Y:S05]  /*124c0*/  BRA `(.L_x_915) ;  /* 0xfffffef000b07947 */ /* 0x000fea000383ffff */
.L_x_932:
[----:B-1----:R-:W-:-:S04]  /*124d0*/  IMAD.U32 R15, RZ, RZ, UR58 ;  /* 0x0000003aff0f7e24 */ /* 0x002fc8000f8e00ff */
[----:B------:R1:W2:Y:S03]  /*124e0*/  SYNCS.PHASECHK.TRANS64.TRYWAIT P2, [R15+URZ+0x2a830], R14 ;  /* 0x02a8300e0f0075a7 */ /* 0x0002a6000804017f */
[----:B--2---:R-:W-:Y:S05]  /*124f0*/  @!P2 NANOSLEEP.SYNCS 0x989680 ;  /* 0x009896800000a95d */ /* 0x004fea0003900000 */
[----:B------:R-:W2:Y:S02]  /*12500*/  @!P2 SYNCS.PHASECHK.TRANS64 P2, [R15+URZ+0x2a830], R14 ;  /* 0x02a8300e0f00a5a7 */ /* 0x000ea4000804007f */
[----:B--2---:R-:W-:Y:S05]  /*12510*/  @!P2 BRA `(.L_x_932) ;  /* 0xfffffffc00eca947 */ /* 0x004fea000383ffff */
[----:B------:R-:W-:Y:S05]  /*12520*/  BRA `(.L_x_931) ;  /* 0xffffff1c00d07947 */ /* 0x000fea000383ffff */
.L_x_936:
[----:B-1----:R-:W-:-:S04]  /*12530*/  IMAD.U32 R15, RZ, RZ, UR11 ;  /* 0x0000000bff0f7e24 */ /* 0x002fc8000f8e00ff */
[----:B------:R1:W3:Y:S03]  /*12540*/  SYNCS.PHASECHK.TRANS64.TRYWAIT P2, [R15+URZ+0x2a850], R0 ;  /* 0x02a850000f0075a7 */ /* 0x0002e6000804017f */
[----:B---3--:R-:W-:Y:S05]  /*12550*/  @!P2 NANOSLEEP.SYNCS 0x989680 ;  /* 0x009896800000a95d */ /* 0x008fea0003900000 */
[----:B------:R-:W3:Y:S02]  /*12560*/  @!P2 SYNCS.PHASECHK.TRANS64 P2, [R15+URZ+0x2a850], R0 ;  /* 0x02a850000f00a5a7 */ /* 0x000ee4000804007f */
[----:B---3--:R-:W-:Y:S05]  /*12570*/  @!P2 BRA `(.L_x_936) ;  /* 0xfffffffc00eca947 */ /* 0x008fea000383ffff */
[----:B------:R-:W-:Y:S05]  /*12580*/  BRA `(.L_x_935) ;  /* 0xffffff2400dc7947 */ /* 0x000fea000383ffff */
.L_x_953:
[----:B-1----:R-:W-:-:S04]  /*12590*/  IMAD.U32 R14, RZ, RZ, UR7 ;  /* 0x00000007ff0e7e24 */ /* 0x002fc8000f8e00ff */
[----:B------:R1:W2:Y:S03]  /*125a0*/  SYNCS.PHASECHK.TRANS64.TRYWAIT P2, [R14+URZ+0x2a830], R3 ;  /* 0x02a830030e0075a7 */ /* 0x0002a6000804017f */
[----:B--2---:R-:W-:Y:S05]  /*125b0*/  @!P2 NANOSLEEP.SYNCS 0x989680 ;  /* 0x009896800000a95d */ /* 0x004fea0003900000 */
[----:B------:R-:W2:Y:S02]  /*125c0*/  @!P2 SYNCS.PHASECHK.TRANS64 P2, [R14+URZ+0x2a830], R3 ;  /* 0x02a830030e00a5a7 */ /* 0x000ea4000804007f */
[----:B--2---:R-:W-:Y:S05]  /*125d0*/  @!P2 BRA `(.L_x_953) ;  /* 0xfffffffc00eca947 */ /* 0x004fea000383ffff */
[----:B------:R-:W-:Y:S05]  /*125e0*/  BRA `(.L_x_952) ;  /* 0xffffff4c00987947 */ /* 0x000fea000383ffff */
.L_x_957:
[----:B01----:R-:W-:-:S04]  /*125f0*/  IMAD.U32 R3, RZ, RZ, UR11 ;  /* 0x0000000bff037e24 */ /* 0x003fc8000f8e00ff */
[----:B------:R0:W1:Y:S03]  /*12600*/  SYNCS.PHASECHK.TRANS64.TRYWAIT P2, [R3+URZ+0x2a850], R0 ;  /* 0x02a85000030075a7 */ /* 0x000066000804017f */
[----:B-1----:R-:W-:Y:S05]  /*12610*/  @!P2 NANOSLEEP.SYNCS 0x989680 ;  /* 0x009896800000a95d */ /* 0x002fea0003900000 */
[----:B------:R-:W1:Y:S02]  /*12620*/  @!P2 SYNCS.PHASECHK.TRANS64 P2, [R3+URZ+0x2a850], R0 ;  /* 0x02a850000300a5a7 */ /* 0x000e64000804007f */
[----:B-1----:R-:W-:Y:S05]  /*12630*/  @!P2 BRA `(.L_x_957) ;  /* 0xfffffffc00eca947 */ /* 0x002fea000383ffff */
[----:B------:R-:W-:Y:S05]  /*12640*/  BRA `(.L_x_956) ;  /* 0xffffff5400a47947 */ /* 0x000fea000383ffff */
.L_x_963:
[----:B-1----:R-:W-:-:S04]  /*12650*/  IMAD.U32 R14, RZ, RZ, UR7 ;  /* 0x00000007ff0e7e24 */ /* 0x002fc8000f8e00ff */
[----:B------:R1:W2:Y:S03]  /*12660*/  SYNCS.PHASECHK.TRANS64.TRYWAIT P2, [R14+URZ+0x2a830], R3 ;  /* 0x02a830030e0075a7 */ /* 0x0002a6000804017f */
[----:B--2---:R-:W-:Y:S05]  /*12670*/  @!P2 NANOSLEEP.SYNCS 0x989680 ;  /* 0x009896800000a95d */ /* 0x004fea0003900000 */
[----:B------:R-:W2:Y:S02]  /*12680*/  @!P2 SYNCS.PHASECHK.TRANS64 P2, [R14+URZ+0x2a830], R3 ;  /* 0x02a830030e00a5a7 */ /* 0x000ea4000804007f */
[----:B--2---:R-:W-:Y:S05]  /*12690*/  @!P2 BRA `(.L_x_963) ;  /* 0xfffffffc00eca947 */ /* 0x004fea000383ffff */
[----:B------:R-:W-:Y:S05]  /*126a0*/  BRA `(.L_x_962) ;  /* 0xffffff6800647947 */ /* 0x000fea000383ffff */
.L_x_967:
[----:B01----:R-:W-:-:S04]  /*126b0*/  IMAD.U32 R3, RZ, RZ, UR11 ;  /* 0x0000000bff037e24 */ /* 0x003fc8000f8e00ff */
[----:B------:R0:W1:Y:S03]  /*126c0*/  SYNCS.PHASECHK.TRANS64.TRYWAIT P2, [R3+URZ+0x2a850], R0 ;  /* 0x02a85000030075a7 */ /* 0x000066000804017f */
[----:B-1----:R-:W-:Y:S05]  /*126d0*/  @!P2 NANOSLEEP.SYNCS 0x989680 ;  /* 0x009896800000a95d */ /* 0x002fea0003900000 */
[----:B------:R-:W1:Y:S02]  /*126e0*/  @!P2 SYNCS.PHASECHK.TRANS64 P2, [R3+URZ+0x2a850], R0 ;  /* 0x02a850000300a5a7 */ /* 0x000e64000804007f */
[----:B-1----:R-:W-:Y:S05]  /*126f0*/  @!P2 BRA `(.L_x_967) ;  /* 0xfffffffc00eca947 */ /* 0x002fea000383ffff */
[----:B------:R-:W-:Y:S05]  /*12700*/  BRA `(.L_x_966) ;  /* 0xffffff7000707947 */ /* 0x000fea000383ffff */
.L_x_980:
[----:B-1----:R-:W-:-:S04]  /*12710*/  IMAD.U32 R7, RZ, RZ, UR5 ;  /* 0x00000005ff077e24 */ /* 0x002fc8000f8e00ff */
[----:B------:R1:W2:Y:S03]  /*12720*/  SYNCS.PHASECHK.TRANS64.TRYWAIT P0, [R7+URZ+0x2a850], R4 ;  /* 0x02a85004070075a7 */ /* 0x0002a6000800017f */
[----:B--2---:R-:W-:Y:S05]  /*12730*/  @!P0 NANOSLEEP.SYNCS 0x989680 ;  /* 0x009896800000895d */ /* 0x004fea0003900000 */
[----:B------:R-:W2:Y:S02]  /*12740*/  @!P0 SYNCS.PHASECHK.TRANS64 P0, [R7+URZ+0x2a850], R4 ;  /* 0x02a85004070085a7 */ /* 0x000ea4000800007f */
[----:B--2---:R-:W-:Y:S05]  /*12750*/  @!P0 BRA `(.L_x_980) ;  /* 0xfffffffc00ec8947 */ /* 0x004fea000383ffff */
[----:B------:R-:W-:Y:S05]  /*12760*/  BRA `(.L_x_979) ;  /* 0xffffff9800787947 */ /* 0x000fea000383ffff */
.L_x_997:
[----:B------:R-:W-:Y:S02]  /*12770*/  IMAD.MOV.U32 R13, RZ, RZ, R0 ;  /* 0x000000ffff0d7224 */ /* 0x000fe400078e0000 */
[----:B------:R-:W-:Y:S02]  /*12780*/  IMAD.MOV.U32 R12, RZ, RZ, RZ ;  /* 0x000000ffff0c7224 */ /* 0x000fe400078e00ff */
[----:B------:R-:W-:Y:S02]  /*12790*/  IMAD.MOV.U32 R11, RZ, RZ, 0x1f ;  /* 0x0000001fff0b7424 */ /* 0x000fe400078e00ff */
[----:B------:R-:W-:-:S07]  /*127a0*/  IMAD.MOV.U32 R15, RZ, RZ, -0x1 ;  /* 0xffffffffff0f7424 */ /* 0x000fce00078e00ff */
[----:B01----:R-:W-:Y:S05]  /*127b0*/  WARPSYNC.COLLECTIVE R15, `(.L_x_1076) ;  /* 0x000000000f087348 */ /* 0x003fea0003c00000 */
[----:B------:R2:W3:Y:S02]  /*127c0*/  SHFL.IDX P6, R14, R13, R12, R11 ;  /* 0x0000000c0d0e7389 */ /* 0x0004e400000c000b */
[----:B0123--:R-:W-:Y:S01]  /*127d0*/  ENDCOLLECTIVE ;  /* 0x000000000000791b */ /* 0x00ffe20003800000 */
.L_x_1076:
[----:B------:R-:W-:Y:S05]  /*127e0*/  BRA `(.L_x_1077) ;  /* 0xffffffc800347947 */ /* 0x000fea000383ffff */
.L_x_999:
[----:B------:R-:W-:Y:S01]  /*127f0*/  BSSY B0, `(.L_x_1078) ;  /* 0x0000006000007945 */ /* 0x000fe20003800000 */
[----:B------:R-:W-:-:S07]  /*12800*/  IMAD.MOV.U32 R15, RZ, RZ, -0x1 ;  /* 0xffffffffff0f7424 */ /* 0x000fce00078e00ff */
[----:B012---:R-:W-:Y:S05]  /*12810*/  WARPSYNC.COLLECTIVE R15, `(.L_x_1079) ;  /* 0x000000000f0c7348 */ /* 0x007fea0003c00000 */
[----:B------:R-:W-:Y:S02]  /*12820*/  ELECT P6, UR62, PT ;  /* 0x00000000003e782f */ /* 0x000fe400038c0000 */
[----:B------:R-:W-:Y:S01]  /*12830*/  MOV R14, UR62 ;  /* 0x0000003e000e7c02 */ /* 0x000fe20008000f00 */
[----:B012---:R-:W-:Y:S10]  /*12840*/  ENDCOLLECTIVE ;  /* 0x000000000000791b */ /* 0x007ff40003800000 */
.L_x_1079:
[----:B------:R-:W-:Y:S05]  /*12850*/  BSYNC B0 ;  /* 0x0000000000007941 */ /* 0x000fea0003800000 */
.L_x_1078:
[----:B------:R-:W-:Y:S05]  /*12860*/  BRA `(.L_x_1080) ;  /* 0xffffffc800347947 */ /* 0x000fea000383ffff */
.L_x_1001:
[----:B-1----:R-:W-:-:S04]  /*12870*/  IMAD.U32 R3, RZ, RZ, UR38 ;  /* 0x00000026ff037e24 */ /* 0x002fc8000f8e00ff */
[----:B------:R1:W2:Y:S03]  /*12880*/  SYNCS.PHASECHK.TRANS64.TRYWAIT P0, [R3+URZ+0x2a840], R0 ;  /* 0x02a84000030075a7 */ /* 0x0002a6000800017f */
[----:B--2---:R-:W-:Y:S05]  /*12890*/  @!P0 NANOSLEEP.SYNCS 0x989680 ;  /* 0x009896800000895d */ /* 0x004fea0003900000 */
[----:B------:R-:W2:Y:S02]  /*128a0*/  @!P0 SYNCS.PHASECHK.TRANS64 P0, [R3+URZ+0x2a840], R0 ;  /* 0x02a84000030085a7 */ /* 0x000ea4000800007f */
[----:B--2---:R-:W-:Y:S05]  /*128b0*/  @!P0 BRA `(.L_x_1001) ;  /* 0xfffffffc00ec8947 */ /* 0x004fea000383ffff */
[----:B------:R-:W-:Y:S05]  /*128c0*/  BRA `(.L_x_1081) ;  /* 0xffffffc800887947 */ /* 0x000fea000383ffff */
.L_x_1004:
[----:B------:R-:W-:Y:S02]  /*128d0*/  IMAD.MOV.U32 R13, RZ, RZ, R6 ;  /* 0x000000ffff0d7224 */ /* 0x000fe400078e0006 */
[----:B------:R-:W-:Y:S02]  /*128e0*/  IMAD.MOV.U32 R12, RZ, RZ, RZ ;  /* 0x000000ffff0c7224 */ /* 0x000fe400078e00ff */
[----:B------:R-:W-:Y:S02]  /*128f0*/  IMAD.MOV.U32 R11, RZ, RZ, 0x181f ;  /* 0x0000181fff0b7424 */ /* 0x000fe400078e00ff */
[----:B------:R-:W-:Y:S02]  /*12900*/  IMAD.MOV.U32 R15, RZ, RZ, -0x1 ;  /* 0xffffffffff0f7424 */ /* 0x000fe400078e00ff */
[----:B------:R-:W-:-:S07]  /*12910*/  VIADD R4, R4, UR42 ;  /* 0x0000002a04047c36 */ /* 0x000fce0008000000 */
[----:B------:R-:W-:Y:S05]  /*12920*/  WARPSYNC.COLLECTIVE R15, `(.L_x_1082) ;  /* 0x000000000f087348 */ /* 0x000fea0003c00000 */
[----:B------:R0:W1:Y:S02]  /*12930*/  SHFL.IDX P6, R14, R13, R12, R11 ;  /* 0x0000000c0d0e7389 */ /* 0x00006400000c000b */
[----:B01----:R-:W-:Y:S01]  /*12940*/  ENDCOLLECTIVE ;  /* 0x000000000000791b */ /* 0x003fe20003800000 */
.L_x_1082:
[----:B------:R-:W-:Y:S02]  /*12950*/  IMAD.MOV.U32 R13, RZ, RZ, R0 ;  /* 0x000000ffff0d7224 */ /* 0x000fe400078e0000 */
[----:B------:R-:W-:-:S07]  /*12960*/  IMAD.MOV.U32 R2, RZ, RZ, R14 ;  /* 0x000000ffff027224 */ /* 0x000fce00078e000e */
[----:B------:R-:W-:Y:S05]  /*12970*/  WARPSYNC.COLLECTIVE R15, `(.L_x_1083) ;  /* 0x000000000f087348 */ /* 0x000fea0003c00000 */
[----:B------:R0:W1:Y:S02]  /*12980*/  SHFL.IDX P6, R14, R13, R12, R11 ;  /* 0x0000000c0d0e7389 */ /* 0x00006400000c000b */
[----:B01----:R-:W-:Y:S01]  /*12990*/  ENDCOLLECTIVE ;  /* 0x000000000000791b */ /* 0x003fe20003800000 */
.L_x_1083:
[----:B------:R-:W-:Y:S02]  /*129a0*/  ULDC UR4, c[0x0][0x288] ;  /* 0x0000a20000047ab9 */ /* 0x000fe40000000800 */
[----:B------:R-:W-:Y:S02]  /*129b0*/  IMAD R5, R8, UR4, RZ ;  /* 0x0000000408057c24 */ /* 0x000fe4000f8e02ff */
[----:B------:R-:W-:-:S03]  /*129c0*/  VIADD R8, R4, 0x10 ;  /* 0x0000001004087836 */ /* 0x000fc60000000000 */
[----:B------:R-:W-:Y:S01]  /*129d0*/  ISETP.GE.AND P3, PT, R4, R5, PT ;  /* 0x000000050400720c */ /* 0x000fe20003f66270 */
[----:B------:R-:W-:Y:S02]  /*129e0*/  IMAD.MOV.U32 R13, RZ, RZ, R6 ;  /* 0x000000ffff0d7224 */ /* 0x000fe400078e0006 */
[----:B------:R-:W-:-:S10]  /*129f0*/  IMAD.MOV.U32 R12, RZ, RZ, 0x1 ;  /* 0x00000001ff0c7424 */ /* 0x000fd400078e00ff */
[----:B------:R-:W-:Y:S01]  /*12a00*/  @!P3 LEA R21, R7, UR38, 0x1 ;  /* 0x000000260715bc11 */ /* 0x000fe2000f8e08ff */
[----:B------:R-:W-:-:S07]  /*12a10*/  IMAD.MOV.U32 R3, RZ, RZ, R14 ;  /* 0x000000ffff037224 */ /* 0x000fce00078e000e */
[----:B------:R-:W-:Y:S05]  /*12a20*/  WARPSYNC.COLLECTIVE R15, `(.L_x_1084) ;  /* 0x000000000f087348 */ /* 0x000fea0003c00000 */
[----:B------:R0:W1:Y:S02]  /*12a30*/  SHFL.IDX P6, R14, R13, R12, R11 ;  /* 0x0000000c0d0e7389 */ /* 0x00006400000c000b */
[----:B01----:R-:W-:Y:S01]  /*12a40*/  ENDCOLLECTIVE ;  /* 0x000000000000791b */ /* 0x003fe20003800000 */
.L_x_1084:
[----:B------:R-:W-:-:S04]  /*12a50*/  LOP3.LUT R3, R3, R2, RZ, 0x3c, !PT ;  /* 0x0000000203037212 */ /* 0x000fc800078e3cff */
[----:B------:R-:W-:-:S04]  /*12a60*/  LOP3.LUT R2, R3, R2, RZ, 0x3c, !PT ;  /* 0x0000000203027212 */ /* 0x000fc800078e3cff */
[----:B------:R-:W-:Y:S01]  /*12a70*/  LOP3.LUT R3, R3, R2, RZ, 0x3c, !PT ;  /* 0x0000000203037212 */ /* 0x000fe200078e3cff */
[----:B------:R-:W-:Y:S02]  /*12a80*/  IMAD.MOV.U32 R13, RZ, RZ, R0 ;  /* 0x000000ffff0d7224 */ /* 0x000fe400078e0000 */
[----:B------:R-:W-:-:S05]  /*12a90*/  @!P3 IMAD.WIDE.U32 R2, R10, 0x2, R2 ;  /* 0x000000020a02b825 */ /* 0x000fca00078e0002 */
        /* <DEDUP_REMOVED lines=11> */
.L_x_1085:
[----:B------:R-:W-:Y:S02]  /*12b50*/  IMAD.MOV.U32 R9, RZ, RZ, R8 ;  /* 0x000000ffff097224 */ /* 0x000fe400078e0008 */
[----:B------:R-:W-:Y:S01]  /*12b60*/  VIADD R2, R4, 0x20 ;  /* 0x0000002004027836 */ /* 0x000fe20000000000 */
[----:B------:R-:W-:Y:S01]  /*12b70*/  @!P3 LEA R20, R7, UR38, 0x1 ;  /* 0x000000260714bc11 */ /* 0x000fe2000f8e08ff */
[----:B------:R-:W-:Y:S02]  /*12b80*/  IMAD.MOV.U32 R13, RZ, RZ, R6 ;  /* 0x000000ffff0d7224 */ /* 0x000fe400078e0006 */
[----:B------:R-:W-:Y:S02]  /*12b90*/  IMAD.MOV.U32 R12, RZ, RZ, 0x2 ;  /* 0x00000002ff0c7424 */ /* 0x000fe400078e00ff */
[----:B------:R-:W-:-:S07]  /*12ba0*/  IMAD.MOV.U32 R8, RZ, RZ, R14 ;  /* 0x000000ffff087224 */ /* 0x000fce00078e000e */
[----:B------:R-:W-:Y:S05]  /*12bb0*/  WARPSYNC.COLLECTIVE R15, `(.L_x_1086) ;  /* 0x000000000f087348 */ /* 0x000fea0003c00000 */
[----:B------:R0:W1:Y:S02]  /*12bc0*/  SHFL.IDX P6, R14, R13, R12, R11 ;  /* 0x0000000c0d0e7389 */ /* 0x00006400000c000b */
[----:B01----:R-:W-:Y:S01]  /*12bd0*/  ENDCOLLECTIVE ;  /* 0x000000000000791b */ /* 0x003fe20003800000 */
.L_x_1086:
        /* <DEDUP_REMOVED lines=13> */
.L_x_1087:
        /* <DEDUP_REMOVED lines=9> */
.L_x_1088:
        /* <DEDUP_REMOVED lines=13> */
.L_x_1089:
        /* <DEDUP_REMOVED lines=9> */
.L_x_1090:
        /* <DEDUP_REMOVED lines=13> */
.L_x_1091:
        /* <DEDUP_REMOVED lines=9> */
.L_x_1092:
        /* <DEDUP_REMOVED lines=13> */
.L_x_1093:
        /* <DEDUP_REMOVED lines=9> */
.L_x_1094:
        /* <DEDUP_REMOVED lines=13> */
.L_x_1095:
        /* <DEDUP_REMOVED lines=8> */
.L_x_1096:
        /* <DEDUP_REMOVED lines=12> */
.L_x_1097:
[----:B------:R-:W-:Y:S05]  /*13370*/  BRA `(.L_x_1098) ;  /* 0xffffffc800fc7947 */ /* 0x000fea000383ffff */
.L_x_1007:
[----:B-1----:R-:W-:-:S04]  /*13380*/  IMAD.U32 R3, RZ, RZ, UR38 ;  /* 0x00000026ff037e24 */ /* 0x002fc8000f8e00ff */
[----:B------:R1:W2:Y:S03]  /*13390*/  SYNCS.PHASECHK.TRANS64.TRYWAIT P0, [R3+URZ+0x2a820], R0 ;  /* 0x02a82000030075a7 */ /* 0x0002a6000800017f */
[----:B--2---:R-:W-:Y:S05]  /*133a0*/  @!P0 NANOSLEEP.SYNCS 0x989680 ;  /* 0x009896800000895d */ /* 0x004fea0003900000 */
[----:B------:R-:W2:Y:S02]  /*133b0*/  @!P0 SYNCS.PHASECHK.TRANS64 P0, [R3+URZ+0x2a820], R0 ;  /* 0x02a82000030085a7 */ /* 0x000ea4000800007f */
[----:B--2---:R-:W-:Y:S05]  /*133c0*/  @!P0 BRA `(.L_x_1007) ;  /* 0xfffffffc00ec8947 */ /* 0x004fea000383ffff */
[----:B------:R-:W-:Y:S05]  /*133d0*/  BRA `(.L_x_1099) ;  /* 0xffffffcc00547947 */ /* 0x000fea000383ffff */
.L_x_1014:
[----:B-1----:R-:W-:-:S04]  /*133e0*/  IMAD.U32 R3, RZ, RZ, UR38 ;  /* 0x00000026ff037e24 */ /* 0x002fc8000f8e00ff */
[----:B------:R1:W2:Y:S03]  /*133f0*/  SYNCS.PHASECHK.TRANS64.TRYWAIT P0, [R3+URZ+0x2a848], R2 ;  /* 0x02a84802030075a7 */ /* 0x0002a6000800017f */
[----:B--2---:R-:W-:Y:S05]  /*13400*/  @!P0 NANOSLEEP.SYNCS 0x989680 ;  /* 0x009896800000895d */ /* 0x004fea0003900000 */
[----:B------:R-:W2:Y:S02]  /*13410*/  @!P0 SYNCS.PHASECHK.TRANS64 P0, [R3+URZ+0x2a848], R2 ;  /* 0x02a84802030085a7 */ /* 0x000ea4000800007f */
[----:B--2---:R-:W-:Y:S05]  /*13420*/  @!P0 BRA `(.L_x_1014) ;  /* 0xfffffffc00ec8947 */ /* 0x004fea000383ffff */
[----:B------:R-:W-:Y:S05]  /*13430*/  BRA `(.L_x_1100) ;  /* 0xffffffd000387947 */ /* 0x000fea000383ffff */
.L_x_1021:
[----:B0-----:R-:W-:-:S04]  /*13440*/  IMAD.U32 R3, RZ, RZ, UR38 ;  /* 0x00000026ff037e24 */ /* 0x001fc8000f8e00ff */
[----:B------:R0:W1:Y:S03]  /*13450*/  SYNCS.PHASECHK.TRANS64.TRYWAIT P0, [R3+URZ+0x2a860], R2 ;  /* 0x02a86002030075a7 */ /* 0x000066000800017f */
[----:B-1----:R-:W-:Y:S05]  /*13460*/  @!P0 NANOSLEEP.SYNCS 0x989680 ;  /* 0x009896800000895d */ /* 0x002fea0003900000 */
[----:B------:R-:W1:Y:S02]  /*13470*/  @!P0 SYNCS.PHASECHK.TRANS64 P0, [R3+URZ+0x2a860], R2 ;  /* 0x02a86002030085a7 */ /* 0x000e64000800007f */
[----:B-1----:R-:W-:Y:S05]  /*13480*/  @!P0 BRA `(.L_x_1021) ;  /* 0xfffffffc00ec8947 */ /* 0x002fea000383ffff */
[----:B------:R-:W-:Y:S05]  /*13490*/  BRA `(.L_x_1101) ;  /* 0xffffffd4000c7947 */ /* 0x000fea000383ffff */
.L_x_1030:
[----:B-1----:R-:W-:-:S04]  /*134a0*/  IMAD.U32 R3, RZ, RZ, UR38 ;  /* 0x00000026ff037e24 */ /* 0x002fc8000f8e00ff */
[----:B------:R1:W2:Y:S03]  /*134b0*/  SYNCS.PHASECHK.TRANS64.TRYWAIT P0, [R3+URZ+0x2a840], R2 ;  /* 0x02a84002030075a7 */ /* 0x0002a6000800017f */
[----:B--2---:R-:W-:Y:S05]  /*134c0*/  @!P0 NANOSLEEP.SYNCS 0x989680 ;  /* 0x009896800000895d */ /* 0x004fea0003900000 */
[----:B------:R-:W2:Y:S02]  /*134d0*/  @!P0 SYNCS.PHASECHK.TRANS64 P0, [R3+URZ+0x2a840], R2 ;  /* 0x02a84002030085a7 */ /* 0x000ea4000800007f */
[----:B--2---:R-:W-:Y:S05]  /*134e0*/  @!P0 BRA `(.L_x_1030) ;  /* 0xfffffffc00ec8947 */ /* 0x004fea000383ffff */
[----:B------:R-:W-:Y:S05]  /*134f0*/  BRA `(.L_x_1102) ;  /* 0xffffffd8002c7947 */ /* 0x000fea000383ffff */
.L_x_1037:
[----:B0-----:R-:W-:-:S04]  /*13500*/  IMAD.U32 R3, RZ, RZ, UR38 ;  /* 0x00000026ff037e24 */ /* 0x001fc8000f8e00ff */
[----:B------:R0:W1:Y:S03]  /*13510*/  SYNCS.PHASECHK.TRANS64.TRYWAIT P0, [R3+URZ+0x2a868], R2 ;  /* 0x02a86802030075a7 */ /* 0x000066000800017f */
[----:B-1----:R-:W-:Y:S05]  /*13520*/  @!P0 NANOSLEEP.SYNCS 0x989680 ;  /* 0x009896800000895d */ /* 0x002fea0003900000 */
[----:B------:R-:W1:Y:S02]  /*13530*/  @!P0 SYNCS.PHASECHK.TRANS64 P0, [R3+URZ+0x2a868], R2 ;  /* 0x02a86802030085a7 */ /* 0x000e64000800007f */
[----:B-1----:R-:W-:Y:S05]  /*13540*/  @!P0 BRA `(.L_x_1037) ;  /* 0xfffffffc00ec8947 */ /* 0x002fea000383ffff */
[----:B------:R-:W-:Y:S05]  /*13550*/  BRA `(.L_x_1103) ;  /* 0xffffffdc00007947 */ /* 0x000fea000383ffff */
.L_x_1046:
[----:B-1----:R-:W-:-:S04]  /*13560*/  IMAD.U32 R3, RZ, RZ, UR38 ;  /* 0x00000026ff037e24 */ /* 0x002fc8000f8e00ff */
[----:B------:R1:W2:Y:S03]  /*13570*/  SYNCS.PHASECHK.TRANS64.TRYWAIT P0, [R3+URZ+0x2a848], R2 ;  /* 0x02a84802030075a7 */ /* 0x0002a6000800017f */
[----:B--2---:R-:W-:Y:S05]  /*13580*/  @!P0 NANOSLEEP.SYNCS 0x989680 ;  /* 0x009896800000895d */ /* 0x004fea0003900000 */
[----:B------:R-:W2:Y:S02]  /*13590*/  @!P0 SYNCS.PHASECHK.TRANS64 P0, [R3+URZ+0x2a848], R2 ;  /* 0x02a84802030085a7 */ /* 0x000ea4000800007f */
[----:B--2---:R-:W-:Y:S05]  /*135a0*/  @!P0 BRA `(.L_x_1046) ;  /* 0xfffffffc00ec8947 */ /* 0x004fea000383ffff */
[----:B------:R-:W-:Y:S05]  /*135b0*/  BRA `(.L_x_1104) ;  /* 0xffffffe000387947 */ /* 0x000fea000383ffff */
.L_x_1053:
[----:B0-----:R-:W-:-:S04]  /*135c0*/  IMAD.U32 R3, RZ, RZ, UR38 ;  /* 0x00000026ff037e24 */ /* 0x001fc8000f8e00ff */
[----:B------:R0:W1:Y:S03]  /*135d0*/  SYNCS.PHASECHK.TRANS64.TRYWAIT P0, [R3+URZ+0x2a860], R2 ;  /* 0x02a86002030075a7 */ /* 0x000066000800017f */
[----:B-1----:R-:W-:Y:S05]  /*135e0*/  @!P0 NANOSLEEP.SYNCS 0x989680 ;  /* 0x009896800000895d */ /* 0x002fea0003900000 */
[----:B------:R-:W1:Y:S02]  /*135f0*/  @!P0 SYNCS.PHASECHK.TRANS64 P0, [R3+URZ+0x2a860], R2 ;  /* 0x02a86002030085a7 */ /* 0x000e64000800007f */
[----:B-1----:R-:W-:Y:S05]  /*13600*/  @!P0 BRA `(.L_x_1053) ;  /* 0xfffffffc00ec8947 */ /* 0x002fea000383ffff */
[----:B------:R-:W-:Y:S05]  /*13610*/  BRA `(.L_x_1105) ;  /* 0xffffffe400087947 */ /* 0x000fea000383ffff */
.L_x_1061:
[----:B-1----:R1:W2:Y:S02]  /*13620*/  SYNCS.PHASECHK.TRANS64.TRYWAIT P0, [R3+URZ+0x2a860], R2 ;  /* 0x02a86002030075a7 */ /* 0x0022a4000800017f */
[----:B--2---:R-:W-:Y:S05]  /*13630*/  @!P0 NANOSLEEP.SYNCS 0x989680 ;  /* 0x009896800000895d */ /* 0x004fea0003900000 */
[----:B------:R-:W2:Y:S02]  /*13640*/  @!P0 SYNCS.PHASECHK.TRANS64 P0, [R3+URZ+0x2a860], R2 ;  /* 0x02a86002030085a7 */ /* 0x000ea4000800007f */
[----:B--2---:R-:W-:Y:S05]  /*13650*/  @!P0 BRA `(.L_x_1061) ;  /* 0xfffffffc00f08947 */ /* 0x004fea000383ffff */
[----:B------:R-:W-:Y:S05]  /*13660*/  BRA `(.L_x_1106) ;  /* 0xffffffe400d47947 */ /* 0x000fea000383ffff */
.L_x_1066:
[----:B0-----:R0:W1:Y:S02]  /*13670*/  SYNCS.PHASECHK.TRANS64.TRYWAIT P0, [R2+URZ+0x2a820], R3 ;  /* 0x02a82003020075a7 */ /* 0x001064000800017f */
[----:B-1----:R-:W-:Y:S05]  /*13680*/  @!P0 NANOSLEEP.SYNCS 0x989680 ;  /* 0x009896800000895d */ /* 0x002fea0003900000 */
[----:B------:R-:W1:Y:S02]  /*13690*/  @!P0 SYNCS.PHASECHK.TRANS64 P0, [R2+URZ+0x2a820], R3 ;  /* 0x02a82003020085a7 */ /* 0x000e64000800007f */
[----:B-1----:R-:W-:Y:S05]  /*136a0*/  @!P0 BRA `(.L_x_1066) ;  /* 0xfffffffc00f08947 */ /* 0x002fea000383ffff */
[----:B------:R-:W-:Y:S05]  /*136b0*/  BRA `(.L_x_1107) ;  /* 0xffffffe800a47947 */ /* 0x000fea000383ffff */
.L_x_1067:
        /* <DEDUP_REMOVED lines=11> */
.L_x_1109:
[----:B------:R-:W-:Y:S05]  /*13770*/  BSYNC B0 ;  /* 0x0000000000007941 */ /* 0x000fea0003800000 */
.L_x_1108:
[----:B------:R-:W-:Y:S05]  /*13780*/  BRA `(.L_x_1110) ;  /* 0xffffffe800887947 */ /* 0x000fea000383ffff */
.L_x_1068:
[----:B------:R-:W-:Y:S01]  /*13790*/  BSSY B0, `(.L_x_1111) ;  /* 0x0000006000007945 */ /* 0x000fe20003800000 */
[----:B------:R-:W-:-:S07]  /*137a0*/  IMAD.MOV.U32 R15, RZ, RZ, -0x1 ;  /* 0xffffffffff0f7424 */ /* 0x000fce00078e00ff */
[----:B0-----:R-:W-:Y:S05]  /*137b0*/  WARPSYNC.COLLECTIVE R15, `(.L_x_1112) ;  /* 0x000000000f0c7348 */ /* 0x001fea0003c00000 */
[----:B------:R-:W-:Y:S02]  /*137c0*/  ELECT P6, UR62, PT ;  /* 0x00000000003e782f */ /* 0x000fe400038c0000 */
[----:B------:R-:W-:Y:S01]  /*137d0*/  MOV R14, UR62 ;  /* 0x0000003e000e7c02 */ /* 0x000fe20008000f00 */
[----:B0-----:R-:W-:Y:S10]  /*137e0*/  ENDCOLLECTIVE ;  /* 0x000000000000791b */ /* 0x001ff40003800000 */
.L_x_1112:
[----:B------:R-:W-:Y:S05]  /*137f0*/  BSYNC B0 ;  /* 0x0000000000007941 */ /* 0x000fea0003800000 */
.L_x_1111:
[----:B------:R-:W-:Y:S05]  /*13800*/  BRA `(.L_x_1113) ;  /* 0xffffffe8007c7947 */ /* 0x000fea000383ffff */
.L_x_1070:
[----:B0-----:R0:W1:Y:S02]  /*13810*/  SYNCS.PHASECHK.TRANS64.TRYWAIT P0, [R6+URZ], R5 ;  /* 0x00000005060075a7 */ /* 0x001064000800017f */
[----:B-1----:R-:W-:Y:S05]  /*13820*/  @!P0 NANOSLEEP.SYNCS 0x989680 ;  /* 0x009896800000895d */ /* 0x002fea0003900000 */
[----:B------:R-:W1:Y:S02]  /*13830*/  @!P0 SYNCS.PHASECHK.TRANS64 P0, [R6+URZ], R5 ;  /* 0x00000005060085a7 */ /* 0x000e64000800007f */
[----:B-1----:R-:W-:Y:S05]  /*13840*/  @!P0 BRA `(.L_x_1070) ;  /* 0xfffffffc00f08947 */ /* 0x002fea000383ffff */
[----:B------:R-:W-:Y:S05]  /*13850*/  BRA `(.L_x_1114) ;  /* 0xffffffe800b07947 */ /* 0x000fea000383ffff */
.L_x_1071:
[----:B-1----:R1:W2:Y:S02]  /*13860*/  SYNCS.PHASECHK.TRANS64.TRYWAIT P0, [R3+URZ], R4 ;  /* 0x00000004030075a7 */ /* 0x0022a4000800017f */
[----:B--2---:R-:W-:Y:S05]  /*13870*/  @!P0 NANOSLEEP.SYNCS 0x989680 ;  /* 0x009896800000895d */ /* 0x004fea0003900000 */
[----:B------:R-:W2:Y:S02]  /*13880*/  @!P0 SYNCS.PHASECHK.TRANS64 P0, [R3+URZ], R4 ;  /* 0x00000004030085a7 */ /* 0x000ea4000800007f */
[----:B--2---:R-:W-:Y:S05]  /*13890*/  @!P0 BRA `(.L_x_1071) ;  /* 0xfffffffc00f08947 */ /* 0x004fea000383ffff */
[----:B------:R-:W-:Y:S05]  /*138a0*/  BRA `(.L_x_1115) ;  /* 0xffffffe800a47947 */ /* 0x000fea000383ffff */
.L_x_1073:
[----:B-1----:R1:W2:Y:S02]  /*138b0*/  SYNCS.PHASECHK.TRANS64.TRYWAIT P0, [R0+URZ], R5 ;  /* 0x00000005000075a7 */ /* 0x0022a4000800017f */
[----:B--2---:R-:W-:Y:S05]  /*138c0*/  @!P0 NANOSLEEP.SYNCS 0x989680 ;  /* 0x009896800000895d */ /* 0x004fea0003900000 */
[----:B------:R-:W2:Y:S02]  /*138d0*/  @!P0 SYNCS.PHASECHK.TRANS64 P0, [R0+URZ], R5 ;  /* 0x00000005000085a7 */ /* 0x000ea4000800007f */
[----:B--2---:R-:W-:Y:S05]  /*138e0*/  @!P0 BRA `(.L_x_1073) ;  /* 0xfffffffc00f08947 */ /* 0x004fea000383ffff */
[----:B------:R-:W-:Y:S05]  /*138f0*/  BRA `(.L_x_1116) ;  /* 0xffffffe800a87947 */ /* 0x000fea000383ffff */
.L_x_1117:
        /* <DEDUP_REMOVED lines=16> */
.L_x_2984:


//--------------------- .text._ZN7cutlass13device_kernelIN5flash11enable_sm90INS1_16FlashAttnFwdSm90INS1_25CollectiveMainloopFwdSm90ILi2EN4cute5tupleIJNS5_1CILi1EEES8_S8_EEENS6_IJNS7_ILi128EEENS7_ILi96EEENS7_ILi192EEEEEELi128ENS_10bfloat16_tEfNS_4arch4Sm90ELb0ELb1ELb0ELb1ELb0ELb0ELb0ELb1ELb1ELb1ELb1ELb0EEENS1_21CollectiveEpilogueFwdINS6_IJSA_SA_SB_EEES9_SE_SG_Li256ELb1ELb1ELb1ELb0EEENS1_36VarlenDynamicPersistentTileSchedulerILi128ELi96ELi256ELi128ELb1ELb1ELb1ELb1ELb0ELb1EEEEEEEEEvNT_6ParamsE --------------------------
	.section	.text._ZN7cutlass13device_kernelIN5flash11enable_sm90INS1_16FlashAttnFwdSm90INS1_25CollectiveMainloopFwdSm90ILi2EN4cute5tupleIJNS5_1CILi1EEES8_S8_EEENS6_IJNS7_ILi128EEENS7_ILi96EEENS7_ILi192EEEEEELi128ENS_10bfloat16_tEfNS_4arch4Sm90ELb0ELb1ELb0ELb1ELb0ELb0ELb0ELb1ELb1ELb1ELb1ELb0EEENS1_21CollectiveEpilogueFwdINS6_IJSA_SA_SB_EEES9_SE_SG_Li256ELb1ELb1ELb1ELb0EEENS1_36VarlenDynamicPersistentTileSchedulerILi128ELi96ELi256ELi128ELb1ELb1ELb1ELb1ELb0ELb1EEEEEEEEEvNT_6ParamsE,"ax",@progbits
	.align	128
.text._ZN7cutlass13device_kernelIN5flash11enable_sm90INS1_16FlashAttnFwdSm90INS1_25CollectiveMainloopFwdSm90ILi2EN4cute5tupleIJNS5_1CILi1EEES8_S8_EEENS6_IJNS7_ILi128EEENS7_ILi96EEENS7_ILi192EEEEEELi128ENS_10bfloat16_tEfNS_4arch4Sm90ELb0ELb1ELb0ELb1ELb0ELb0ELb0ELb1ELb1ELb1ELb1ELb0EEENS1_21CollectiveEpilogueFwdINS6_IJSA_SA_SB_EEES9_SE_SG_Li256ELb1ELb1ELb1ELb0EEENS1_36VarlenDynamicPersistentTileSchedulerILi128ELi96ELi256ELi128ELb1ELb1ELb1ELb1ELb0ELb1EEEEEEEEEvNT_6ParamsE:
        .type           _ZN7cutlass13device_kernelIN5flash11enable_sm90INS1_16FlashAttnFwdSm90INS1_25CollectiveMainloopFwdSm90ILi2EN4cute5tupleIJNS5_1CILi1EEES8_S8_EEENS6_IJNS7_ILi128EEENS7_ILi96EEENS7_ILi192EEEEEELi128ENS_10bfloat16_tEfNS_4arch4Sm90ELb0ELb1ELb0ELb1ELb0ELb0ELb0ELb1ELb1ELb1ELb1ELb0EEENS1_21CollectiveEpilogueFwdINS6_IJSA_SA_SB_EEES9_SE_SG_Li256ELb1ELb1ELb1ELb0EEENS1_36VarlenDynamicPersistentTileSchedulerILi128ELi96ELi256ELi128ELb1ELb1ELb1ELb1ELb0ELb1EEEEEEEEEvNT_6ParamsE,@function
        .size           _ZN7cutlass13device_kernelIN5flash11enable_sm90INS1_16FlashAttnFwdSm90INS1_25CollectiveMainloopFwdSm90ILi2EN4cute5tupleIJNS5_1CILi1EEES8_S8_EEENS6_IJNS7_ILi128EEENS7_ILi96EEENS7_ILi192EEEEEELi128ENS_10bfloat16_tEfNS_4arch4Sm90ELb0ELb1ELb0ELb1ELb0ELb0ELb0ELb1ELb1ELb1ELb1ELb0EEENS1_21CollectiveEpilogueFwdINS6_IJSA_SA_SB_EEES9_SE_SG_Li256ELb1ELb1ELb1ELb0EEENS1_36VarlenDynamicPersistentTileSchedulerILi128ELi96ELi256ELi128ELb1ELb1ELb1ELb1ELb0ELb1EEEEEEEEEvNT_6ParamsE,(.L_x_2985 - _ZN7cutlass13device_kernelIN5flash11enable_sm90INS1_16FlashAttnFwdSm90INS1_25CollectiveMainloopFwdSm90ILi2EN4cute5tupleIJNS5_1CILi1EEES8_S8_EEENS6_IJNS7_ILi128EEENS7_ILi96EEENS7_ILi192EEEEEELi128ENS_10bfloat16_tEfNS_4arch4Sm90ELb0ELb1ELb0ELb1ELb0ELb0ELb0ELb1ELb1ELb1ELb1ELb0EEENS1_21CollectiveEpilogueFwdINS6_IJSA_SA_SB_EEES9_SE_SG_Li256ELb1ELb1ELb1ELb0EEENS1_36VarlenDynamicPersistentTileSchedulerILi128ELi96ELi256ELi128ELb1ELb1ELb1ELb1ELb0ELb1EEEEEEEEEvNT_6ParamsE)
        .other          _ZN7cutlass13device_kernelIN5flash11enable_sm90INS1_16FlashAttnFwdSm90INS1_25CollectiveMainloopFwdSm90ILi2EN4cute5tupleIJNS5_1CILi1EEES8_S8_EEENS6_IJNS7_ILi128EEENS7_ILi96EEENS7_ILi192EEEEEELi128ENS_10bfloat16_tEfNS_4arch4Sm90ELb0ELb1ELb0ELb1ELb0ELb0ELb0ELb1ELb1ELb1ELb1ELb0EEENS1_21CollectiveEpilogueFwdINS6_IJSA_SA_SB_EEES9_SE_SG_Li256ELb1ELb1ELb1ELb0EEENS1_36VarlenDynamicPersistentTileSchedulerILi128ELi96ELi256ELi128ELb1ELb1ELb1ELb1ELb0ELb1EEEEEEEEEvNT_6ParamsE,@"STO_CUDA_ENTRY STV_DEFAULT"
_ZN7cutlass13device_kernelIN5flash11enable_sm90INS1_16FlashAttnFwdSm90INS1_25CollectiveMainloopFwdSm90ILi2EN4cute5tupleIJNS5_1CILi1EEES8_S8_EEENS6_IJNS7_ILi128EEENS7_ILi96EEENS7_ILi192EEEEEELi128ENS_10bfloat16_tEfNS_4arch4Sm90ELb0ELb1ELb0ELb1ELb0ELb0ELb0ELb1ELb1ELb1ELb1ELb0EEENS1_21CollectiveEpilogueFwdINS6_IJSA_SA_SB_EEES9_SE_SG_Li256ELb1ELb1ELb1ELb0EEENS1_36VarlenDynamicPersistentTileSchedulerILi128ELi96ELi256ELi128ELb1ELb1ELb1ELb1ELb0ELb1EEEEEEEEEvNT_6ParamsE:
        /* <DEDUP_REMOVED lines=18> */
.L_x_1119:
[----:B------:R-:W-:Y:S05]  /*0120*/  BSYNC B0 ;  /* 0x0000000000007941 */ /* 0x000fea0003800000 */
.L_x_1118:
        /* <DEDUP_REMOVED lines=41> */
.L_x_1120:
        /* <DEDUP_REMOVED lines=22> */
.L_x_1121:
        /* <DEDUP_REMOVED lines=18> */
.L_x_1122:
        /* <DEDUP_REMOVED lines=22> */
.L_x_1123:
        /* <DEDUP_REMOVED lines=22> */
.L_x_1124:
[----:B0-----:R-:W-:Y:S01]  /*0900*/  UMOV UR4, 0x1 ;  /* 0x0000000100047882 */ /* 0x001fe20000000000 */
[----:B------:R-:W-:Y:S01]  /*0910*/  PLOP3.LUT P0, PT, PT, PT, UP0, 0x80, 0x0 ;  /* 0x000000000000781c */ /* 0x000fe20003f0f008 */
[----:B------:R-:W-:Y:S01]  /*0920*/  USEL UR4, UR4, 0x2, !UP0 ;  /* 0x0000000204047887 */ /* 0x000fe2000c000000 */
[----:B------:R-:W-:-:S05]  /*0930*/  NOP ;  /* 0x0000000000007918 */ /* 0x000fca0000000000 */
[----:B------:R-:W-:-:S05]  /*0940*/  IMAD.U32 R2, RZ, RZ, UR4 ;  /* 0x00000004ff027e24 */ /* 0x000fca000f8e00ff */
[----:B------:R0:W-:Y:S01]  /*0950*/  STL [R1+0x5c], R2 ;  /* 0x00005c0201007387 */ /* 0x0001e20000100800 */
[----:B-12-4-:R-:W-:Y:S06]  /*0960*/  BAR.SYNC.DEFER_BLOCKING 0x0 ;  /* 0x0000000000007b1d */ /* 0x016fec0000010000 */
[----:B------:R-:W-:Y:S05]  /*0970*/  @!P0 BRA `(.L_x_1125) ;  /* 0x000000f800d08947 */ /* 0x000fea0003800000 */
.L_x_1126:
        /* <DEDUP_REMOVED lines=14> */
[----:B------:R-:W2:Y:S01]  /*0a60*/  LDL R0, [R1+0x5c] ;  /* 0x00005c0001007983 */ /* 0x000ea20000100800 */
[----:B------:R-:W-:Y:S01]  /*0a70*/  VIADD R204, R6, 0xffffff80 ;  /* 0xffffff8006cc7836 */ /* 0x000fe20000000000 */
[----:B------:R-:W-:Y:S01]  /*0a80*/  R2UR UR5, R13 ;  /* 0x000000000d0572ca */ /* 0x000fe200000e0000 */
[----:B------:R-:W-:Y:S01]  /*0a90*/  UMOV UR38, URZ ;  /* 0x0000003f00267c82 */ /* 0x000fe20008000000 */
[----:B------:R-:W-:Y:S01]  /*0aa0*/  R2UR UR6, R14 ;  /* 0x000000000e0672ca */ /* 0x000fe200000e0000 */
[----:B------:R-:W-:Y:S01]  /*0ab0*/  UMOV UR36, URZ ;  /* 0x0000003f00247c82 */ /* 0x000fe20008000000 */
[----:B------:R-:W-:Y:S02]  /*0ac0*/  SHF.R.S32.HI R3, RZ, 0x1f, R204 ;  /* 0x0000001fff037819 */ /* 0x000fe400000114cc */
[----:B------:R-:W-:Y:S02]  /*0ad0*/  R2UR UR7, R15 ;  /* 0x000000000f0772ca */ /* 0x000fe400000e0000 */
[----:B------:R-:W-:-:S02]  /*0ae0*/  LEA.HI R5, R3, R204, RZ, 0x7 ;  /* 0x000000cc03057211 */ /* 0x000fc400078f38ff */
[----:B0-----:R-:W-:Y:S02]  /*0af0*/  LEA.HI R2, R3, R204, RZ, 0x5 ;  /* 0x000000cc03027211 */ /* 0x001fe400078f28ff */
[C---:B------:R-:W-:Y:S02]  /*0b00*/  LOP3.LUT R7, R5.reuse, 0xffffff80, RZ, 0xc0, !PT ;  /* 0xffffff8005077812 */ /* 0x040fe400078ec0ff */
[----:B------:R-:W-:Y:S01]  /*0b10*/  SHF.R.S32.HI R198, RZ, 0x7, R5 ;  /* 0x00000007ffc67819 */ /* 0x000fe20000011405 */
[----:B------:R-:W-:Y:S02]  /*0b20*/  IMAD.SHL.U32 R2, R2, 0x20, RZ ;  /* 0x0000002002027824 */ /* 0x000fe400078e00ff */
[----:B------:R-:W-:Y:S01]  /*0b30*/  IMAD.IADD R182, R204, 0x1, -R7 ;  /* 0x00000001ccb67824 */ /* 0x000fe200078e0a07 */
[----:B------:R-:W-:Y:S02]  /*0b40*/  LEA.HI R5, R5, R198, RZ, 0x1 ;  /* 0x000000c605057211 */ /* 0x000fe400078f08ff */
[----:B------:R-:W-:-:S02]  /*0b50*/  LOP3.LUT R2, R2, 0xfffffc00, RZ, 0xc0, !PT ;  /* 0xfffffc0002027812 */ /* 0x000fc400078ec0ff */
[----:B------:R-:W-:-:S04]  /*0b60*/  SHF.R.S32.HI R11, RZ, 0x1f, R182 ;  /* 0x0000001fff0b7819 */ /* 0x000fc800000114b6 */
[CC--:B------:R-:W-:Y:S02]  /*0b70*/  LEA.HI R4, R11.reuse, R182.reuse, RZ, 0x2 ;  /* 0x000000b60b047211 */ /* 0x0c0fe400078f10ff */
[----:B------:R-:W-:Y:S02]  /*0b80*/  LEA.HI R11, R11, R182, RZ, 0x5 ;  /* 0x000000b60b0b7211 */ /* 0x000fe400078f28ff */
[--C-:B------:R-:W-:Y:S02]  /*0b90*/  SHF.R.S32.HI R6, RZ, 0x2, R4.reuse ;  /* 0x00000002ff067819 */ /* 0x100fe40000011404 */
[----:B------:R-:W-:Y:S02]  /*0ba0*/  SHF.R.S32.HI R13, RZ, 0x1f, R4 ;  /* 0x0000001fff0d7819 */ /* 0x000fe40000011404 */
[----:B------:R-:W-:Y:S02]  /*0bb0*/  SHF.R.S32.HI R11, RZ, 0x5, R11 ;  /* 0x00000005ff0b7819 */ /* 0x000fe4000001140b */
[----:B------:R-:W-:-:S04]  /*0bc0*/  LEA.HI R13, R13, R6, RZ, 0x3 ;  /* 0x000000060d0d7211 */ /* 0x000fc800078f18ff */
[----:B------:R-:W-:-:S05]  /*0bd0*/  LOP3.LUT R13, R13, 0xfffffff8, RZ, 0xc0, !PT ;  /* 0xfffffff80d0d7812 */ /* 0x000fca00078ec0ff */
[----:B------:R-:W-:-:S04]  /*0be0*/  IMAD.IADD R6, R6, 0x1, -R13 ;  /* 0x0000000106067824 */ /* 0x000fc800078e0a0d */
[----:B------:R-:W-:Y:S01]  /*0bf0*/  IMAD R6, R11, 0x10, R6 ;  /* 0x000000100b067824 */ /* 0x000fe200078e0206 */
[----:B--2---:R-:W-:Y:S02]  /*0c00*/  R2UR UR4, R0 ;  /* 0x00000000000472ca */ /* 0x004fe400000e0000 */
[----:B------:R-:W-:-:S04]  /*0c10*/  LEA.HI R0, R3, R204, RZ, 0x4 ;  /* 0x000000cc03007211 */ /* 0x000fc800078f20ff */
[----:B------:R-:W-:Y:S02]  /*0c20*/  SHF.R.S32.HI R9, RZ, 0x4, R0 ;  /* 0x00000004ff097819 */ /* 0x000fe40000011400 */
[C---:B------:R-:W-:Y:S02]  /*0c30*/  LOP3.LUT R7, R0.reuse, 0x3fffff0, RZ, 0xc0, !PT ;  /* 0x03fffff000077812 */ /* 0x040fe400078ec0ff */
[----:B------:R-:W-:-:S03]  /*0c40*/  LEA.HI R0, R0, R9, RZ, 0x1 ;  /* 0x0000000900007211 */ /* 0x000fc600078f08ff */
[----:B------:R-:W-:Y:S01]  /*0c50*/  IMAD.IADD R7, R204, 0x1, -R7 ;  /* 0x00000001cc077824 */ /* 0x000fe200078e0a07 */
[----:B------:R-:W-:Y:S01]  /*0c60*/  LOP3.LUT R0, R0, 0x1ffffffe, RZ, 0xc0, !PT ;  /* 0x1ffffffe00007812 */ /* 0x000fe200078ec0ff */
[----:B------:R-:W-:Y:S02]  /*0c70*/  ULOP3.LUT UR8, UR4, 0x1, URZ, 0xfc, !UPT ;  /* 0x0000000104087892 */ /* 0x000fe4000f8efc3f */
[----:B------:R-:W-:Y:S01]  /*0c80*/  IMAD R7, R7, 0x40, R2 ;  /* 0x0000004007077824 */ /* 0x000fe200078e0202 */
[-C--:B------:R-:W-:Y:S01]  /*0c90*/  LEA.HI R2, R3, R204.reuse, RZ, 0x2 ;  /* 0x000000cc03027211 */ /* 0x080fe200078f10ff */
[----:B------:R-:W-:Y:S01]  /*0ca0*/  IMAD.IADD R0, R9, 0x1, -R0 ;  /* 0x0000000109007824 */ /* 0x000fe200078e0a00 */
[----:B------:R-:W-:Y:S01]  /*0cb0*/  LEA.HI R3, R3, R204, RZ, 0x3 ;  /* 0x000000cc03037211 */ /* 0x000fe200078f18ff */
[----:B------:R-:W-:Y:S01]  /*0cc0*/  UMOV UR4, URZ ;  /* 0x0000003f00047c82 */ /* 0x000fe20008000000 */
[----:B------:R-:W-:Y:S02]  /*0cd0*/  IMAD.U32 R201, RZ, RZ, UR8 ;  /* 0x00000008ffc97e24 */ /* 0x000fe4000f8e00ff */
[----:B------:R-:W-:Y:S01]  /*0ce0*/  IMAD R200, R0, 0x8, R7 ;  /* 0x0000000800c87824 */ /* 0x000fe200078e0207 */
[----:B------:R-:W-:Y:S01]  /*0cf0*/  LOP3.LUT R7, R2, 0xfffffffc, RZ, 0xc0, !PT ;  /* 0xfffffffc02077812 */ /* 0x000fe200078ec0ff */
[----:B------:R-:W-:Y:S01]  /*0d00*/  IMAD.U32 R181, RZ, RZ, UR4 ;  /* 0x00000004ffb57e24 */ /* 0x000fe2000f8e00ff */
[----:B------:R-:W-:-:S03]  /*0d10*/  SHF.R.S32.HI R179, RZ, 0x3, R3 ;  /* 0x00000003ffb37819 */ /* 0x000fc60000011403 */
[----:B------:R-:W-:Y:S01]  /*0d20*/  IMAD.IADD R0, R204, 0x1, -R7 ;  /* 0x00000001cc007824 */ /* 0x000fe200078e0a07 */
[----:B------:R-:W-:Y:S02]  /*0d30*/  LOP3.LUT R7, R5, 0x3fffffe, RZ, 0xc0, !PT ;  /* 0x03fffffe05077812 */ /* 0x000fe400078ec0ff */
[----:B------:R-:W-:Y:S02]  /*0d40*/  LOP3.LUT R5, R3, 0xfffffff8, RZ, 0xc0, !PT ;  /* 0xfffffff803057812 */ /* 0x000fe400078ec0ff */
[----:B------:R-:W-:Y:S01]  /*0d50*/  LEA.HI R2, R0, R0, RZ, 0x1 ;  /* 0x0000000000027211 */ /* 0x000fe200078f08ff */
[----:B------:R-:W-:Y:S02]  /*0d60*/  IMAD.IADD R7, R198, 0x1, -R7 ;  /* 0x00000001c6077824 */ /* 0x000fe400078e0a07 */
[----:B------:R-:W-:Y:S01]  /*0d70*/  IMAD.IADD R160, R204, 0x1, -R5 ;  /* 0x00000001cca07824 */ /* 0x000fe200078e0a05 */
[----:B------:R-:W-:Y:S01]  /*0d80*/  LOP3.LUT R5, R4, 0x7ffffffc, RZ, 0xc0, !PT ;  /* 0x7ffffffc04057812 */ /* 0x000fe200078ec0ff */
[----:B------:R-:W-:Y:S01]  /*0d90*/  IMAD R199, R7, 0x40, R6 ;  /* 0x0000004007c77824 */ /* 0x000fe200078e0206 */
[----:B------:R-:W-:Y:S01]  /*0da0*/  LOP3.LUT R9, R2, 0x1ffffffe, RZ, 0xc0, !PT ;  /* 0x1ffffffe02097812 */ /* 0x000fe200078ec0ff */
[----:B------:R-:W-:-:S02]  /*0db0*/  IMAD.SHL.U32 R22, R160, 0x8, RZ ;  /* 0x00000008a0167824 */ /* 0x000fc400078e00ff */
[----:B------:R-:W-:Y:S02]  /*0dc0*/  IMAD.IADD R5, R182, 0x1, -R5 ;  /* 0x00000001b6057824 */ /* 0x000fe400078e0a05 */
[----:B------:R-:W-:Y:S01]  /*0dd0*/  VIADD R23, R22, 0x40 ;  /* 0x0000004016177836 */ /* 0x000fe20000000000 */
[----:B------:R-:W-:Y:S01]  /*0de0*/  SHF.R.S32.HI R203, RZ, 0x1f, R22 ;  /* 0x0000001fffcb7819 */ /* 0x000fe20000011416 */
[----:B------:R-:W-:Y:S02]  /*0df0*/  IMAD.SHL.U32 R18, R5, 0x2, RZ ;  /* 0x0000000205127824 */ /* 0x000fe400078e00ff */
[----:B------:R-:W-:Y:S01]  /*0e00*/  IMAD.IADD R0, R0, 0x1, -R9 ;  /* 0x0000000100007824 */ /* 0x000fe200078e0a09 */
[----:B------:R-:W-:Y:S01]  /*0e10*/  SHF.R.S32.HI R202, RZ, 0x1f, R23 ;  /* 0x0000001fffca7819 */ /* 0x000fe20000011417 */
[C---:B------:R-:W-:Y:S02]  /*0e20*/  VIADD R178, R18.reuse, 0x8 ;  /* 0x0000000812b27836 */ /* 0x040fe40000000000 */
[----:B------:R-:W-:-:S02]  /*0e30*/  VIADD R177, R18, 0x10 ;  /* 0x0000001012b17836 */ /* 0x000fc40000000000 */
[C---:B------:R-:W-:Y:S01]  /*0e40*/  VIADD R176, R18.reuse, 0x18 ;  /* 0x0000001812b07836 */ /* 0x040fe20000000000 */
[----:B------:R-:W-:Y:S01]  /*0e50*/  SHF.R.S32.HI R197, RZ, 0x1f, R178 ;  /* 0x0000001fffc57819 */ /* 0x000fe200000114b2 */
        /* <DEDUP_REMOVED lines=22> */
[----:B------:R-:W-:Y:S01]  /*0fc0*/  VIADD R164, R18, 0x78 ;  /* 0x0000007812a47836 */ /* 0x000fe20000000000 */
[----:B------:R-:W-:Y:S01]  /*0fd0*/  SHF.R.S32.HI R185, RZ, 0x1f, R166 ;  /* 0x0000001fffb97819 */ /* 0x000fe200000114a6 */
[----:B------:R-:W-:Y:S01]  /*0fe0*/  IMAD R19, R0, 0x8, R199 ;  /* 0x0000000800137824 */ /* 0x000fe200078e02c7 */
[----:B------:R-:W-:-:S02]  /*0ff0*/  SHF.R.S32.HI R184, RZ, 0x1f, R165 ;  /* 0x0000001fffb87819 */ /* 0x000fc400000114a5 */
[----:B------:R-:W-:-:S07]  /*1000*/  SHF.R.S32.HI R183, RZ, 0x1f, R164 ;  /* 0x0000001fffb77819 */ /* 0x000fce00000114a4 */
.L_x_1230:
[----:B01234-:R-:W0:Y:S01]  /*1010*/  LDC.64 R2, c[0x0][0xa28] ;  /* 0x00028a00ff027b82 */ /* 0x01fe220000000a00 */
[----:B------:R-:W-:Y:S01]  /*1020*/  IMAD.U32 R9, RZ, RZ, UR7 ;  /* 0x00000007ff097e24 */ /* 0x000fe2000f8e00ff */
[----:B------:R-:W-:Y:S01]  /*1030*/  ULDC.64 UR8, c[0x0][0x208] ;  /* 0x0000820000087ab9 */ /* 0x000fe20000000a00 */
[----:B------:R-:W-:-:S05]  /*1040*/  IMAD.MOV.U32 R7, RZ, RZ, RZ ;  /* 0x000000ffff077224 */ /* 0x000fca00078e00ff */
[----:B------:R-:W1:Y:S08]  /*1050*/  LDC.64 R4, c[0x0][0xa18] ;  /* 0x00028600ff047b82 */ /* 0x000e700000000a00 */
[----:B------:R-:W2:Y:S01]  /*1060*/  LDC R17, c[0x0][0x288] ;  /* 0x0000a200ff117b82 */ /* 0x000ea20000000800 */
[----:B------:R-:W-:Y:S01]  /*1070*/  ULOP3.LUT UR4, UR6, 0xff000000, URZ, 0xc0, !UPT ;  /* 0xff00000006047892 */ /* 0x000fe2000f8ec03f */
[----:B------:R-:W-:Y:S01]  /*1080*/  ULDC.64 UR10, c[0x0][0xa20] ;  /* 0x00028800000a7ab9 */ /* 0x000fe20000000a00 */
[----:B0-----:R-:W-:-:S05]  /*1090*/  ISETP.NE.U32.AND P0, PT, R2, RZ, PT ;  /* 0x000000ff0200720c */ /* 0x001fca0003f05070 */
[----:B------:R-:W0:Y:S01]  /*10a0*/  LDC R0, c[0x0][0x424] ;  /* 0x00010900ff007b82 */ /* 0x000e220000000800 */
[----:B------:R-:W-:Y:S02]  /*10b0*/  ISETP.NE.AND.EX P0, PT, R3, RZ, PT, P0 ;  /* 0x000000ff0300720c */ /* 0x000fe40003f05300 */
[----:B-1----:R-:W-:-:S05]  /*10c0*/  ISETP.NE.U32.AND P1, PT, R4, RZ, PT ;  /* 0x000000ff0400720c */ /* 0x002fca0003f25070 */
[----:B------:R-:W1:Y:S01]  /*10d0*/  LDC R11, c[0x0][0x2f0] ;  /* 0x0000bc00ff0b7b82 */ /* 0x000e620000000800 */
[----:B------:R-:W-:-:S07]  /*10e0*/  ISETP.NE.AND.EX P1, PT, R5, RZ, PT, P1 ;  /* 0x000000ff0500720c */ /* 0x000fce0003f25310 */
[----:B------:R-:W3:Y:S08]  /*10f0*/  @P0 LDC.64 R2, c[0x0][0xa28] ;  /* 0x00028a00ff020b82 */ /* 0x000ef00000000a00 */
[----:B------:R-:W4:Y:S01]  /*1100*/  @P1 LDC.64 R4, c[0x0][0xa18] ;  /* 0x00028600ff041b82 */ /* 0x000f220000000a00 */
[----:B---3--:R-:W-:Y:S01]  /*1110*/  @P0 IMAD.WIDE R2, R9, 0x4, R2 ;  /* 0x0000000409020825 */ /* 0x008fe200078e0202 */
[----:B------:R-:W-:-:S04]  /*1120*/  USHF.R.U32.HI UR4, URZ, 0x8, UR4 ;  /* 0x000000083f047899 */ /* 0x000fc80008011604 */
[----:B------:R3:W5:Y:S01]  /*1130*/  @P0 LDG.E R7, desc[UR8][R2.64] ;  /* 0x0000000802070981 */ /* 0x000762000c1e1900 */
[----:B----4-:R-:W-:Y:S02]  /*1140*/  @P1 IMAD.WIDE R4, R9, 0x4, R4 ;  /* 0x0000000409041825 */ /* 0x010fe400078e0204 */
[----:B------:R-:W4:Y:S03]  /*1150*/  LDC.64 R8, c[0x0][0x418] ;  /* 0x00010600ff087b82 */ /* 0x000f260000000a00 */
[----:B--2---:R3:W5:Y:S01]  /*1160*/  @P1 LDG.E R17, desc[UR8][R4.64] ;  /* 0x0000000804111981 */ /* 0x004762000c1e1900 */
[----:B------:R-:W-:Y:S01]  /*1170*/  ULOP3.LUT UR8, UR6, 0xff0000, URZ, 0xc0, !UPT ;  /* 0x00ff000006087892 */ /* 0x000fe2000f8ec03f */
[----:B------:R-:W-:-:S03]  /*1180*/  ISETP.NE.U32.AND P2, PT, RZ, UR10, PT ;  /* 0x0000000aff007c0c */ /* 0x000fc6000bf45070 */
[----:B------:R-:W-:Y:S01]  /*1190*/  ULEA.HI UR8, UR8, UR4, URZ, 0x10 ;  /* 0x0000000408087291 */ /* 0x000fe2000f8f803f */
[----:B------:R-:W-:Y:S01]  /*11a0*/  ISETP.NE.AND.EX P2, PT, RZ, UR11, PT, P2 ;  /* 0x0000000bff007c0c */ /* 0x000fe2000bf45320 */
[----:B------:R-:W-:-:S06]  /*11b0*/  ULOP3.LUT UR4, UR6, 0xffff, URZ, 0xc0, !UPT ;  /* 0x0000ffff06047892 */ /* 0x000fcc000f8ec03f */
[----:B------:R-:W-:Y:S01]  /*11c0*/  IMAD.U32 R163, RZ, RZ, UR4 ;  /* 0x00000004ffa37e24 */ /* 0x000fe2000f8e00ff */
[----:B----4-:R-:W-:-:S04]  /*11d0*/  ISETP.NE.U32.AND P0, PT, R8, RZ, PT ;  /* 0x000000ff0800720c */ /* 0x010fc80003f05070 */
[----:B------:R-:W-:-:S04]  /*11e0*/  ISETP.NE.AND.EX P0, PT, R9, RZ, PT, P0 ;  /* 0x000000ff0900720c */ /* 0x000fc80003f05300 */
[----:B0-----:R-:W-:Y:S01]  /*11f0*/  SEL R0, R0, 0x1, P0 ;  /* 0x0000000100007807 */ /* 0x001fe20000000000 */
[----:B-1-3--:R-:W-:Y:S08]  /*1200*/  @P1 BRA `(.L_x_1127) ;  /* 0x00000000002c1947 */ /* 0x00aff00003800000 */
[----:B------:R-:W-:Y:S02]  /*1210*/  ULDC.64 UR10, c[0x0][0xa00] ;  /* 0x00028000000a7ab9 */ /* 0x000fe40000000a00 */
[----:B------:R-:W-:-:S04]  /*1220*/  ISETP.NE.U32.AND P0, PT, RZ, UR10, PT ;  /* 0x0000000aff007c0c */ /* 0x000fc8000bf05070 */
[----:B------:R-:W-:-:S13]  /*1230*/  ISETP.NE.AND.EX P0, PT, RZ, UR11, PT, P0 ;  /* 0x0000000bff007c0c */ /* 0x000fda000bf05300 */
[----:B------:R-:W-:Y:S05]  /*1240*/  @!P0 BRA `(.L_x_1127) ;  /* 0x00000000001c8947 */ /* 0x000fea0003800000 */
[----:B------:R-:W0:Y:S01]  /*1250*/  LDC.64 R2, c[0x0][0xa00] ;  /* 0x00028000ff027b82 */ /* 0x000e220000000a00 */
[----:B------:R-:W-:Y:S01]  /*1260*/  IMAD.U32 R5, RZ, RZ, UR7 ;  /* 0x00000007ff057e24 */ /* 0x000fe2000f8e00ff */
[----:B------:R-:W-:-:S03]  /*1270*/  ULDC.64 UR10, c[0x0][0x208] ;  /* 0x00008200000a7ab9 */ /* 0x000fc60000000a00 */
[----:B0-----:R-:W-:-:S05]  /*1280*/  IMAD.WIDE R2, R5, 0x4, R2 ;  /* 0x0000000405027825 */ /* 0x001fca00078e0202 */
[----:B-----5:R-:W2:Y:S04]  /*1290*/  LDG.E R17, desc[UR10][R2.64] ;  /* 0x0000000a02117981 */ /* 0x020ea8000c1e1900 */
[----:B------:R-:W2:Y:S02]  /*12a0*/  LDG.E R4, desc[UR10][R2.64+0x4] ;  /* 0x0000040a02047981 */ /* 0x000ea4000c1e1900 */
[----:B--2---:R-:W-:-:S07]  /*12b0*/  IMAD.IADD R17, R4, 0x1, -R17 ;  /* 0x0000000104117824 */ /* 0x004fce00078e0a11 */
.L_x_1127:
[----:B------:R-:W-:Y:S02]  /*12c0*/  IMAD R16, R0, R11, RZ ;  /* 0x0000000b00107224 */ /* 0x000fe400078e02ff */
[----:B------:R-:W-:Y:S01]  /*12d0*/  IMAD.U32 R180, RZ, RZ, UR7 ;  /* 0x00000007ffb47e24 */ /* 0x000fe2000f8e00ff */
[----:B------:R-:W-:Y:S06]  /*12e0*/  @!P2 BRA `(.L_x_1128) ;  /* 0x00000000001ca947 */ /* 0x000fec0003800000 */
[----:B------:R-:W-:Y:S01]  /*12f0*/  ULDC.64 UR10, c[0x0][0xa20] ;  /* 0x00028800000a7ab9 */ /* 0x000fe20000000a00 */
[----:B------:R-:W-:Y:S01]  /*1300*/  ULDC.64 UR12, c[0x0][0x208] ;  /* 0x00008200000c7ab9 */ /* 0x000fe20000000a00 */
[----:B------:R-:W-:-:S06]  /*1310*/  UIMAD.WIDE UR6, UR7, 0x4, UR10 ;  /* 0x00000004070678a5 */ /* 0x000fcc000f8e020a */
[----:B------:R-:W-:Y:S02]  /*1320*/  IMAD.U32 R2, RZ, RZ, UR6 ;  /* 0x00000006ff027e24 */ /* 0x000fe4000f8e00ff */
[----:B------:R-:W-:-:S05]  /*1330*/  IMAD.U32 R3, RZ, RZ, UR7 ;  /* 0x00000007ff037e24 */ /* 0x000fca000f8e00ff */
[----:B------:R0:W5:Y:S01]  /*1340*/  LDG.E R16, desc[UR12][R2.64] ;  /* 0x0000000c02107981 */ /* 0x000162000c1e1900 */
[----:B------:R-:W-:Y:S05]  /*1350*/  BRA `(.L_x_1129) ;  /* 0x00000000002c7947 */ /* 0x000fea0003800000 */
.L_x_1128:
        /* <DEDUP_REMOVED lines=8> */
[----:B------:R-:W2:Y:S04]  /*13e0*/  LDG.E R16, desc[UR10][R2.64] ;  /* 0x0000000a02107981 */ /* 0x000ea8000c1e1900 */
[----:B------:R-:W2:Y:S02]  /*13f0*/  LDG.E R5, desc[UR10][R2.64+0x4] ;  /* 0x0000040a02057981 */ /* 0x000ea4000c1e1900 */
[----:B--2---:R-:W-:-:S07]  /*1400*/  IMAD.IADD R16, R5, 0x1, -R16 ;  /* 0x0000000105107824 */ /* 0x004fce00078e0a10 */
.L_x_1129:
[----:B------:R-:W-:Y:S01]  /*1410*/  ULDC UR4, c[0x0][0x448] ;  /* 0x0001120000047ab9 */ /* 0x000fe20000000800 */
[----:B-----5:R-:W-:Y:S01]  /*1420*/  IMAD.IADD R16, R16, 0x1, -R7 ;  /* 0x0000000110107824 */ /* 0x020fe200078e0a07 */
[----:B------:R-:W-:Y:S02]  /*1430*/  UISETP.NE.AND UP0, UPT, UR4, 0x1, UPT ;  /* 0x000000010400788c */ /* 0x000fe4000bf05270 */
[----:B------:R-:W-:Y:S02]  /*1440*/  USHF.L.U32 UR39, UR5, 0x7, URZ ;  /* 0x0000000705277899 */ /* 0x000fe4000800063f */
[----:B------:R-:W-:Y:S01]  /*1450*/  IADD3 R0, R16, 0x1, -R17 ;  /* 0x0000000110007810 */ /* 0x000fe20007ffe811 */
[----:B------:R-:W-:Y:S01]  /*1460*/  ULDC.64 UR4, c[0x0][0x9e0] ;  /* 0x0002780000047ab9 */ /* 0x000fe20000000a00 */
[----:B------:R-:W-:Y:S02]  /*1470*/  UIADD3 UR9, UR39, 0x7f, URZ ;  /* 0x0000007f27097890 */ /* 0x000fe4000fffe03f */
[----:B------:R-:W-:Y:S01]  /*1480*/  R2UR UR10, R0 ;  /* 0x00000000000a72ca */ /* 0x000fe200000e0000 */
[----:B------:R-:W-:-:S02]  /*1490*/  UISETP.GE.AND UP1, UPT, UR5, 0x1, UPT ;  /* 0x000000010500788c */ /* 0x000fc4000bf26270 */
[----:B------:R-:W-:Y:S01]  /*14a0*/  @UP0 ULDC UR6, c[0x0][0x44c] ;  /* 0x0001130000060ab9 */ /* 0x000fe20000000800 */
[----:B------:R-:W-:Y:S01]  /*14b0*/  @UP0 ULDC UR11, c[0x0][0x450] ;  /* 0x00011400000b0ab9 */ /* 0x000fe20000000800 */
[----:B------:R-:W-:Y:S02]  /*14c0*/  UIMAD.WIDE.U32 UR6, UR9, UR6, URZ ;  /* 0x00000006090672a5 */ /* 0x000fe4000f8e003f */
[----:B------:R-:W-:Y:S02]  /*14d0*/  PLOP3.LUT P1, PT, PT, PT, UP1, 0x80, 0x0 ;  /* 0x000000000000781c */ /* 0x000fe40003f2f018 */
[----:B------:R-:W-:-:S04]  /*14e0*/  @UP0 USHF.R.U32.HI UR9, URZ, UR11, UR7 ;  /* 0x0000000b3f090299 */ /* 0x000fc80008011607 */
[----:B------:R-:W-:-:S04]  /*14f0*/  UIADD3 UR9, UR10, UR9, URZ ;  /* 0x000000090a097290 */ /* 0x000fc8000fffe03f */
[----:B------:R-:W-:-:S06]  /*1500*/  UIADD3 UR4, UR9, UR4, URZ ;  /* 0x0000000409047290 */ /* 0x000fcc000fffe03f */
[----:B------:R-:W-:Y:S01]  /*1510*/  IMAD.U32 R0, RZ, RZ, UR4 ;  /* 0x00000004ff007e24 */ /* 0x000fe2000f8e00ff */
[----:B------:R-:W-:Y:S06]  /*1520*/  @!P1 BRA `(.L_x_1130) ;  /* 0x0000000000409947 */ /* 0x000fec0003800000 */
        /* <DEDUP_REMOVED lines=10> */
.L_x_1131:
[----:B------:R-:W-:-:S11]  /*15d0*/  UISETP.NE.AND UP1, UPT, UR5, 0x1, UPT ;  /* 0x000000010500788c */ /* 0x000fd6000bf25270 */
[----:B------:R-:W-:Y:S02]  /*15e0*/  @UP1 ULDC.64 UR10, c[0x0][0x9e8] ;  /* 0x00027a00000a1ab9 */ /* 0x000fe40000000a00 */
[----:B------:R-:W-:-:S04]  /*15f0*/  UIMAD.WIDE.U32 UR6, UR4, UR10, URZ ;  /* 0x0000000a040672a5 */ /* 0x000fc8000f8e003f */
[----:B------:R-:W-:-:S12]  /*1600*/  @UP1 USHF.R.U32.HI UR4, URZ, UR11, UR7 ;  /* 0x0000000b3f041299 */ /* 0x000fd80008011607 */
.L_x_1132:
[----:B------:R-:W-:-:S06]  /*1610*/  UIMAD UR4, UR4, UR5, UR5 ;  /* 0x00000005040472a4 */ /* 0x000fcc000f8e0205 */
[----:B------:R-:W-:-:S07]  /*1620*/  VIMNMX R0, R0, UR4, PT ;  /* 0x0000000400007c48 */ /* 0x000fce000bfe0100 */
.L_x_1130:
[----:B------:R-:W-:Y:S01]  /*1630*/  IMAD.IADD R93, R16, 0x1, -R17 ;  /* 0x00000001105d7824 */ /* 0x000fe200078e0a11 */
[----:B------:R-:W-:Y:S01]  /*1640*/  @UP0 ULDC UR6, c[0x0][0x44c] ;  /* 0x0001130000060ab9 */ /* 0x000fe20000000800 */
[----:B0-----:R-:W-:Y:S01]  /*1650*/  VIADD R2, R0, 0x5f ;  /* 0x0000005f00027836 */ /* 0x001fe20000000000 */
[----:B------:R-:W-:Y:S01]  /*1660*/  UIMAD.WIDE.U32 UR6, UR39, UR6, URZ ;  /* 0x00000006270672a5 */ /* 0x000fe2000f8e003f */
[----:B------:R-:W-:Y:S01]  /*1670*/  VIADD R0, R16, 0x5f ;  /* 0x0000005f10007836 */ /* 0x000fe20000000000 */
[----:B------:R-:W-:Y:S01]  /*1680*/  R2UR UR9, R93 ;  /* 0x000000005d0972ca */ /* 0x000fe200000e0000 */
[----:B------:R-:W-:Y:S01]  /*1690*/  @UP0 ULDC UR10, c[0x0][0x450] ;  /* 0x00011400000a0ab9 */ /* 0x000fe20000000800 */
[----:B------:R-:W-:Y:S01]  /*16a0*/  IMAD.HI R2, R2, 0x2aaaaaab, RZ ;  /* 0x2aaaaaab02027827 */ /* 0x000fe200078e02ff */
[----:B------:R-:W-:Y:S01]  /*16b0*/  UMOV UR4, UR39 ;  /* 0x0000002700047c82 */ /* 0x000fe20008000000 */
[----:B------:R-:W-:Y:S02]  /*16c0*/  @UP0 USHF.R.U32.HI UR4, URZ, UR10, UR7 ;  /* 0x0000000a3f040299 */ /* 0x000fe40008011607 */
[----:B------:R-:W-:Y:S01]  /*16d0*/  IMAD.HI R0, R0, 0x2aaaaaab, RZ ;  /* 0x2aaaaaab00007827 */ /* 0x000fe200078e02ff */
[----:B------:R-:W-:-:S04]  /*16e0*/  SHF.R.U32.HI R5, RZ, 0x1f, R2 ;  /* 0x0000001fff057819 */ /* 0x000fc80000011602 */
[----:B------:R-:W-:Y:S02]  /*16f0*/  SHF.R.U32.HI R3, RZ, 0x1f, R0 ;  /* 0x0000001fff037819 */ /* 0x000fe40000011600 */
[----:B------:R-:W-:Y:S01]  /*1700*/  UIADD3 UR4, UR9, UR4, URZ ;  /* 0x0000000409047290 */ /* 0x000fe2000fffe03f */
[----:B------:R-:W-:Y:S02]  /*1710*/  LEA.HI.SX32 R2, R2, R5, 0x1c ;  /* 0x0000000502027211 */ /* 0x000fe400078fe2ff */
[----:B------:R-:W-:Y:S01]  /*1720*/  ULDC UR9, c[0x0][0x9dc] ;  /* 0x0002770000097ab9 */ /* 0x000fe20000000800 */
[----:B------:R-:W-:Y:S01]  /*1730*/  LEA.HI.SX32 R3, R0, R3, 0x1c ;  /* 0x0000000300037211 */ /* 0x000fe200078fe2ff */
[----:B------:R-:W-:-:S03]  /*1740*/  UIADD3 UR9, UR4, -UR9, URZ ;  /* 0x8000000904097290 */ /* 0x000fc6000fffe03f */
[----:B------:R-:W-:Y:S01]  /*1750*/  VIMNMX R79, R3, R2, PT ;  /* 0x00000002034f7248 */ /* 0x000fe20003fe0100 */
[----:B------:R-:W-:Y:S08]  /*1760*/  @!P1 BRA `(.L_x_1133) ;  /* 0x0000000000449947 */ /* 0x000ff00003800000 */
        /* <DEDUP_REMOVED lines=10> */
.L_x_1134:
[----:B------:R-:W-:-:S11]  /*1810*/  UISETP.NE.AND UP0, UPT, UR5, 0x1, UPT ;  /* 0x000000010500788c */ /* 0x000fd6000bf05270 */
[----:B------:R-:W-:Y:S02]  /*1820*/  @UP0 ULDC.64 UR10, c[0x0][0x9e8] ;  /* 0x00027a00000a0ab9 */ /* 0x000fe40000000a00 */
[----:B------:R-:W-:-:S04]  /*1830*/  UIMAD.WIDE.U32 UR6, UR4, UR10, URZ ;  /* 0x0000000a040672a5 */ /* 0x000fc8000f8e003f */
[----:B------:R-:W-:-:S12]  /*1840*/  @UP0 USHF.R.U32.HI UR4, URZ, UR11, UR7 ;  /* 0x0000000b3f040299 */ /* 0x000fd80008011607 */
.L_x_1135:
[----:B------:R-:W-:-:S04]  /*1850*/  UIMAD UR4, UR4, UR5, URZ ;  /* 0x00000005040472a4 */ /* 0x000fc8000f8e023f */
[----:B------:R-:W-:-:S04]  /*1860*/  UISETP.LT.AND UP0, UPT, UR9, UR4, UPT ;  /* 0x000000040900728c */ /* 0x000fc8000bf01270 */
[----:B------:R-:W-:-:S12]  /*1870*/  USEL UR9, UR9, UR4, !UP0 ;  /* 0x0000000409097287 */ /* 0x000fd8000c000000 */
.L_x_1133:
[----:B------:R-:W-:Y:S02]  /*1880*/  UIMAD.WIDE UR4, UR9, 0x2aaaaaab, URZ ;  /* 0x2aaaaaab090478a5 */ /* 0x000fe4000f8e023f */
[----:B------:R-:W-:Y:S02]  /*1890*/  ULOP3.LUT UR6, UR8, 0xff, URZ, 0xc0, !UPT ;  /* 0x000000ff08067892 */ /* 0x000fe4000f8ec03f */
[----:B------:R-:W-:-:S04]  /*18a0*/  USHF.R.U32.HI UR4, URZ, 0x1f, UR5 ;  /* 0x0000001f3f047899 */ /* 0x000fc80008011605 */
[----:B------:R-:W-:Y:S01]  /*18b0*/  ULEA.HI.SX32 UR4, UR5, UR4, 0x1c ;  /* 0x0000000405047291 */ /* 0x000fe2000f8fe23f */
[----:B------:R-:W-:Y:S01]  /*18c0*/  IMAD.U32 R162, RZ, RZ, UR6 ;  /* 0x00000006ffa27e24 */ /* 0x000fe2000f8e00ff */
[----:B------:R-:W-:Y:S02]  /*18d0*/  USHF.R.U32.HI UR5, URZ, 0x10, UR8 ;  /* 0x000000103f057899 */ /* 0x000fe40008011608 */
[----:B------:R-:W-:-:S04]  /*18e0*/  UISETP.LT.AND UP0, UPT, URZ, UR4, UPT ;  /* 0x000000043f00728c */ /* 0x000fc8000bf01270 */
[----:B------:R-:W-:Y:S01]  /*18f0*/  USEL UR61, URZ, UR4, !UP0 ;  /* 0x000000043f3d7287 */ /* 0x000fe2000c000000 */
[----:B------:R-:W-:Y:S02]  /*1900*/  IMAD.U32 R161, RZ, RZ, UR5 ;  /* 0x00000005ffa17e24 */ /* 0x000fe4000f8e00ff */
[----:B------:R-:W-:-:S03]  /*1910*/  UMOV UR4, URZ ;  /* 0x0000003f00047c82 */ /* 0x000fc60008000000 */
[----:B------:R-:W-:-:S13]  /*1920*/  ISETP.GT.AND P0, PT, R79, UR61, PT ;  /* 0x0000003d4f007c0c */ /* 0x000fda000bf04270 */
[----:B------:R-:W-:Y:S05]  /*1930*/  @!P0 BRA `(.L_x_1136) ;  /* 0x00000000009c8947 */ /* 0x000fea0003800000 */
[----:B------:R-:W-:Y:S01]  /*1940*/  R2UR UR5, R161 ;  /* 0x00000000a10572ca */ /* 0x000fe200000e0000 */
[----:B------:R-:W-:-:S12]  /*1950*/  ULDC UR4, c[0x0][0x9f0] ;  /* 0x00027c0000047ab9 */ /* 0x000fd80000000800 */
[----:B------:R-:W-:-:S04]  /*1960*/  UISETP.NE.AND UP0, UPT, UR5, URZ, UPT ;  /* 0x0000003f0500728c */ /* 0x000fc8000bf05270 */
[----:B------:R-:W-:-:S03]  /*1970*/  USEL UR9, UR5, UR4, UP0 ;  /* 0x0000000405097287 */ /* 0x000fc60008000000 */
[----:B------:R-:W-:-:S03]  /*1980*/  UMOV UR4, URZ ;  /* 0x0000003f00047c82 */ /* 0x000fc60008000000 */
[----:B------:R-:W-:-:S05]  /*1990*/  IMAD.U32 R4, RZ, RZ, UR9 ;  /* 0x00000009ff047e24 */ /* 0x000fca000f8e00ff */
[----:B------:R-:W-:-:S04]  /*19a0*/  IABS R0, R4 ;  /* 0x0000000400007213 */ /* 0x000fc80000000000 */
[----:B------:R-:W-:Y:S02]  /*19b0*/  R2UR UR10, R0 ;  /* 0x00000000000a72ca */ /* 0x000fe400000e0000 */
[----:B------:R-:W-:Y:S02]  /*19c0*/  IADD3 R0, R4, -0x1, R79 ;  /* 0xffffffff04007810 */ /* 0x000fe40007ffe04f */
[----:B------:R-:W-:Y:S02]  /*19d0*/  IABS R4, R4 ;  /* 0x0000000400047213 */ /* 0x000fe40000000000 */
[----:B------:R-:W-:-:S03]  /*19e0*/  R2UR UR6, R0 ;  /* 0x00000000000672ca */ /* 0x000fc600000e0000 */
[----:B------:R-:W-:-:S04]  /*19f0*/  IMAD.MOV R4, RZ, RZ, -R4 ;  /* 0x000000ffff047224 */ /* 0x000fc800078e0a04 */
[----:B------:R-:W0:Y:S06]  /*1a00*/  I2F.RP R2, UR10 ;  /* 0x0000000a00027d06 */ /* 0x000e2c0008209400 */
[----:B------:R-:W-:-:S06]  /*1a10*/  UIADD3 UR6, -UR61, UR6, URZ ;  /* 0x000000063d067290 */ /* 0x000fcc000fffe13f */
[----:B------:R-:W-:Y:S01]  /*1a20*/  IMAD.U32 R0, RZ, RZ, UR6 ;  /* 0x00000006ff007e24 */ /* 0x000fe2000f8e00ff */
[----:B------:R-:W-:Y:S01]  /*1a30*/  ULOP3.LUT UR6, UR6, UR9, URZ, 0x3c, !UPT ;  /* 0x0000000906067292 */ /* 0x000fe2000f8e3c3f */
[----:B0-----:R-:W0:Y:S03]  /*1a40*/  MUFU.RCP R2, R2 ;  /* 0x0000000200027308 */ /* 0x001e260000001000 */
[----:B------:R-:W-:-:S04]  /*1a50*/  IABS R0, R0 ;  /* 0x0000000000007213 */ /* 0x000fc80000000000 */
[----:B------:R-:W-:Y:S01]  /*1a60*/  R2UR UR8, R0 ;  /* 0x00000000000872ca */ /* 0x000fe200000e0000 */
[----:B------:R-:W-:Y:S02]  /*1a70*/  IMAD.MOV.U32 R0, RZ, RZ, R4 ;  /* 0x000000ffff007224 */ /* 0x000fe400078e0004 */
[----:B0-----:R-:W-:-:S06]  /*1a80*/  VIADD R3, R2, 0xffffffe ;  /* 0x0ffffffe02037836 */ /* 0x001fcc0000000000 */
[----:B------:R-:W0:Y:S02]  /*1a90*/  F2I.FTZ.U32.TRUNC.NTZ R3, R3 ;  /* 0x0000000300037305 */ /* 0x000e24000021f000 */
[----:B0-----:R-:W-:-:S13]  /*1aa0*/  R2UR UR5, R3 ;  /* 0x00000000030572ca */ /* 0x001fda00000e0000 */
[----:B------:R-:W-:-:S04]  /*1ab0*/  UIADD3 UR7, URZ, -UR5, URZ ;  /* 0x800000053f077290 */ /* 0x000fc8000fffe03f */
[----:B------:R-:W-:-:S04]  /*1ac0*/  UIMAD UR7, UR7, UR10, URZ ;  /* 0x0000000a070772a4 */ /* 0x000fc8000f8e023f */
[----:B------:R-:W-:-:S03]  /*1ad0*/  UIMAD.WIDE.U32 UR4, UR5, UR7, UR4 ;  /* 0x00000007050472a5 */ /* 0x000fc6000f8e0004 */
[----:B------:R-:W-:Y:S01]  /*1ae0*/  R2UR UR7, R0 ;  /* 0x00000000000772ca */ /* 0x000fe200000e0000 */
[----:B------:R-:W-:-:S12]  /*1af0*/  UIMAD.WIDE.U32 UR4, UR5, UR8, URZ ;  /* 0x00000008050472a5 */ /* 0x000fd8000f8e003f */
[----:B------:R-:W-:-:S04]  /*1b00*/  UIMAD UR4, UR5, UR7, UR8 ;  /* 0x00000007050472a4 */ /* 0x000fc8000f8e0208 */
[----:B------:R-:W-:-:S11]  /*1b10*/  UISETP.GT.U32.AND UP1, UPT, UR10, UR4, UPT ;  /* 0x000000040a00728c */ /* 0x000fd6000bf24070 */
[----:B------:R-:W-:Y:S02]  /*1b20*/  @!UP1 UIADD3 UR4, UR4, -UR10, URZ ;  /* 0x8000000a04049290 */ /* 0x000fe4000fffe03f */
[----:B------:R-:W-:Y:S02]  /*1b30*/  @!UP1 UIADD3 UR5, UR5, 0x1, URZ ;  /* 0x0000000105059890 */ /* 0x000fe4000fffe03f */
[----:B------:R-:W-:Y:S02]  /*1b40*/  UISETP.GE.U32.AND UP0, UPT, UR4, UR10, UPT ;  /* 0x0000000a0400728c */ /* 0x000fe4000bf06070 */
[----:B------:R-:W-:-:S09]  /*1b50*/  UISETP.GE.AND UP1, UPT, UR6, URZ, UPT ;  /* 0x0000003f0600728c */ /* 0x000fd2000bf26270 */
[----:B------:R-:W-:Y:S02]  /*1b60*/  @UP0 UIADD3 UR5, UR5, 0x1, URZ ;  /* 0x0000000105050890 */ /* 0x000fe4000fffe03f */
[----:B------:R-:W-:-:S05]  /*1b70*/  UISETP.NE.AND UP0, UPT, UR9, URZ, UPT ;  /* 0x0000003f0900728c */ /* 0x000fca000bf05270 */
[----:B------:R-:W-:Y:S02]  /*1b80*/  UMOV UR4, UR5 ;  /* 0x0000000500047c82 */ /* 0x000fe40008000000 */
[----:B------:R-:W-:-:S04]  /*1b90*/  @!UP1 UIADD3 UR4, -UR4, URZ, URZ ;  /* 0x0000003f04049290 */ /* 0x000fc8000fffe13f */
[----:B------:R-:W-:-:S12]  /*1ba0*/  @!UP0 ULOP3.LUT UR4, URZ, UR9, URZ, 0x33, !UPT ;  /* 0x000000093f048292 */ /* 0x000fd8000f8e333f */
.L_x_1136:
[----:B------:R-:W-:Y:S01]  /*1bb0*/  R2UR UR5, R162 ;  /* 0x00000000a20572ca */ /* 0x000fe200000e0000 */
[----:B------:R-:W-:Y:S01]  /*1bc0*/  IMAD.U32 R2, RZ, RZ, UR4 ;  /* 0x00000004ff027e24 */ /* 0x000fe2000f8e00ff */
[----:B------:R-:W-:Y:S01]  /*1bd0*/  PLOP3.LUT P0, PT, PT, PT, PT, 0x80, 0x0 ;  /* 0x000000000000781c */ /* 0x000fe20003f0f070 */
[----:B------:R-:W-:Y:S01]  /*1be0*/  IMAD.MOV.U32 R0, RZ, RZ, RZ ;  /* 0x000000ffff007224 */ /* 0x000fe200078e00ff */
[----:B------:R-:W-:Y:S01]  /*1bf0*/  CS2R R86, SRZ ;  /* 0x0000000000567805 */ /* 0x000fe2000001ff00 */
[----:B------:R-:W-:Y:S01]  /*1c00*/  IMAD.MOV.U32 R92, RZ, RZ, RZ ;  /* 0x000000ffff5c7224 */ /* 0x000fe200078e00ff */
[----:B------:R-:W-:Y:S02]  /*1c10*/  CS2R R84, SRZ ;  /* 0x0000000000547805 */ /* 0x000fe4000001ff00 */
[----:B------:R-:W-:Y:S02]  /*1c20*/  CS2R R82, SRZ ;  /* 0x0000000000527805 */ /* 0x000fe4000001ff00 */
[----:B------:R-:W-:-:S02]  /*1c30*/  CS2R R80, SRZ ;  /* 0x0000000000507805 */ /* 0x000fc4000001ff00 */
[----:B------:R-:W-:Y:S02]  /*1c40*/  CS2R R94, SRZ ;  /* 0x00000000005e7805 */ /* 0x000fe4000001ff00 */
[----:B------:R-:W-:Y:S02]  /*1c50*/  CS2R R76, SRZ ;  /* 0x00000000004c7805 */ /* 0x000fe4000001ff00 */
[----:B------:R-:W-:Y:S02]  /*1c60*/  CS2R R74, SRZ ;  /* 0x00000000004a7805 */ /* 0x000fe4000001ff00 */
[----:B------:R-:W-:Y:S01]  /*1c70*/  CS2R R72, SRZ ;  /* 0x0000000000487805 */ /* 0x000fe2000001ff00 */
[----:B------:R-:W-:Y:S01]  /*1c80*/  UIMAD UR61, UR5, UR4, UR61 ;  /* 0x00000004053d72a4 */ /* 0x000fe2000f8e023d */
[----:B------:R-:W-:Y:S02]  /*1c90*/  CS2R R70, SRZ ;  /* 0x0000000000467805 */ /* 0x000fe4000001ff00 */
[----:B------:R-:W-:-:S02]  /*1ca0*/  CS2R R68, SRZ ;  /* 0x0000000000447805 */ /* 0x000fc4000001ff00 */
[----:B------:R-:W-:Y:S02]  /*1cb0*/  CS2R R66, SRZ ;  /* 0x0000000000427805 */ /* 0x000fe4000001ff00 */
[----:B------:R-:W-:Y:S02]  /*1cc0*/  CS2R R64, SRZ ;  /* 0x0000000000407805 */ /* 0x000fe4000001ff00 */
[----:B------:R-:W-:Y:S02]  /*1cd0*/  CS2R R62, SRZ ;  /* 0x00000000003e7805 */ /* 0x000fe4000001ff00 */
[----:B------:R-:W-:Y:S02]  /*1ce0*/  VIADDMNMX R79, R2, UR61, R79, PT ;  /* 0x0000003d024f7c46 */ /* 0x000fe4000b80014f */
[----:B------:R-:W-:Y:S02]  /*1cf0*/  CS2R R60, SRZ ;  /* 0x00000000003c7805 */ /* 0x000fe4000001ff00 */
[----:B------:R-:W-:-:S02]  /*1d00*/  CS2R R58, SRZ ;  /* 0x00000000003a7805 */ /* 0x000fc4000001ff00 */
[----:B------:R-:W-:Y:S02]  /*1d10*/  CS2R R56, SRZ ;  /* 0x0000000000387805 */ /* 0x000fe4000001ff00 */
[----:B------:R-:W-:Y:S02]  /*1d20*/  ISETP.GT.AND P1, PT, R79, UR61, PT ;  /* 0x0000003d4f007c0c */ /* 0x000fe4000bf24270 */
        /* <DEDUP_REMOVED lines=48> */
.L_x_1138:
[----:B------:R-:W-:Y:S02]  /*2030*/  R2UR UR6, R181 ;  /* 0x00000000b50672ca */ /* 0x000fe400000e0000 */
[----:B------:R-:W-:-:S11]  /*2040*/  R2UR UR5, R201 ;  /* 0x00000000c90572ca */ /* 0x000fd600000e0000 */
[----:B------:R-:W-:Y:S02]  /*2050*/  ULEA.HI UR4, UR6, UR6, URZ, 0x1 ;  /* 0x0000000606047291 */ /* 0x000fe4000f8f083f */
[----:B------:R-:W-:Y:S02]  /*2060*/  IMAD.U32 R2, RZ, RZ, UR5 ;  /* 0x00000005ff027e24 */ /* 0x000fe4000f8e00ff */
[----:B------:R-:W-:-:S03]  /*2070*/  ULOP3.LUT UR4, UR4, 0xfffffffe, URZ, 0xc0, !UPT ;  /* 0xfffffffe04047892 */ /* 0x000fc6000f8ec03f */
[----:B------:R-:W-:Y:S01]  /*2080*/  ISETP.NE.AND P0, PT, R2, 0x3, PT ;  /* 0x000000030200780c */ /* 0x000fe20003f05270 */
[----:B------:R-:W-:-:S06]  /*2090*/  UIADD3 UR4, UR6, -UR4, URZ ;  /* 0x8000000406047290 */ /* 0x000fcc000fffe03f */
[----:B------:R-:W-:-:S05]  /*20a0*/  IMAD.U32 R0, RZ, RZ, UR4 ;  /* 0x00000004ff007e24 */ /* 0x000fca000f8e00ff */
[----:B------:R-:W-:-:S04]  /*20b0*/  SHF.L.U32 R0, R0, 0x1f, RZ ;  /* 0x0000001f00007819 */ /* 0x000fc800000006ff */
[----:B------:R-:W0:Y:S02]  /*20c0*/  SYNCS.PHASECHK.TRANS64.TRYWAIT P1, [UR37+0x2a800], R0 ;  /* 0x02a80000ff0075a7 */ /* 0x000e240008020165 */
[----:B0-----:R-:W-:Y:S05]  /*20d0*/  @!P1 BRA `(.L_x_1139) ;  /* 0x0000015800689947 */ /* 0x001fea0003800000 */
.L_x_1365:
[----:B------:R-:W-:Y:S05]  /*20e0*/  @!P0 BRA `(.L_x_1140) ;  /* 0x0000000000048947 */ /* 0x000fea0003800000 */
[----:B------:R-:W-:Y:S01]  /*20f0*/  BPT.TRAP 0x1 ;  /* 0x000000040000795c */ /* 0x000fe20000300000 */
.L_x_1140:
[----:B0-----:R-:W-:Y:S02]  /*2100*/  IMAD.U32 R3, RZ, RZ, UR36 ;  /* 0x00000024ff037e24 */ /* 0x001fe4000f8e00ff */
[----:B------:R-:W-:-:S03]  /*2110*/  IMAD.U32 R0, RZ, RZ, UR38 ;  /* 0x00000026ff007e24 */ /* 0x000fc6000f8e00ff */
[----:B------:R-:W-:Y:S02]  /*2120*/  LEA R3, R3, UR37, 0x3 ;  /* 0x0000002503037c11 */ /* 0x000fe4000f8e18ff */
[----:B------:R-:W-:-:S04]  /*2130*/  SHF.L.U32 R0, R0, 0x1f, RZ ;  /* 0x0000001f00007819 */ /* 0x000fc800000006ff */
[----:B------:R0:W1:Y:S01]  /*2140*/  SYNCS.PHASECHK.TRANS64.TRYWAIT P2, [R3+URZ+0x2a830], R0 ;  /* 0x02a83000030075a7 */ /* 0x000062000804017f */
[----:B------:R-:W-:Y:S05]  /*2150*/  @!P0 BRA `(.L_x_1141) ;  /* 0x0000000000048947 */ /* 0x000fea0003800000 */
[----:B------:R-:W-:Y:S01]  /*2160*/  BPT.TRAP 0x1 ;  /* 0x000000040000795c */ /* 0x000fe20000300000 */
.L_x_1141:
[----:B------:R-:W2:Y:S02]  /*2170*/  S2R R2, SR_TID.X ;  /* 0x0000000000027919 */ /* 0x000ea40000002100 */
[----:B--2---:R-:W-:-:S04]  /*2180*/  LOP3.LUT R2, R2, 0x7f, RZ, 0xc0, !PT ;  /* 0x0000007f02027812 */ /* 0x004fc800078ec0ff */
[----:B------:R-:W-:Y:S01]  /*2190*/  ISETP.NE.AND P1, PT, R2, RZ, PT ;  /* 0x000000ff0200720c */ /* 0x000fe20003f25270 */
[----:B-1----:R-:W-:-:S12]  /*21a0*/  @P2 BRA `(.L_x_1142) ;  /* 0x0000000000082947 */ /* 0x002fd80003800000 */
[----:B------:R-:W1:Y:S02]  /*21b0*/  SYNCS.PHASECHK.TRANS64.TRYWAIT P2, [R3+URZ+0x2a830], R0 ;  /* 0x02a83000030075a7 */ /* 0x000e64000804017f */
[----:B-1----:R-:W-:Y:S05]  /*21c0*/  @!P2 BRA `(.L_x_1143) ;  /* 0x000001580044a947 */ /* 0x002fea0003800000 */
.L_x_1142:
[----:B------:R-:W-:Y:S05]  /*21d0*/  WARPSYNC.ALL ;  /* 0x0000000000007948 */ /* 0x000fea0003800000 */
[----:B------:R-:W-:Y:S01]  /*21e0*/  UIADD3 UR4, UR37, 0x18400, URZ ;  /* 0x0001840025047890 */ /* 0x000fe2000fffe03f */
[----:B------:R-:W-:Y:S01]  /*21f0*/  WARPGROUP.ARRIVE ;  /* 0x00000000000079c5 */ /* 0x000fe20000000000 */
[----:B------:R-:W-:Y:S01]  /*2200*/  UMOV UR9, 0x40000040 ;  /* 0x4000004000097882 */ /* 0x000fe20000000000 */
[----:B------:R-:W-:Y:S01]  /*2210*/  UMOV UR11, 0x40000040 ;  /* 0x40000040000b7882 */ /* 0x000fe20000000000 */
[----:B------:R-:W-:Y:S01]  /*2220*/  USHF.R.U32.HI UR4, URZ, 0x4, UR4 ;  /* 0x000000043f047899 */ /* 0x000fe20008011604 */
[----:B------:R-:W-:Y:S01]  /*2230*/  IMAD.U32 R5, RZ, RZ, UR9 ;  /* 0x00000009ff057e24 */ /* 0x000fe2000f8e00ff */
[----:B------:R-:W-:Y:S01]  /*2240*/  UMOV UR13, 0x40000040 ;  /* 0x40000040000d7882 */ /* 0x000fe20000000000 */
[----:B------:R-:W-:Y:S01]  /*2250*/  UMOV UR15, 0x40000040 ;  /* 0x40000040000f7882 */ /* 0x000fe20000000000 */
[----:B------:R-:W-:Y:S01]  /*2260*/  ULOP3.LUT UR4, UR4, 0x3fff, URZ, 0xc0, !UPT ;  /* 0x00003fff04047892 */ /* 0x000fe2000f8ec03f */
[----:B01----:R-:W-:Y:S01]  /*2270*/  VIADD R0, R19, UR39 ;  /* 0x0000002713007c36 */ /* 0x003fe20008000000 */
[----:B------:R-:W-:Y:S01]  /*2280*/  UMOV UR17, 0x40000040 ;  /* 0x4000004000117882 */ /* 0x000fe20000000000 */
[----:B------:R-:W-:Y:S01]  /*2290*/  UMOV UR19, 0x40000040 ;  /* 0x4000004000137882 */ /* 0x000fe20000000000 */
[----:B------:R-:W-:Y:S01]  /*22a0*/  ULOP3.LUT UR60, UR4, 0x10000, URZ, 0xfc, !UPT ;  /* 0x00010000043c7892 */ /* 0x000fe2000f8efc3f */
[----:B------:R-:W-:Y:S01]  /*22b0*/  IMAD.MOV.U32 R2, RZ, RZ, R0 ;  /* 0x000000ffff027224 */ /* 0x000fe200078e0000 */
[----:B------:R-:W-:-:S02]  /*22c0*/  ULOP3.LUT UR4, UR40, 0x10000, URZ, 0xfc, !UPT ;  /* 0x0001000028047892 */ /* 0x000fc4000f8efc3f */
[----:B------:R-:W-:Y:S02]  /*22d0*/  UIMAD UR5, UR36, 0x900, UR60 ;  /* 0x00000900240578a4 */ /* 0x000fe4000f8e023c */
[----:B------:R-:W-:Y:S02]  /*22e0*/  UIADD3 UR12, UR4, 0x4, URZ ;  /* 0x00000004040c7890 */ /* 0x000fe4000fffe03f */
[----:B------:R-:W-:Y:S01]  /*22f0*/  UIADD3 UR14, UR5, 0x4, URZ ;  /* 0x00000004050e7890 */ /* 0x000fe2000fffe03f */
[----:B------:R-:W-:Y:S02]  /*2300*/  UMOV UR8, UR4 ;  /* 0x0000000400087c82 */ /* 0x000fe40008000000 */
[----:B------:R-:W-:Y:S01]  /*2310*/  UMOV UR10, UR5 ;  /* 0x00000005000a7c82 */ /* 0x000fe20008000000 */
[----:B------:R-:W-:Y:S01]  /*2320*/  IMAD.U32 R4, RZ, RZ, UR8 ;  /* 0x00000008ff047e24 */ /* 0x000fe2000f8e00ff */
[----:B------:R-:W-:Y:S01]  /*2330*/  HGMMA.64x96x16.F32.BF16 R24, gdesc[UR8], RZ, !UPT, gsb0 ;  /* 0x01600000081879f0 */ /* 0x000fe2000c0018ff */
[----:B------:R-:W-:-:S02]  /*2340*/  UIADD3 UR8, UR4, 0x2, URZ ;  /* 0x0000000204087890 */ /* 0x000fc4000fffe03f */
[----:B------:R-:W-:Y:S01]  /*2350*/  UIADD3 UR10, UR5, 0x2, URZ ;  /* 0x00000002050a7890 */ /* 0x000fe2000fffe03f */
[----:B------:R-:W-:Y:S01]  /*2360*/  UMOV UR9, 0x40000040 ;  /* 0x4000004000097882 */ /* 0x000fe20000000000 */
[----:B------:R-:W-:Y:S01]  /*2370*/  UMOV UR11, 0x40000040 ;  /* 0x40000040000b7882 */ /* 0x000fe20000000000 */
[----:B------:R-:W-:Y:S02]  /*2380*/  UIADD3 UR16, UR4, 0x6, URZ ;  /* 0x0000000604107890 */ /* 0x000fe4000fffe03f */
[----:B------:R-:W-:Y:S02]  /*2390*/  UIADD3 UR18, UR5, 0x6, URZ ;  /* 0x0000000605127890 */ /* 0x000fe4000fffe03f */
[----:B------:R-:W-:Y:S02]  /*23a0*/  UIADD3 UR20, UR4, 0x400, URZ ;  /* 0x0000040004147890 */ /* 0x000fe4000fffe03f */
[----:B------:R-:W-:Y:S01]  /*23b0*/  UIADD3 UR22, UR5, 0x300, URZ ;  /* 0x0000030005167890 */ /* 0x000fe2000fffe03f */
[----:B------:R-:W-:Y:S01]  /*23c0*/  UMOV UR21, 0x40000040 ;  /* 0x4000004000157882 */ /* 0x000fe20000000000 */
[----:B------:R-:W-:Y:S01]  /*23d0*/  UMOV UR23, 0x40000040 ;  /* 0x4000004000177882 */ /* 0x000fe20000000000 */
[----:B------:R-:W-:-:S02]  /*23e0*/  UIADD3 UR24, UR4, 0x402, URZ ;  /* 0x0000040204187890 */ /* 0x000fc4000fffe03f */
[----:B------:R-:W-:Y:S01]  /*23f0*/  UIADD3 UR26, UR5, 0x302, URZ ;  /* 0x00000302051a7890 */ /* 0x000fe2000fffe03f */
[----:B------:R-:W-:Y:S01]  /*2400*/  UMOV UR25, 0x40000040 ;  /* 0x4000004000197882 */ /* 0x000fe20000000000 */
[----:B------:R-:W-:Y:S01]  /*2410*/  UMOV UR27, 0x40000040 ;  /* 0x40000040001b7882 */ /* 0x000fe20000000000 */
[----:B------:R-:W-:Y:S02]  /*2420*/  UIADD3 UR28, UR4, 0x404, URZ ;  /* 0x00000404041c7890 */ /* 0x000fe4000fffe03f */
[----:B------:R-:W-:Y:S01]  /*2430*/  UIADD3 UR30, UR5, 0x304, URZ ;  /* 0x00000304051e7890 */ /* 0x000fe2000fffe03f */
[----:B------:R-:W-:Y:S01]  /*2440*/  UMOV UR29, 0x40000040 ;  /* 0x40000040001d7882 */ /* 0x000fe20000000000 */
[----:B------:R-:W-:Y:S01]  /*2450*/  UMOV UR31, 0x40000040 ;  /* 0x40000040001f7882 */ /* 0x000fe20000000000 */
        /* <DEDUP_REMOVED lines=20> */
[----:B------:R-:W-:Y:S02]  /*25a0*/  ULDC UR4, c[0x0][0x448] ;  /* 0x0001120000047ab9 */ /* 0x000fe40000000800 */
[----:B------:R-:W-:-:S06]  /*25b0*/  UISETP.NE.AND UP0, UPT, UR4, 0x1, UPT ;  /* 0x000000010400788c */ /* 0x000fcc000bf05270 */
[----:B------:R-:W-:Y:S02]  /*25c0*/  PLOP3.LUT P2, PT, PT, PT, UP0, 0x80, 0x0 ;  /* 0x000000000000781c */ /* 0x000fe40003f4f008 */
[----:B------:R-:W-:-:S03]  /*25d0*/  PLOP3.LUT P3, PT, PT, PT, UP0, 0x80, 0x0 ;  /* 0x000000000000781c */ /* 0x000fc60003f6f008 */
[----:B------:R-:W-:-:S08]  /*25e0*/  @UP0 ULDC UR4, c[0x0][0x44c] ;  /* 0x0001130000040ab9 */ /* 0x000fd00000000800 */
[----:B------:R-:W-:Y:S01]  /*25f0*/  @P2 IMAD.HI.U32 R6, R0, UR4, RZ ;  /* 0x0000000400062c27 */ /* 0x000fe2000f8e00ff */
[----:B------:R-:W-:-:S03]  /*2600*/  @UP0 ULDC UR4, c[0x0][0x450] ;  /* 0x0001140000040ab9 */ /* 0x000fc60000000800 */
[----:B------:R-:W-:Y:S01]  /*2610*/  @!P1 VIADD R0, R3, 0x2a840 ;  /* 0x0002a84003009836 */ /* 0x000fe20000000000 */
[----:B------:R-:W-:Y:S01]  /*2620*/  @P3 SHF.R.U32.HI R2, RZ, UR4, R6 ;  /* 0x00000004ff023c19 */ /* 0x000fe20008011606 */
[----:B------:R-:W-:Y:S01]  /*2630*/  IMAD.MOV.U32 R6, RZ, RZ, -0x60 ;  /* 0xffffffa0ff067424 */ /* 0x000fe200078e00ff */
[----:B------:R-:W-:Y:S01]  /*2640*/  ULDC.64 UR4, c[0x0][0x9e0] ;  /* 0x0002780000047ab9 */ /* 0x000fe20000000a00 */
[C---:B------:R-:W-:Y:S01]  /*2650*/  IMAD R3, R79.reuse, -0x60, R16 ;  /* 0xffffffa04f037824 */ /* 0x040fe200078e0210 */
[----:B------:R-:W-:Y:S01]  /*2660*/  UISETP.GE.AND UP1, UPT, UR5, 0x1, UPT ;  /* 0x000000010500788c */ /* 0x000fe2000bf26270 */
[----:B------:R-:W0:Y:S01]  /*2670*/  SHFL.IDX PT, R8, R2, RZ, 0x1c1f ;  /* 0x001c1fff02087589 */ /* 0x000e2200000e0000 */
[----:B------:R-:W-:Y:S01]  /*2680*/  @!P1 PRMT R0, RZ, 0x654, R0 ;  /* 0x00000654ff009816 */ /* 0x000fe20000000000 */
[----:B------:R-:W-:Y:S01]  /*2690*/  IMAD R7, R79, R6, 0x61 ;  /* 0x000000614f077424 */ /* 0x000fe200078e0206 */
[----:B------:R-:W-:Y:S02]  /*26a0*/  IADD3 R15, -R18, 0x60, R3 ;  /* 0x00000060120f7810 */ /* 0x000fe40007ffe103 */
[----:B------:R-:W-:Y:S01]  /*26b0*/  PLOP3.LUT P2, PT, PT, PT, UP1, 0x40, 0x0 ;  /* 0x000000000000781c */ /* 0x000fe20003f4e818 */
[----:B------:R-:W-:-:S02]  /*26c0*/  WARPGROUP.DEPBAR.LE gsb0, 0x0 ;  /* 0x00008000000079c5 */ /* 0x000fc40000010000 */
[----:B------:R-:W-:-:S06]  /*26d0*/  WARPGROUP.ARRIVE ;  /* 0x00000000000079c5 */ /* 0x000fcc0000000000 */
[----:B------:R-:W-:Y:S03]  /*26e0*/  HGMMA.64x96x16.F32.BF16 R24, gdesc[UR8], R24, gsb0 ;  /* 0x01600000081879f0 */ /* 0x000fe60008001818 */
[----:B------:R-:W-:Y:S02]  /*26f0*/  WARPGROUP.DEPBAR.LE gsb0, 0x0 ;  /* 0x00008000000079c5 */ /* 0x000fe40000010000 */
[----:B------:R-:W-:-:S06]  /*2700*/  WARPGROUP.ARRIVE ;  /* 0x00000000000079c5 */ /* 0x000fcc0000000000 */
[----:B------:R-:W-:Y:S01]  /*2710*/  HGMMA.64x96x16.F32.BF16 R24, gdesc[UR12], R24, gsb0 ;  /* 0x016000000c1879f0 */ /* 0x000fe20008001818 */
[----:B------:R-:W-:Y:S02]  /*2720*/  ULDC UR14, c[0x0][0x9dc] ;  /* 0x00027700000e7ab9 */ /* 0x000fe40000000800 */
[----:B------:R-:W-:Y:S01]  /*2730*/  ULOP3.LUT UR6, URZ, UR14, URZ, 0x33, !UPT ;  /* 0x0000000e3f067292 */ /* 0x000fe2000f8e333f */
        /* <DEDUP_REMOVED lines=29> */
[----:B-1----:R-:W-:Y:S01]  /*2910*/  IADD3 R0, R16, R7, -R18 ;  /* 0x0000000710007210 */ /* 0x002fe20007ffe812 */
[----:B------:R-:W-:-:S04]  /*2920*/  VIADD R7, R7, 0xffffffff ;  /* 0xffffffff07077836 */ /* 0x000fc80000000000 */
[----:B------:R-:W-:Y:S02]  /*2930*/  IMAD.IADD R0, R0, 0x1, -R17 ;  /* 0x0000000100007824 */ /* 0x000fe400078e0a11 */
[----:B------:R-:W-:Y:S02]  /*2940*/  IMAD.IADD R9, R7, 0x1, -R18 ;  /* 0x0000000107097824 */ /* 0x000fe400078e0a12 */
[C---:B------:R-:W-:Y:S02]  /*2950*/  VIADD R10, R0.reuse, UR4 ;  /* 0x00000004000a7c36 */ /* 0x040fe40008000000 */
[----:B------:R-:W-:-:S03]  /*2960*/  VIADD R21, R0, UR6 ;  /* 0x0000000600157c36 */ /* 0x000fc60008000000 */
[----:B0-----:R-:W-:Y:S01]  /*2970*/  VIADDMNMX R0, R8, R10, R15, PT ;  /* 0x0000000a08007246 */ /* 0x001fe2000380010f */
[----:B------:R-:W-:Y:S01]  /*2980*/  IMAD.IADD R3, R21, 0x1, R8 ;  /* 0x0000000115037824 */ /* 0x000fe200078e0208 */
[----:B------:R-:W-:Y:S06]  /*2990*/  @P2 BRA `(.L_x_1144) ;  /* 0x0000000000542947 */ /* 0x000fec0003800000 */
[----:B------:R-:W-:Y:S01]  /*29a0*/  IADD3 R6, -R17, R16, R8 ;  /* 0x0000001011067210 */ /* 0x000fe20007ffe108 */
[----:B------:R-:W-:Y:S03]  /*29b0*/  BSSY B0, `(.L_x_1145) ;  /* 0x0000010000007945 */ /* 0x000fe60003800000 */
[----:B------:R-:W-:-:S13]  /*29c0*/  ISETP.GT.AND P2, PT, R6, -0x1, PT ;  /* 0xffffffff0600780c */ /* 0x000fda0003f44270 */
[----:B------:R-:W-:Y:S05]  /*29d0*/  @P2 BRA `(.L_x_1146) ;  /* 0x0000000000202947 */ /* 0x000fea0003800000 */
[----:B------:R-:W-:Y:S01]  /*29e0*/  UISETP.NE.AND UP2, UPT, UR5, 0x1, UPT ;  /* 0x000000010500788c */ /* 0x000fe2000bf45270 */
[----:B------:R-:W-:-:S05]  /*29f0*/  LOP3.LUT R6, RZ, R6, RZ, 0x33, !PT ;  /* 0x00000006ff067212 */ /* 0x000fca00078e33ff */
[----:B------:R-:W-:-:S05]  /*2a00*/  PLOP3.LUT P2, PT, PT, PT, UP2, 0x80, 0x0 ;  /* 0x000000000000781c */ /* 0x000fca0003f4f028 */
[----:B------:R-:W-:-:S08]  /*2a10*/  @UP2 ULDC.64 UR6, c[0x0][0x9e8] ;  /* 0x00027a0000062ab9 */ /* 0x000fd00000000a00 */
[----:B------:R-:W-:-:S05]  /*2a20*/  @P2 IMAD.HI.U32 R8, R6, UR6, RZ ;  /* 0x0000000606082c27 */ /* 0x000fca000f8e00ff */
[----:B------:R-:W-:-:S04]  /*2a30*/  @P2 SHF.R.U32.HI R6, RZ, UR7, R8 ;  /* 0x00000007ff062c19 */ /* 0x000fc80008011608 */
[----:B------:R-:W-:Y:S01]  /*2a40*/  LOP3.LUT R6, RZ, R6, RZ, 0x33, !PT ;  /* 0x00000006ff067212 */ /* 0x000fe200078e33ff */
[----:B------:R-:W-:Y:S06]  /*2a50*/  BRA `(.L_x_1147) ;  /* 0x0000000000147947 */ /* 0x000fec0003800000 */
.L_x_1146:
[----:B------:R-:W-:-:S06]  /*2a60*/  UISETP.NE.AND UP2, UPT, UR5, 0x1, UPT ;  /* 0x000000010500788c */ /* 0x000fcc000bf45270 */
[----:B------:R-:W-:-:S05]  /*2a70*/  PLOP3.LUT P2, PT, PT, PT, UP2, 0x80, 0x0 ;  /* 0x000000000000781c */ /* 0x000fca0003f4f028 */
[----:B------:R-:W-:-:S08]  /*2a80*/  @UP2 ULDC.64 UR6, c[0x0][0x9e8] ;  /* 0x00027a0000062ab9 */ /* 0x000fd00000000a00 */
[----:B------:R-:W-:-:S05]  /*2a90*/  @P2 IMAD.HI.U32 R8, R6, UR6, RZ ;  /* 0x0000000606082c27 */ /* 0x000fca000f8e00ff */
[----:B------:R-:W-:-:S07]  /*2aa0*/  @P2 SHF.R.U32.HI R6, RZ, UR7, R8 ;  /* 0x00000007ff062c19 */ /* 0x000fce0008011608 */
.L_x_1147:
[----:B------:R-:W-:Y:S05]  /*2ab0*/  BSYNC B0 ;  /* 0x0000000000007941 */ /* 0x000fea0003800000 */
.L_x_1145:
[----:B------:R-:W-:-:S05]  /*2ac0*/  IMAD R6, R6, UR5, R9 ;  /* 0x0000000506067c24 */ /* 0x000fca000f8e0209 */
[----:B------:R-:W-:Y:S02]  /*2ad0*/  VIMNMX R3, R3, R6, !PT ;  /* 0x0000000603037248 */ /* 0x000fe40007fe0100 */
[----:B------:R-:W-:-:S07]  /*2ae0*/  VIADDMNMX R0, R6, UR5, R0, PT ;  /* 0x0000000506007c46 */ /* 0x000fce000b800100 */
.L_x_1144:
[C---:B------:R-:W-:Y:S02]  /*2af0*/  ISETP.GE.AND P2, PT, R7.reuse, 0x2, PT ;  /* 0x000000020700780c */ /* 0x040fe40003f46270 */
[----:B------:R-:W-:Y:S02]  /*2b00*/  ISETP.GE.AND P6, PT, R7, 0xa, PT ;  /* 0x0000000a0700780c */ /* 0x000fe40003fc6270 */
[----:B------:R-:W-:Y:S02]  /*2b10*/  ISETP.GT.AND P4, PT, R3, 0x1, !P2 ;  /* 0x000000010300780c */ /* 0x000fe40005784270 */
[----:B------:R-:W-:Y:S02]  /*2b20*/  ISETP.GE.AND P3, PT, R7, 0x9, PT ;  /* 0x000000090700780c */ /* 0x000fe40003f66270 */
[----:B------:R-:W-:Y:S02]  /*2b30*/  ISETP.LT.OR P4, PT, R0, 0x2, P4 ;  /* 0x000000020000780c */ /* 0x000fe40002781670 */
[----:B------:R-:W-:-:S02]  /*2b40*/  P2R R11, PR, RZ, 0x40 ;  /* 0x00000040ff0b7803 */ /* 0x000fc40000000000 */
[----:B------:R-:W-:Y:S02]  /*2b50*/  FSEL R84, R25, -INF , !P4 ;  /* 0xff80000019547808 */ /* 0x000fe40006000000 */
[C---:B------:R-:W-:Y:S02]  /*2b60*/  ISETP.GT.AND P4, PT, R3.reuse, 0x9, !P6 ;  /* 0x000000090300780c */ /* 0x040fe40007784270 */
[----:B------:R-:W-:Y:S02]  /*2b70*/  ISETP.GT.AND P5, PT, R3, 0x8, !P3 ;  /* 0x000000080300780c */ /* 0x000fe40005fa4270 */
[----:B------:R-:W-:Y:S02]  /*2b80*/  ISETP.LT.OR P4, PT, R0, 0xa, P4 ;  /* 0x0000000a0000780c */ /* 0x000fe40002781670 */
[----:B------:R-:W-:Y:S02]  /*2b90*/  ISETP.GE.AND P6, PT, R7, 0x11, PT ;  /* 0x000000110700780c */ /* 0x000fe40003fc6270 */
[----:B------:R-:W-:-:S02]  /*2ba0*/  FSEL R86, R29, -INF , !P4 ;  /* 0xff8000001d567808 */ /* 0x000fc40006000000 */
[----:B------:R-:W-:Y:S02]  /*2bb0*/  ISETP.LT.OR P5, PT, R0, 0x9, P5 ;  /* 0x000000090000780c */ /* 0x000fe40002fa1670 */
[----:B------:R-:W-:Y:S02]  /*2bc0*/  ISETP.GT.AND P4, PT, R3, 0x10, !P6 ;  /* 0x000000100300780c */ /* 0x000fe40007784270 */
[----:B------:R-:W-:Y:S02]  /*2bd0*/  FSEL R158, R28, -INF , !P5 ;  /* 0xff8000001c9e7808 */ /* 0x000fe40006800000 */
        /* <DEDUP_REMOVED lines=15> */
[C---:B------:R-:W-:Y:S02]  /*2cd0*/  ISETP.LT.OR P4, PT, R0.reuse, 0x1a, P4 ;  /* 0x0000001a0000780c */ /* 0x040fe40002781670 */
        /* <DEDUP_REMOVED lines=65> */
[----:B------:R-:W-:Y:S02]  /*30f0*/  P2R R12, PR, RZ, 0x40 ;  /* 0x00000040ff0c7803 */ /* 0x000fe40000000000 */
        /* <DEDUP_REMOVED lines=16> */
[----:B------:R-:W-:-:S04]  /*3200*/  ISETP.GT.AND P6, PT, R3, 0x59, !P6 ;  /* 0x000000590300780c */ /* 0x000fc800077c4270 */
[----:B------:R-:W-:Y:S02]  /*3210*/  ISETP.LT.OR P6, PT, R0, 0x5a, P6 ;  /* 0x0000005a0000780c */ /* 0x000fe400037c1670 */
[----:B------:R-:W0:Y:S02]  /*3220*/  SHFL.IDX PT, R0, R2, 0x1, 0x1c1f ;  /* 0x003c1f0002007f89 */ /* 0x000e2400000e0000 */
[----:B------:R-:W-:Y:S02]  /*3230*/  FSEL R20, R69, -INF , !P6 ;  /* 0xff80000045147808 */ /* 0x000fe40007000000 */
[----:B------:R-:W-:Y:S02]  /*3240*/  PLOP3.LUT P6, PT, PT, PT, UP1, 0x40, 0x0 ;  /* 0x000000000000781c */ /* 0x000fe40003fce818 */
[----:B0-----:R-:W-:Y:S01]  /*3250*/  VIADDMNMX R15, R0, R10, R15, PT ;  /* 0x0000000a000f7246 */ /* 0x001fe2000380010f */
[----:B------:R-:W-:-:S10]  /*3260*/  IMAD.IADD R21, R21, 0x1, R0 ;  /* 0x0000000115157824 */ /* 0x000fd400078e0200 */
[----:B------:R-:W-:Y:S05]  /*3270*/  @P6 BRA `(.L_x_1148) ;  /* 0x00000000005c6947 */ /* 0x000fea0003800000 */
        /* <DEDUP_REMOVED lines=8> */
[----:B------:R-:W-:Y:S01]  /*3300*/  @P6 IMAD.HI.U32 R2, R0, UR6, RZ ;  /* 0x0000000600026c27 */ /* 0x000fe2000f8e00ff */
[----:B------:R-:W-:-:S13]  /*3310*/  PLOP3.LUT P6, PT, PT, PT, UP2, 0x80, 0x0 ;  /* 0x000000000000781c */ /* 0x000fda0003fcf028 */
[----:B------:R-:W-:-:S04]  /*3320*/  @P6 SHF.R.U32.HI R0, RZ, UR7, R2 ;  /* 0x00000007ff006c19 */ /* 0x000fc80008011602 */
[----:B------:R-:W-:Y:S01]  /*3330*/  LOP3.LUT R0, RZ, R0, RZ, 0x33, !PT ;  /* 0x00000000ff007212 */ /* 0x000fe200078e33ff */
[----:B------:R-:W-:Y:S06]  /*3340*/  BRA `(.L_x_1151) ;  /* 0x0000000000187947 */ /* 0x000fec0003800000 */
.L_x_1150:
[----:B------:R-:W-:-:S06]  /*3350*/  UISETP.NE.AND UP2, UPT, UR5, 0x1, UPT ;  /* 0x000000010500788c */ /* 0x000fcc000bf45270 */
[----:B------:R-:W-:-:S05]  /*3360*/  PLOP3.LUT P6, PT, PT, PT, UP2, 0x80, 0x0 ;  /* 0x000000000000781c */ /* 0x000fca0003fcf028 */
[----:B------:R-:W-:-:S08]  /*3370*/  @UP2 ULDC.64 UR6, c[0x0][0x9e8] ;  /* 0x00027a0000062ab9 */ /* 0x000fd00000000a00 */
[----:B------:R-:W-:Y:S01]  /*3380*/  @P6 IMAD.HI.U32 R2, R0, UR6, RZ ;  /* 0x0000000600026c27 */ /* 0x000fe2000f8e00ff */
[----:B------:R-:W-:-:S13]  /*3390*/  PLOP3.LUT P6, PT, PT, PT, UP2, 0x80, 0x0 ;  /* 0x000000000000781c */ /* 0x000fda0003fcf028 */
[----:B------:R-:W-:-:S07]  /*33a0*/  @P6 SHF.R.U32.HI R0, RZ, UR7, R2 ;  /* 0x00000007ff006c19 */ /* 0x000fce0008011602 */
.L_x_1151:
[----:B------:R-:W-:Y:S05]  /*33b0*/  BSYNC B0 ;  /* 0x0000000000007941 */ /* 0x000fea0003800000 */
.L_x_1149:
[----:B------:R-:W-:-:S05]  /*33c0*/  IMAD R0, R0, UR5, R9 ;  /* 0x0000000500007c24 */ /* 0x000fca000f8e0209 */
[----:B------:R-:W-:Y:S02]  /*33d0*/  VIMNMX R21, R21, R0, !PT ;  /* 0x0000000015157248 */ /* 0x000fe40007fe0100 */
[----:B------:R-:W-:-:S07]  /*33e0*/  VIADDMNMX R15, R0, UR5, R15, PT ;  /* 0x00000005000f7c46 */ /* 0x000fce000b80010f */
.L_x_1148:
[C---:B------:R-:W-:Y:S01]  /*33f0*/  ISETP.GT.AND P2, PT, R21.reuse, 0x1, !P2 ;  /* 0x000000011500780c */ /* 0x040fe20005744270 */
[----:B------:R-:W-:Y:S01]  /*3400*/  ULDC UR6, c[0x0][0x988] ;  /* 0x0002620000067ab9 */ /* 0x000fe20000000800 */
[----:B------:R-:W-:Y:S01]  /*3410*/  ISETP.GT.AND P3, PT, R21, 0x8, !P3 ;  /* 0x000000081500780c */ /* 0x000fe20005f64270 */
[----:B------:R-:W-:Y:S01]  /*3420*/  IMAD.U32 R9, RZ, RZ, UR6 ;  /* 0x00000006ff097e24 */ /* 0x000fe2000f8e00ff */
[C---:B------:R-:W-:Y:S01]  /*3430*/  ISETP.LT.OR P2, PT, R15.reuse, 0x2, P2 ;  /* 0x000000020f00780c */ /* 0x040fe20001741670 */
[----:B------:R-:W-:Y:S01]  /*3440*/  @UP0 ULDC UR6, c[0x0][0x44c] ;  /* 0x0001130000060ab9 */ /* 0x000fe20000000800 */
[----:B------:R-:W-:Y:S01]  /*3450*/  ISETP.LT.OR P3, PT, R15, 0x9, P3 ;  /* 0x000000090f00780c */ /* 0x000fe20001f61670 */
[----:B------:R-:W-:Y:S01]  /*3460*/  UIMAD.WIDE.U32 UR6, UR39, UR6, URZ ;  /* 0x00000006270672a5 */ /* 0x000fe2000f8e003f */
[----:B------:R-:W-:Y:S01]  /*3470*/  FSEL R36, R27, -INF , !P2 ;  /* 0xff8000001b247808 */ /* 0x000fe20005000000 */
[----:B------:R-:W-:Y:S01]  /*3480*/  @UP0 ULDC UR15, c[0x0][0x450] ;  /* 0x00011400000f0ab9 */ /* 0x000fe20000000800 */
[----:B------:R-:W-:Y:S01]  /*3490*/  ISETP.NE.AND P2, PT, R11, RZ, PT ;  /* 0x000000ff0b00720c */ /* 0x000fe20003f45270 */
[----:B------:R-:W-:Y:S01]  /*34a0*/  UMOV UR10, UR39 ;  /* 0x00000027000a7c82 */ /* 0x000fe20008000000 */
[----:B------:R-:W-:Y:S01]  /*34b0*/  FSEL R32, R30, -INF , !P3 ;  /* 0xff8000001e207808 */ /* 0x000fe20005800000 */
[----:B------:R-:W-:Y:S01]  /*34c0*/  @UP0 USHF.R.U32.HI UR10, URZ, UR15, UR7 ;  /* 0x0000000f3f0a0299 */ /* 0x000fe20008011607 */
[----:B------:R-:W-:-:S02]  /*34d0*/  ISETP.GT.AND P2, PT, R21, 0x9, !P2 ;  /* 0x000000091500780c */ /* 0x000fc40005744270 */
[----:B------:R-:W-:Y:S02]  /*34e0*/  ISETP.NE.AND P3, PT, R14, RZ, PT ;  /* 0x000000ff0e00720c */ /* 0x000fe40003f65270 */
[----:B------:R-:W-:Y:S02]  /*34f0*/  ISETP.LT.OR P2, PT, R15, 0xa, P2 ;  /* 0x0000000a0f00780c */ /* 0x000fe40001741670 */
[----:B------:R-:W-:Y:S02]  /*3500*/  ISETP.NE.AND P6, PT, R25, RZ, PT ;  /* 0x000000ff1900720c */ /* 0x000fe40003fc5270 */
[----:B------:R-:W-:Y:S02]  /*3510*/  FSEL R30, R31, -INF , !P2 ;  /* 0xff8000001f1e7808 */ /* 0x000fe40005000000 */
[----:B------:R-:W-:Y:S02]  /*3520*/  ISETP.NE.AND P2, PT, R12, RZ, PT ;  /* 0x000000ff0c00720c */ /* 0x000fe40003f45270 */
[----:B------:R-:W-:-:S02]  /*3530*/  FMNMX.FTZ R3, R156, R84, !PT ;  /* 0x000000549c037209 */ /* 0x000fc40007810000 */
[----:B------:R-:W-:Y:S02]  /*3540*/  ISETP.GT.AND P2, PT, R21, 0x10, !P2 ;  /* 0x000000101500780c */ /* 0x000fe40005744270 */
[----:B------:R-:W-:Y:S02]  /*3550*/  FMNMX.FTZ R3, R158, R3, !PT ;  /* 0x000000039e037209 */ /* 0x000fe40007810000 */
[----:B------:R-:W-:Y:S02]  /*3560*/  ISETP.LT.OR P2, PT, R15, 0x11, P2 ;  /* 0x000000110f00780c */ /* 0x000fe40001741670 */
[----:B------:R-:W-:Y:S02]  /*3570*/  FMNMX.FTZ R3, R86, R3, !PT ;  /* 0x0000000356037209 */ /* 0x000fe40007810000 */
[----:B------:R-:W-:Y:S02]  /*3580*/  FSEL R34, R34, -INF , !P2 ;  /* 0xff80000022227808 */ /* 0x000fe40005000000 */
[----:B------:R-:W-:-:S02]  /*3590*/  ISETP.NE.AND P2, PT, R13, RZ, PT ;  /* 0x000000ff0d00720c */ /* 0x000fc40003f45270 */
[----:B------:R-:W-:Y:S02]  /*35a0*/  FMNMX.FTZ R3, R152, R3, !PT ;  /* 0x0000000398037209 */ /* 0x000fe40007810000 */
[----:B------:R-:W-:Y:S02]  /*35b0*/  ISETP.GT.AND P2, PT, R21, 0x11, !P2 ;  /* 0x000000111500780c */ /* 0x000fe40005744270 */
[----:B------:R-:W-:Y:S02]  /*35c0*/  FMNMX.FTZ R3, R88, R3, !PT ;  /* 0x0000000358037209 */ /* 0x000fe40007810000 */
[----:B------:R-:W-:Y:S02]  /*35d0*/  ISETP.LT.OR P2, PT, R15, 0x12, P2 ;  /* 0x000000120f00780c */ /* 0x000fe40001741670 */
[----:B------:R-:W-:Y:S02]  /*35e0*/  FMNMX.FTZ R3, R90, R3, !PT ;  /* 0x000000035a037209 */ /* 0x000fe40007810000 */
[----:B------:R-:W-:-:S02]  /*35f0*/  FSEL R24, R35, -INF , !P2 ;  /* 0xff80000023187808 */ /* 0x000fc40005000000 */
[----:B------:R-:W-:Y:S02]  /*3600*/  ISETP.GT.AND P2, PT, R21, 0x18, !P3 ;  /* 0x000000181500780c */ /* 0x000fe40005f44270 */
[----:B------:R-:W-:Y:S02]  /*3610*/  FMNMX.FTZ R3, R92, R3, !PT ;  /* 0x000000035c037209 */ /* 0x000fe40007810000 */
[----:B------:R-:W-:Y:S02]  /*3620*/  ISETP.LT.OR P2, PT, R15, 0x19, P2 ;  /* 0x000000190f00780c */ /* 0x000fe40001741670 */
[----:B------:R-:W-:Y:S02]  /*3630*/  FMNMX.FTZ R3, R80, R3, !PT ;  /* 0x0000000350037209 */ /* 0x000fe40007810000 */
[----:B------:R-:W-:Y:S02]  /*3640*/  FSEL R38, R38, -INF , !P2 ;  /* 0xff80000026267808 */ /* 0x000fe40005000000 */
        /* <DEDUP_REMOVED lines=38> */
[----:B------:R-:W-:Y:S01]  /*38b0*/  ISETP.NE.AND P3, PT, R77, RZ, PT ;  /* 0x000000ff4d00720c */ /* 0x000fe20003f65270 */
[----:B------:R-:W0:Y:S01]  /*38c0*/  SHFL.BFLY PT, R82, R7, 0x2, 0x1f ;  /* 0x0c401f0007527f89 */ /* 0x000e2200000e0000 */
[----:B------:R-:W-:Y:S02]  /*38d0*/  FSEL R50, R50, -INF , !P2 ;  /* 0xff80000032327808 */ /* 0x000fe40005000000 */
[----:B------:R-:W-:Y:S02]  /*38e0*/  ISETP.NE.AND P2, PT, R73, RZ, PT ;  /* 0x000000ff4900720c */ /* 0x000fe40003f45270 */
[C---:B------:R-:W-:Y:S02]  /*38f0*/  ISETP.GT.AND P4, PT, R21.reuse, 0x51, !P4 ;  /* 0x000000511500780c */ /* 0x040fe40006784270 */
[----:B------:R-:W-:-:S02]  /*3900*/  ISETP.GT.AND P2, PT, R21, 0x31, !P2 ;  /* 0x000000311500780c */ /* 0x000fc40005744270 */
[----:B------:R-:W-:Y:S02]  /*3910*/  ISETP.GT.AND P5, PT, R21, 0x58, !P5 ;  /* 0x000000581500780c */ /* 0x000fe40006fa4270 */
[C---:B------:R-:W-:Y:S02]  /*3920*/  ISETP.LT.OR P2, PT, R15.reuse, 0x32, P2 ;  /* 0x000000320f00780c */ /* 0x040fe40001741670 */
[----:B------:R-:W-:Y:S02]  /*3930*/  ISETP.LT.OR P4, PT, R15, 0x52, P4 ;  /* 0x000000520f00780c */ /* 0x000fe40002781670 */
[----:B------:R-:W-:Y:S02]  /*3940*/  FSEL R6, R51, -INF , !P2 ;  /* 0xff80000033067808 */ /* 0x000fe40005000000 */
[----:B------:R-:W-:Y:S02]  /*3950*/  ISETP.NE.AND P2, PT, R49, RZ, PT ;  /* 0x000000ff3100720c */ /* 0x000fe40003f45270 */
[----:B------:R-:W-:-:S02]  /*3960*/  ISETP.LT.OR P5, PT, R15, 0x59, P5 ;  /* 0x000000590f00780c */ /* 0x000fc40002fa1670 */
[----:B------:R-:W-:Y:S02]  /*3970*/  ISETP.GT.AND P2, PT, R21, 0x38, !P2 ;  /* 0x000000381500780c */ /* 0x000fe40005744270 */
[----:B------:R-:W-:Y:S02]  /*3980*/  FSEL R70, R70, -INF , !P5 ;  /* 0xff80000046467808 */ /* 0x000fe40006800000 */
[----:B------:R-:W-:Y:S02]  /*3990*/  ISETP.LT.OR P2, PT, R15, 0x39, P2 ;  /* 0x000000390f00780c */ /* 0x000fe40001741670 */
[----:B0-----:R-:W-:Y:S02]  /*39a0*/  FMNMX.FTZ R82, R7, R82, !PT ;  /* 0x0000005207527209 */ /* 0x001fe40007810000 */
[----:B------:R-:W-:Y:S02]  /*39b0*/  FSEL R54, R54, -INF , !P2 ;  /* 0xff80000036367808 */ /* 0x000fe40005000000 */
[----:B------:R-:W-:Y:S01]  /*39c0*/  ISETP.NE.AND P2, PT, R75, RZ, PT ;  /* 0x000000ff4b00720c */ /* 0x000fe20003f45270 */
[----:B------:R-:W0:Y:S01]  /*39d0*/  SHFL.BFLY PT, R3, R82, 0x1, 0x1f ;  /* 0x0c201f0052037f89 */ /* 0x000e2200000e0000 */
[----:B------:R-:W-:-:S02]  /*39e0*/  R2UR UR11, R93 ;  /* 0x000000005d0b72ca */ /* 0x000fc400000e0000 */
[----:B------:R-:W-:-:S04]  /*39f0*/  ISETP.GT.AND P2, PT, R21, 0x39, !P2 ;  /* 0x000000391500780c */ /* 0x000fc80005744270 */
[----:B------:R-:W-:-:S04]  /*3a00*/  ISETP.LT.OR P2, PT, R15, 0x3a, P2 ;  /* 0x0000003a0f00780c */ /* 0x000fc80001741670 */
[----:B------:R-:W-:Y:S02]  /*3a10*/  FSEL R10, R55, -INF , !P2 ;  /* 0xff800000370a7808 */ /* 0x000fe40005000000 */
[----:B------:R-:W-:Y:S01]  /*3a20*/  ISETP.NE.AND P2, PT, R53, RZ, PT ;  /* 0x000000ff3500720c */ /* 0x000fe20003f45270 */
[----:B------:R-:W-:-:S03]  /*3a30*/  UIADD3 UR6, UR11, UR10, URZ ;  /* 0x0000000a0b067290 */ /* 0x000fc6000fffe03f */
[----:B------:R-:W-:Y:S01]  /*3a40*/  ISETP.GT.AND P2, PT, R21, 0x40, !P2 ;  /* 0x000000401500780c */ /* 0x000fe20005744270 */
[----:B------:R-:W-:-:S03]  /*3a50*/  UIADD3 UR4, UR6, UR4, URZ ;  /* 0x0000000406047290 */ /* 0x000fc6000fffe03f */
[----:B------:R-:W-:Y:S02]  /*3a60*/  ISETP.LT.OR P2, PT, R15, 0x41, P2 ;  /* 0x000000410f00780c */ /* 0x000fe40001741670 */
[----:B0-----:R-:W-:Y:S02]  /*3a70*/  FMNMX.FTZ R3, R82, R3, !PT ;  /* 0x0000000352037209 */ /* 0x001fe40007810000 */
[----:B------:R-:W-:Y:S02]  /*3a80*/  FSEL R58, R58, -INF , !P2 ;  /* 0xff8000003a3a7808 */ /* 0x000fe40005000000 */
[----:B------:R-:W-:Y:S01]  /*3a90*/  ISETP.GT.AND P2, PT, R21, 0x41, !P3 ;  /* 0x000000411500780c */ /* 0x000fe20005f44270 */
[----:B------:R-:W-:Y:S01]  /*3aa0*/  FMUL.FTZ R11, R3, R9 ;  /* 0x00000009030b7220 */ /* 0x000fe20000410000 */
[----:B------:R-:W-:Y:S02]  /*3ab0*/  ISETP.NE.AND P3, PT, R61, RZ, PT ;  /* 0x000000ff3d00720c */ /* 0x000fe40003f65270 */
[----:B------:R-:W-:-:S02]  /*3ac0*/  ISETP.LT.OR P2, PT, R15, 0x42, P2 ;  /* 0x000000420f00780c */ /* 0x000fc40001741670 */
[----:B------:R-:W-:Y:S02]  /*3ad0*/  ISETP.GT.AND P3, PT, R21, 0x50, !P3 ;  /* 0x000000501500780c */ /* 0x000fe40005f64270 */
[----:B------:R-:W-:Y:S02]  /*3ae0*/  FSEL R12, R59, -INF , !P2 ;  /* 0xff8000003b0c7808 */ /* 0x000fe40005000000 */
[----:B------:R-:W-:Y:S02]  /*3af0*/  ISETP.GT.AND P2, PT, R21, RZ, !P6 ;  /* 0x000000ff1500720c */ /* 0x000fe40007744270 */
[----:B------:R-:W-:Y:S02]  /*3b00*/  ISETP.NE.AND P6, PT, R57, RZ, PT ;  /* 0x000000ff3900720c */ /* 0x000fe40003fc5270 */
[C---:B------:R-:W-:Y:S02]  /*3b10*/  ISETP.LT.OR P2, PT, R15.reuse, 0x1, P2 ;  /* 0x000000010f00780c */ /* 0x040fe40001741670 */
[----:B------:R-:W-:-:S02]  /*3b20*/  ISETP.LT.OR P3, PT, R15, 0x51, P3 ;  /* 0x000000510f00780c */ /* 0x000fc40001f61670 */
[----:B------:R-:W-:Y:S02]  /*3b30*/  FSEL R26, R26, -INF , !P2 ;  /* 0xff8000001a1a7808 */ /* 0x000fe40005000000 */
[----:B------:R-:W-:Y:S02]  /*3b40*/  FSETP.NEU.FTZ.AND P2, PT, R3, -INF , PT ;  /* 0xff8000000300780b */ /* 0x000fe40003f5d000 */
[----:B------:R-:W-:Y:S02]  /*3b50*/  FMNMX.FTZ R7, R26, R36, !PT ;  /* 0x000000241a077209 */ /* 0x000fe40007810000 */
[----:B------:R-:W-:Y:S02]  /*3b60*/  FSEL R27, R11, RZ, P2 ;  /* 0x000000ff0b1b7208 */ /* 0x000fe40001000000 */
[----:B------:R-:W-:Y:S02]  /*3b70*/  FMNMX.FTZ R7, R32, R7, !PT ;  /* 0x0000000720077209 */ /* 0x000fe40007810000 */
[----:B------:R-:W-:Y:S01]  /*3b80*/  ISETP.GT.AND P2, PT, R21, 0x48, !P6 ;  /* 0x000000481500780c */ /* 0x000fe20007744270 */
[--C-:B------:R-:W-:Y:S01]  /*3b90*/  FFMA.FTZ R25, R84, R9, -R27.reuse ;  /* 0x0000000954197223 */ /* 0x100fe2000001081b */
[----:B------:R-:W-:Y:S01]  /*3ba0*/  FMNMX.FTZ R7, R30, R7, !PT ;  /* 0x000000071e077209 */ /* 0x000fe20007810000 */
[-CC-:B------:R-:W-:Y:S01]  /*3bb0*/  FFMA.FTZ R29, R86, R9.reuse, -R27.reuse ;  /* 0x00000009561d7223 */ /* 0x180fe2000001081b */
[----:B------:R-:W-:Y:S01]  /*3bc0*/  ISETP.LT.OR P2, PT, R15, 0x49, P2 ;  /* 0x000000490f00780c */ /* 0x000fe20001741670 */
[--C-:B------:R-:W-:Y:S01]  /*3bd0*/  FFMA.FTZ R31, R88, R9, -R27.reuse ;  /* 0x00000009581f7223 */ /* 0x100fe2000001081b */
[----:B------:R-:W-:Y:S01]  /*3be0*/  FMNMX.FTZ R11, R34, R7, !PT ;  /* 0x00000007220b7209 */ /* 0x000fe20007810000 */
[-CC-:B------:R-:W-:Y:S01]  /*3bf0*/  FFMA.FTZ R156, R156, R9.reuse, -R27.reuse ;  /* 0x000000099c9c7223 */ /* 0x180fe2000001081b */
[----:B------:R0:W-:Y:S01]  /*3c00*/  MUFU.EX2 R7, R25 ;  /* 0x0000001900077308 */ /* 0x0001e20000000800 */
[----:B------:R-:W-:Y:S01]  /*3c10*/  FSEL R62, R62, -INF , !P2 ;  /* 0xff8000003e3e7808 */ /* 0x000fe20005000000 */
[--C-:B------:R-:W-:Y:S01]  /*3c20*/  FFMA.FTZ R158, R158, R9, -R27.reuse ;  /* 0x000000099e9e7223 */ /* 0x100fe2000001081b */
[----:B------:R-:W-:Y:S01]  /*3c30*/  FMNMX.FTZ R11, R24, R11, !PT ;  /* 0x0000000b180b7209 */ /* 0x000fe20007810000 */
[-CC-:B------:R-:W-:Y:S01]  /*3c40*/  FFMA.FTZ R152, R152, R9.reuse, -R27.reuse ;  /* 0x0000000998987223 */ /* 0x180fe2000001081b */
[----:B------:R-:W-:Y:S01]  /*3c50*/  ISETP.NE.AND P2, PT, R81, RZ, PT ;  /* 0x000000ff5100720c */ /* 0x000fe20003f45270 */
[--C-:B------:R-:W-:Y:S01]  /*3c60*/  FFMA.FTZ R39, R8, R9, -R27.reuse ;  /* 0x0000000908277223 */ /* 0x100fe2000001081b */
[----:B------:R-:W-:Y:S01]  /*3c70*/  FMNMX.FTZ R11, R38, R11, !PT ;  /* 0x0000000b260b7209 */ /* 0x000fe20007810000 */
[----:B------:R-:W1:Y:S01]  /*3c80*/  MUFU.EX2 R156, R156 ;  /* 0x0000009c009c7308 */ /* 0x000e620000000800 */
[----:B------:R-:W-:Y:S01]  /*3c90*/  ISETP.GT.AND P2, PT, R21, 0x49, !P2 ;  /* 0x000000491500780c */ /* 0x000fe20005744270 */
[--C-:B------:R-:W-:Y:S01]  /*3ca0*/  FFMA.FTZ R33, R90, R9, -R27.reuse ;  /* 0x000000095a217223 */ /* 0x100fe2000001081b */
[----:B------:R-:W-:Y:S01]  /*3cb0*/  FMNMX.FTZ R11, R14, R11, !PT ;  /* 0x0000000b0e0b7209 */ /* 0x000fe20007810000 */
[-CC-:B------:R-:W-:Y:S01]  /*3cc0*/  FFMA.FTZ R20, R20, R9.reuse, -R27.reuse ;  /* 0x0000000914147223 */ /* 0x180fe2000001081b */
[----:B------:R-:W-:Y:S01]  /*3cd0*/  ISETP.LT.OR P2, PT, R15, 0x4a, P2 ;  /* 0x0000004a0f00780c */ /* 0x000fe20001741670 */
[--C-:B------:R-:W-:Y:S01]  /*3ce0*/  FFMA.FTZ R76, R76, R9, -R27.reuse ;  /* 0x000000094c4c7223 */ /* 0x100fe2000001081b */
[----:B------:R-:W-:Y:S01]  /*3cf0*/  FMNMX.FTZ R13, R42, R11, !PT ;  /* 0x0000000b2a0d7209 */ /* 0x000fe20007810000 */
[----:B------:R-:W-:Y:S01]  /*3d00*/  MUFU.EX2 R158, R158 ;  /* 0x0000009e009e7308 */ /* 0x000fe20000000800 */
[----:B------:R-:W-:Y:S01]  /*3d10*/  FSEL R82, R63, -INF , !P2 ;  /* 0xff8000003f527808 */ /* 0x000fe20005000000 */
[--C-:B------:R-:W-:Y:S01]  /*3d20*/  FFMA.FTZ R72, R72, R9, -R27.reuse ;  /* 0x0000000948487223 */ /* 0x100fe2000001081b */
[----:B------:R-:W-:Y:S01]  /*3d30*/  FMNMX.FTZ R13, R0, R13, !PT ;  /* 0x0000000d000d7209 */ /* 0x000fe20007810000 */
[-CC-:B------:R-:W-:Y:S01]  /*3d40*/  FFMA.FTZ R48, R48, R9.reuse, -R27.reuse ;  /* 0x0000000930307223 */ /* 0x180fe2000001081b */
[----:B------:R-:W-:Y:S01]  /*3d50*/  ISETP.NE.AND P6, PT, R65, RZ, PT ;  /* 0x000000ff4100720c */ /* 0x000fe20003fc5270 */
[--C-:B------:R-:W-:Y:S01]  /*3d60*/  FFMA.FTZ R52, R52, R9, -R27.reuse ;  /* 0x0000000934347223 */ /* 0x100fe2000001081b */
[----:B------:R-:W-:Y:S01]  /*3d70*/  FMNMX.FTZ R13, R46, R13, !PT ;  /* 0x0000000d2e0d7209 */ /* 0x000fe20007810000 */
[----:B------:R2:W-:Y:S01]  /*3d80*/  MUFU.EX2 R11, R29 ;  /* 0x0000001d000b7308 */ /* 0x0005e20000000800 */
[----:B------:R-:W-:Y:S01]  /*3d90*/  FSEL R66, R66, -INF , !P3 ;  /* 0xff80000042427808 */ /* 0x000fe20005800000 */
[--C-:B------:R-:W-:Y:S01]  /*3da0*/  FFMA.FTZ R44, R44, R9, -R27.reuse ;  /* 0x000000092c2c7223 */ /* 0x100fe2000001081b */
[----:B------:R-:W-:Y:S01]  /*3db0*/  FMNMX.FTZ R13, R2, R13, !PT ;  /* 0x0000000d020d7209 */ /* 0x000fe20007810000 */
[-CC-:B------:R-:W-:Y:S01]  /*3dc0*/  FFMA.FTZ R56, R56, R9.reuse, -R27.reuse ;  /* 0x0000000938387223 */ /* 0x180fe2000001081b */
[----:B------:R-:W-:Y:S01]  /*3dd0*/  ISETP.GT.AND P6, PT, R21, 0x59, !P6 ;  /* 0x000000591500780c */ /* 0x000fe200077c4270 */
[--C-:B------:R-:W-:Y:S01]  /*3de0*/  FFMA.FTZ R21, R80, R9, -R27.reuse ;  /* 0x0000000950157223 */ /* 0x100fe2000001081b */
[----:B0-----:R-:W-:Y:S01]  /*3df0*/  FMNMX.FTZ R25, R50, R13, !PT ;  /* 0x0000000d32197209 */ /* 0x001fe20007810000 */
[----:B------:R-:W-:Y:S01]  /*3e00*/  MUFU.EX2 R152, R152 ;  /* 0x0000009800987308 */ /* 0x000fe20000000800 */
[----:B------:R-:W-:Y:S01]  /*3e10*/  FSEL R80, R67, -INF , !P4 ;  /* 0xff80000043507808 */ /* 0x000fe20006000000 */
[--C-:B--2---:R-:W-:Y:S01]  /*3e20*/  FFMA.FTZ R29, R92, R9, -R27.reuse ;  /* 0x000000095c1d7223 */ /* 0x104fe2000001081b */
[----:B------:R-:W-:Y:S01]  /*3e30*/  FMNMX.FTZ R25, R6, R25, !PT ;  /* 0x0000001906197209 */ /* 0x000fe20007810000 */
[-CC-:B------:R-:W-:Y:S01]  /*3e40*/  FFMA.FTZ R40, R40, R9.reuse, -R27.reuse ;  /* 0x0000000928287223 */ /* 0x180fe2000001081b */
[----:B------:R-:W-:Y:S01]  /*3e50*/  ISETP.LT.OR P6, PT, R15, 0x5a, P6 ;  /* 0x0000005a0f00780c */ /* 0x000fe200037c1670 */
[--C-:B------:R-:W-:Y:S01]  /*3e60*/  FFMA.FTZ R15, R74, R9, -R27.reuse ;  /* 0x000000094a0f7223 */ /* 0x100fe2000001081b */
[----:B------:R-:W-:Y:S01]  /*3e70*/  FMNMX.FTZ R25, R54, R25, !PT ;  /* 0x0000001936197209 */ /* 0x000fe20007810000 */
[----:B------:R0:W-:Y:S01]  /*3e80*/  MUFU.EX2 R154, R29 ;  /* 0x0000001d009a7308 */ /* 0x0001e20000000800 */
[-CC-:B------:R-:W-:Y:S01]  /*3e90*/  FFMA.FTZ R60, R60, R9.reuse, -R27.reuse ;  /* 0x000000093c3c7223 */ /* 0x180fe2000001081b */
[--C-:B------:R-:W-:Y:S01]  /*3ea0*/  FFMA.FTZ R28, R28, R9, -R27.reuse ;  /* 0x000000091c1c7223 */ /* 0x100fe2000001081b */
[----:B------:R-:W-:Y:S01]  /*3eb0*/  FMNMX.FTZ R25, R10, R25, !PT ;  /* 0x000000190a197209 */ /* 0x000fe20007810000 */
[-CC-:B------:R-:W-:Y:S01]  /*3ec0*/  FFMA.FTZ R64, R64, R9.reuse, -R27.reuse ;  /* 0x0000000940407223 */ /* 0x180fe2000001081b */
[----:B------:R-:W-:Y:S01]  /*3ed0*/  FFMA.FTZ R68, R68, R9, -R27 ;  /* 0x0000000944447223 */ /* 0x000fe2000001081b */
[----:B-1----:R-:W-:Y:S01]  /*3ee0*/  FADD.FTZ R41, R156, R7 ;  /* 0x000000079c297221 */ /* 0x002fe20000010000 */
[----:B------:R-:W-:Y:S01]  /*3ef0*/  FMNMX.FTZ R25, R58, R25, !PT ;  /* 0x000000193a197209 */ /* 0x000fe20007810000 */
[----:B------:R-:W-:Y:S01]  /*3f00*/  MUFU.EX2 R13, R31 ;  /* 0x0000001f000d7308 */ /* 0x000fe20000000800 */
[----:B0-----:R-:W-:Y:S01]  /*3f10*/  FFMA.FTZ R29, R78, R9, -R27 ;  /* 0x000000094e1d7223 */ /* 0x001fe2000001081b */
[----:B------:R-:W-:-:S02]  /*3f20*/  FSEL R78, R71, -INF , !P6 ;  /* 0xff800000474e7808 */ /* 0x000fc40007000000 */
[----:B------:R-:W-:Y:S02]  /*3f30*/  FMNMX.FTZ R25, R12, R25, !PT ;  /* 0x000000190c197209 */ /* 0x000fe40007810000 */
[----:B------:R-:W-:Y:S02]  /*3f40*/  F2FP.BF16.F32.PACK_AB R156, R7, R156 ;  /* 0x0000009c079c723e */ /* 0x000fe400000010ff */
        /* <DEDUP_REMOVED lines=9> */
[----:B------:R-:W0:Y:S01]  /*3fe0*/  SHFL.BFLY PT, R74, R25, 0x2, 0x1f ;  /* 0x0c401f00194a7f89 */ /* 0x000e2200000e0000 */
[----:B------:R-:W-:Y:S08]  /*3ff0*/  MUFU.EX2 R148, R29 ;  /* 0x0000001d00947308 */ /* 0x000ff00000000800 */
[----:B------:R-:W1:Y:S08]  /*4000*/  MUFU.EX2 R76, R76 ;  /* 0x0000004c004c7308 */ /* 0x000e700000000800 */
[----:B------:R-:W-:Y:S01]  /*4010*/  MUFU.EX2 R72, R72 ;  /* 0x0000004800487308 */ /* 0x000fe20000000800 */
[----:B0-----:R-:W-:-:S07]  /*4020*/  FMNMX.FTZ R74, R25, R74, !PT ;  /* 0x0000004a194a7209 */ /* 0x001fce0007810000 */
[----:B------:R-:W0:Y:S01]  /*4030*/  MUFU.EX2 R29, R48 ;  /* 0x00000030001d7308 */ /* 0x000e220000000800 */
[----:B-1----:R-:W-:Y:S01]  /*4040*/  F2FP.BF16.F32.PACK_AB R150, R31, R76 ;  /* 0x0000004c1f96723e */ /* 0x002fe200000010ff */
[----:B------:R-:W1:Y:S06]  /*4050*/  SHFL.BFLY PT, R15, R74, 0x1, 0x1f ;  /* 0x0c201f004a0f7f89 */ /* 0x000e6c00000e0000 */
[----:B------:R-:W-:Y:S08]  /*4060*/  MUFU.EX2 R52, R52 ;  /* 0x0000003400347308 */ /* 0x000ff00000000800 */
[----:B------:R-:W2:Y:S01]  /*4070*/  MUFU.EX2 R35, R44 ;  /* 0x0000002c00237308 */ /* 0x000ea20000000800 */
[----:B0-----:R-:W-:-:S07]  /*4080*/  F2FP.BF16.F32.PACK_AB R144, R29, R72 ;  /* 0x000000481d90723e */ /* 0x001fce00000010ff */
[----:B------:R-:W-:Y:S01]  /*4090*/  MUFU.EX2 R56, R56 ;  /* 0x0000003800387308 */ /* 0x000fe20000000800 */
[----:B-1----:R-:W-:-:S04]  /*40a0*/  FMNMX.FTZ R8, R74, R15, !PT ;  /* 0x0000000f4a087209 */ /* 0x002fc80007810000 */
[C---:B------:R-:W-:Y:S01]  /*40b0*/  FSETP.NEU.FTZ.AND P2, PT, R8.reuse, -INF , PT ;  /* 0xff8000000800780b */ /* 0x040fe20003f5d000 */
[----:B------:R-:W-:Y:S02]  /*40c0*/  FMUL.FTZ R15, R8, R9 ;  /* 0x00000009080f7220 */ /* 0x000fe40000410000 */
[----:B------:R-:W0:Y:S01]  /*40d0*/  MUFU.EX2 R25, R40 ;  /* 0x0000002800197308 */ /* 0x000e220000000800 */
[----:B--2---:R-:W-:Y:S02]  /*40e0*/  F2FP.BF16.F32.PACK_AB R146, R35, R52 ;  /* 0x000000342392723e */ /* 0x004fe400000010ff */
[----:B------:R-:W-:Y:S02]  /*40f0*/  FSEL R27, R15, RZ, P2 ;  /* 0x000000ff0f1b7208 */ /* 0x000fe40001000000 */
[----:B------:R-:W-:-:S03]  /*4100*/  PLOP3.LUT P2, PT, PT, PT, UP1, 0x40, 0x0 ;  /* 0x000000000000781c */ /* 0x000fc60003f4e818 */
[----:B------:R1:W-:Y:S01]  /*4110*/  MUFU.EX2 R15, R20 ;  /* 0x00000014000f7308 */ /* 0x0003e20000000800 */
[-CC-:B------:R-:W-:Y:S01]  /*4120*/  FFMA.FTZ R26, R26, R9.reuse, -R27.reuse ;  /* 0x000000091a1a7223 */ /* 0x180fe2000001081b */
[-CC-:B------:R-:W-:Y:S01]  /*4130*/  FFMA.FTZ R14, R14, R9.reuse, -R27.reuse ;  /* 0x000000090e0e7223 */ /* 0x180fe2000001081b */
[-CC-:B------:R-:W-:Y:S01]  /*4140*/  FFMA.FTZ R36, R36, R9.reuse, -R27.reuse ;  /* 0x0000000924247223 */ /* 0x180fe2000001081b */
[-CC-:B------:R-:W-:Y:S01]  /*4150*/  FFMA.FTZ R32, R32, R9.reuse, -R27.reuse ;  /* 0x0000000920207223 */ /* 0x180fe2000001081b */
[-CC-:B------:R-:W-:Y:S01]  /*4160*/  FFMA.FTZ R30, R30, R9.reuse, -R27.reuse ;  /* 0x000000091e1e7223 */ /* 0x180fe2000001081b */
[-CC-:B------:R-:W-:Y:S01]  /*4170*/  FFMA.FTZ R34, R34, R9.reuse, -R27.reuse ;  /* 0x0000000922227223 */ /* 0x180fe2000001081b */
[-C--:B------:R-:W-:Y:S01]  /*4180*/  FFMA.FTZ R0, R0, R9.reuse, -R27 ;  /* 0x0000000900007223 */ /* 0x080fe2000001081b */
[----:B------:R2:W-:Y:S01]  /*4190*/  MUFU.EX2 R155, R14 ;  /* 0x0000000e009b7308 */ /* 0x0005e20000000800 */
[----:B-1----:R-:W-:Y:S01]  /*41a0*/  FADD.FTZ R20, R158, R41 ;  /* 0x000000299e147221 */ /* 0x002fe20000010000 */
[-CC-:B------:R-:W-:Y:S01]  /*41b0*/  FFMA.FTZ R24, R24, R9.reuse, -R27.reuse ;  /* 0x0000000918187223 */ /* 0x180fe2000001081b */
[-CC-:B------:R-:W-:Y:S01]  /*41c0*/  FFMA.FTZ R38, R38, R9.reuse, -R27.reuse ;  /* 0x0000000926267223 */ /* 0x180fe2000001081b */
[-CC-:B------:R-:W-:Y:S01]  /*41d0*/  FFMA.FTZ R2, R2, R9.reuse, -R27.reuse ;  /* 0x0000000902027223 */ /* 0x180fe2000001081b */
[----:B------:R-:W-:Y:S01]  /*41e0*/  FADD.FTZ R41, R11, R20 ;  /* 0x000000140b297221 */ /* 0x000fe20000010000 */
[-CC-:B------:R-:W-:Y:S01]  /*41f0*/  FFMA.FTZ R42, R42, R9.reuse, -R27.reuse ;  /* 0x000000092a2a7223 */ /* 0x180fe2000001081b */
[-C--:B------:R-:W-:Y:S01]  /*4200*/  FFMA.FTZ R46, R46, R9.reuse, -R27 ;  /* 0x000000092e2e7223 */ /* 0x080fe2000001081b */
[----:B------:R-:W-:Y:S01]  /*4210*/  MUFU.EX2 R26, R26 ;  /* 0x0000001a001a7308 */ /* 0x000fe20000000800 */
[----:B--2---:R-:W-:Y:S01]  /*4220*/  FADD.FTZ R14, R152, R41 ;  /* 0x00000029980e7221 */ /* 0x004fe20000010000 */
[-CC-:B------:R-:W-:Y:S01]  /*4230*/  FFMA.FTZ R50, R50, R9.reuse, -R27.reuse ;  /* 0x0000000932327223 */ /* 0x180fe2000001081b */
[-CC-:B------:R-:W-:Y:S01]  /*4240*/  FFMA.FTZ R6, R6, R9.reuse, -R27.reuse ;  /* 0x0000000906067223 */ /* 0x180fe2000001081b */
[-CC-:B------:R-:W-:Y:S01]  /*4250*/  FFMA.FTZ R54, R54, R9.reuse, -R27.reuse ;  /* 0x0000000936367223 */ /* 0x180fe2000001081b */
[----:B------:R-:W-:Y:S01]  /*4260*/  FADD.FTZ R14, R13, R14 ;  /* 0x0000000e0d0e7221 */ /* 0x000fe20000010000 */
[----:B------:R-:W-:Y:S01]  /*4270*/  F2FP.BF16.F32.PACK_AB R158, R11, R158 ;  /* 0x0000009e0b9e723e */ /* 0x000fe200000010ff */
[-CC-:B------:R-:W-:Y:S01]  /*4280*/  FFMA.FTZ R10, R10, R9.reuse, -R27.reuse ;  /* 0x000000090a0a7223 */ /* 0x180fe2000001081b */
[----:B------:R-:W1:Y:S01]  /*4290*/  MUFU.EX2 R157, R36 ;  /* 0x00000024009d7308 */ /* 0x000e620000000800 */
[----:B------:R-:W-:Y:S01]  /*42a0*/  FADD.FTZ R41, R33, R14 ;  /* 0x0000000e21297221 */ /* 0x000fe20000010000 */
[-CC-:B------:R-:W-:Y:S01]  /*42b0*/  FFMA.FTZ R58, R58, R9.reuse, -R27.reuse ;  /* 0x000000093a3a7223 */ /* 0x180fe2000001081b */
[-CC-:B------:R-:W-:Y:S01]  /*42c0*/  FFMA.FTZ R12, R12, R9.reuse, -R27.reuse ;  /* 0x000000090c0c7223 */ /* 0x180fe2000001081b */
[-CC-:B------:R-:W-:Y:S01]  /*42d0*/  FFMA.FTZ R62, R62, R9.reuse, -R27.reuse ;  /* 0x000000093e3e7223 */ /* 0x180fe2000001081b */
[-CC-:B------:R-:W-:Y:S01]  /*42e0*/  FFMA.FTZ R82, R82, R9.reuse, -R27.reuse ;  /* 0x0000000952527223 */ /* 0x180fe2000001081b */
[-CC-:B------:R-:W-:Y:S01]  /*42f0*/  FFMA.FTZ R66, R66, R9.reuse, -R27.reuse ;  /* 0x0000000942427223 */ /* 0x180fe2000001081b */
[-CC-:B------:R-:W-:Y:S01]  /*4300*/  FFMA.FTZ R80, R80, R9.reuse, -R27.reuse ;  /* 0x0000000950507223 */ /* 0x180fe2000001081b */
[----:B------:R-:W2:Y:S01]  /*4310*/  MUFU.EX2 R32, R32 ;  /* 0x0000002000207308 */ /* 0x000ea20000000800 */
[-CC-:B------:R-:W-:Y:S01]  /*4320*/  FFMA.FTZ R70, R70, R9.reuse, -R27.reuse ;  /* 0x0000000946467223 */ /* 0x180fe2000001081b */
[----:B------:R-:W-:Y:S01]  /*4330*/  FFMA.FTZ R27, R78, R9, -R27 ;  /* 0x000000094e1b7223 */ /* 0x000fe2000001081b */
[----:B------:R-:W-:-:S02]  /*4340*/  F2FP.BF16.F32.PACK_AB R152, R13, R152 ;  /* 0x000000980d98723e */ /* 0x000fc400000010ff */
[----:B0-----:R-:W-:-:S03]  /*4350*/  F2FP.BF16.F32.PACK_AB R140, R25, R56 ;  /* 0x00000038198c723e */ /* 0x001fc600000010ff */
[----:B------:R-:W0:Y:S08]  /*4360*/  MUFU.EX2 R159, R30 ;  /* 0x0000001e009f7308 */ /* 0x000e300000000800 */
[----:B------:R3:W-:Y:S08]  /*4370*/  MUFU.EX2 R149, R0 ;  /* 0x0000000000957308 */ /* 0x0007f00000000800 */
[----:B------:R-:W4:Y:S01]  /*4380*/  MUFU.EX2 R34, R34 ;  /* 0x0000002200227308 */ /* 0x000f220000000800 */
[----:B---3--:R-:W-:Y:S01]  /*4390*/  FADD.FTZ R0, R154, R41 ;  /* 0x000000299a007221 */ /* 0x008fe20000010000 */
[----:B-1----:R-:W-:Y:S01]  /*43a0*/  FADD.FTZ R41, R26, R157 ;  /* 0x0000009d1a297221 */ /* 0x002fe20000010000 */
[----:B------:R-:W-:-:S02]  /*43b0*/  F2FP.BF16.F32.PACK_AB R154, R154, R33 ;  /* 0x000000219a9a723e */ /* 0x000fc400000010ff */
[----:B------:R-:W-:Y:S01]  /*43c0*/  FADD.FTZ R43, R21, R0 ;  /* 0x00000000152b7221 */ /* 0x000fe20000010000 */
[----:B--2---:R-:W-:Y:S01]  /*43d0*/  FADD.FTZ R0, R32, R41 ;  /* 0x0000002920007221 */ /* 0x004fe20000010000 */
[----:B------:R-:W-:Y:S01]  /*43e0*/  F2FP.BF16.F32.PACK_AB R157, R157, R26 ;  /* 0x0000001a9d9d723e */ /* 0x000fe200000010ff */
[----:B------:R-:W1:Y:S01]  /*43f0*/  MUFU.EX2 R153, R24 ;  /* 0x0000001800997308 */ /* 0x000e620000000800 */
[C---:B------:R-:W-:Y:S01]  /*4400*/  FADD.FTZ R43, R148.reuse, R43 ;  /* 0x0000002b942b7221 */ /* 0x040fe20000010000 */
[C---:B0-----:R-:W-:Y:S01]  /*4410*/  FADD.FTZ R41, R159.reuse, R0 ;  /* 0x000000009f297221 */ /* 0x041fe20000010000 */
[----:B------:R-:W-:Y:S02]  /*4420*/  F2FP.BF16.F32.PACK_AB R148, R148, R21 ;  /* 0x000000159494723e */ /* 0x000fe400000010ff */
[----:B------:R-:W-:-:S03]  /*4430*/  F2FP.BF16.F32.PACK_AB R159, R159, R32 ;  /* 0x000000209f9f723e */ /* 0x000fc600000010ff */
[----:B------:R-:W0:Y:S01]  /*4440*/  MUFU.EX2 R38, R38 ;  /* 0x0000002600267308 */ /* 0x000e220000000800 */
[----:B----4-:R-:W-:-:S07]  /*4450*/  FADD.FTZ R0, R34, R41 ;  /* 0x0000002922007221 */ /* 0x010fce0000010000 */
[----:B------:R2:W-:Y:S01]  /*4460*/  MUFU.EX2 R151, R2 ;  /* 0x0000000200977308 */ /* 0x0005e20000000800 */
[C---:B-1----:R-:W-:Y:S01]  /*4470*/  FADD.FTZ R41, R153.reuse, R0 ;  /* 0x0000000099297221 */ /* 0x042fe20000010000 */
[----:B------:R-:W-:-:S06]  /*4480*/  F2FP.BF16.F32.PACK_AB R153, R153, R34 ;  /* 0x000000229999723e */ /* 0x000fcc00000010ff */
[----:B------:R-:W1:Y:S01]  /*4490*/  MUFU.EX2 R42, R42 ;  /* 0x0000002a002a7308 */ /* 0x000e620000000800 */
[----:B--2---:R-:W-:Y:S01]  /*44a0*/  FADD.FTZ R2, R76, R43 ;  /* 0x0000002b4c027221 */ /* 0x004fe20000010000 */
[----:B0-----:R-:W-:-:S03]  /*44b0*/  FADD.FTZ R0, R38, R41 ;  /* 0x0000002926007221 */ /* 0x001fc60000010000 */
[----:B------:R-:W-:Y:S01]  /*44c0*/  FADD.FTZ R43, R31, R2 ;  /* 0x000000021f2b7221 */ /* 0x000fe20000010000 */
[C---:B------:R-:W-:Y:S01]  /*44d0*/  FADD.FTZ R41, R155.reuse, R0 ;  /* 0x000000009b297221 */ /* 0x040fe20000010000 */
[----:B------:R-:W-:Y:S01]  /*44e0*/  F2FP.BF16.F32.PACK_AB R155, R155, R38 ;  /* 0x000000269b9b723e */ /* 0x000fe200000010ff */
[----:B------:R-:W0:Y:S01]  /*44f0*/  MUFU.EX2 R46, R46 ;  /* 0x0000002e002e7308 */ /* 0x000e220000000800 */
[----:B------:R-:W-:-:S04]  /*4500*/  FADD.FTZ R2, R72, R43 ;  /* 0x0000002b48027221 */ /* 0x000fc80000010000 */
[----:B------:R-:W-:-:S03]  /*4510*/  FADD.FTZ R43, R29, R2 ;  /* 0x000000021d2b7221 */ /* 0x000fc60000010000 */
[----:B------:R-:W2:Y:S01]  /*4520*/  MUFU.EX2 R60, R60 ;  /* 0x0000003c003c7308 */ /* 0x000ea20000000800 */
[----:B------:R-:W-:Y:S01]  /*4530*/  FADD.FTZ R2, R52, R43 ;  /* 0x0000002b34027221 */ /* 0x000fe20000010000 */
[----:B-1----:R-:W-:-:S03]  /*4540*/  FADD.FTZ R0, R42, R41 ;  /* 0x000000292a007221 */ /* 0x002fc60000010000 */
[----:B------:R-:W-:Y:S01]  /*4550*/  FADD.FTZ R43, R35, R2 ;  /* 0x00000002232b7221 */ /* 0x000fe20000010000 */
[C---:B------:R-:W-:Y:S01]  /*4560*/  FADD.FTZ R7, R149.reuse, R0 ;  /* 0x0000000095077221 */ /* 0x040fe20000010000 */
[----:B------:R-:W-:Y:S01]  /*4570*/  F2FP.BF16.F32.PACK_AB R149, R149, R42 ;  /* 0x0000002a9595723e */ /* 0x000fe200000010ff */
[----:B------:R-:W1:Y:S01]  /*4580*/  MUFU.EX2 R37, R28 ;  /* 0x0000001c00257308 */ /* 0x000e620000000800 */
[----:B------:R-:W-:Y:S01]  /*4590*/  FADD.FTZ R2, R56, R43 ;  /* 0x0000002b38027221 */ /* 0x000fe20000010000 */
[----:B0-----:R-:W-:-:S03]  /*45a0*/  FADD.FTZ R0, R46, R7 ;  /* 0x000000072e007221 */ /* 0x001fc60000010000 */
[----:B------:R-:W-:Y:S01]  /*45b0*/  FADD.FTZ R11, R25, R2 ;  /* 0x00000002190b7221 */ /* 0x000fe20000010000 */
[C---:B------:R-:W-:Y:S01]  /*45c0*/  FADD.FTZ R7, R151.reuse, R0 ;  /* 0x0000000097077221 */ /* 0x040fe20000010000 */
[----:B------:R-:W-:Y:S01]  /*45d0*/  F2FP.BF16.F32.PACK_AB R151, R151, R46 ;  /* 0x0000002e9797723e */ /* 0x000fe200000010ff */
[----:B------:R-:W0:Y:S01]  /*45e0*/  MUFU.EX2 R50, R50 ;  /* 0x0000003200327308 */ /* 0x000e220000000800 */
[----:B--2---:R-:W-:-:S07]  /*45f0*/  FADD.FTZ R2, R60, R11 ;  /* 0x0000000b3c027221 */ /* 0x004fce0000010000 */
[----:B------:R-:W2:Y:S01]  /*4600*/  MUFU.EX2 R64, R64 ;  /* 0x0000004000407308 */ /* 0x000ea20000000800 */
[C---:B-1----:R-:W-:Y:S01]  /*4610*/  FADD.FTZ R11, R37.reuse, R2 ;  /* 0x00000002250b7221 */ /* 0x042fe20000010000 */
[----:B------:R-:W-:-:S06]  /*4620*/  F2FP.BF16.F32.PACK_AB R142, R37, R60 ;  /* 0x0000003c258e723e */ /* 0x000fcc00000010ff */
[----:B------:R-:W1:Y:S01]  /*4630*/  MUFU.EX2 R145, R6 ;  /* 0x0000000600917308 */ /* 0x000e620000000800 */
[----:B0-----:R-:W-:-:S07]  /*4640*/  FADD.FTZ R0, R50, R7 ;  /* 0x0000000732007221 */ /* 0x001fce0000010000 */
[----:B------:R-:W0:Y:S01]  /*4650*/  MUFU.EX2 R39, R39 ;  /* 0x0000002700277308 */ /* 0x000e220000000800 */
[----:B--2---:R-:W-:-:S07]  /*4660*/  FADD.FTZ R2, R64, R11 ;  /* 0x0000000b40027221 */ /* 0x004fce0000010000 */
[----:B------:R-:W2:Y:S01]  /*4670*/  MUFU.EX2 R54, R54 ;  /* 0x0000003600367308 */ /* 0x000ea20000000800 */
[C---:B-1----:R-:W-:Y:S01]  /*4680*/  FADD.FTZ R7, R145.reuse, R0 ;  /* 0x0000000091077221 */ /* 0x042fe20000010000 */
[----:B------:R-:W-:-:S06]  /*4690*/  F2FP.BF16.F32.PACK_AB R145, R145, R50 ;  /* 0x000000329191723e */ /* 0x000fcc00000010ff */
[----:B------:R-:W1:Y:S01]  /*46a0*/  MUFU.EX2 R68, R68 ;  /* 0x0000004400447308 */ /* 0x000e620000000800 */
[C---:B0-----:R-:W-:Y:S01]  /*46b0*/  FADD.FTZ R11, R39.reuse, R2 ;  /* 0x00000002270b7221 */ /* 0x041fe20000010000 */
[----:B------:R-:W-:-:S06]  /*46c0*/  F2FP.BF16.F32.PACK_AB R136, R39, R64 ;  /* 0x000000402788723e */ /* 0x000fcc00000010ff */
[----:B------:R0:W3:Y:S01]  /*46d0*/  MUFU.EX2 R147, R10 ;  /* 0x0000000a00937308 */ /* 0x0000e20000000800 */
[----:B--2---:R-:W-:-:S07]  /*46e0*/  FADD.FTZ R0, R54, R7 ;  /* 0x0000000736007221 */ /* 0x004fce0000010000 */
[----:B------:R-:W2:Y:S01]  /*46f0*/  MUFU.EX2 R58, R58 ;  /* 0x0000003a003a7308 */ /* 0x000ea20000000800 */
[----:B-1----:R-:W-:Y:S01]  /*4700*/  FADD.FTZ R2, R68, R11 ;  /* 0x0000000b44027221 */ /* 0x002fe20000010000 */
[----:B------:R-:W-:Y:S01]  /*4710*/  F2FP.BF16.F32.PACK_AB R138, R15, R68 ;  /* 0x000000440f8a723e */ /* 0x000fe200000010ff */
[----:B0-----:R-:W-:Y:S02]  /*4720*/  VIADD R10, R79, 0xfffffffe ;  /* 0xfffffffe4f0a7836 */ /* 0x001fe40000000000 */
[----:B------:R-:W-:-:S03]  /*4730*/  FADD.FTZ R7, R15, R2 ;  /* 0x000000020f077221 */ /* 0x000fc60000010000 */
[----:B------:R-:W0:Y:S01]  /*4740*/  MUFU.EX2 R141, R12 ;  /* 0x0000000c008d7308 */ /* 0x000e220000000800 */
[C---:B---3--:R-:W-:Y:S01]  /*4750*/  FADD.FTZ R11, R147.reuse, R0 ;  /* 0x00000000930b7221 */ /* 0x048fe20000010000 */
[----:B------:R-:W-:-:S06]  /*4760*/  F2FP.BF16.F32.PACK_AB R147, R147, R54 ;  /* 0x000000369393723e */ /* 0x000fcc00000010ff */
        /* <DEDUP_REMOVED lines=14> */
[----:B------:R-:W-:-:S03]  /*4850*/  F2FP.BF16.F32.PACK_AB R137, R137, R66 ;  /* 0x000000428989723e */ /* 0x000fc600000010ff */
[----:B--2---:R-:W-:-:S04]  /*4860*/  FADD.FTZ R6, R70, R11 ;  /* 0x0000000b46067221 */ /* 0x004fc80000010000 */
[C---:B0-----:R-:W-:Y:S01]  /*4870*/  FADD.FTZ R6, R27.reuse, R6 ;  /* 0x000000061b067221 */ /* 0x041fe20000010000 */
[----:B------:R-:W-:Y:S01]  /*4880*/  F2FP.BF16.F32.PACK_AB R139, R27, R70 ;  /* 0x000000461b8b723e */ /* 0x000fe200000010ff */
[----:B------:R-:W-:Y:S06]  /*4890*/  @P2 BRA `(.L_x_1152) ;  /* 0x0000000000442947 */ /* 0x000fec0003800000 */
        /* <DEDUP_REMOVED lines=10> */
.L_x_1153:
[----:B------:R-:W-:-:S11]  /*4940*/  UISETP.NE.AND UP2, UPT, UR5, 0x1, UPT ;  /* 0x000000010500788c */ /* 0x000fd6000bf45270 */
[----:B------:R-:W-:Y:S02]  /*4950*/  @UP2 ULDC.64 UR6, c[0x0][0x9e8] ;  /* 0x00027a0000062ab9 */ /* 0x000fe40000000a00 */
[----:B------:R-:W-:-:S04]  /*4960*/  UIMAD.WIDE.U32 UR10, UR15, UR6, URZ ;  /* 0x000000060f0a72a5 */ /* 0x000fc8000f8e003f */
[----:B------:R-:W-:-:S12]  /*4970*/  @UP2 USHF.R.U32.HI UR15, URZ, UR7, UR11 ;  /* 0x000000073f0f2299 */ /* 0x000fd8000801160b */
.L_x_1154:
[----:B------:R-:W-:-:S04]  /*4980*/  UIMAD UR5, UR15, UR5, UR5 ;  /* 0x000000050f0572a4 */ /* 0x000fc8000f8e0205 */
[----:B------:R-:W-:-:S04]  /*4990*/  UISETP.LT.AND UP2, UPT, UR4, UR5, UPT ;  /* 0x000000050400728c */ /* 0x000fc8000bf41270 */
[----:B------:R-:W-:-:S12]  /*49a0*/  USEL UR4, UR4, UR5, UP2 ;  /* 0x0000000504047287 */ /* 0x000fd80009000000 */
.L_x_1152:
[----:B------:R-:W-:Y:S01]  /*49b0*/  UIMAD.WIDE UR4, UR4, 0x2aaaaaab, URZ ;  /* 0x2aaaaaab040478a5 */ /* 0x000fe2000f8e023f */
[----:B------:R-:W-:Y:S01]  /*49c0*/  IMAD.MOV.U32 R2, RZ, RZ, 0x3f800000 ;  /* 0x3f800000ff027424 */ /* 0x000fe200078e00ff */
[----:B------:R-:W-:Y:S01]  /*49d0*/  CS2R R86, SRZ ;  /* 0x0000000000567805 */ /* 0x000fe2000001ff00 */
[----:B------:R-:W-:Y:S01]  /*49e0*/  IMAD.MOV.U32 R0, RZ, RZ, 0x3f800000 ;  /* 0x3f800000ff007424 */ /* 0x000fe200078e00ff */
[----:B------:R-:W-:Y:S01]  /*49f0*/  USHF.R.U32.HI UR4, URZ, 0x1f, UR5 ;  /* 0x0000001f3f047899 */ /* 0x000fe20008011605 */
[----:B------:R-:W-:Y:S02]  /*4a00*/  CS2R R84, SRZ ;  /* 0x0000000000547805 */ /* 0x000fe4000001ff00 */
[----:B------:R-:W-:Y:S02]  /*4a10*/  CS2R R82, SRZ ;  /* 0x0000000000527805 */ /* 0x000fe4000001ff00 */
[----:B------:R-:W-:Y:S01]  /*4a20*/  CS2R R80, SRZ ;  /* 0x0000000000507805 */ /* 0x000fe2000001ff00 */
[----:B------:R-:W-:Y:S01]  /*4a30*/  ULEA.HI.SX32 UR4, UR5, UR4, 0x1c ;  /* 0x0000000405047291 */ /* 0x000fe2000f8fe23f */
[----:B------:R-:W-:-:S02]  /*4a40*/  CS2R R78, SRZ ;  /* 0x00000000004e7805 */ /* 0x000fc4000001ff00 */
[----:B------:R-:W-:Y:S02]  /*4a50*/  CS2R R76, SRZ ;  /* 0x00000000004c7805 */ /* 0x000fe4000001ff00 */
[----:B------:R-:W-:Y:S01]  /*4a60*/  CS2R R74, SRZ ;  /* 0x00000000004a7805 */ /* 0x000fe2000001ff00 */
[----:B------:R-:W-:Y:S01]  /*4a70*/  UISETP.LT.AND UP2, UPT, UR61, UR4, UPT ;  /* 0x000000043d00728c */ /* 0x000fe2000bf41270 */
[----:B------:R-:W-:Y:S02]  /*4a80*/  CS2R R72, SRZ ;  /* 0x0000000000487805 */ /* 0x000fe4000001ff00 */
[----:B------:R-:W-:Y:S02]  /*4a90*/  CS2R R70, SRZ ;  /* 0x0000000000467805 */ /* 0x000fe4000001ff00 */
[----:B------:R-:W-:Y:S01]  /*4aa0*/  CS2R R68, SRZ ;  /* 0x0000000000447805 */ /* 0x000fe2000001ff00 */
[----:B------:R-:W-:Y:S01]  /*4ab0*/  USEL UR58, UR61, UR4, !UP2 ;  /* 0x000000043d3a7287 */ /* 0x000fe2000d000000 */
[----:B------:R-:W-:-:S02]  /*4ac0*/  CS2R R66, SRZ ;  /* 0x0000000000427805 */ /* 0x000fc4000001ff00 */
[----:B------:R-:W-:Y:S02]  /*4ad0*/  CS2R R64, SRZ ;  /* 0x0000000000407805 */ /* 0x000fe4000001ff00 */
[----:B------:R-:W-:Y:S02]  /*4ae0*/  CS2R R62, SRZ ;  /* 0x00000000003e7805 */ /* 0x000fe4000001ff00 */
[----:B------:R-:W-:Y:S02]  /*4af0*/  CS2R R60, SRZ ;  /* 0x00000000003c7805 */ /* 0x000fe4000001ff00 */
[----:B------:R-:W-:Y:S02]  /*4b00*/  CS2R R58, SRZ ;  /* 0x00000000003a7805 */ /* 0x000fe4000001ff00 */
[----:B------:R-:W-:Y:S02]  /*4b10*/  ISETP.GE.AND P2, PT, R10, UR58, PT ;  /* 0x0000003a0a007c0c */ /* 0x000fe4000bf46270 */
        /* <DEDUP_REMOVED lines=16> */
[----:B------:R-:W-:Y:S01]  /*4c20*/  CS2R R24, SRZ ;  /* 0x0000000000187805 */ /* 0x000fe2000001ff00 */
[----:B------:R-:W-:Y:S06]  /*4c30*/  @!P2 BRA `(.L_x_1155) ;  /* 0x0000002c0064a947 */ /* 0x000fec0003800000 */
[----:B------:R-:W-:Y:S01]  /*4c40*/  IMAD.MOV.U32 R2, RZ, RZ, 0x3f800000 ;  /* 0x3f800000ff027424 */ /* 0x000fe200078e00ff */
[----:B------:R-:W-:Y:S01]  /*4c50*/  ULDC UR59, c[0x0][0x9e4] ;  /* 0x00027900003b7ab9 */ /* 0x000fe20000000800 */
[----:B------:R-:W-:-:S07]  /*4c60*/  IMAD.MOV.U32 R87, RZ, RZ, RZ ;  /* 0x000000ffff577224 */ /* 0x000fce00078e00ff */
.L_x_1172:
[----:B------:R-:W-:-:S04]  /*4c70*/  UIADD3 UR4, UR36, 0x1, URZ ;  /* 0x0000000124047890 */ /* 0x000fc8000fffe03f */
[----:B------:R-:W-:-:S04]  /*4c80*/  UISETP.NE.AND UP2, UPT, UR4, 0x2, UPT ;  /* 0x000000020400788c */ /* 0x000fc8000bf45270 */
[----:B------:R-:W-:Y:S02]  /*4c90*/  USEL UR7, URZ, 0x1, UP2 ;  /* 0x000000013f077887 */ /* 0x000fe40009000000 */
[----:B------:R-:W-:Y:S02]  /*4ca0*/  USEL UR4, UR4, URZ, UP2 ;  /* 0x0000003f04047287 */ /* 0x000fe40009000000 */
[----:B------:R-:W-:Y:S01]  /*4cb0*/  ULOP3.LUT UR7, UR38, UR7, URZ, 0x3c, !UPT ;  /* 0x0000000726077292 */ /* 0x000fe2000f8e3c3f */
[----:B------:R-:W-:Y:S11]  /*4cc0*/  @!P0 BRA `(.L_x_1156) ;  /* 0x0000000000048947 */ /* 0x000ff60003800000 */
[----:B------:R-:W-:Y:S01]  /*4cd0*/  BPT.TRAP 0x1 ;  /* 0x000000040000795c */ /* 0x000fe20000300000 */
.L_x_1156:
[----:B------:R-:W-:Y:S01]  /*4ce0*/  ULEA UR6, UR4, UR37, 0x3 ;  /* 0x0000002504067291 */ /* 0x000fe2000f8e183f */
[----:B------:R-:W-:-:S05]  /*4cf0*/  IMAD.U32 R9, RZ, RZ, UR7 ;  /* 0x00000007ff097e24 */ /* 0x000fca000f8e00ff */
[----:B------:R-:W-:-:S04]  /*4d00*/  SHF.L.U32 R9, R9, 0x1f, RZ ;  /* 0x0000001f09097819 */ /* 0x000fc800000006ff */
[----:B------:R0:W1:Y:S01]  /*4d10*/  SYNCS.PHASECHK.TRANS64.TRYWAIT P2, [UR6+0x2a830], R9 ;  /* 0x02a83009ff0075a7 */ /* 0x0000620008040146 */
[----:B------:R-:W-:Y:S05]  /*4d20*/  @!P0 BRA `(.L_x_1157) ;  /* 0x0000000000048947 */ /* 0x000fea0003800000 */
[----:B------:R-:W-:Y:S01]  /*4d30*/  BPT.TRAP 0x1 ;  /* 0x000000040000795c */ /* 0x000fe20000300000 */
.L_x_1157:
[----:B-1----:R-:W-:Y:S05]  /*4d40*/  @P2 BRA `(.L_x_1158) ;  /* 0x0000000000082947 */ /* 0x002fea0003800000 */
[----:B------:R-:W1:Y:S02]  /*4d50*/  SYNCS.PHASECHK.TRANS64.TRYWAIT P2, [UR6+0x2a830], R9 ;  /* 0x02a83009ff0075a7 */ /* 0x000e640008040146 */
[----:B-1----:R-:W-:Y:S05]  /*4d60*/  @!P2 BRA `(.L_x_1159) ;  /* 0x0000012c0070a947 */ /* 0x002fea0003800000 */
.L_x_1158:
        /* <DEDUP_REMOVED lines=39> */
[----:B------:R-:W-:Y:S01]  /*4fe0*/  UMOV UR52, UR56 ;  /* 0x0000003800347c82 */ /* 0x000fe20008000000 */
[----:B------:R-:W-:Y:S01]  /*4ff0*/  UMOV UR53, UR57 ;  /* 0x0000003900357c82 */ /* 0x000fe20008000000 */
        /* <DEDUP_REMOVED lines=90> */
.L_x_1160:
[----:B------:R-:W-:Y:S01]  /*55a0*/  ULEA UR5, UR36, UR37, 0x3 ;  /* 0x0000002524057291 */ /* 0x000fe2000f8e183f */
[----:B------:R-:W-:-:S05]  /*55b0*/  IMAD.U32 R0, RZ, RZ, UR38 ;  /* 0x00000026ff007e24 */ /* 0x000fca000f8e00ff */
[----:B------:R-:W-:-:S04]  /*55c0*/  SHF.L.U32 R0, R0, 0x1f, RZ ;  /* 0x0000001f00007819 */ /* 0x000fc800000006ff */
[----:B------:R2:W3:Y:S01]  /*55d0*/  SYNCS.PHASECHK.TRANS64.TRYWAIT P2, [UR5+0x2a850], R0 ;  /* 0x02a85000ff0075a7 */ /* 0x0004e20008040145 */
[----:B------:R-:W-:Y:S05]  /*55e0*/  @!P0 BRA `(.L_x_1161) ;  /* 0x0000000000048947 */ /* 0x000fea0003800000 */
[----:B------:R-:W-:Y:S01]  /*55f0*/  BPT.TRAP 0x1 ;  /* 0x000000040000795c */ /* 0x000fe20000300000 */
.L_x_1161:
[----:B---3--:R-:W-:Y:S05]  /*5600*/  @P2 BRA `(.L_x_1162) ;  /* 0x0000000000082947 */ /* 0x008fea0003800000 */
[----:B------:R-:W3:Y:S02]  /*5610*/  SYNCS.PHASECHK.TRANS64.TRYWAIT P2, [UR5+0x2a850], R0 ;  /* 0x02a85000ff0075a7 */ /* 0x000ee40008040145 */
[----:B---3--:R-:W-:Y:S05]  /*5620*/  @!P2 BRA `(.L_x_1163) ;  /* 0x000001240058a947 */ /* 0x008fea0003800000 */
.L_x_1162:
[----:B------:R-:W-:Y:S01]  /*5630*/  UIADD3 UR10, UR37, 0x400, URZ ;  /* 0x00000400250a7890 */ /* 0x000fe2000fffe03f */
[----:B------:R-:W-:Y:S01]  /*5640*/  WARPGROUP.ARRIVE ;  /* 0x00000000000079c5 */ /* 0x000fe20000000000 */
[----:B------:R-:W-:Y:S01]  /*5650*/  UMOV UR11, 0x40000040 ;  /* 0x40000040000b7882 */ /* 0x000fe20000000000 */
[----:B------:R-:W-:Y:S01]  /*5660*/  PLOP3.LUT P2, PT, PT, PT, UP0, 0x80, 0x0 ;  /* 0x000000000000781c */ /* 0x000fe20003f4f008 */
[----:B------:R-:W-:Y:S01]  /*5670*/  USHF.R.U32.HI UR10, URZ, 0x4, UR10 ;  /* 0x000000043f0a7899 */ /* 0x000fe2000801160a */
[----:B------:R-:W-:Y:S01]  /*5680*/  PLOP3.LUT P3, PT, PT, PT, UP0, 0x80, 0x0 ;  /* 0x000000000000781c */ /* 0x000fe20003f6f008 */
[----:B------:R-:W-:Y:S01]  /*5690*/  VIADD R21, R19, UR39 ;  /* 0x0000002713157c36 */ /* 0x000fe20008000000 */
[----:B------:R-:W-:Y:S01]  /*56a0*/  ULDC UR15, c[0x0][0x9dc] ;  /* 0x00027700000f7ab9 */ /* 0x000fe20000000800 */
[----:B------:R-:W-:Y:S01]  /*56b0*/  ULOP3.LUT UR10, UR10, 0x3fff, URZ, 0xc0, !UPT ;  /* 0x00003fff0a0a7892 */ /* 0x000fe2000f8ec03f */
[----:B0-2---:R-:W-:-:S03]  /*56c0*/  IMAD.U32 R0, RZ, RZ, UR6 ;  /* 0x00000006ff007e24 */ /* 0x005fc6000f8e00ff */
[----:B------:R-:W-:Y:S01]  /*56d0*/  ULOP3.LUT UR10, UR10, 0x3000000, URZ, 0xfc, !UPT ;  /* 0x030000000a0a7892 */ /* 0x000fe2000f8efc3f */
[----:B------:R-:W-:-:S03]  /*56e0*/  @!P1 VIADD R0, R0, 0x2a840 ;  /* 0x0002a84000009836 */ /* 0x000fc60000000000 */
[----:B------:R-:W-:Y:S02]  /*56f0*/  UIMAD UR14, UR36, 0x600, UR10 ;  /* 0x00000600240e78a4 */ /* 0x000fe4000f8e020a */
[----:B------:R-:W-:-:S05]  /*5700*/  @!P1 PRMT R0, RZ, 0x654, R0 ;  /* 0x00000654ff009816 */ /* 0x000fca0000000000 */
[----:B------:R-:W-:Y:S02]  /*5710*/  UMOV UR10, UR14 ;  /* 0x0000000e000a7c82 */ /* 0x000fe40008000000 */
        /* <DEDUP_REMOVED lines=22> */
[----:B------:R-:W-:Y:S02]  /*5880*/  UMOV UR11, 0x40000040 ;  /* 0x40000040000b7882 */ /* 0x000fe40000000000 */
[----:B------:R-:W-:Y:S01]  /*5890*/  UMOV UR14, UR15 ;  /* 0x0000000f000e7c82 */ /* 0x000fe20008000000 */
[----:B------:R-:W-:Y:S01]  /*58a0*/  ULDC UR15, c[0x0][0x9e0] ;  /* 0x00027800000f7ab9 */ /* 0x000fe20000000800 */
[----:B------:R-:W-:Y:S01]  /*58b0*/  ULOP3.LUT UR6, URZ, UR14, URZ, 0x33, !UPT ;  /* 0x0000000e3f067292 */ /* 0x000fe2000f8e333f */
[----:B------:R-:W-:Y:S02]  /*58c0*/  WARPGROUP.DEPBAR.LE gsb0, 0x0 ;  /* 0x00008000000079c5 */ /* 0x000fe40000010000 */
[----:B------:R-:W-:-:S06]  /*58d0*/  WARPGROUP.ARRIVE ;  /* 0x00000000000079c5 */ /* 0x000fcc0000000000 */
[----:B------:R-:W-:Y:S01]  /*58e0*/  HGMMA.64x128x16.F32.BF16 R24, R136, gdesc[UR8].tnspB, R24, gsb0 ;  /* 0x41e0000888187df0 */ /* 0x000fe20008001818 */
[----:B------:R-:W-:Y:S02]  /*58f0*/  @UP0 ULDC UR10, c[0x0][0x44c] ;  /* 0x00011300000a0ab9 */ /* 0x000fe40000000800 */
[----:B------:R-:W-:Y:S01]  /*5900*/  @P2 IMAD.HI.U32 R2, R21, UR10, RZ ;  /* 0x0000000a15022c27 */ /* 0x000fe2000f8e00ff */
[----:B------:R-:W-:Y:S01]  /*5910*/  @UP0 ULDC UR10, c[0x0][0x450] ;  /* 0x00011400000a0ab9 */ /* 0x000fe20000000800 */
[----:B------:R-:W-:-:S03]  /*5920*/  PLOP3.LUT P2, PT, PT, PT, UP1, 0x40, 0x0 ;  /* 0x000000000000781c */ /* 0x000fc60003f4e818 */
[----:B------:R-:W-:-:S05]  /*5930*/  @P3 SHF.R.U32.HI R21, RZ, UR10, R2 ;  /* 0x0000000aff153c19 */ /* 0x000fca0008011602 */
[----:B------:R-:W0:Y:S01]  /*5940*/  SHFL.IDX PT, R2, R21, RZ, 0x1c1f ;  /* 0x001c1fff15027589 */ /* 0x000e2200000e0000 */
[----:B------:R-:W-:Y:S02]  /*5950*/  WARPGROUP.DEPBAR.LE gsb0, 0x0 ;  /* 0x00008000000079c5 */ /* 0x000fe40000010000 */
[----:B------:R-:W-:Y:S01]  /*5960*/  IMAD R139, R10, -0x60, RZ ;  /* 0xffffffa00a8b7824 */ /* 0x000fe200078e02ff */
[----:B------:R2:W-:Y:S03]  /*5970*/  @!P1 SYNCS.ARRIVE.TRANS64.RED.A1T0 RZ, [R0+URZ], RZ ;  /* 0x000000ff00ff99a7 */ /* 0x0005e6000810043f */
[----:B-1----:R-:W-:Y:S01]  /*5980*/  IMAD.IADD R9, R139, 0x1, -R18 ;  /* 0x000000018b097824 */ /* 0x002fe200078e0a12 */
[----:B--2---:R-:W-:-:S04]  /*5990*/  IADD3 R0, -R18, 0x1, R139 ;  /* 0x0000000112007810 */ /* 0x004fc80007ffe18b */
[----:B------:R-:W-:-:S05]  /*59a0*/  IADD3 R0, -R17, R0, R16 ;  /* 0x0000000011007210 */ /* 0x000fca0007ffe110 */
[C---:B------:R-:W-:Y:S02]  /*59b0*/  VIADD R141, R0.reuse, UR15 ;  /* 0x0000000f008d7c36 */ /* 0x040fe40008000000 */
[----:B------:R-:W-:Y:S02]  /*59c0*/  VIADD R143, R0, UR6 ;  /* 0x00000006008f7c36 */ /* 0x000fe40008000000 */
[--C-:B0-----:R-:W-:Y:S02]  /*59d0*/  IMAD.IADD R11, R141, 0x1, R2.reuse ;  /* 0x000000018d0b7824 */ /* 0x101fe400078e0202 */
[----:B------:R-:W-:Y:S01]  /*59e0*/  IMAD.IADD R15, R143, 0x1, R2 ;  /* 0x000000018f0f7824 */ /* 0x000fe200078e0202 */
[----:B------:R-:W-:Y:S06]  /*59f0*/  @P2 BRA `(.L_x_1164) ;  /* 0x0000000000542947 */ /* 0x000fec0003800000 */
[----:B------:R-:W-:Y:S01]  /*5a00*/  IADD3 R0, -R17, R16, R2 ;  /* 0x0000001011007210 */ /* 0x000fe20007ffe102 */
[----:B------:R-:W-:Y:S03]  /*5a10*/  BSSY B0, `(.L_x_1165) ;  /* 0x0000010000007945 */ /* 0x000fe60003800000 */
        /* <DEDUP_REMOVED lines=10> */
.L_x_1166:
[----:B------:R-:W-:-:S05]  /*5ac0*/  IMAD.U32 R2, RZ, RZ, UR59 ;  /* 0x0000003bff027e24 */ /* 0x000fca000f8e00ff */
[----:B------:R-:W-:-:S13]  /*5ad0*/  ISETP.NE.AND P2, PT, R2, 0x1, PT ;  /* 0x000000010200780c */ /* 0x000fda0003f45270 */
[----:B------:R-:W0:Y:S02]  /*5ae0*/  @P2 LDC.64 R12, c[0x0][0x9e8] ;  /* 0x00027a00ff0c2b82 */ /* 0x000e240000000a00 */
[----:B0-----:R-:W-:-:S05]  /*5af0*/  @P2 IMAD.HI.U32 R12, R0, R12, RZ ;  /* 0x0000000c000c2227 */ /* 0x001fca00078e00ff */
[----:B------:R-:W-:-:S07]  /*5b00*/  @P2 SHF.R.U32.HI R0, RZ, R13, R12 ;  /* 0x0000000dff002219 */ /* 0x000fce000001160c */
.L_x_1167:
[----:B------:R-:W-:Y:S05]  /*5b10*/  BSYNC B0 ;  /* 0x0000000000007941 */ /* 0x000fea0003800000 */
.L_x_1165:
[----:B------:R-:W-:-:S05]  /*5b20*/  IMAD R0, R0, R2, R9 ;  /* 0x0000000200007224 */ /* 0x000fca00078e0209 */
[----:B------:R-:W-:Y:S02]  /*5b30*/  VIADDMNMX R11, R0, R2, R11, PT ;  /* 0x00000002000b7246 */ /* 0x000fe4000380010b */
[----:B------:R-:W-:-:S07]  /*5b40*/  VIMNMX R15, R15, R0, !PT ;  /* 0x000000000f0f7248 */ /* 0x000fce0007fe0100 */
.L_x_1164:
[C---:B------:R-:W-:Y:S01]  /*5b50*/  ISETP.GE.AND P2, PT, R139.reuse, 0x2, PT ;  /* 0x000000028b00780c */ /* 0x040fe20003f46270 */
[----:B------:R-:W0:Y:S01]  /*5b60*/  SHFL.IDX PT, R12, R21, 0x1, 0x1c1f ;  /* 0x003c1f00150c7f89 */ /* 0x000e2200000e0000 */
        /* <DEDUP_REMOVED lines=117> */
[----:B------:R-:W-:-:S13]  /*62c0*/  PLOP3.LUT P6, PT, PT, PT, UP1, 0x40, 0x0 ;  /* 0x000000000000781c */ /* 0x000fda0003fce818 */
[----:B------:R-:W-:Y:S05]  /*62d0*/  @P6 BRA `(.L_x_1168) ;  /* 0x0000000000546947 */ /* 0x000fea0003800000 */
        /* <DEDUP_REMOVED lines=12> */
.L_x_1170:
[----:B------:R-:W-:-:S05]  /*63a0*/  IMAD.U32 R150, RZ, RZ, UR59 ;  /* 0x0000003bff967e24 */ /* 0x000fca000f8e00ff */
[----:B------:R-:W-:-:S13]  /*63b0*/  ISETP.NE.AND P6, PT, R150, 0x1, PT ;  /* 0x000000019600780c */ /* 0x000fda0003fc5270 */
[----:B------:R-:W0:Y:S02]  /*63c0*/  @P6 LDC.64 R12, c[0x0][0x9e8] ;  /* 0x00027a00ff0c6b82 */ /* 0x000e240000000a00 */
[----:B0-----:R-:W-:-:S05]  /*63d0*/  @P6 IMAD.HI.U32 R12, R21, R12, RZ ;  /* 0x0000000c150c6227 */ /* 0x001fca00078e00ff */
[----:B------:R-:W-:-:S07]  /*63e0*/  @P6 SHF.R.U32.HI R21, RZ, R13, R12 ;  /* 0x0000000dff156219 */ /* 0x000fce000001160c */
.L_x_1171:
[----:B------:R-:W-:Y:S05]  /*63f0*/  BSYNC B0 ;  /* 0x0000000000007941 */ /* 0x000fea0003800000 */
.L_x_1169:
[----:B------:R-:W-:-:S05]  /*6400*/  IMAD R12, R21, R150, R9 ;  /* 0x00000096150c7224 */ /* 0x000fca00078e0209 */
[----:B------:R-:W-:Y:S02]  /*6410*/  VIADDMNMX R11, R12, R150, R11, PT ;  /* 0x000000960c0b7246 */ /* 0x000fe4000380010b */
[----:B------:R-:W-:-:S07]  /*6420*/  VIMNMX R15, R15, R12, !PT ;  /* 0x0000000c0f0f7248 */ /* 0x000fce0007fe0100 */
.L_x_1168:
[C---:B------:R-:W-:Y:S01]  /*6430*/  ISETP.GT.AND P2, PT, R15.reuse, 0x1, !P2 ;  /* 0x000000010f00780c */ /* 0x040fe20005744270 */
[----:B------:R-:W-:Y:S01]  /*6440*/  UMOV UR38, UR7 ;  /* 0x0000000700267c82 */ /* 0x000fe20008000000 */
[----:B------:R-:W-:Y:S01]  /*6450*/  ISETP.GT.AND P3, PT, R15, 0x8, !P3 ;  /* 0x000000080f00780c */ /* 0x000fe20005f64270 */
[----:B------:R-:W-:Y:S01]  /*6460*/  UMOV UR36, UR4 ;  /* 0x0000000400247c82 */ /* 0x000fe20008000000 */
        /* <DEDUP_REMOVED lines=37> */
[----:B------:R-:W-:Y:S02]  /*66c0*/  ISETP.NE.AND P6, PT, R156, RZ, PT ;  /* 0x000000ff9c00720c */ /* 0x000fe40003fc5270 */
        /* <DEDUP_REMOVED lines=30> */
[----:B------:R-:W-:Y:S01]  /*68b0*/  FSEL R114, R114, -INF , !P2 ;  /* 0xff80000072727808 */ /* 0x000fe20005000000 */
[----:B------:R-:W0:Y:S01]  /*68c0*/  LDC R9, c[0x0][0x988] ;  /* 0x00026200ff097b82 */ /* 0x000e220000000800 */
[----:B------:R-:W-:Y:S01]  /*68d0*/  ISETP.NE.AND P2, PT, R157, RZ, PT ;  /* 0x000000ff9d00720c */ /* 0x000fe20003f45270 */
[----:B------:R-:W1:Y:S01]  /*68e0*/  SHFL.BFLY PT, R12, R13, 0x2, 0x1f ;  /* 0x0c401f000d0c7f89 */ /* 0x000e6200000e0000 */
[----:B------:R-:W-:-:S02]  /*68f0*/  ISETP.NE.AND P3, PT, R121, RZ, PT ;  /* 0x000000ff7900720c */ /* 0x000fc40003f65270 */
[C---:B------:R-:W-:Y:S02]  /*6900*/  ISETP.GT.AND P2, PT, R15.reuse, 0x31, !P2 ;  /* 0x000000310f00780c */ /* 0x040fe40005744270 */
[----:B------:R-:W-:Y:S02]  /*6910*/  ISETP.GT.AND P4, PT, R15, 0x51, !P4 ;  /* 0x000000510f00780c */ /* 0x000fe40006784270 */
[----:B------:R-:W-:Y:S02]  /*6920*/  ISETP.LT.OR P2, PT, R11, 0x32, P2 ;  /* 0x000000320b00780c */ /* 0x000fe40001741670 */
[----:B------:R-:W-:Y:S02]  /*6930*/  ISETP.GT.AND P5, PT, R15, 0x58, !P5 ;  /* 0x000000580f00780c */ /* 0x000fe40006fa4270 */
[----:B------:R-:W-:Y:S02]  /*6940*/  FSEL R98, R115, -INF , !P2 ;  /* 0xff80000073627808 */ /* 0x000fe40005000000 */
[----:B------:R-:W-:-:S02]  /*6950*/  ISETP.NE.AND P2, PT, R113, RZ, PT ;  /* 0x000000ff7100720c */ /* 0x000fc40003f45270 */
[----:B------:R-:W-:Y:S02]  /*6960*/  ISETP.LT.OR P4, PT, R11, 0x52, P4 ;  /* 0x000000520b00780c */ /* 0x000fe40002781670 */
[----:B------:R-:W-:Y:S02]  /*6970*/  ISETP.GT.AND P2, PT, R15, 0x38, !P2 ;  /* 0x000000380f00780c */ /* 0x000fe40005744270 */
[C---:B------:R-:W-:Y:S02]  /*6980*/  ISETP.LT.OR P5, PT, R11.reuse, 0x59, P5 ;  /* 0x000000590b00780c */ /* 0x040fe40002fa1670 */
[----:B------:R-:W-:Y:S02]  /*6990*/  ISETP.LT.OR P2, PT, R11, 0x39, P2 ;  /* 0x000000390b00780c */ /* 0x000fe40001741670 */
[----:B------:R-:W-:Y:S02]  /*69a0*/  FSEL R134, R134, -INF , !P5 ;  /* 0xff80000086867808 */ /* 0x000fe40006800000 */
[----:B------:R-:W-:-:S02]  /*69b0*/  FSEL R118, R118, -INF , !P2 ;  /* 0xff80000076767808 */ /* 0x000fc40005000000 */
        /* <DEDUP_REMOVED lines=12> */
[----:B------:R-:W-:-:S03]  /*6a80*/  ISETP.GT.AND P2, PT, R15, 0x41, !P2 ;  /* 0x000000410f00780c */ /* 0x000fc60005744270 */
[----:B0-----:R-:W-:Y:S01]  /*6a90*/  FMUL.FTZ R95, R12, R9 ;  /* 0x000000090c5f7220 */ /* 0x001fe20000410000 */
[----:B------:R-:W-:-:S04]  /*6aa0*/  ISETP.LT.OR P2, PT, R11, 0x42, P2 ;  /* 0x000000420b00780c */ /* 0x000fc80001741670 */
[----:B------:R-:W-:Y:S02]  /*6ab0*/  FSEL R94, R123, -INF , !P2 ;  /* 0xff8000007b5e7808 */ /* 0x000fe40005000000 */
[----:B------:R-:W-:Y:S02]  /*6ac0*/  ISETP.GT.AND P2, PT, R15, 0x48, !P3 ;  /* 0x000000480f00780c */ /* 0x000fe40005f44270 */
[----:B------:R-:W-:Y:S02]  /*6ad0*/  ISETP.NE.AND P3, PT, R89, RZ, PT ;  /* 0x000000ff5900720c */ /* 0x000fe40003f65270 */
[----:B------:R-:W-:Y:S02]  /*6ae0*/  ISETP.LT.OR P2, PT, R11, 0x49, P2 ;  /* 0x000000490b00780c */ /* 0x000fe40001741670 */
[----:B------:R-:W-:Y:S02]  /*6af0*/  ISETP.GT.AND P3, PT, R15, 0x50, !P3 ;  /* 0x000000500f00780c */ /* 0x000fe40005f64270 */
[----:B------:R-:W-:-:S02]  /*6b00*/  FSEL R126, R126, -INF , !P2 ;  /* 0xff8000007e7e7808 */ /* 0x000fc40005000000 */
[----:B------:R-:W-:Y:S02]  /*6b10*/  ISETP.GT.AND P2, PT, R15, 0x49, !P6 ;  /* 0x000000490f00780c */ /* 0x000fe40007744270 */
[----:B------:R-:W-:Y:S02]  /*6b20*/  ISETP.NE.AND P6, PT, R97, RZ, PT ;  /* 0x000000ff6100720c */ /* 0x000fe40003fc5270 */
[C---:B------:R-:W-:Y:S02]  /*6b30*/  ISETP.LT.OR P2, PT, R11.reuse, 0x4a, P2 ;  /* 0x0000004a0b00780c */ /* 0x040fe40001741670 */
[----:B------:R-:W-:Y:S02]  /*6b40*/  ISETP.LT.OR P3, PT, R11, 0x51, P3 ;  /* 0x000000510b00780c */ /* 0x000fe40001f61670 */
[----:B------:R-:W-:Y:S02]  /*6b50*/  FSEL R214, R127, -INF , !P2 ;  /* 0xff8000007fd67808 */ /* 0x000fe40005000000 */
[----:B------:R-:W-:-:S02]  /*6b60*/  ISETP.GT.AND P2, PT, R15, RZ, !P6 ;  /* 0x000000ff0f00720c */ /* 0x000fc40007744270 */
[----:B------:R-:W-:Y:S02]  /*6b70*/  ISETP.NE.AND P6, PT, R93, RZ, PT ;  /* 0x000000ff5d00720c */ /* 0x000fe40003fc5270 */
[----:B------:R-:W-:Y:S02]  /*6b80*/  ISETP.LT.OR P2, PT, R11, 0x1, P2 ;  /* 0x000000010b00780c */ /* 0x000fe40001741670 */
[----:B------:R-:W-:Y:S02]  /*6b90*/  FSEL R130, R130, -INF , !P3 ;  /* 0xff80000082827808 */ /* 0x000fe40005800000 */
[----:B------:R-:W-:Y:S02]  /*6ba0*/  FSEL R93, R90, -INF , !P2 ;  /* 0xff8000005a5d7808 */ /* 0x000fe40005000000 */
[----:B------:R-:W-:Y:S02]  /*6bb0*/  FSETP.NEU.FTZ.AND P2, PT, R12, -INF , PT ;  /* 0xff8000000c00780b */ /* 0x000fe40003f5d000 */
[----:B------:R-:W-:-:S02]  /*6bc0*/  FMNMX.FTZ R13, R93, R8, !PT ;  /* 0x000000085d0d7209 */ /* 0x000fc40007810000 */
[----:B------:R-:W-:Y:S02]  /*6bd0*/  FSEL R95, R95, RZ, P2 ;  /* 0x000000ff5f5f7208 */ /* 0x000fe40001000000 */
[----:B------:R-:W-:Y:S02]  /*6be0*/  FMNMX.FTZ R21, R212, R13, !PT ;  /* 0x0000000dd4157209 */ /* 0x000fe40007810000 */
[----:B------:R-:W-:Y:S01]  /*6bf0*/  ISETP.GT.AND P6, PT, R15, 0x59, !P6 ;  /* 0x000000590f00780c */ /* 0x000fe200077c4270 */
[--C-:B------:R-:W-:Y:S01]  /*6c00*/  FFMA.FTZ R15, R100, R9, -R95.reuse ;  /* 0x00000009640f7223 */ /* 0x100fe2000001085f */
[----:B------:R-:W-:Y:S01]  /*6c10*/  FMNMX.FTZ R21, R150, R21, !PT ;  /* 0x0000001596157209 */ /* 0x000fe20007810000 */
[-CC-:B------:R-:W-:Y:S01]  /*6c20*/  FFMA.FTZ R148, R148, R9.reuse, -R95.reuse ;  /* 0x0000000994947223 */ /* 0x180fe2000001085f */
[----:B------:R-:W-:Y:S01]  /*6c30*/  FSEL R100, R131, -INF , !P4 ;  /* 0xff80000083647808 */ /* 0x000fe20006000000 */
[--C-:B------:R-:W-:Y:S01]  /*6c40*/  FFMA.FTZ R99, R14, R9, -R95.reuse ;  /* 0x000000090e637223 */ /* 0x100fe2000001085f */
[----:B------:R-:W-:Y:S01]  /*6c50*/  FMNMX.FTZ R21, R210, R21, !PT ;  /* 0x00000015d2157209 */ /* 0x000fe20007810000 */
[-CC-:B------:R-:W-:Y:S01]  /*6c60*/  FFMA.FTZ R146, R146, R9.reuse, -R95.reuse ;  /* 0x0000000992927223 */ /* 0x180fe2000001085f */
        /* <DEDUP_REMOVED lines=8> */
[----:B------:R0:W-:Y:S01]  /*6cf0*/  MUFU.EX2 R21, R148 ;  /* 0x0000009400157308 */ /* 0x0001e20000000800 */
        /* <DEDUP_REMOVED lines=8> */
[--C-:B0-----:R-:W-:Y:S01]  /*6d80*/  FFMA.FTZ R148, R104, R9, -R95.reuse ;  /* 0x0000000968947223 */ /* 0x101fe2000001085f */
        /* <DEDUP_REMOVED lines=8> */
[----:B------:R0:W-:Y:S03]  /*6e10*/  MUFU.EX2 R89, R146 ;  /* 0x0000009200597308 */ /* 0x0001e60000000800 */
[----:B------:R-:W-:-:S04]  /*6e20*/  FMNMX.FTZ R91, R114, R91, !PT ;  /* 0x0000005b725b7209 */ /* 0x000fc80007810000 */
[----:B------:R-:W-:Y:S01]  /*6e30*/  FMNMX.FTZ R97, R98, R91, !PT ;  /* 0x0000005b62617209 */ /* 0x000fe20007810000 */
[----:B------:R-:W-:Y:S01]  /*6e40*/  MUFU.EX2 R90, R90 ;  /* 0x0000005a005a7308 */ /* 0x000fe20000000800 */
[----:B0-----:R-:W-:Y:S02]  /*6e50*/  FFMA.FTZ R146, R116, R9, -R95 ;  /* 0x0000000974927223 */ /* 0x001fe4000001085f */
        /* <DEDUP_REMOVED lines=15> */
[--C-:B------:R-:W-:Y:S01]  /*6f50*/  FFMA.FTZ R97, R2, R9, -R95.reuse ;  /* 0x0000000902617223 */ /* 0x100fe2000001085f */
[----:B------:R-:W-:Y:S03]  /*6f60*/  MUFU.EX2 R148, R148 ;  /* 0x0000009400947308 */ /* 0x000fe60000000800 */
[----:B------:R-:W0:Y:S05]  /*6f70*/  SHFL.BFLY PT, R103, R0, 0x2, 0x1f ;  /* 0x0c401f0000677f89 */ /* 0x000e2a00000e0000 */
[----:B------:R-:W-:Y:S08]  /*6f80*/  MUFU.EX2 R15, R15 ;  /* 0x0000000f000f7308 */ /* 0x000ff00000000800 */
[----:B------:R-:W-:Y:S08]  /*6f90*/  MUFU.EX2 R11, R11 ;  /* 0x0000000b000b7308 */ /* 0x000ff00000000800 */
[----:B------:R-:W-:Y:S01]  /*6fa0*/  MUFU.EX2 R104, R104 ;  /* 0x0000006800687308 */ /* 0x000fe20000000800 */
[----:B0-----:R-:W-:Y:S01]  /*6fb0*/  FMNMX.FTZ R14, R0, R103, !PT ;  /* 0x00000067000e7209 */ /* 0x001fe20007810000 */
[-CC-:B------:R-:W-:Y:S01]  /*6fc0*/  FFMA.FTZ R103, R92, R9.reuse, -R95.reuse ;  /* 0x000000095c677223 */ /* 0x180fe2000001085f */
[----:B------:R-:W-:Y:S01]  /*6fd0*/  FSEL R0, R12, RZ, P2 ;  /* 0x000000ff0c007208 */ /* 0x000fe20001000000 */
[----:B------:R-:W-:-:S02]  /*6fe0*/  FFMA.FTZ R92, R128, R9, -R95 ;  /* 0x00000009805c7223 */ /* 0x000fc4000001085f */
[----:B------:R-:W0:Y:S02]  /*6ff0*/  SHFL.BFLY PT, R107, R14, 0x1, 0x1f ;  /* 0x0c201f000e6b7f89 */ /* 0x000e2400000e0000 */
[----:B------:R-:W-:Y:S01]  /*7000*/  MUFU.EX2 R144, R144 ;  /* 0x0000009000907308 */ /* 0x000fe20000000800 */
[----:B------:R-:W-:Y:S01]  /*7010*/  FADD.FTZ R0, -R0, R3 ;  /* 0x0000000300007221 */ /* 0x000fe20000010100 */
[----:B------:R-:W-:-:S03]  /*7020*/  FFMA.FTZ R3, R88, R9, -R95 ;  /* 0x0000000958037223 */ /* 0x000fc6000001085f */
[----:B------:R-:W-:-:S03]  /*7030*/  FMUL.FTZ R0, R0, R9 ;  /* 0x0000000900007220 */ /* 0x000fc60000410000 */
[----:B------:R-:W-:Y:S08]  /*7040*/  MUFU.EX2 R97, R97 ;  /* 0x0000006100617308 */ /* 0x000ff00000000800 */
[----:B------:R-:W1:Y:S01]  /*7050*/  MUFU.EX2 R0, R0 ;  /* 0x0000000000007308 */ /* 0x000e620000000800 */
[----:B0-----:R-:W-:Y:S01]  /*7060*/  FMNMX.FTZ R14, R14, R107, !PT ;  /* 0x0000006b0e0e7209 */ /* 0x001fe20007810000 */
[----:B------:R-:W-:-:S06]  /*7070*/  IMAD.U32 R107, RZ, RZ, UR5 ;  /* 0x00000005ff6b7e24 */ /* 0x000fcc000f8e00ff */
[----:B------:R-:W-:Y:S01]  /*7080*/  MUFU.EX2 R146, R146 ;  /* 0x0000009200927308 */ /* 0x000fe20000000800 */
[C---:B------:R-:W-:Y:S01]  /*7090*/  FSETP.NEU.FTZ.AND P2, PT, R14.reuse, -INF , PT ;  /* 0xff8000000e00780b */ /* 0x040fe20003f5d000 */
[----:B------:R-:W-:Y:S01]  /*70a0*/  FMUL.FTZ R95, R14, R9 ;  /* 0x000000090e5f7220 */ /* 0x000fe20000410000 */
[----:B------:R-:W-:-:S04]  /*70b0*/  @!P1 VIADD R107, R107, 0x2a860 ;  /* 0x0002a8606b6b9836 */ /* 0x000fc80000000000 */
[----:B------:R-:W-:Y:S01]  /*70c0*/  FSEL R95, R95, RZ, P2 ;  /* 0x000000ff5f5f7208 */ /* 0x000fe20001000000 */
[----:B-1----:R-:W-:Y:S01]  /*70d0*/  FFMA.FTZ R7, R0, R7, R13 ;  /* 0x0000000700077223 */ /* 0x002fe2000001000d */
[----:B------:R-:W-:Y:S01]  /*70e0*/  @!P1 PRMT R107, RZ, 0x654, R107 ;  /* 0x00000654ff6b9816 */ /* 0x000fe2000000006b */
[----:B------:R-:W-:Y:S02]  /*70f0*/  MUFU.EX2 R99, R99 ;  /* 0x0000006300637308 */ /* 0x000fe40000000800 */
[-CC-:B------:R-:W-:Y:S01]  /*7100*/  FFMA.FTZ R157, R93, R9.reuse, -R95.reuse ;  /* 0x000000095d9d7223 */ /* 0x180fe2000001085f */
[----:B------:R-:W-:Y:S01]  /*7110*/  FSEL R93, R14, RZ, P2 ;  /* 0x000000ff0e5d7208 */ /* 0x000fe20001000000 */
[-CC-:B------:R-:W-:Y:S01]  /*7120*/  FFMA.FTZ R88, R212, R9.reuse, -R95.reuse ;  /* 0x00000009d4587223 */ /* 0x180fe2000001085f */
[-CC-:B------:R-:W-:Y:S01]  /*7130*/  FFMA.FTZ R159, R150, R9.reuse, -R95.reuse ;  /* 0x00000009969f7223 */ /* 0x180fe2000001085f */
[-CC-:B------:R-:W-:Y:S01]  /*7140*/  FFMA.FTZ R112, R210, R9.reuse, -R95.reuse ;  /* 0x00000009d2707223 */ /* 0x180fe2000001085f */
[-C--:B------:R-:W-:Y:S01]  /*7150*/  FFMA.FTZ R151, R110, R9.reuse, -R95 ;  /* 0x000000096e977223 */ /* 0x080fe2000001085f */
[----:B------:R-:W-:Y:S01]  /*7160*/  FADD.FTZ R2, -R93, R8 ;  /* 0x000000085d027221 */ /* 0x000fe20000010100 */
[----:B------:R-:W-:Y:S01]  /*7170*/  MUFU.EX2 R157, R157 ;  /* 0x0000009d009d7308 */ /* 0x000fe20000000800 */
[----:B------:R-:W-:Y:S01]  /*7180*/  FADD.FTZ R110, R90, R7 ;  /* 0x000000075a6e7221 */ /* 0x000fe20000010000 */
[-CC-:B------:R-:W-:Y:S01]  /*7190*/  FFMA.FTZ R153, R154, R9.reuse, -R95.reuse ;  /* 0x000000099a997223 */ /* 0x180fe2000001085f */
[-C--:B------:R-:W-:Y:S01]  /*71a0*/  FMUL.FTZ R2, R2, R9.reuse ;  /* 0x0000000902027220 */ /* 0x080fe20000410000 */
[-CC-:B------:R-:W-:Y:S01]  /*71b0*/  FFMA.FTZ R116, R208, R9.reuse, -R95.reuse ;  /* 0x00000009d0747223 */ /* 0x180fe2000001085f */
[----:B------:R-:W-:Y:S01]  /*71c0*/  FADD.FTZ R7, R21, R110 ;  /* 0x0000006e15077221 */ /* 0x000fe20000010000 */
[-CC-:B------:R-:W-:Y:S01]  /*71d0*/  FFMA.FTZ R155, R152, R9.reuse, -R95.reuse ;  /* 0x00000009989b7223 */ /* 0x180fe2000001085f */
[-C--:B------:R-:W-:Y:S01]  /*71e0*/  FFMA.FTZ R120, R206, R9.reuse, -R95 ;  /* 0x00000009ce787223 */ /* 0x080fe2000001085f */
[----:B------:R-:W-:Y:S01]  /*71f0*/  MUFU.EX2 R88, R88 ;  /* 0x0000005800587308 */ /* 0x000fe20000000800 */
[----:B------:R-:W-:Y:S01]  /*7200*/  FADD.FTZ R110, R138, R7 ;  /* 0x000000078a6e7221 */ /* 0x000fe20000010000 */
[-CC-:B------:R-:W-:Y:S01]  /*7210*/  FFMA.FTZ R149, R106, R9.reuse, -R95.reuse ;  /* 0x000000096a957223 */ /* 0x180fe2000001085f */
[-CC-:B------:R-:W-:Y:S01]  /*7220*/  FFMA.FTZ R106, R158, R9.reuse, -R95.reuse ;  /* 0x000000099e6a7223 */ /* 0x180fe2000001085f */
[-CC-:B------:R-:W-:Y:S01]  /*7230*/  FFMA.FTZ R156, R156, R9.reuse, -R95.reuse ;  /* 0x000000099c9c7223 */ /* 0x180fe2000001085f */
[----:B------:R-:W-:Y:S01]  /*7240*/  FADD.FTZ R93, R89, R110 ;  /* 0x0000006e595d7221 */ /* 0x000fe20000010000 */
[-CC-:B------:R-:W-:Y:S01]  /*7250*/  FFMA.FTZ R145, R114, R9.reuse, -R95.reuse ;  /* 0x0000000972917223 */ /* 0x180fe2000001085f */
[-CC-:B------:R-:W-:Y:S01]  /*7260*/  FFMA.FTZ R98, R98, R9.reuse, -R95.reuse ;  /* 0x0000000962627223 */ /* 0x180fe2000001085f */
[----:B------:R-:W0:Y:S01]  /*7270*/  MUFU.EX2 R2, R2 ;  /* 0x0000000200027308 */ /* 0x000e220000000800 */
[-CC-:B------:R-:W-:Y:S01]  /*7280*/  FFMA.FTZ R147, R118, R9.reuse, -R95.reuse ;  /* 0x0000000976937223 */ /* 0x180fe2000001085f */
[-CC-:B------:R-:W-:Y:S01]  /*7290*/  FFMA.FTZ R94, R94, R9.reuse, -R95.reuse ;  /* 0x000000095e5e7223 */ /* 0x180fe2000001085f */
[-CC-:B------:R-:W-:Y:S01]  /*72a0*/  FFMA.FTZ R141, R122, R9.reuse, -R95.reuse ;  /* 0x000000097a8d7223 */ /* 0x180fe2000001085f */
[----:B------:R1:W-:Y:S01]  /*72b0*/  @!P1 SYNCS.ARRIVE.TRANS64.RED.A1T0 RZ, [R107+URZ], RZ ;  /* 0x000000ff6bff99a7 */ /* 0x0003e2000810043f */
[-CC-:B------:R-:W-:Y:S01]  /*72c0*/  FFMA.FTZ R126, R126, R9.reuse, -R95.reuse ;  /* 0x000000097e7e7223 */ /* 0x180fe2000001085f */
[-CC-:B------:R-:W-:Y:S01]  /*72d0*/  FFMA.FTZ R214, R214, R9.reuse, -R95.reuse ;  /* 0x00000009d6d67223 */ /* 0x180fe2000001085f */
[-CC-:B------:R-:W-:Y:S01]  /*72e0*/  FFMA.FTZ R130, R130, R9.reuse, -R95.reuse ;  /* 0x0000000982827223 */ /* 0x180fe2000001085f */
[----:B------:R-:W2:Y:S01]  /*72f0*/  MUFU.EX2 R159, R159 ;  /* 0x0000009f009f7308 */ /* 0x000ea20000000800 */
[-CC-:B------:R-:W-:Y:S01]  /*7300*/  FFMA.FTZ R100, R100, R9.reuse, -R95.reuse ;  /* 0x0000000964647223 */ /* 0x180fe2000001085f */
[----:B------:R-:W-:Y:S01]  /*7310*/  FFMA.FTZ R134, R134, R9, -R95 ;  /* 0x0000000986867223 */ /* 0x000fe2000001085f */
[C---:B------:R-:W-:Y:S01]  /*7320*/  ISETP.GT.AND P2, PT, R10.reuse, UR58, PT ;  /* 0x0000003a0a007c0c */ /* 0x040fe2000bf44270 */
[----:B------:R-:W-:Y:S01]  /*7330*/  VIADD R10, R10, 0xffffffff ;  /* 0xffffffff0a0a7836 */ /* 0x000fe20000000000 */
[----:B------:R-:W-:-:S02]  /*7340*/  F2FP.BF16.F32.PACK_AB R152, R140, R89 ;  /* 0x000000598c98723e */ /* 0x000fc400000010ff */
[----:B------:R-:W-:Y:S01]  /*7350*/  F2FP.BF16.F32.PACK_AB R158, R138, R21 ;  /* 0x000000158a9e723e */ /* 0x000fe200000010ff */
[----:B------:R-:W3:Y:S01]  /*7360*/  MUFU.EX2 R112, R112 ;  /* 0x0000007000707308 */ /* 0x000ee20000000800 */
[----:B0-----:R-:W-:Y:S01]  /*7370*/  FFMA.FTZ R7, R2, R6, R157 ;  /* 0x0000000602077223 */ /* 0x001fe2000001009d */
[----:B------:R-:W-:Y:S01]  /*7380*/  FADD.FTZ R6, R140, R93 ;  /* 0x0000005d8c067221 */ /* 0x000fe20000010000 */
[----:B------:R-:W-:Y:S02]  /*7390*/  F2FP.BF16.F32.PACK_AB R154, R136, R91 ;  /* 0x0000005b889a723e */ /* 0x000fe400000010ff */
[----:B------:R-:W-:Y:S01]  /*73a0*/  FADD.FTZ R110, R88, R7 ;  /* 0x00000007586e7221 */ /* 0x000fe20000010000 */
[----:B------:R-:W-:Y:S01]  /*73b0*/  FADD.FTZ R93, R91, R6 ;  /* 0x000000065b5d7221 */ /* 0x000fe20000010000 */
[-C--:B------:R-:W-:Y:S01]  /*73c0*/  FFMA.FTZ R6, R102, R9.reuse, -R95 ;  /* 0x0000000966067223 */ /* 0x080fe2000001085f */
[----:B------:R-:W0:Y:S01]  /*73d0*/  MUFU.EX2 R153, R153 ;  /* 0x0000009900997308 */ /* 0x000e220000000800 */
[----:B--2---:R-:W-:Y:S01]  /*73e0*/  FADD.FTZ R7, R159, R110 ;  /* 0x0000006e9f077221 */ /* 0x004fe20000010000 */
[----:B------:R-:W-:Y:S01]  /*73f0*/  FADD.FTZ R93, R136, R93 ;  /* 0x0000005d885d7221 */ /* 0x000fe20000010000 */
[----:B------:R-:W-:Y:S01]  /*7400*/  FFMA.FTZ R95, R108, R9, -R95 ;  /* 0x000000096c5f7223 */ /* 0x000fe2000001085f */
[----:B------:R-:W-:-:S02]  /*7410*/  F2FP.BF16.F32.PACK_AB R150, R104, R11 ;  /* 0x0000000b6896723e */ /* 0x000fc400000010ff */
[----:B------:R-:W-:Y:S01]  /*7420*/  FADD.FTZ R110, R148, R93 ;  /* 0x0000005d946e7221 */ /* 0x000fe20000010000 */
[C---:B------:R-:W-:Y:S01]  /*7430*/  F2FP.BF16.F32.PACK_AB R148, R15.reuse, R148 ;  /* 0x000000940f94723e */ /* 0x040fe200000010ff */
[----:B------:R-:W2:Y:S01]  /*7440*/  MUFU.EX2 R116, R116 ;  /* 0x0000007400747308 */ /* 0x000ea20000000800 */
[----:B---3--:R-:W-:Y:S01]  /*7450*/  FADD.FTZ R102, R112, R7 ;  /* 0x0000000770667221 */ /* 0x008fe20000010000 */
[----:B------:R-:W-:Y:S01]  /*7460*/  FADD.FTZ R110, R15, R110 ;  /* 0x0000006e0f6e7221 */ /* 0x000fe20000010000 */
[----:B------:R-:W-:Y:S02]  /*7470*/  F2FP.BF16.F32.PACK_AB R157, R88, R157 ;  /* 0x0000009d589d723e */ /* 0x000fe400000010ff */
[----:B------:R-:W-:Y:S01]  /*7480*/  F2FP.BF16.F32.PACK_AB R159, R112, R159 ;  /* 0x0000009f709f723e */ /* 0x000fe200000010ff */
[----:B------:R-:W-:Y:S02]  /*7490*/  FADD.FTZ R93, R11, R110 ;  /* 0x0000006e0b5d7221 */ /* 0x000fe40000010000 */
[----:B------:R-:W3:Y:S01]  /*74a0*/  MUFU.EX2 R155, R155 ;  /* 0x0000009b009b7308 */ /* 0x000ee20000000800 */
[----:B0-----:R-:W-:Y:S01]  /*74b0*/  FADD.FTZ R7, R153, R102 ;  /* 0x0000006699077221 */ /* 0x001fe20000010000 */
[----:B------:R-:W-:-:S04]  /*74c0*/  FADD.FTZ R93, R104, R93 ;  /* 0x0000005d685d7221 */ /* 0x000fc80000010000 */
[----:B------:R-:W-:Y:S01]  /*74d0*/  FADD.FTZ R110, R144, R93 ;  /* 0x0000005d906e7221 */ /* 0x000fe20000010000 */
[C---:B------:R-:W-:Y:S01]  /*74e0*/  F2FP.BF16.F32.PACK_AB R144, R97.reuse, R144 ;  /* 0x000000906190723e */ /* 0x040fe200000010ff */
[----:B------:R-:W0:Y:S01]  /*74f0*/  MUFU.EX2 R120, R120 ;  /* 0x0000007800787308 */ /* 0x000e220000000800 */
[C---:B--2---:R-:W-:Y:S01]  /*7500*/  FADD.FTZ R102, R116.reuse, R7 ;  /* 0x0000000774667221 */ /* 0x044fe20000010000 */
[----:B------:R-:W-:Y:S01]  /*7510*/  FADD.FTZ R93, R97, R110 ;  /* 0x0000006e615d7221 */ /* 0x000fe20000010000 */
[----:B------:R-:W-:-:S03]  /*7520*/  F2FP.BF16.F32.PACK_AB R153, R116, R153 ;  /* 0x000000997499723e */ /* 0x000fc600000010ff */
[----:B------:R-:W-:Y:S01]  /*7530*/  FADD.FTZ R110, R146, R93 ;  /* 0x0000005d926e7221 */ /* 0x000fe20000010000 */
[----:B------:R-:W-:Y:S01]  /*7540*/  F2FP.BF16.F32.PACK_AB R146, R99, R146 ;  /* 0x000000926392723e */ /* 0x000fe200000010ff */
[----:B------:R-:W2:Y:S01]  /*7550*/  MUFU.EX2 R149, R149 ;  /* 0x0000009500957308 */ /* 0x000ea20000000800 */
[----:B---3--:R-:W-:Y:S01]  /*7560*/  FADD.FTZ R7, R155, R102 ;  /* 0x000000669b077221 */ /* 0x008fe20000010000 */
[----:B------:R-:W-:-:S06]  /*7570*/  FADD.FTZ R110, R99, R110 ;  /* 0x0000006e636e7221 */ /* 0x000fcc0000010000 */
[----:B------:R-:W3:Y:S01]  /*7580*/  MUFU.EX2 R106, R106 ;  /* 0x0000006a006a7308 */ /* 0x000ee20000000800 */
[C---:B0-----:R-:W-:Y:S01]  /*7590*/  FADD.FTZ R102, R120.reuse, R7 ;  /* 0x0000000778667221 */ /* 0x041fe20000010000 */
[----:B------:R-:W-:-:S06]  /*75a0*/  F2FP.BF16.F32.PACK_AB R155, R120, R155 ;  /* 0x0000009b789b723e */ /* 0x000fcc00000010ff */
[----:B------:R-:W0:Y:S01]  /*75b0*/  MUFU.EX2 R151, R151 ;  /* 0x0000009700977308 */ /* 0x000e220000000800 */
[----:B--2---:R-:W-:-:S07]  /*75c0*/  FADD.FTZ R7, R149, R102 ;  /* 0x0000006695077221 */ /* 0x004fce0000010000 */
[----:B------:R2:W4:Y:S01]  /*75d0*/  MUFU.EX2 R8, R156 ;  /* 0x0000009c00087308 */ /* 0x0005220000000800 */
[C---:B---3--:R-:W-:Y:S01]  /*75e0*/  FADD.FTZ R102, R106.reuse, R7 ;  /* 0x000000076a667221 */ /* 0x048fe20000010000 */
[----:B------:R-:W-:-:S06]  /*75f0*/  F2FP.BF16.F32.PACK_AB R149, R106, R149 ;  /* 0x000000956a95723e */ /* 0x000fcc00000010ff */
[----:B------:R-:W3:Y:S01]  /*7600*/  MUFU.EX2 R145, R145 ;  /* 0x0000009100917308 */ /* 0x000ee20000000800 */
[----:B0-----:R-:W-:Y:S01]  /*7610*/  FADD.FTZ R7, R151, R102 ;  /* 0x0000006697077221 */ /* 0x001fe20000010000 */
[----:B--2---:R-:W-:-:S06]  /*7620*/  F2FP.BF16.F32.PACK_AB R156, R90, R13 ;  /* 0x0000000d5a9c723e */ /* 0x004fcc00000010ff */
[----:B------:R-:W0:Y:S01]  /*7630*/  MUFU.EX2 R98, R98 ;  /* 0x0000006200627308 */ /* 0x000e220000000800 */
[----:B----4-:R-:W-:-:S07]  /*7640*/  F2FP.BF16.F32.PACK_AB R151, R8, R151 ;  /* 0x000000970897723e */ /* 0x010fce00000010ff */
[----:B------:R-:W2:Y:S08]  /*7650*/  MUFU.EX2 R147, R147 ;  /* 0x0000009300937308 */ /* 0x000eb00000000800 */
[----:B------:R-:W4:Y:S08]  /*7660*/  MUFU.EX2 R6, R6 ;  /* 0x0000000600067308 */ /* 0x000f300000000800 */
[----:B-1----:R1:W-:Y:S08]  /*7670*/  MUFU.EX2 R107, R94 ;  /* 0x0000005e006b7308 */ /* 0x0023f00000000800 */
[----:B------:R-:W5:Y:S01]  /*7680*/  MUFU.EX2 R101, R101 ;  /* 0x0000006500657308 */ /* 0x000f620000000800 */
[----:B-1----:R-:W-:Y:S01]  /*7690*/  FADD.FTZ R94, R8, R7 ;  /* 0x00000007085e7221 */ /* 0x002fe20000010000 */
[----:B------:R-:W-:-:S03]  /*76a0*/  IMAD.MOV.U32 R8, RZ, RZ, R14 ;  /* 0x000000ffff087224 */ /* 0x000fc600078e000e */
[----:B---3--:R-:W-:Y:S01]  /*76b0*/  FADD.FTZ R7, R145, R94 ;  /* 0x0000005e91077221 */ /* 0x008fe20000010000 */
[C---:B0-----:R-:W-:Y:S02]  /*76c0*/  F2FP.BF16.F32.PACK_AB R145, R98.reuse, R145 ;  /* 0x000000916291723e */ /* 0x041fe400000010ff */
[----:B------:R-:W0:Y:S01]  /*76d0*/  MUFU.EX2 R141, R141 ;  /* 0x0000008d008d7308 */ /* 0x000e220000000800 */
[----:B------:R-:W-:-:S04]  /*76e0*/  FADD.FTZ R90, R98, R7 ;  /* 0x00000007625a7221 */ /* 0x000fc80000010000 */
[----:B--2---:R-:W-:Y:S01]  /*76f0*/  FADD.FTZ R7, R147, R90 ;  /* 0x0000005a93077221 */ /* 0x004fe20000010000 */
[C---:B----4-:R-:W-:Y:S02]  /*7700*/  F2FP.BF16.F32.PACK_AB R147, R6.reuse, R147 ;  /* 0x000000930693723e */ /* 0x050fe400000010ff */
[----:B------:R-:W1:Y:S01]  /*7710*/  MUFU.EX2 R20, R20 ;  /* 0x0000001400147308 */ /* 0x000e620000000800 */
[----:B------:R-:W-:Y:S01]  /*7720*/  FADD.FTZ R90, R6, R7 ;  /* 0x00000007065a7221 */ /* 0x000fe20000010000 */
[----:B-----5:R-:W-:-:S06]  /*7730*/  FADD.FTZ R93, R101, R110 ;  /* 0x0000006e655d7221 */ /* 0x020fcc0000010000 */
[----:B------:R-:W2:Y:S01]  /*7740*/  MUFU.EX2 R142, R142 ;  /* 0x0000008e008e7308 */ /* 0x000ea20000000800 */
[----:B0-----:R-:W-:Y:S01]  /*7750*/  FADD.FTZ R90, R141, R90 ;  /* 0x0000005a8d5a7221 */ /* 0x001fe20000010000 */
[----:B------:R-:W-:-:S03]  /*7760*/  F2FP.BF16.F32.PACK_AB R141, R107, R141 ;  /* 0x0000008d6b8d723e */ /* 0x000fc600000010ff */
[----:B------:R-:W-:-:S03]  /*7770*/  FADD.FTZ R90, R107, R90 ;  /* 0x0000005a6b5a7221 */ /* 0x000fc60000010000 */
        /* <DEDUP_REMOVED lines=26> */
[----:B--2---:R-:W-:Y:S01]  /*7920*/  FADD.FTZ R90, R139, R90 ;  /* 0x0000005a8b5a7221 */ /* 0x004fe20000010000 */
[C---:B0-----:R-:W-:Y:S01]  /*7930*/  FADD.FTZ R7, R3.reuse, R20 ;  /* 0x0000001403077221 */ /* 0x041fe20000010000 */
[----:B------:R-:W-:Y:S01]  /*7940*/  F2FP.BF16.F32.PACK_AB R138, R3, R96 ;  /* 0x00000060038a723e */ /* 0x000fe200000010ff */
[----:B------:R-:W-:Y:S02]  /*7950*/  IMAD.MOV.U32 R3, RZ, RZ, R12 ;  /* 0x000000ffff037224 */ /* 0x000fe400078e000c */
[C---:B-1----:R-:W-:Y:S01]  /*7960*/  FADD.FTZ R6, R95.reuse, R90 ;  /* 0x0000005a5f067221 */ /* 0x042fe20000010000 */
[----:B------:R-:W-:Y:S01]  /*7970*/  F2FP.BF16.F32.PACK_AB R139, R95, R139 ;  /* 0x0000008b5f8b723e */ /* 0x000fe200000010ff */
[----:B------:R-:W-:Y:S06]  /*7980*/  @P2 BRA `(.L_x_1172) ;  /* 0xffffffd000b82947 */ /* 0x000fec000383ffff */
[----:B------:R-:W-:Y:S01]  /*7990*/  IMAD.MOV.U32 R8, RZ, RZ, R14 ;  /* 0x000000ffff087224 */ /* 0x000fe200078e000e */
[----:B------:R-:W-:Y:S01]  /*79a0*/  UMOV UR36, UR4 ;  /* 0x0000000400247c82 */ /* 0x000fe20008000000 */
[----:B------:R-:W-:Y:S01]  /*79b0*/  IMAD.MOV.U32 R3, RZ, RZ, R12 ;  /* 0x000000ffff037224 */ /* 0x000fe200078e000c */
[----:B------:R-:W-:-:S06]  /*79c0*/  UMOV UR38, UR7 ;  /* 0x0000000700267c82 */ /* 0x000fcc0008000000 */
.L_x_1155:
[----:B------:R-:W-:Y:S01]  /*79d0*/  ULDC UR4, c[0x0][0x448] ;  /* 0x0001120000047ab9 */ /* 0x000fe20000000800 */
[----:B------:R-:W-:Y:S01]  /*79e0*/  IADD3 R11, R16, 0x1, -R17 ;  /* 0x00000001100b7810 */ /* 0x000fe20007ffe811 */
[----:B------:R-:W-:Y:S01]  /*79f0*/  UISETP.NE.AND UP0, UPT, UR4, 0x1, UPT ;  /* 0x000000010400788c */ /* 0x000fe2000bf05270 */
[----:B------:R-:W-:Y:S02]  /*7a00*/  ULDC UR10, c[0x0][0x9e4] ;  /* 0x00027900000a7ab9 */ /* 0x000fe40000000800 */
[----:B------:R-:W-:Y:S01]  /*7a10*/  R2UR UR7, R11 ;  /* 0x000000000b0772ca */ /* 0x000fe200000e0000 */
[----:B------:R-:W-:Y:S02]  /*7a20*/  UISETP.GE.AND UP1, UPT, UR10, 0x1, UPT ;  /* 0x000000010a00788c */ /* 0x000fe4000bf26270 */
[----:B------:R-:W-:-:S04]  /*7a30*/  UIADD3 UR6, UR39, 0x7f, URZ ;  /* 0x0000007f27067890 */ /* 0x000fc8000fffe03f */
[----:B------:R-:W-:Y:S01]  /*7a40*/  PLOP3.LUT P2, PT, PT, PT, UP1, 0x40, 0x0 ;  /* 0x000000000000781c */ /* 0x000fe20003f4e818 */
[----:B------:R-:W-:Y:S01]  /*7a50*/  @UP0 ULDC UR4, c[0x0][0x44c] ;  /* 0x0001130000040ab9 */ /* 0x000fe20000000800 */
[----:B------:R-:W-:Y:S01]  /*7a60*/  @UP0 ULDC UR11, c[0x0][0x450] ;  /* 0x00011400000b0ab9 */ /* 0x000fe20000000800 */
[----:B------:R-:W-:-:S04]  /*7a70*/  UIMAD.WIDE.U32 UR4, UR6, UR4, URZ ;  /* 0x00000004060472a5 */ /* 0x000fc8000f8e003f */
[----:B------:R-:W-:-:S04]  /*7a80*/  @UP0 USHF.R.U32.HI UR6, URZ, UR11, UR5 ;  /* 0x0000000b3f060299 */ /* 0x000fc80008011605 */
[----:B------:R-:W-:-:S04]  /*7a90*/  UIADD3 UR6, UR7, UR6, URZ ;  /* 0x0000000607067290 */ /* 0x000fc8000fffe03f */
[----:B------:R-:W-:Y:S01]  /*7aa0*/  UIADD3 UR14, UR6, -UR14, URZ ;  /* 0x8000000e060e7290 */ /* 0x000fe2000fffe03f */
[----:B------:R-:W-:Y:S11]  /*7ab0*/  @P2 BRA `(.L_x_1173) ;  /* 0x0000000000482947 */ /* 0x000ff60003800000 */
[----:B------:R-:W-:Y:S02]  /*7ac0*/  UMOV UR11, UR6 ;  /* 0x00000006000b7c82 */ /* 0x000fe40008000000 */
        /* <DEDUP_REMOVED lines=10> */
.L_x_1174:
[----:B------:R-:W-:-:S11]  /*7b70*/  UISETP.NE.AND UP2, UPT, UR10, 0x1, UPT ;  /* 0x000000010a00788c */ /* 0x000fd6000bf45270 */
[----:B------:R-:W-:Y:S02]  /*7b80*/  @UP2 ULDC.64 UR4, c[0x0][0x9e8] ;  /* 0x00027a0000042ab9 */ /* 0x000fe40000000a00 */
[----:B------:R-:W-:-:S04]  /*7b90*/  UIMAD.WIDE.U32 UR6, UR11, UR4, URZ ;  /* 0x000000040b0672a5 */ /* 0x000fc8000f8e003f */
[----:B------:R-:W-:-:S12]  /*7ba0*/  @UP2 USHF.R.U32.HI UR11, URZ, UR5, UR7 ;  /* 0x000000053f0b2299 */ /* 0x000fd80008011607 */
.L_x_1175:
[----:B------:R-:W-:-:S04]  /*7bb0*/  UIMAD UR10, UR11, UR10, URZ ;  /* 0x0000000a0b0a72a4 */ /* 0x000fc8000f8e023f */
[----:B------:R-:W-:-:S04]  /*7bc0*/  UISETP.LT.AND UP2, UPT, UR14, UR10, UPT ;  /* 0x0000000a0e00728c */ /* 0x000fc8000bf41270 */
[----:B------:R-:W-:-:S12]  /*7bd0*/  USEL UR14, UR14, UR10, !UP2 ;  /* 0x0000000a0e0e7287 */ /* 0x000fd8000d000000 */
.L_x_1173:
[----:B------:R-:W-:-:S04]  /*7be0*/  UIADD3 UR4, UR14, 0x5f, URZ ;  /* 0x0000005f0e047890 */ /* 0x000fc8000fffe03f */
[----:B------:R-:W-:-:S04]  /*7bf0*/  UIMAD.WIDE UR4, UR4, 0x2aaaaaab, URZ ;  /* 0x2aaaaaab040478a5 */ /* 0x000fc8000f8e023f */
[----:B------:R-:W-:-:S04]  /*7c00*/  USHF.R.U32.HI UR4, URZ, 0x1f, UR5 ;  /* 0x0000001f3f047899 */ /* 0x000fc80008011605 */
[----:B------:R-:W-:-:S04]  /*7c10*/  ULEA.HI.SX32 UR4, UR5, UR4, 0x1c ;  /* 0x0000000405047291 */ /* 0x000fc8000f8fe23f */
[----:B------:R-:W-:-:S04]  /*7c20*/  UISETP.LT.AND UP2, UPT, UR61, UR4, UPT ;  /* 0x000000043d00728c */ /* 0x000fc8000bf41270 */
[----:B------:R-:W-:-:S06]  /*7c30*/  USEL UR58, UR61, UR4, !UP2 ;  /* 0x000000043d3a7287 */ /* 0x000fcc000d000000 */
[----:B------:R-:W-:-:S13]  /*7c40*/  ISETP.GE.AND P2, PT, R10, UR58, PT ;  /* 0x0000003a0a007c0c */ /* 0x000fda000bf46270 */
[----:B------:R-:W-:Y:S05]  /*7c50*/  @!P2 BRA `(.L_x_1176) ;  /* 0x0000001800f4a947 */ /* 0x000fea0003800000 */
[----:B------:R-:W-:Y:S01]  /*7c60*/  IMAD.MOV.U32 R11, RZ, RZ, R8 ;  /* 0x000000ffff0b7224 */ /* 0x000fe200078e0008 */
[----:B------:R-:W-:Y:S01]  /*7c70*/  UMOV UR6, UR38 ;  /* 0x0000002600067c82 */ /* 0x000fe20008000000 */
[----:B------:R-:W-:Y:S01]  /*7c80*/  IMAD.MOV.U32 R12, RZ, RZ, R3 ;  /* 0x000000ffff0c7224 */ /* 0x000fe200078e0003 */
[----:B------:R-:W-:-:S06]  /*7c90*/  UMOV UR4, UR36 ;  /* 0x0000002400047c82 */ /* 0x000fcc0008000000 */
.L_x_1185:
[----:B------:R-:W-:-:S04]  /*7ca0*/  UIADD3 UR7, UR4, 0x1, URZ ;  /* 0x0000000104077890 */ /* 0x000fc8000fffe03f */
[----:B------:R-:W-:-:S04]  /*7cb0*/  UISETP.NE.AND UP2, UPT, UR7, 0x2, UPT ;  /* 0x000000020700788c */ /* 0x000fc8000bf45270 */
[----:B------:R-:W-:Y:S02]  /*7cc0*/  USEL UR7, UR7, URZ, UP2 ;  /* 0x0000003f07077287 */ /* 0x000fe40009000000 */
[----:B------:R-:W-:-:S04]  /*7cd0*/  USEL UR38, URZ, 0x1, UP2 ;  /* 0x000000013f267887 */ /* 0x000fc80009000000 */
[----:B------:R-:W-:Y:S01]  /*7ce0*/  ULOP3.LUT UR38, UR6, UR38, URZ, 0x3c, !UPT ;  /* 0x0000002606267292 */ /* 0x000fe2000f8e3c3f */
[----:B------:R-:W-:Y:S01]  /*7cf0*/  UMOV UR36, UR7 ;  /* 0x0000000700247c82 */ /* 0x000fe20008000000 */
[----:B------:R-:W-:Y:S10]  /*7d00*/  @!P0 BRA `(.L_x_1177) ;  /* 0x0000000000048947 */ /* 0x000ff40003800000 */
[----:B------:R-:W-:Y:S01]  /*7d10*/  BPT.TRAP 0x1 ;  /* 0x000000040000795c */ /* 0x000fe20000300000 */
.L_x_1177:
[----:B------:R-:W-:Y:S01]  /*7d20*/  ULEA UR5, UR36, UR37, 0x3 ;  /* 0x0000002524057291 */ /* 0x000fe2000f8e183f */
[----:B------:R-:W-:-:S05]  /*7d30*/  IMAD.U32 R3, RZ, RZ, UR38 ;  /* 0x00000026ff037e24 */ /* 0x000fca000f8e00ff */
[----:B------:R-:W-:-:S04]  /*7d40*/  SHF.L.U32 R3, R3, 0x1f, RZ ;  /* 0x0000001f03037819 */ /* 0x000fc800000006ff */
[----:B------:R0:W1:Y:S01]  /*7d50*/  SYNCS.PHASECHK.TRANS64.TRYWAIT P2, [UR5+0x2a830], R3 ;  /* 0x02a83003ff0075a7 */ /* 0x0000620008040145 */
[----:B------:R-:W-:Y:S05]  /*7d60*/  @!P0 BRA `(.L_x_1178) ;  /* 0x0000000000048947 */ /* 0x000fea0003800000 */
[----:B------:R-:W-:Y:S01]  /*7d70*/  BPT.TRAP 0x1 ;  /* 0x000000040000795c */ /* 0x000fe20000300000 */
.L_x_1178:
[----:B-1----:R-:W-:Y:S05]  /*7d80*/  @P2 BRA `(.L_x_1179) ;  /* 0x0000000000082947 */ /* 0x002fea0003800000 */
[----:B------:R-:W1:Y:S02]  /*7d90*/  SYNCS.PHASECHK.TRANS64.TRYWAIT P2, [UR5+0x2a830], R3 ;  /* 0x02a83003ff0075a7 */ /* 0x000e640008040145 */
[----:B-1----:R-:W-:Y:S05]  /*7da0*/  @!P2 BRA `(.L_x_1180) ;  /* 0x000000fc0090a947 */ /* 0x002fea0003800000 */
.L_x_1179:
        /* <DEDUP_REMOVED lines=131> */
.L_x_1181:
[----:B------:R-:W-:Y:S01]  /*85e0*/  ULEA UR5, UR4, UR37, 0x3 ;  /* 0x0000002504057291 */ /* 0x000fe2000f8e183f */
[----:B------:R-:W-:-:S05]  /*85f0*/  IMAD.U32 R0, RZ, RZ, UR6 ;  /* 0x00000006ff007e24 */ /* 0x000fca000f8e00ff */
[----:B------:R-:W-:-:S04]  /*8600*/  SHF.L.U32 R0, R0, 0x1f, RZ ;  /* 0x0000001f00007819 */ /* 0x000fc800000006ff */
[----:B------:R2:W3:Y:S01]  /*8610*/  SYNCS.PHASECHK.TRANS64.TRYWAIT P2, [UR5+0x2a850], R0 ;  /* 0x02a85000ff0075a7 */ /* 0x0004e20008040145 */
[----:B------:R-:W-:Y:S05]  /*8620*/  @!P0 BRA `(.L_x_1182) ;  /* 0x0000000000048947 */ /* 0x000fea0003800000 */
[----:B------:R-:W-:Y:S01]  /*8630*/  BPT.TRAP 0x1 ;  /* 0x000000040000795c */ /* 0x000fe20000300000 */
.L_x_1182:
[----:B---3--:R-:W-:Y:S05]  /*8640*/  @P2 BRA `(.L_x_1183) ;  /* 0x0000000000082947 */ /* 0x008fea0003800000 */
[----:B------:R-:W3:Y:S02]  /*8650*/  SYNCS.PHASECHK.TRANS64.TRYWAIT P2, [UR5+0x2a850], R0 ;  /* 0x02a85000ff0075a7 */ /* 0x000ee40008040145 */
[----:B---3--:R-:W-:Y:S05]  /*8660*/  @!P2 BRA `(.L_x_1184) ;  /* 0x000000f40078a947 */ /* 0x008fea0003800000 */
.L_x_1183:
[----:B------:R-:W-:Y:S01]  /*8670*/  UIADD3 UR6, UR37, 0x400, URZ ;  /* 0x0000040025067890 */ /* 0x000fe2000fffe03f */
[----:B------:R-:W-:Y:S01]  /*8680*/  WARPGROUP.ARRIVE ;  /* 0x00000000000079c5 */ /* 0x000fe20000000000 */
[----:B------:R-:W-:Y:S01]  /*8690*/  UMOV UR11, 0x40000040 ;  /* 0x40000040000b7882 */ /* 0x000fe20000000000 */
[----:B0-2---:R-:W-:Y:S01]  /*86a0*/  FMNMX.FTZ R0, R88, R12, !PT ;  /* 0x0000000c58007209 */ /* 0x005fe20007810000 */
[----:B------:R-:W-:Y:S01]  /*86b0*/  USHF.R.U32.HI UR6, URZ, 0x4, UR6 ;  /* 0x000000043f067899 */ /* 0x000fe20008011606 */
[----:B-1----:R-:W-:Y:S01]  /*86c0*/  FMNMX.FTZ R8, R90, R11, !PT ;  /* 0x0000000b5a087209 */ /* 0x002fe20007810000 */
[----:B------:R-:W0:Y:S01]  /*86d0*/  LDC R9, c[0x0][0x988] ;  /* 0x00026200ff097b82 */ /* 0x000e220000000800 */
[----:B------:R-:W-:Y:S01]  /*86e0*/  FMNMX.FTZ R3, R89, R0, !PT ;  /* 0x0000000059037209 */ /* 0x000fe20007810000 */
[----:B------:R-:W-:Y:S01]  /*86f0*/  ULOP3.LUT UR6, UR6, 0x3fff, URZ, 0xc0, !UPT ;  /* 0x00003fff06067892 */ /* 0x000fe2000f8ec03f */
[----:B------:R-:W-:Y:S02]  /*8700*/  FMNMX.FTZ R15, R91, R8, !PT ;  /* 0x000000085b0f7209 */ /* 0x000fe40007810000 */
[----:B------:R-:W-:Y:S01]  /*8710*/  FMNMX.FTZ R0, R92, R3, !PT ;  /* 0x000000035c007209 */ /* 0x000fe20007810000 */
[----:B------:R-:W-:Y:S01]  /*8720*/  ULOP3.LUT UR6, UR6, 0x3000000, URZ, 0xfc, !UPT ;  /* 0x0300000006067892 */ /* 0x000fe2000f8efc3f */
[----:B------:R-:W-:-:S02]  /*8730*/  FMNMX.FTZ R8, R94, R15, !PT ;  /* 0x0000000f5e087209 */ /* 0x000fc40007810000 */
[----:B------:R-:W-:Y:S01]  /*8740*/  FMNMX.FTZ R3, R93, R0, !PT ;  /* 0x000000005d037209 */ /* 0x000fe20007810000 */
[----:B------:R-:W-:Y:S01]  /*8750*/  UIMAD UR4, UR4, 0x600, UR6 ;  /* 0x00000600040478a4 */ /* 0x000fe2000f8e0206 */
[----:B------:R-:W-:Y:S02]  /*8760*/  FMNMX.FTZ R15, R95, R8, !PT ;  /* 0x000000085f0f7209 */ /* 0x000fe40007810000 */
[----:B------:R-:W-:Y:S01]  /*8770*/  FMNMX.FTZ R0, R96, R3, !PT ;  /* 0x0000000360007209 */ /* 0x000fe20007810000 */
[----:B------:R-:W-:Y:S01]  /*8780*/  UIADD3 UR6, UR4, 0x280, URZ ;  /* 0x0000028004067890 */ /* 0x000fe2000fffe03f */
[----:B------:R-:W-:Y:S02]  /*8790*/  FMNMX.FTZ R8, R98, R15, !PT ;  /* 0x0000000f62087209 */ /* 0x000fe40007810000 */
[----:B------:R-:W-:Y:S01]  /*87a0*/  UMOV UR10, UR4 ;  /* 0x00000004000a7c82 */ /* 0x000fe20008000000 */
[----:B------:R-:W-:Y:S01]  /*87b0*/  FMNMX.FTZ R3, R97, R0, !PT ;  /* 0x0000000061037209 */ /* 0x000fe20007810000 */
[----:B------:R-:W-:Y:S01]  /*87c0*/  HGMMA.64x128x16.F32.BF16 R24, R156, gdesc[UR8].tnspB, R24, gsb0 ;  /* 0x41e000089c187df0 */ /* 0x000fe20008001818 */
[----:B------:R-:W-:Y:S01]  /*87d0*/  UIADD3 UR10, UR4, 0x80, URZ ;  /* 0x00000080040a7890 */ /* 0x000fe2000fffe03f */
[----:B------:R-:W-:Y:S01]  /*87e0*/  FMNMX.FTZ R15, R99, R8, !PT ;  /* 0x00000008630f7209 */ /* 0x000fe20007810000 */
[----:B------:R-:W-:Y:S01]  /*87f0*/  UMOV UR11, 0x40000040 ;  /* 0x40000040000b7882 */ /* 0x000fe20000000000 */
[----:B------:R-:W-:-:S02]  /*8800*/  FMNMX.FTZ R0, R100, R3, !PT ;  /* 0x0000000364007209 */ /* 0x000fc40007810000 */
[----:B------:R-:W-:Y:S02]  /*8810*/  FMNMX.FTZ R8, R102, R15, !PT ;  /* 0x0000000f66087209 */ /* 0x000fe40007810000 */
[----:B------:R-:W-:Y:S02]  /*8820*/  FMNMX.FTZ R3, R101, R0, !PT ;  /* 0x0000000065037209 */ /* 0x000fe40007810000 */
[----:B------:R-:W-:Y:S02]  /*8830*/  FMNMX.FTZ R21, R103, R8, !PT ;  /* 0x0000000867157209 */ /* 0x000fe40007810000 */
[----:B------:R-:W-:Y:S02]  /*8840*/  FMNMX.FTZ R0, R104, R3, !PT ;  /* 0x0000000368007209 */ /* 0x000fe40007810000 */
[----:B------:R-:W-:Y:S02]  /*8850*/  FMNMX.FTZ R8, R106, R21, !PT ;  /* 0x000000156a087209 */ /* 0x000fe40007810000 */
[----:B------:R-:W-:-:S02]  /*8860*/  FMNMX.FTZ R3, R105, R0, !PT ;  /* 0x0000000069037209 */ /* 0x000fc40007810000 */
[----:B------:R-:W-:Y:S02]  /*8870*/  FMNMX.FTZ R21, R107, R8, !PT ;  /* 0x000000086b157209 */ /* 0x000fe40007810000 */
[----:B------:R-:W-:Y:S02]  /*8880*/  FMNMX.FTZ R0, R108, R3, !PT ;  /* 0x000000036c007209 */ /* 0x000fe40007810000 */
[----:B------:R-:W-:Y:S02]  /*8890*/  FMNMX.FTZ R8, R110, R21, !PT ;  /* 0x000000156e087209 */ /* 0x000fe40007810000 */
[----:B------:R-:W-:Y:S02]  /*88a0*/  FMNMX.FTZ R3, R109, R0, !PT ;  /* 0x000000006d037209 */ /* 0x000fe40007810000 */
[C---:B------:R-:W-:Y:S01]  /*88b0*/  ISETP.GT.AND P2, PT, R10.reuse, UR58, PT ;  /* 0x0000003a0a007c0c */ /* 0x040fe2000bf44270 */
[----:B------:R-:W-:Y:S01]  /*88c0*/  VIADD R10, R10, 0xffffffff ;  /* 0xffffffff0a0a7836 */ /* 0x000fe20000000000 */
        /* <DEDUP_REMOVED lines=12> */
[----:B------:R-:W1:Y:S02]  /*8990*/  SHFL.BFLY PT, R3, R0, 0x2, 0x1f ;  /* 0x0c401f0000037f89 */ /* 0x000e6400000e0000 */
[----:B-1----:R-:W-:-:S05]  /*89a0*/  FMNMX.FTZ R14, R0, R3, !PT ;  /* 0x00000003000e7209 */ /* 0x002fca0007810000 */
[----:B------:R-:W1:Y:S02]  /*89b0*/  SHFL.BFLY PT, R3, R14, 0x1, 0x1f ;  /* 0x0c201f000e037f89 */ /* 0x000e6400000e0000 */
[----:B-1----:R-:W-:-:S05]  /*89c0*/  FMNMX.FTZ R3, R14, R3, !PT ;  /* 0x000000030e037209 */ /* 0x002fca0007810000 */
[----:B------:R-:W-:-:S04]  /*89d0*/  FADD.FTZ R2, -R3, R12 ;  /* 0x0000000c03027221 */ /* 0x000fc80000010100 */
[-C--:B0-----:R-:W-:Y:S01]  /*89e0*/  FMUL.FTZ R12, R2, R9.reuse ;  /* 0x00000009020c7220 */ /* 0x081fe20000410000 */
[-C--:B------:R-:W-:Y:S01]  /*89f0*/  FMUL.FTZ R2, R3, R9.reuse ;  /* 0x0000000903027220 */ /* 0x080fe20000410000 */
[----:B------:R-:W-:Y:S02]  /*8a00*/  WARPGROUP.DEPBAR.LE gsb0, 0x0 ;  /* 0x00008000000079c5 */ /* 0x000fe40000010000 */
[----:B------:R-:W-:Y:S01]  /*8a10*/  WARPGROUP.ARRIVE ;  /* 0x00000000000079c5 */ /* 0x000fe20000000000 */
[-CC-:B------:R-:W-:Y:S01]  /*8a20*/  FFMA.FTZ R156, R89, R9.reuse, -R2.reuse ;  /* 0x00000009599c7223 */ /* 0x180fe20000010802 */
[----:B------:R-:W-:Y:S01]  /*8a30*/  FMNMX.FTZ R89, R111, R8, !PT ;  /* 0x000000086f597209 */ /* 0x000fe20007810000 */
[-CC-:B------:R-:W-:Y:S01]  /*8a40*/  FFMA.FTZ R15, R93, R9.reuse, -R2.reuse ;  /* 0x000000095d0f7223 */ /* 0x180fe20000010802 */
[-CC-:B------:R-:W-:Y:S01]  /*8a50*/  FFMA.FTZ R21, R97, R9.reuse, -R2.reuse ;  /* 0x0000000961157223 */ /* 0x180fe20000010802 */
[--C-:B------:R-:W-:Y:S01]  /*8a60*/  FFMA.FTZ R13, R88, R9, -R2.reuse ;  /* 0x00000009580d7223 */ /* 0x100fe20000010802 */
[----:B------:R-:W-:Y:S01]  /*8a70*/  HGMMA.64x128x16.F32.BF16 R24, R152, gdesc[UR8].tnspB, R24, gsb0 ;  /* 0x41e0000898187df0 */ /* 0x000fe20008001818 */
[----:B------:R-:W-:Y:S01]  /*8a80*/  UIADD3 UR10, UR4, 0x100, URZ ;  /* 0x00000100040a7890 */ /* 0x000fe2000fffe03f */
[----:B------:R-:W-:Y:S01]  /*8a90*/  FMNMX.FTZ R8, R114, R89, !PT ;  /* 0x0000005972087209 */ /* 0x000fe20007810000 */
[----:B------:R-:W-:Y:S01]  /*8aa0*/  UMOV UR11, 0x40000040 ;  /* 0x40000040000b7882 */ /* 0x000fe20000000000 */
[-CC-:B------:R-:W-:Y:S01]  /*8ab0*/  FFMA.FTZ R158, R92, R9.reuse, -R2.reuse ;  /* 0x000000095c9e7223 */ /* 0x180fe20000010802 */
[----:B------:R0:W-:Y:S01]  /*8ac0*/  MUFU.EX2 R0, R12 ;  /* 0x0000000c00007308 */ /* 0x0001e20000000800 */
        /* <DEDUP_REMOVED lines=9> */
[-CC-:B0-----:R-:W-:Y:S01]  /*8b60*/  FFMA.FTZ R12, R120, R9.reuse, -R2.reuse ;  /* 0x00000009780c7223 */ /* 0x181fe20000010802 */
[----:B------:R-:W-:Y:S01]  /*8b70*/  FFMA.FTZ R133, R133, R9, -R2 ;  /* 0x0000000985857223 */ /* 0x000fe20000010802 */
[----:B------:R-:W0:Y:S01]  /*8b80*/  MUFU.EX2 R13, R13 ;  /* 0x0000000d000d7308 */ /* 0x000e220000000800 */
[----:B------:R-:W-:-:S04]  /*8b90*/  FMNMX.FTZ R8, R122, R93, !PT ;  /* 0x0000005d7a087209 */ /* 0x000fc80007810000 */
[----:B------:R-:W-:-:S03]  /*8ba0*/  FMNMX.FTZ R93, R123, R8, !PT ;  /* 0x000000087b5d7209 */ /* 0x000fc60007810000 */
[----:B------:R-:W1:Y:S01]  /*8bb0*/  MUFU.EX2 R156, R156 ;  /* 0x0000009c009c7308 */ /* 0x000e620000000800 */
[----:B------:R-:W-:Y:S01]  /*8bc0*/  FMNMX.FTZ R8, R126, R93, !PT ;  /* 0x0000005d7e087209 */ /* 0x000fe20007810000 */
[-CC-:B------:R-:W-:Y:S01]  /*8bd0*/  FFMA.FTZ R93, R105, R9.reuse, -R2.reuse ;  /* 0x00000009695d7223 */ /* 0x180fe20000010802 */
[-CC-:B------:R-:W-:Y:S01]  /*8be0*/  FFMA.FTZ R105, R117, R9.reuse, -R2.reuse ;  /* 0x0000000975697223 */ /* 0x180fe20000010802 */
[----:B------:R-:W-:Y:S01]  /*8bf0*/  FFMA.FTZ R117, R129, R9, -R2 ;  /* 0x0000000981757223 */ /* 0x000fe20000010802 */
[----:B------:R-:W-:-:S03]  /*8c00*/  FMNMX.FTZ R97, R127, R8, !PT ;  /* 0x000000087f617209 */ /* 0x000fc60007810000 */
[----:B------:R-:W2:Y:S01]  /*8c10*/  MUFU.EX2 R158, R158 ;  /* 0x0000009e009e7308 */ /* 0x000ea20000000800 */
[----:B------:R-:W-:Y:S01]  /*8c20*/  FMNMX.FTZ R8, R130, R97, !PT ;  /* 0x0000006182087209 */ /* 0x000fe20007810000 */
[----:B0-----:R-:W-:-:S03]  /*8c30*/  FFMA.FTZ R7, R0, R7, R13 ;  /* 0x0000000700077223 */ /* 0x001fc6000001000d */
[----:B------:R-:W-:-:S03]  /*8c40*/  FMNMX.FTZ R97, R131, R8, !PT ;  /* 0x0000000883617209 */ /* 0x000fc60007810000 */
[----:B------:R-:W0:Y:S01]  /*8c50*/  MUFU.EX2 R15, R15 ;  /* 0x0000000f000f7308 */ /* 0x000e220000000800 */
[----:B------:R-:W-:Y:S01]  /*8c60*/  FMNMX.FTZ R8, R134, R97, !PT ;  /* 0x0000006186087209 */ /* 0x000fe20007810000 */
[--C-:B------:R-:W-:Y:S01]  /*8c70*/  FFMA.FTZ R97, R109, R9, -R2.reuse ;  /* 0x000000096d617223 */ /* 0x100fe20000010802 */
[C---:B-1----:R-:W-:Y:S01]  /*8c80*/  FADD.FTZ R7, R156.reuse, R7 ;  /* 0x000000079c077221 */ /* 0x042fe20000010000 */
[----:B------:R-:W-:Y:S02]  /*8c90*/  F2FP.BF16.F32.PACK_AB R156, R156, R13 ;  /* 0x0000000d9c9c723e */ /* 0x000fe400000010ff */
[----:B------:R-:W-:Y:S02]  /*8ca0*/  FMNMX.FTZ R8, R135, R8, !PT ;  /* 0x0000000887087209 */ /* 0x000fe40007810000 */
[----:B------:R-:W-:Y:S03]  /*8cb0*/  MUFU.EX2 R21, R21 ;  /* 0x0000001500157308 */ /* 0x000fe60000000800 */
[----:B------:R-:W1:Y:S05]  /*8cc0*/  SHFL.BFLY PT, R109, R8, 0x2, 0x1f ;  /* 0x0c401f00086d7f89 */ /* 0x000e6a00000e0000 */
[----:B------:R-:W-:Y:S08]  /*8cd0*/  MUFU.EX2 R89, R89 ;  /* 0x0000005900597308 */ /* 0x000ff00000000800 */
[----:B------:R-:W-:Y:S08]  /*8ce0*/  MUFU.EX2 R93, R93 ;  /* 0x0000005d005d7308 */ /* 0x000ff00000000800 */
[----:B------:R-:W-:Y:S01]  /*8cf0*/  MUFU.EX2 R97, R97 ;  /* 0x0000006100617308 */ /* 0x000fe20000000800 */
[----:B-1----:R-:W-:Y:S01]  /*8d00*/  FMNMX.FTZ R88, R8, R109, !PT ;  /* 0x0000006d08587209 */ /* 0x002fe20007810000 */
[----:B------:R-:W-:-:S04]  /*8d10*/  FFMA.FTZ R109, R121, R9, -R2 ;  /* 0x00000009796d7223 */ /* 0x000fc80000010802 */
[----:B------:R-:W1:Y:S02]  /*8d20*/  SHFL.BFLY PT, R121, R88, 0x1, 0x1f ;  /* 0x0c201f0058797f89 */ /* 0x000e6400000e0000 */
[----:B------:R-:W-:Y:S08]  /*8d30*/  MUFU.EX2 R101, R101 ;  /* 0x0000006500657308 */ /* 0x000ff00000000800 */
[----:B------:R-:W-:Y:S08]  /*8d40*/  MUFU.EX2 R105, R105 ;  /* 0x0000006900697308 */ /* 0x000ff00000000800 */
[----:B------:R-:W-:Y:S01]  /*8d50*/  MUFU.EX2 R12, R12 ;  /* 0x0000000c000c7308 */ /* 0x000fe20000000800 */
[----:B-1----:R-:W-:-:S07]  /*8d60*/  FMNMX.FTZ R8, R88, R121, !PT ;  /* 0x0000007958087209 */ /* 0x002fce0007810000 */
[----:B------:R-:W1:Y:S01]  /*8d70*/  MUFU.EX2 R109, R109 ;  /* 0x0000006d006d7308 */ /* 0x000e620000000800 */
[----:B------:R-:W-:-:S04]  /*8d80*/  FMUL.FTZ R92, R8, R9 ;  /* 0x00000009085c7220 */ /* 0x000fc80000410000 */
[-CC-:B------:R-:W-:Y:S01]  /*8d90*/  FFMA.FTZ R157, R90, R9.reuse, -R92.reuse ;  /* 0x000000095a9d7223 */ /* 0x180fe2000001085c */
[-CC-:B------:R-:W-:Y:S01]  /*8da0*/  FFMA.FTZ R90, R91, R9.reuse, -R92.reuse ;  /* 0x000000095b5a7223 */ /* 0x180fe2000001085c */
[----:B------:R-:W-:Y:S01]  /*8db0*/  IMAD.U32 R91, RZ, RZ, UR7 ;  /* 0x00000007ff5b7e24 */ /* 0x000fe2000f8e00ff */
[----:B------:R-:W-:Y:S01]  /*8dc0*/  UMOV UR7, 0x40000040 ;  /* 0x4000004000077882 */ /* 0x000fe20000000000 */
[-CC-:B------:R-:W-:Y:S01]  /*8dd0*/  FFMA.FTZ R159, R94, R9.reuse, -R92.reuse ;  /* 0x000000095e9f7223 */ /* 0x180fe2000001085c */
[-CC-:B------:R-:W-:Y:S01]  /*8de0*/  FFMA.FTZ R94, R95, R9.reuse, -R92.reuse ;  /* 0x000000095f5e7223 */ /* 0x180fe2000001085c */
[----:B------:R-:W-:Y:S01]  /*8df0*/  MUFU.EX2 R157, R157 ;  /* 0x0000009d009d7308 */ /* 0x000fe20000000800 */
[----:B------:R-:W-:Y:S01]  /*8e00*/  @!P1 LEA R91, R91, UR37, 0x3 ;  /* 0x000000255b5b9c11 */ /* 0x000fe2000f8e18ff */
[-CC-:B------:R-:W-:Y:S01]  /*8e10*/  FFMA.FTZ R119, R119, R9.reuse, -R92.reuse ;  /* 0x0000000977777223 */ /* 0x180fe2000001085c */
[-CC-:B------:R-:W-:Y:S01]  /*8e20*/  FFMA.FTZ R122, R122, R9.reuse, -R92.reuse ;  /* 0x000000097a7a7223 */ /* 0x180fe2000001085c */
[-CC-:B------:R-:W-:Y:S01]  /*8e30*/  FFMA.FTZ R123, R123, R9.reuse, -R92.reuse ;  /* 0x000000097b7b7223 */ /* 0x180fe2000001085c */
[----:B------:R-:W-:Y:S01]  /*8e40*/  FFMA.FTZ R126, R126, R9, -R92 ;  /* 0x000000097e7e7223 */ /* 0x000fe2000001085c */
[----:B------:R-:W-:-:S02]  /*8e50*/  @!P1 VIADD R91, R91, 0x2a840 ;  /* 0x0002a8405b5b9836 */ /* 0x000fc40000000000 */
[-CC-:B------:R-:W-:Y:S01]  /*8e60*/  FFMA.FTZ R127, R127, R9.reuse, -R92.reuse ;  /* 0x000000097f7f7223 */ /* 0x180fe2000001085c */
[----:B------:R-:W-:Y:S01]  /*8e70*/  MUFU.EX2 R90, R90 ;  /* 0x0000005a005a7308 */ /* 0x000fe20000000800 */
[-CC-:B------:R-:W-:Y:S01]  /*8e80*/  FFMA.FTZ R130, R130, R9.reuse, -R92.reuse ;  /* 0x0000000982827223 */ /* 0x180fe2000001085c */
[-CC-:B------:R-:W-:Y:S01]  /*8e90*/  FFMA.FTZ R131, R131, R9.reuse, -R92.reuse ;  /* 0x0000000983837223 */ /* 0x180fe2000001085c */
[----:B------:R-:W-:Y:S01]  /*8ea0*/  @!P1 PRMT R91, RZ, 0x654, R91 ;  /* 0x00000654ff5b9816 */ /* 0x000fe2000000005b */
[----:B------:R-:W-:Y:S01]  /*8eb0*/  FFMA.FTZ R134, R134, R9, -R92 ;  /* 0x0000000986867223 */ /* 0x000fe2000001085c */
[----:B------:R-:W-:-:S03]  /*8ec0*/  IMAD.U32 R95, RZ, RZ, UR5 ;  /* 0x00000005ff5f7e24 */ /* 0x000fc6000f8e00ff */
[----:B------:R-:W-:Y:S01]  /*8ed0*/  MUFU.EX2 R159, R159 ;  /* 0x0000009f009f7308 */ /* 0x000fe20000000800 */
[----:B------:R-:W-:Y:S01]  /*8ee0*/  @!P1 VIADD R95, R95, 0x2a860 ;  /* 0x0002a8605f5f9836 */ /* 0x000fe20000000000 */
[----:B------:R-:W-:Y:S02]  /*8ef0*/  WARPGROUP.DEPBAR.LE gsb0, 0x0 ;  /* 0x00008000000079c5 */ /* 0x000fe40000010000 */
[----:B------:R-:W-:Y:S01]  /*8f00*/  WARPGROUP.ARRIVE ;  /* 0x00000000000079c5 */ /* 0x000fe20000000000 */
[-CC-:B------:R-:W-:Y:S01]  /*8f10*/  FFMA.FTZ R152, R96, R9.reuse, -R2.reuse ;  /* 0x0000000960987223 */ /* 0x180fe20000010802 */
[-C--:B------:R-:W-:Y:S01]  /*8f20*/  FFMA.FTZ R154, R100, R9.reuse, -R2 ;  /* 0x00000009649a7223 */ /* 0x080fe20000010802 */
[-CC-:B------:R-:W-:Y:S01]  /*8f30*/  FFMA.FTZ R153, R98, R9.reuse, -R92.reuse ;  /* 0x0000000962997223 */ /* 0x180fe2000001085c */
[----:B------:R-:W-:Y:S01]  /*8f40*/  MUFU.EX2 R94, R94 ;  /* 0x0000005e005e7308 */ /* 0x000fe20000000800 */
[-CC-:B------:R-:W-:Y:S01]  /*8f50*/  FFMA.FTZ R96, R99, R9.reuse, -R92.reuse ;  /* 0x0000000963607223 */ /* 0x180fe2000001085c */
[----:B------:R-:W-:Y:S01]  /*8f60*/  HGMMA.64x128x16.F32.BF16 R24, R148, gdesc[UR8].tnspB, R24, gsb0 ;  /* 0x41e0000894187df0 */ /* 0x000fe20008001818 */
[----:B------:R-:W-:Y:S01]  /*8f70*/  UIADD3 UR10, UR4, 0x180, URZ ;  /* 0x00000180040a7890 */ /* 0x000fe2000fffe03f */
[-CC-:B------:R-:W-:Y:S01]  /*8f80*/  FFMA.FTZ R155, R102, R9.reuse, -R92.reuse ;  /* 0x00000009669b7223 */ /* 0x180fe2000001085c */
[----:B------:R-:W-:Y:S01]  /*8f90*/  UMOV UR11, 0x40000040 ;  /* 0x40000040000b7882 */ /* 0x000fe20000000000 */
[-CC-:B------:R-:W-:Y:S01]  /*8fa0*/  FFMA.FTZ R98, R103, R9.reuse, -R92.reuse ;  /* 0x0000000967627223 */ /* 0x180fe2000001085c */
[-CC-:B------:R-:W-:Y:S01]  /*8fb0*/  FFMA.FTZ R100, R107, R9.reuse, -R92.reuse ;  /* 0x000000096b647223 */ /* 0x180fe2000001085c */
[----:B------:R-:W-:Y:S01]  /*8fc0*/  MUFU.EX2 R152, R152 ;  /* 0x0000009800987308 */ /* 0x000fe20000000800 */
[----:B------:R-:W-:Y:S01]  /*8fd0*/  FFMA.FTZ R102, R111, R9, -R92 ;  /* 0x000000096f667223 */ /* 0x000fe2000001085c */
[----:B------:R-:W-:-:S06]  /*8fe0*/  @!P1 PRMT R95, RZ, 0x654, R95 ;  /* 0x00000654ff5f9816 */ /* 0x000fcc000000005f */
        /* <DEDUP_REMOVED lines=10> */
[----:B------:R-:W3:Y:S08]  /*9090*/  MUFU.EX2 R113, R113 ;  /* 0x0000007100717308 */ /* 0x000ef00000000800 */
        /* <DEDUP_REMOVED lines=10> */
[----:B--2---:R-:W-:Y:S01]  /*9140*/  FADD.FTZ R106, R158, R7 ;  /* 0x000000079e6a7221 */ /* 0x004fe20000010000 */
[-CC-:B------:R-:W-:Y:S01]  /*9150*/  FFMA.FTZ R151, R110, R9.reuse, -R92.reuse ;  /* 0x000000096e977223 */ /* 0x180fe2000001085c */
[----:B------:R-:W-:Y:S01]  /*9160*/  HGMMA.64x128x16.F32.BF16 R24, R144, gdesc[UR8].tnspB, R24, gsb0 ;  /* 0x41e0000890187df0 */ /* 0x000fe20008001818 */
[----:B------:R-:W-:Y:S01]  /*9170*/  UIADD3 UR10, UR4, 0x200, URZ ;  /* 0x00000200040a7890 */ /* 0x000fe2000fffe03f */
[----:B------:R-:W-:Y:S01]  /*9180*/  MUFU.EX2 R148, R148 ;  /* 0x0000009400947308 */ /* 0x000fe20000000800 */
[----:B------:R-:W-:Y:S01]  /*9190*/  UMOV UR11, 0x40000040 ;  /* 0x40000040000b7882 */ /* 0x000fe20000000000 */
[----:B------:R-:W-:Y:S01]  /*91a0*/  FFMA.FTZ R104, R115, R9, -R92 ;  /* 0x0000000973687223 */ /* 0x000fe2000001085c */
[----:B------:R-:W-:Y:S01]  /*91b0*/  UMOV UR4, UR36 ;  /* 0x0000002400047c82 */ /* 0x000fe20008000000 */
[----:B0-----:R-:W-:-:S04]  /*91c0*/  F2FP.BF16.F32.PACK_AB R158, R15, R158 ;  /* 0x0000009e0f9e723e */ /* 0x001fc800000010ff */
        /* <DEDUP_REMOVED lines=8> */
[----:B------:R-:W-:Y:S01]  /*9250*/  FADD.FTZ R2, -R8, R11 ;  /* 0x0000000b08027221 */ /* 0x000fe20000010100 */
[-CC-:B------:R-:W-:Y:S01]  /*9260*/  FFMA.FTZ R145, R114, R9.reuse, -R92.reuse ;  /* 0x0000000972917223 */ /* 0x180fe2000001085c */
[-CC-:B------:R-:W-:Y:S01]  /*9270*/  FFMA.FTZ R147, R118, R9.reuse, -R92.reuse ;  /* 0x0000000976937223 */ /* 0x180fe2000001085c */
[----:B------:R-:W-:Y:S01]  /*9280*/  HGMMA.64x128x16.F32.BF16 R24, R140, gdesc[UR8].tnspB, R24, gsb0 ;  /* 0x41e000088c187df0 */ /* 0x000fe20008001818 */
[-C--:B------:R-:W-:Y:S01]  /*9290*/  FMUL.FTZ R2, R2, R9.reuse ;  /* 0x0000000902027220 */ /* 0x080fe20000410000 */
[----:B------:R-:W-:Y:S01]  /*92a0*/  MUFU.EX2 R144, R144 ;  /* 0x0000009000907308 */ /* 0x000fe20000000800 */
[----:B------:R-:W-:-:S07]  /*92b0*/  FFMA.FTZ R92, R135, R9, -R92 ;  /* 0x00000009875c7223 */ /* 0x000fce000001085c */
[----:B------:R-:W-:Y:S08]  /*92c0*/  MUFU.EX2 R2, R2 ;  /* 0x0000000200027308 */ /* 0x000ff00000000800 */
[----:B------:R-:W-:Y:S08]  /*92d0*/  MUFU.EX2 R145, R145 ;  /* 0x0000009100917308 */ /* 0x000ff00000000800 */
[----:B------:R-:W-:Y:S08]  /*92e0*/  MUFU.EX2 R146, R146 ;  /* 0x0000009200927308 */ /* 0x000ff00000000800 */
[----:B------:R-:W-:Y:S08]  /*92f0*/  MUFU.EX2 R147, R147 ;  /* 0x0000009300937308 */ /* 0x000ff00000000800 */
[----:B------:R-:W0:Y:S08]  /*9300*/  MUFU.EX2 R11, R133 ;  /* 0x00000085000b7308 */ /* 0x000e300000000800 */
[----:B------:R-:W-:Y:S01]  /*9310*/  MUFU.EX2 R92, R92 ;  /* 0x0000005c005c7308 */ /* 0x000fe20000000800 */
[----:B------:R-:W-:-:S02]  /*9320*/  WARPGROUP.DEPBAR.LE gsb0, 0x0 ;  /* 0x00008000000079c5 */ /* 0x000fc40000010000 */
[----:B------:R-:W-:-:S05]  /*9330*/  WARPGROUP.ARRIVE ;  /* 0x00000000000079c5 */ /* 0x000fca0000000000 */
[----:B------:R-:W2:Y:S01]  /*9340*/  MUFU.EX2 R141, R122 ;  /* 0x0000007a008d7308 */ /* 0x000ea20000000800 */
[----:B-1----:R-:W-:Y:S02]  /*9350*/  F2FP.BF16.F32.PACK_AB R140, R109, R12 ;  /* 0x0000000c6d8c723e */ /* 0x002fe400000010ff */
[----:B---3--:R-:W-:Y:S01]  /*9360*/  F2FP.BF16.F32.PACK_AB R142, R113, R14 ;  /* 0x0000000e718e723e */ /* 0x008fe200000010ff */
[----:B------:R-:W-:Y:S01]  /*9370*/  HGMMA.64x128x16.F32.BF16 R24, R136, gdesc[UR4].tnspB, R24, gsb0 ;  /* 0x41e0000488187df0 */ /* 0x000fe20008001818 */
[----:B------:R-:W-:-:S03]  /*9380*/  UMOV UR6, UR38 ;  /* 0x0000002600067c82 */ /* 0x000fc60008000000 */
[----:B------:R-:W1:Y:S01]  /*9390*/  MUFU.EX2 R143, R126 ;  /* 0x0000007e008f7308 */ /* 0x000e620000000800 */
[----:B------:R-:W-:Y:S02]  /*93a0*/  WARPGROUP.DEPBAR.LE gsb0, 0x0 ;  /* 0x00008000000079c5 */ /* 0x000fe40000010000 */
[----:B------:R3:W-:Y:S05]  /*93b0*/  @!P1 SYNCS.ARRIVE.TRANS64.RED.A1T0 RZ, [R91+URZ], RZ ;  /* 0x000000ff5bff99a7 */ /* 0x0007ea000810043f */
[----:B------:R-:W4:Y:S01]  /*93c0*/  MUFU.EX2 R137, R130 ;  /* 0x0000008200897308 */ /* 0x000f220000000800 */
[----:B0-----:R-:W-:Y:S02]  /*93d0*/  F2FP.BF16.F32.PACK_AB R138, R11, R88 ;  /* 0x000000580b8a723e */ /* 0x001fe400000010ff */
[----:B------:R-:W-:Y:S01]  /*93e0*/  F2FP.BF16.F32.PACK_AB R136, R117, R20 ;  /* 0x000000147588723e */ /* 0x000fe200000010ff */
[----:B---3--:R-:W-:Y:S01]  /*93f0*/  FFMA.FTZ R91, R2, R6, R157 ;  /* 0x00000006025b7223 */ /* 0x008fe2000001009d */
[----:B------:R-:W-:-:S03]  /*9400*/  F2FP.BF16.F32.PACK_AB R157, R90, R157 ;  /* 0x0000009d5a9d723e */ /* 0x000fc600000010ff */
[----:B------:R-:W0:Y:S01]  /*9410*/  MUFU.EX2 R139, R134 ;  /* 0x00000086008b7308 */ /* 0x000e220000000800 */
[----:B------:R3:W-:Y:S01]  /*9420*/  @!P1 SYNCS.ARRIVE.TRANS64.RED.A1T0 RZ, [R95+URZ], RZ ;  /* 0x000000ff5fff99a7 */ /* 0x0007e2000810043f */
[----:B------:R-:W-:Y:S01]  /*9430*/  FADD.FTZ R6, R90, R91 ;  /* 0x0000005b5a067221 */ /* 0x000fe20000010000 */
[----:B------:R-:W-:-:S03]  /*9440*/  FADD.FTZ R91, R15, R106 ;  /* 0x0000006a0f5b7221 */ /* 0x000fc60000010000 */
[----:B------:R-:W-:Y:S01]  /*9450*/  FADD.FTZ R7, R159, R6 ;  /* 0x000000069f077221 */ /* 0x000fe20000010000 */
[----:B------:R-:W-:Y:S01]  /*9460*/  FADD.FTZ R106, R152, R91 ;  /* 0x0000005b986a7221 */ /* 0x000fe20000010000 */
[C---:B------:R-:W-:Y:S02]  /*9470*/  F2FP.BF16.F32.PACK_AB R152, R21.reuse, R152 ;  /* 0x000000981598723e */ /* 0x040fe400000010ff */
[C---:B------:R-:W-:Y:S01]  /*9480*/  FADD.FTZ R6, R94.reuse, R7 ;  /* 0x000000075e067221 */ /* 0x040fe20000010000 */
[----:B------:R-:W-:Y:S01]  /*9490*/  FADD.FTZ R91, R21, R106 ;  /* 0x0000006a155b7221 */ /* 0x000fe20000010000 */
        /* <DEDUP_REMOVED lines=35> */
[----:B------:R-:W-:-:S03]  /*96d0*/  FADD.FTZ R7, R109, R90 ;  /* 0x0000005a6d077221 */ /* 0x000fc60000010000 */
[----:B--2---:R-:W-:Y:S01]  /*96e0*/  FADD.FTZ R6, R141, R6 ;  /* 0x000000068d067221 */ /* 0x004fe20000010000 */
[----:B------:R-:W-:Y:S01]  /*96f0*/  FADD.FTZ R90, R14, R7 ;  /* 0x000000070e5a7221 */ /* 0x000fe20000010000 */
[C---:B------:R-:W-:Y:S02]  /*9700*/  F2FP.BF16.F32.PACK_AB R141, R123.reuse, R141 ;  /* 0x0000008d7b8d723e */ /* 0x040fe400000010ff */
[----:B------:R-:W-:Y:S01]  /*9710*/  FADD.FTZ R6, R123, R6 ;  /* 0x000000067b067221 */ /* 0x000fe20000010000 */
[----:B------:R-:W-:-:S03]  /*9720*/  FADD.FTZ R7, R113, R90 ;  /* 0x0000005a71077221 */ /* 0x000fc60000010000 */
[----:B-1----:R-:W-:Y:S01]  /*9730*/  FADD.FTZ R6, R143, R6 ;  /* 0x000000068f067221 */ /* 0x002fe20000010000 */
[----:B------:R-:W-:Y:S01]  /*9740*/  FADD.FTZ R12, R20, R7 ;  /* 0x00000007140c7221 */ /* 0x000fe20000010000 */
[C---:B------:R-:W-:Y:S02]  /*9750*/  F2FP.BF16.F32.PACK_AB R143, R127.reuse, R143 ;  /* 0x0000008f7f8f723e */ /* 0x040fe400000010ff */
[----:B------:R-:W-:Y:S01]  /*9760*/  FADD.FTZ R6, R127, R6 ;  /* 0x000000067f067221 */ /* 0x000fe20000010000 */
[----:B------:R-:W-:-:S03]  /*9770*/  FADD.FTZ R7, R117, R12 ;  /* 0x0000000c75077221 */ /* 0x000fc60000010000 */
[----:B----4-:R-:W-:Y:S01]  /*9780*/  FADD.FTZ R6, R137, R6 ;  /* 0x0000000689067221 */ /* 0x010fe20000010000 */
[----:B------:R-:W-:Y:S01]  /*9790*/  FADD.FTZ R12, R88, R7 ;  /* 0x00000007580c7221 */ /* 0x000fe20000010000 */
[C---:B------:R-:W-:Y:S02]  /*97a0*/  F2FP.BF16.F32.PACK_AB R137, R131.reuse, R137 ;  /* 0x000000898389723e */ /* 0x040fe400000010ff */
[----:B------:R-:W-:Y:S01]  /*97b0*/  FADD.FTZ R6, R131, R6 ;  /* 0x0000000683067221 */ /* 0x000fe20000010000 */
[----:B------:R-:W-:Y:S01]  /*97c0*/  FADD.FTZ R7, R11, R12 ;  /* 0x0000000c0b077221 */ /* 0x000fe20000010000 */
[----:B------:R-:W-:Y:S02]  /*97d0*/  IMAD.MOV.U32 R11, RZ, RZ, R8 ;  /* 0x000000ffff0b7224 */ /* 0x000fe400078e0008 */
[----:B0-----:R-:W-:Y:S01]  /*97e0*/  FADD.FTZ R6, R139, R6 ;  /* 0x000000068b067221 */ /* 0x001fe20000010000 */
[----:B------:R-:W-:Y:S01]  /*97f0*/  F2FP.BF16.F32.PACK_AB R139, R92, R139 ;  /* 0x0000008b5c8b723e */ /* 0x000fe200000010ff */
[----:B------:R-:W-:-:S02]  /*9800*/  IMAD.MOV.U32 R12, RZ, RZ, R3 ;  /* 0x000000ffff0c7224 */ /* 0x000fc400078e0003 */
[----:B------:R-:W-:Y:S01]  /*9810*/  FADD.FTZ R6, R92, R6 ;  /* 0x000000065c067221 */ /* 0x000fe20000010000 */
[----:B---3--:R-:W-:Y:S06]  /*9820*/  @P2 BRA `(.L_x_1185) ;  /* 0xffffffe4001c2947 */ /* 0x008fec000383ffff */
.L_x_1176:
[----:B------:R-:W-:-:S13]  /*9830*/  ISETP.GE.AND P2, PT, R10, UR61, PT ;  /* 0x0000003d0a007c0c */ /* 0x000fda000bf46270 */
[----:B------:R-:W-:Y:S05]  /*9840*/  @!P2 BRA `(.L_x_1186) ;  /* 0x0000002c0060a947 */ /* 0x000fea0003800000 */
[----:B------:R-:W-:Y:S01]  /*9850*/  IMAD.MOV.U32 R11, RZ, RZ, R8 ;  /* 0x000000ffff0b7224 */ /* 0x000fe200078e0008 */
[----:B------:R-:W-:Y:S01]  /*9860*/  UMOV UR6, UR38 ;  /* 0x0000002600067c82 */ /* 0x000fe20008000000 */
[----:B------:R-:W-:Y:S01]  /*9870*/  IMAD.MOV.U32 R12, RZ, RZ, R3 ;  /* 0x000000ffff0c7224 */ /* 0x000fe200078e0003 */
[----:B------:R-:W-:Y:S01]  /*9880*/  UMOV UR4, UR36 ;  /* 0x0000002400047c82 */ /* 0x000fe20008000000 */
[----:B------:R-:W-:Y:S01]  /*9890*/  ULDC UR58, c[0x0][0x9e4] ;  /* 0x00027900003a7ab9 */ /* 0x000fe20000000800 */
[----:B------:R-:W-:-:S05]  /*98a0*/  ULDC UR59, c[0x0][0x9dc] ;  /* 0x00027700003b7ab9 */ /* 0x000fca0000000800 */
.L_x_1203:
        /* <DEDUP_REMOVED lines=8> */
.L_x_1187:
[----:B------:R-:W-:Y:S01]  /*9930*/  ULEA UR5, UR36, UR37, 0x3 ;  /* 0x0000002524057291 */ /* 0x000fe2000f8e183f */
[----:B------:R-:W-:-:S05]  /*9940*/  IMAD.U32 R3, RZ, RZ, UR38 ;  /* 0x00000026ff037e24 */ /* 0x000fca000f8e00ff */
[----:B------:R-:W-:-:S04]  /*9950*/  SHF.L.U32 R3, R3, 0x1f, RZ ;  /* 0x0000001f03037819 */ /* 0x000fc800000006ff */
[----:B------:R0:W1:Y:S01]  /*9960*/  SYNCS.PHASECHK.TRANS64.TRYWAIT P2, [UR5+0x2a830], R3 ;  /* 0x02a83003ff0075a7 */ /* 0x0000620008040145 */
[----:B------:R-:W-:Y:S05]  /*9970*/  @!P0 BRA `(.L_x_1188) ;  /* 0x0000000000048947 */ /* 0x000fea0003800000 */
[----:B------:R-:W-:Y:S01]  /*9980*/  BPT.TRAP 0x1 ;  /* 0x000000040000795c */ /* 0x000fe20000300000 */
.L_x_1188:
[----:B-1----:R-:W-:Y:S05]  /*9990*/  @P2 BRA `(.L_x_1189) ;  /* 0x0000000000082947 */ /* 0x002fea0003800000 */
[----:B------:R-:W1:Y:S02]  /*99a0*/  SYNCS.PHASECHK.TRANS64.TRYWAIT P2, [UR5+0x2a830], R3 ;  /* 0x02a83003ff0075a7 */ /* 0x000e640008040145 */
[----:B-1----:R-:W-:Y:S05]  /*99b0*/  @!P2 BRA `(.L_x_1190) ;  /* 0x000000e000bca947 */ /* 0x002fea0003800000 */
.L_x_1189:
        /* <DEDUP_REMOVED lines=131> */
.L_x_1191:
[----:B------:R-:W-:Y:S01]  /*a1f0*/  ULEA UR5, UR4, UR37, 0x3 ;  /* 0x0000002504057291 */ /* 0x000fe2000f8e183f */
[----:B------:R-:W-:-:S05]  /*a200*/  IMAD.U32 R0, RZ, RZ, UR6 ;  /* 0x00000006ff007e24 */ /* 0x000fca000f8e00ff */
[----:B------:R-:W-:-:S04]  /*a210*/  SHF.L.U32 R0, R0, 0x1f, RZ ;  /* 0x0000001f00007819 */ /* 0x000fc800000006ff */
[----:B------:R2:W3:Y:S01]  /*a220*/  SYNCS.PHASECHK.TRANS64.TRYWAIT P2, [UR5+0x2a850], R0 ;  /* 0x02a85000ff0075a7 */ /* 0x0004e20008040145 */
[----:B------:R-:W-:Y:S05]  /*a230*/  @!P0 BRA `(.L_x_1192) ;  /* 0x0000000000048947 */ /* 0x000fea0003800000 */
[----:B------:R-:W-:Y:S01]  /*a240*/  BPT.TRAP 0x1 ;  /* 0x000000040000795c */ /* 0x000fe20000300000 */
.L_x_1192:
[----:B---3--:R-:W-:Y:S05]  /*a250*/  @P2 BRA `(.L_x_1193) ;  /* 0x0000000000082947 */ /* 0x008fea0003800000 */
[----:B------:R-:W3:Y:S02]  /*a260*/  SYNCS.PHASECHK.TRANS64.TRYWAIT P2, [UR5+0x2a850], R0 ;  /* 0x02a85000ff0075a7 */ /* 0x000ee40008040145 */
[----:B---3--:R-:W-:Y:S05]  /*a270*/  @!P2 BRA `(.L_x_1194) ;  /* 0x000000d800a4a947 */ /* 0x008fea0003800000 */
.L_x_1193:
[----:B------:R-:W-:Y:S01]  /*a280*/  UIADD3 UR6, UR37, 0x400, URZ ;  /* 0x0000040025067890 */ /* 0x000fe2000fffe03f */
[----:B------:R-:W-:Y:S01]  /*a290*/  WARPGROUP.ARRIVE ;  /* 0x00000000000079c5 */ /* 0x000fe20000000000 */
[----:B------:R-:W-:Y:S01]  /*a2a0*/  UMOV UR11, 0x40000040 ;  /* 0x40000040000b7882 */ /* 0x000fe20000000000 */
[----:B------:R-:W-:Y:S01]  /*a2b0*/  PLOP3.LUT P2, PT, PT, PT, UP0, 0x80, 0x0 ;  /* 0x000000000000781c */ /* 0x000fe20003f4f008 */
[----:B------:R-:W-:Y:S01]  /*a2c0*/  USHF.R.U32.HI UR6, URZ, 0x4, UR6 ;  /* 0x000000043f067899 */ /* 0x000fe20008011606 */
[----:B------:R-:W-:Y:S01]  /*a2d0*/  PLOP3.LUT P3, PT, PT, PT, UP0, 0x80, 0x0 ;  /* 0x000000000000781c */ /* 0x000fe20003f6f008 */
[----:B0-2---:R-:W-:Y:S01]  /*a2e0*/  IMAD.U32 R0, RZ, RZ, UR7 ;  /* 0x00000007ff007e24 */ /* 0x005fe2000f8e00ff */
[----:B------:R-:W-:Y:S01]  /*a2f0*/  ULDC UR14, c[0x0][0x9e0] ;  /* 0x00027800000e7ab9 */ /* 0x000fe20000000800 */
[----:B------:R-:W-:-:S03]  /*a300*/  ULOP3.LUT UR6, UR6, 0x3fff, URZ, 0xc0, !UPT ;  /* 0x00003fff06067892 */ /* 0x000fc6000f8ec03f */
[----:B------:R-:W-:Y:S01]  /*a310*/  @!P1 LEA R0, R0, UR37, 0x3 ;  /* 0x0000002500009c11 */ /* 0x000fe2000f8e18ff */
[----:B------:R-:W-:-:S04]  /*a320*/  ULOP3.LUT UR6, UR6, 0x3000000, URZ, 0xfc, !UPT ;  /* 0x0300000006067892 */ /* 0x000fc8000f8efc3f */
[----:B------:R-:W-:Y:S01]  /*a330*/  UIMAD UR4, UR4, 0x600, UR6 ;  /* 0x00000600040478a4 */ /* 0x000fe2000f8e0206 */
[----:B------:R-:W-:-:S05]  /*a340*/  @!P1 VIADD R0, R0, 0x2a840 ;  /* 0x0002a84000009836 */ /* 0x000fca0000000000 */
[----:B------:R-:W-:Y:S01]  /*a350*/  @!P1 PRMT R0, RZ, 0x654, R0 ;  /* 0x00000654ff009816 */ /* 0x000fe20000000000 */
        /* <DEDUP_REMOVED lines=24> */
[----:B------:R-:W-:Y:S01]  /*a4e0*/  @UP0 ULDC UR4, c[0x0][0x44c] ;  /* 0x0001130000040ab9 */ /* 0x000fe20000000800 */
[----:B------:R-:W-:Y:S02]  /*a4f0*/  WARPGROUP.DEPBAR.LE gsb0, 0x0 ;  /* 0x00008000000079c5 */ /* 0x000fe40000010000 */
[----:B------:R-:W-:-:S06]  /*a500*/  WARPGROUP.ARRIVE ;  /* 0x00000000000079c5 */ /* 0x000fcc0000000000 */
[----:B------:R-:W-:Y:S03]  /*a510*/  HGMMA.64x128x16.F32.BF16 R24, R136, gdesc[UR8].tnspB, R24, gsb0 ;  /* 0x41e0000888187df0 */ /* 0x000fe60008001818 */
[----:B------:R-:W-:Y:S02]  /*a520*/  WARPGROUP.DEPBAR.LE gsb0, 0x0 ;  /* 0x00008000000079c5 */ /* 0x000fe40000010000 */
[----:B------:R-:W-:Y:S01]  /*a530*/  VIADD R137, R19, UR39 ;  /* 0x0000002713897c36 */ /* 0x000fe20008000000 */
[----:B------:R0:W-:Y:S01]  /*a540*/  @!P1 SYNCS.ARRIVE.TRANS64.RED.A1T0 RZ, [R0+URZ], RZ ;  /* 0x000000ff00ff99a7 */ /* 0x0001e2000810043f */
[----:B------:R-:W-:Y:S02]  /*a550*/  IMAD R139, R10, -0x60, RZ ;  /* 0xffffffa00a8b7824 */ /* 0x000fe400078e02ff */
[----:B------:R-:W-:Y:S01]  /*a560*/  @P2 IMAD.HI.U32 R2, R137, UR4, RZ ;  /* 0x0000000489022c27 */ /* 0x000fe2000f8e00ff */
[----:B------:R-:W-:Y:S01]  /*a570*/  @UP0 ULDC UR4, c[0x0][0x450] ;  /* 0x0001140000040ab9 */ /* 0x000fe20000000800 */
[----:B------:R-:W-:-:S02]  /*a580*/  PLOP3.LUT P2, PT, PT, PT, UP1, 0x40, 0x0 ;  /* 0x000000000000781c */ /* 0x000fc40003f4e818 */
[----:B------:R-:W-:Y:S01]  /*a590*/  IMAD.IADD R9, R139, 0x1, -R18 ;  /* 0x000000018b097824 */ /* 0x000fe200078e0a12 */
[----:B------:R-:W-:Y:S01]  /*a5a0*/  @P3 SHF.R.U32.HI R137, RZ, UR4, R2 ;  /* 0x00000004ff893c19 */ /* 0x000fe20008011602 */
[----:B------:R-:W-:Y:S01]  /*a5b0*/  ULOP3.LUT UR4, URZ, UR59, URZ, 0x33, !UPT ;  /* 0x0000003b3f047292 */ /* 0x000fe2000f8e333f */
[----:B0-----:R-:W-:-:S03]  /*a5c0*/  IADD3 R0, -R18, 0x1, R139 ;  /* 0x0000000112007810 */ /* 0x001fc60007ffe18b */
[----:B------:R-:W0:Y:S01]  /*a5d0*/  SHFL.IDX PT, R2, R137, RZ, 0x1c1f ;  /* 0x001c1fff89027589 */ /* 0x000e2200000e0000 */
        /* <DEDUP_REMOVED lines=10> */
[----:B-1----:R-:W-:Y:S01]  /*a680*/  IMAD.U32 R8, RZ, RZ, UR58 ;  /* 0x0000003aff087e24 */ /* 0x002fe2000f8e00ff */
[----:B------:R-:W-:-:S04]  /*a690*/  LOP3.LUT R21, RZ, R0, RZ, 0x33, !PT ;  /* 0x00000000ff157212 */ /* 0x000fc800078e33ff */
[----:B------:R-:W-:-:S13]  /*a6a0*/  ISETP.NE.AND P2, PT, R8, 0x1, PT ;  /* 0x000000010800780c */ /* 0x000fda0003f45270 */
[----:B------:R-:W0:Y:S02]  /*a6b0*/  @P2 LDC.64 R2, c[0x0][0x9e8] ;  /* 0x00027a00ff022b82 */ /* 0x000e240000000a00 */
[----:B0-----:R-:W-:-:S05]  /*a6c0*/  @P2 IMAD.HI.U32 R2, R21, R2, RZ ;  /* 0x0000000215022227 */ /* 0x001fca00078e00ff */
[----:B------:R-:W-:-:S04]  /*a6d0*/  @P2 SHF.R.U32.HI R21, RZ, R3, R2 ;  /* 0x00000003ff152219 */ /* 0x000fc80000011602 */
[----:B------:R-:W-:Y:S01]  /*a6e0*/  LOP3.LUT R0, RZ, R21, RZ, 0x33, !PT ;  /* 0x00000015ff007212 */ /* 0x000fe200078e33ff */
[----:B------:R-:W-:Y:S06]  /*a6f0*/  BRA `(.L_x_1198) ;  /* 0x0000000000147947 */ /* 0x000fec0003800000 */
.L_x_1197:
[----:B-1----:R-:W-:-:S05]  /*a700*/  IMAD.U32 R8, RZ, RZ, UR58 ;  /* 0x0000003aff087e24 */ /* 0x002fca000f8e00ff */
[----:B------:R-:W-:-:S13]  /*a710*/  ISETP.NE.AND P2, PT, R8, 0x1, PT ;  /* 0x000000010800780c */ /* 0x000fda0003f45270 */
[----:B------:R-:W0:Y:S02]  /*a720*/  @P2 LDC.64 R2, c[0x0][0x9e8] ;  /* 0x00027a00ff022b82 */ /* 0x000e240000000a00 */
[----:B0-----:R-:W-:-:S05]  /*a730*/  @P2 IMAD.HI.U32 R2, R0, R2, RZ ;  /* 0x0000000200022227 */ /* 0x001fca00078e00ff */
[----:B------:R-:W-:-:S07]  /*a740*/  @P2 SHF.R.U32.HI R0, RZ, R3, R2 ;  /* 0x00000003ff002219 */ /* 0x000fce0000011602 */
.L_x_1198:
[----:B------:R-:W-:Y:S05]  /*a750*/  BSYNC B0 ;  /* 0x0000000000007941 */ /* 0x000fea0003800000 */
.L_x_1196:
[----:B------:R-:W-:-:S05]  /*a760*/  IMAD R0, R0, R8, R9 ;  /* 0x0000000800007224 */ /* 0x000fca00078e0209 */
[----:B------:R-:W-:Y:S02]  /*a770*/  VIADDMNMX R13, R0, R8, R13, PT ;  /* 0x00000008000d7246 */ /* 0x000fe4000380010d */
[----:B------:R-:W-:-:S07]  /*a780*/  VIMNMX R15, R15, R0, !PT ;  /* 0x000000000f0f7248 */ /* 0x000fce0007fe0100 */
.L_x_1195:
        /* <DEDUP_REMOVED lines=63> */
[----:B-1----:R-:W-:Y:S02]  /*ab80*/  FSEL R8, R113, -INF , !P4 ;  /* 0xff80000071087808 */ /* 0x002fe40006000000 */
        /* <DEDUP_REMOVED lines=69> */
.L_x_1201:
[----:B------:R-:W-:-:S05]  /*afe0*/  IMAD.U32 R150, RZ, RZ, UR58 ;  /* 0x0000003aff967e24 */ /* 0x000fca000f8e00ff */
[----:B------:R-:W-:-:S13]  /*aff0*/  ISETP.NE.AND P6, PT, R150, 0x1, PT ;  /* 0x000000019600780c */ /* 0x000fda0003fc5270 */
[----:B------:R-:W0:Y:S02]  /*b000*/  @P6 LDC.64 R2, c[0x0][0x9e8] ;  /* 0x00027a00ff026b82 */ /* 0x000e240000000a00 */
[----:B0-----:R-:W-:-:S05]  /*b010*/  @P6 IMAD.HI.U32 R2, R89, R2, RZ ;  /* 0x0000000259026227 */ /* 0x001fca00078e00ff */
[----:B------:R-:W-:-:S07]  /*b020*/  @P6 SHF.R.U32.HI R89, RZ, R3, R2 ;  /* 0x00000003ff596219 */ /* 0x000fce0000011602 */
.L_x_1202:
[----:B------:R-:W-:Y:S05]  /*b030*/  BSYNC B0 ;  /* 0x0000000000007941 */ /* 0x000fea0003800000 */
.L_x_1200:
[----:B------:R-:W-:-:S05]  /*b040*/  IMAD R2, R89, R150, R9 ;  /* 0x0000009659027224 */ /* 0x000fca00078e0209 */
[----:B------:R-:W-:Y:S02]  /*b050*/  VIADDMNMX R13, R2, R150, R13, PT ;  /* 0x00000096020d7246 */ /* 0x000fe4000380010d */
[----:B------:R-:W-:-:S07]  /*b060*/  VIMNMX R15, R15, R2, !PT ;  /* 0x000000020f0f7248 */ /* 0x000fce0007fe0100 */
.L_x_1199:
[C---:B------:R-:W-:Y:S01]  /*b070*/  ISETP.GT.AND P2, PT, R15.reuse, 0x1, !P2 ;  /* 0x000000010f00780c */ /* 0x040fe20005744270 */
[----:B------:R-:W0:Y:S01]  /*b080*/  LDC R9, c[0x0][0x988] ;  /* 0x00026200ff097b82 */ /* 0x000e220000000800 */
[----:B------:R-:W-:Y:S01]  /*b090*/  ISETP.GT.AND P3, PT, R15, 0x8, !P3 ;  /* 0x000000080f00780c */ /* 0x000fe20005f64270 */
[----:B------:R-:W-:Y:S01]  /*b0a0*/  UMOV UR6, UR38 ;  /* 0x0000002600067c82 */ /* 0x000fe20008000000 */
[C---:B------:R-:W-:Y:S01]  /*b0b0*/  ISETP.LT.OR P2, PT, R13.reuse, 0x2, P2 ;  /* 0x000000020d00780c */ /* 0x040fe20001741670 */
[----:B------:R-:W-:Y:S01]  /*b0c0*/  UMOV UR4, UR36 ;  /* 0x0000002400047c82 */ /* 0x000fe20008000000 */
        /* <DEDUP_REMOVED lines=134> */
[----:B------:R-:W-:Y:S01]  /*b930*/  FSEL R109, R3, RZ, P2 ;  /* 0x000000ff036d7208 */ /* 0x000fe20001000000 */
[--C-:B------:R-:W-:Y:S01]  /*b940*/  FFMA.FTZ R144, R144, R9, -R95.reuse ;  /* 0x0000000990907223 */ /* 0x100fe2000001085f */
[----:B------:R-:W-:Y:S01]  /*b950*/  FMNMX.FTZ R91, R150, R91, !PT ;  /* 0x0000005b965b7209 */ /* 0x000fe20007810000 */
[----:B------:R0:W-:Y:S01]  /*b960*/  MUFU.EX2 R89, R148 ;  /* 0x0000009400597308 */ /* 0x0001e20000000800 */
[-CC-:B------:R-:W-:Y:S01]  /*b970*/  FFMA.FTZ R138, R138, R9.reuse, -R95.reuse ;  /* 0x000000098a8a7223 */ /* 0x180fe2000001085f */
[--C-:B------:R-:W-:Y:S01]  /*b980*/  FFMA.FTZ R99, R14, R9, -R95.reuse ;  /* 0x000000090e637223 */ /* 0x100fe2000001085f */
[----:B------:R-:W-:Y:S01]  /*b990*/  FMNMX.FTZ R91, R158, R91, !PT ;  /* 0x0000005b9e5b7209 */ /* 0x000fe20007810000 */
[-CC-:B------:R-:W-:Y:S01]  /*b9a0*/  FFMA.FTZ R103, R92, R9.reuse, -R95.reuse ;  /* 0x000000095c677223 */ /* 0x180fe2000001085f */
[-CC-:B------:R-:W-:Y:S01]  /*b9b0*/  FFMA.FTZ R140, R140, R9.reuse, -R95.reuse ;  /* 0x000000098c8c7223 */ /* 0x180fe2000001085f */
[--C-:B------:R-:W-:Y:S01]  /*b9c0*/  FFMA.FTZ R14, R120, R9, -R95.reuse ;  /* 0x00000009780e7223 */ /* 0x100fe2000001085f */
[----:B------:R-:W-:Y:S01]  /*b9d0*/  FMNMX.FTZ R91, R106, R91, !PT ;  /* 0x0000005b6a5b7209 */ /* 0x000fe20007810000 */
[----:B------:R-:W-:Y:S01]  /*b9e0*/  MUFU.EX2 R90, R90 ;  /* 0x0000005a005a7308 */ /* 0x000fe20000000800 */
[-CC-:B0-----:R-:W-:Y:S01]  /*b9f0*/  FFMA.FTZ R148, R104, R9.reuse, -R95.reuse ;  /* 0x0000000968947223 */ /* 0x181fe2000001085f */
        /* <DEDUP_REMOVED lines=12> */
[----:B------:R1:W-:Y:S01]  /*bac0*/  MUFU.EX2 R93, R144 ;  /* 0x00000090005d7308 */ /* 0x0003e20000000800 */
[----:B0-----:R-:W-:Y:S02]  /*bad0*/  FFMA.FTZ R146, R116, R9, -R95 ;  /* 0x0000000974927223 */ /* 0x001fe4000001085f */
[----:B------:R-:W-:-:S04]  /*bae0*/  FMNMX.FTZ R97, R102, R97, !PT ;  /* 0x0000006166617209 */ /* 0x000fc80007810000 */
[----:B------:R-:W-:Y:S01]  /*baf0*/  FMNMX.FTZ R97, R122, R97, !PT ;  /* 0x000000617a617209 */ /* 0x000fe20007810000 */
[----:B------:R-:W-:Y:S01]  /*bb00*/  MUFU.EX2 R138, R138 ;  /* 0x0000008a008a7308 */ /* 0x000fe20000000800 */
[----:B-1----:R-:W-:Y:S02]  /*bb10*/  FFMA.FTZ R144, R112, R9, -R95 ;  /* 0x0000000970907223 */ /* 0x002fe4000001085f */
        /* <DEDUP_REMOVED lines=9> */
[----:B------:R-:W-:Y:S01]  /*bbb0*/  FMNMX.FTZ R0, R108, R97, !PT ;  /* 0x000000616c007209 */ /* 0x000fe20007810000 */
[----:B------:R-:W-:-:S04]  /*bbc0*/  FFMA.FTZ R97, R8, R9, -R95 ;  /* 0x0000000908617223 */ /* 0x000fc8000001085f */
[----:B------:R-:W0:Y:S01]  /*bbd0*/  SHFL.BFLY PT, R101, R0, 0x2, 0x1f ;  /* 0x0c401f0000657f89 */ /* 0x000e2200000e0000 */
[----:B------:R-:W-:Y:S08]  /*bbe0*/  MUFU.EX2 R13, R13 ;  /* 0x0000000d000d7308 */ /* 0x000ff00000000800 */
[----:B------:R-:W-:Y:S08]  /*bbf0*/  MUFU.EX2 R104, R104 ;  /* 0x0000006800687308 */ /* 0x000ff00000000800 */
[----:B------:R-:W-:Y:S01]  /*bc00*/  MUFU.EX2 R144, R144 ;  /* 0x0000009000907308 */ /* 0x000fe20000000800 */
[----:B0-----:R-:W-:Y:S01]  /*bc10*/  FMNMX.FTZ R8, R0, R101, !PT ;  /* 0x0000006500087209 */ /* 0x001fe20007810000 */
[----:B------:R-:W-:Y:S01]  /*bc20*/  FADD.FTZ R0, -R109, R12 ;  /* 0x0000000c6d007221 */ /* 0x000fe20000010100 */
[-CC-:B------:R-:W-:Y:S01]  /*bc30*/  FFMA.FTZ R101, R20, R9.reuse, -R95.reuse ;  /* 0x0000000914657223 */ /* 0x180fe2000001085f */
[-CC-:B------:R-:W-:Y:S01]  /*bc40*/  FFMA.FTZ R20, R128, R9.reuse, -R95.reuse ;  /* 0x0000000980147223 */ /* 0x180fe2000001085f */
[-C--:B------:R-:W-:Y:S01]  /*bc50*/  FFMA.FTZ R95, R88, R9.reuse, -R95 ;  /* 0x00000009585f7223 */ /* 0x080fe2000001085f */
[----:B------:R-:W0:Y:S01]  /*bc60*/  SHFL.BFLY PT, R107, R8, 0x1, 0x1f ;  /* 0x0c201f00086b7f89 */ /* 0x000e2200000e0000 */
[----:B------:R-:W-:Y:S01]  /*bc70*/  FMUL.FTZ R0, R0, R9 ;  /* 0x0000000900007220 */ /* 0x000fe20000410000 */
[----:B------:R-:W-:Y:S01]  /*bc80*/  IMAD.U32 R109, RZ, RZ, UR5 ;  /* 0x00000005ff6d7e24 */ /* 0x000fe2000f8e00ff */
[----:B------:R-:W-:Y:S03]  /*bc90*/  MUFU.EX2 R97, R97 ;  /* 0x0000006100617308 */ /* 0x000fe60000000800 */
[----:B------:R-:W-:-:S05]  /*bca0*/  @!P1 VIADD R109, R109, 0x2a860 ;  /* 0x0002a8606d6d9836 */ /* 0x000fca0000000000 */
[----:B------:R-:W1:Y:S01]  /*bcb0*/  MUFU.EX2 R0, R0 ;  /* 0x0000000000007308 */ /* 0x000e620000000800 */
[----:B------:R-:W-:-:S04]  /*bcc0*/  @!P1 PRMT R109, RZ, 0x654, R109 ;  /* 0x00000654ff6d9816 */ /* 0x000fc8000000006d */
[----:B------:R2:W-:Y:S03]  /*bcd0*/  @!P1 SYNCS.ARRIVE.TRANS64.RED.A1T0 RZ, [R109+URZ], RZ ;  /* 0x000000ff6dff99a7 */ /* 0x0005e6000810043f */
[----:B------:R-:W-:Y:S01]  /*bce0*/  MUFU.EX2 R146, R146 ;  /* 0x0000009200927308 */ /* 0x000fe20000000800 */
[----:B0-----:R-:W-:-:S07]  /*bcf0*/  FMNMX.FTZ R8, R8, R107, !PT ;  /* 0x0000006b08087209 */ /* 0x001fce0007810000 */
[----:B------:R-:W-:Y:S01]  /*bd00*/  MUFU.EX2 R99, R99 ;  /* 0x0000006300637308 */ /* 0x000fe20000000800 */
[C---:B------:R-:W-:Y:S01]  /*bd10*/  FSETP.NEU.FTZ.AND P2, PT, R8.reuse, -INF , PT ;  /* 0xff8000000800780b */ /* 0x040fe20003f5d000 */
[----:B------:R-:W-:Y:S01]  /*bd20*/  FMUL.FTZ R107, R8, R9 ;  /* 0x00000009086b7220 */ /* 0x000fe20000410000 */
[----:B-1----:R-:W-:-:S04]  /*bd30*/  FFMA.FTZ R7, R0, R7, R21 ;  /* 0x0000000700077223 */ /* 0x002fc80000010015 */
[----:B------:R-:W-:Y:S01]  /*bd40*/  FSEL R107, R107, RZ, P2 ;  /* 0x000000ff6b6b7208 */ /* 0x000fe20001000000 */
[----:B------:R-:W-:Y:S04]  /*bd50*/  MUFU.EX2 R14, R14 ;  /* 0x0000000e000e7308 */ /* 0x000fe80000000800 */
[-CC-:B------:R-:W-:Y:S01]  /*bd60*/  FFMA.FTZ R159, R2, R9.reuse, -R107.reuse ;  /* 0x00000009029f7223 */ /* 0x180fe2000001086b */
[----:B------:R-:W-:Y:S01]  /*bd70*/  FSEL R2, R8, RZ, P2 ;  /* 0x000000ff08027208 */ /* 0x000fe20001000000 */
[-CC-:B------:R-:W-:Y:S01]  /*bd80*/  FFMA.FTZ R157, R214, R9.reuse, -R107.reuse ;  /* 0x00000009d69d7223 */ /* 0x180fe2000001086b */
[-CC-:B------:R-:W-:Y:S01]  /*bd90*/  FFMA.FTZ R12, R210, R9.reuse, -R107.reuse ;  /* 0x00000009d20c7223 */ /* 0x180fe2000001086b */
[-CC-:B------:R-:W-:Y:S01]  /*bda0*/  FFMA.FTZ R88, R208, R9.reuse, -R107.reuse ;  /* 0x00000009d0587223 */ /* 0x180fe2000001086b */
[-C--:B------:R-:W-:Y:S01]  /*bdb0*/  FFMA.FTZ R145, R114, R9.reuse, -R107 ;  /* 0x0000000972917223 */ /* 0x080fe2000001086b */
[----:B------:R-:W-:Y:S01]  /*bdc0*/  FADD.FTZ R2, -R2, R11 ;  /* 0x0000000b02027221 */ /* 0x000fe20000010100 */
[----:B------:R-:W-:Y:S01]  /*bdd0*/  FADD.FTZ R114, R90, R7 ;  /* 0x000000075a727221 */ /* 0x000fe20000010000 */
[----:B------:R-:W-:Y:S01]  /*bde0*/  MUFU.EX2 R157, R157 ;  /* 0x0000009d009d7308 */ /* 0x000fe20000000800 */
[-CC-:B------:R-:W-:Y:S01]  /*bdf0*/  FFMA.FTZ R153, R152, R9.reuse, -R107.reuse ;  /* 0x0000000998997223 */ /* 0x180fe2000001086b */
[-C--:B------:R-:W-:Y:S01]  /*be00*/  FMUL.FTZ R2, R2, R9.reuse ;  /* 0x0000000902027220 */ /* 0x080fe20000410000 */
[----:B------:R-:W-:Y:S01]  /*be10*/  FADD.FTZ R7, R89, R114 ;  /* 0x0000007259077221 */ /* 0x000fe20000010000 */
[-CC-:B------:R-:W-:Y:S01]  /*be20*/  FFMA.FTZ R96, R206, R9.reuse, -R107.reuse ;  /* 0x00000009ce607223 */ /* 0x180fe2000001086b */
[-CC-:B------:R-:W-:Y:S01]  /*be30*/  FFMA.FTZ R155, R150, R9.reuse, -R107.reuse ;  /* 0x00000009969b7223 */ /* 0x180fe2000001086b */
[-C--:B------:R-:W-:Y:S01]  /*be40*/  FFMA.FTZ R112, R158, R9.reuse, -R107 ;  /* 0x000000099e707223 */ /* 0x080fe2000001086b */
[----:B------:R-:W-:Y:S01]  /*be50*/  FADD.FTZ R114, R136, R7 ;  /* 0x0000000788727221 */ /* 0x000fe20000010000 */
[----:B------:R-:W0:Y:S01]  /*be60*/  MUFU.EX2 R2, R2 ;  /* 0x0000000200027308 */ /* 0x000e220000000800 */
[-CC-:B------:R-:W-:Y:S01]  /*be70*/  FFMA.FTZ R149, R106, R9.reuse, -R107.reuse ;  /* 0x000000096a957223 */ /* 0x180fe2000001086b */
[-CC-:B------:R-:W-:Y:S01]  /*be80*/  FFMA.FTZ R106, R156, R9.reuse, -R107.reuse ;  /* 0x000000099c6a7223 */ /* 0x180fe2000001086b */
[----:B------:R-:W-:Y:S01]  /*be90*/  FADD.FTZ R11, R91, R114 ;  /* 0x000000725b0b7221 */ /* 0x000fe20000010000 */
[-CC-:B------:R-:W-:Y:S01]  /*bea0*/  FFMA.FTZ R151, R110, R9.reuse, -R107.reuse ;  /* 0x000000096e977223 */ /* 0x180fe2000001086b */
[-CC-:B------:R-:W-:Y:S01]  /*beb0*/  FFMA.FTZ R110, R154, R9.reuse, -R107.reuse ;  /* 0x000000099a6e7223 */ /* 0x180fe2000001086b */
[-CC-:B------:R-:W-:Y:S01]  /*bec0*/  FFMA.FTZ R98, R98, R9.reuse, -R107.reuse ;  /* 0x0000000962627223 */ /* 0x180fe2000001086b */
[-CC-:B------:R-:W-:Y:S01]  /*bed0*/  FFMA.FTZ R147, R118, R9.reuse, -R107.reuse ;  /* 0x0000000976937223 */ /* 0x180fe2000001086b */
[----:B------:R-:W1:Y:S01]  /*bee0*/  MUFU.EX2 R12, R12 ;  /* 0x0000000c000c7308 */ /* 0x000e620000000800 */
[-CC-:B------:R-:W-:Y:S01]  /*bef0*/  FFMA.FTZ R94, R94, R9.reuse, -R107.reuse ;  /* 0x000000095e5e7223 */ /* 0x180fe2000001086b */
[-CC-:B------:R-:W-:Y:S01]  /*bf00*/  FFMA.FTZ R141, R122, R9.reuse, -R107.reuse ;  /* 0x000000097a8d7223 */ /* 0x180fe2000001086b */
[--C-:B------:R-:W-:Y:S01]  /*bf10*/  FFMA.FTZ R126, R126, R9, -R107.reuse ;  /* 0x000000097e7e7223 */ /* 0x100fe2000001086b */
[----:B------:R-:W-:Y:S01]  /*bf20*/  F2FP.BF16.F32.PACK_AB R156, R90, R21 ;  /* 0x000000155a9c723e */ /* 0x000fe200000010ff */
[-CC-:B------:R-:W-:Y:S01]  /*bf30*/  FFMA.FTZ R212, R212, R9.reuse, -R107.reuse ;  /* 0x00000009d4d47223 */ /* 0x180fe2000001086b */
[-CC-:B------:R-:W-:Y:S01]  /*bf40*/  FFMA.FTZ R130, R130, R9.reuse, -R107.reuse ;  /* 0x0000000982827223 */ /* 0x180fe2000001086b */
[-C--:B------:R-:W-:Y:S01]  /*bf50*/  FFMA.FTZ R100, R100, R9.reuse, -R107 ;  /* 0x0000000964647223 */ /* 0x080fe2000001086b */
[----:B------:R-:W3:Y:S01]  /*bf60*/  MUFU.EX2 R159, R159 ;  /* 0x0000009f009f7308 */ /* 0x000ee20000000800 */
[----:B0-----:R-:W-:Y:S01]  /*bf70*/  FFMA.FTZ R7, R2, R6, R157 ;  /* 0x0000000602077223 */ /* 0x001fe2000001009d */
[----:B------:R-:W-:Y:S01]  /*bf80*/  FADD.FTZ R6, R138, R11 ;  /* 0x0000000b8a067221 */ /* 0x000fe20000010000 */
[----:B------:R-:W-:Y:S01]  /*bf90*/  FFMA.FTZ R134, R134, R9, -R107 ;  /* 0x0000000986867223 */ /* 0x000fe2000001086b */
[C---:B------:R-:W-:Y:S01]  /*bfa0*/  ISETP.GT.AND P2, PT, R10.reuse, UR61, PT ;  /* 0x0000003d0a007c0c */ /* 0x040fe2000bf44270 */
[----:B------:R-:W-:-:S02]  /*bfb0*/  VIADD R10, R10, 0xffffffff ;  /* 0xffffffff0a0a7836 */ /* 0x000fc40000000000 */
[----:B------:R-:W-:Y:S01]  /*bfc0*/  FADD.FTZ R11, R93, R6 ;  /* 0x000000065d0b7221 */ /* 0x000fe20000010000 */
[-C--:B------:R-:W-:Y:S01]  /*bfd0*/  FFMA.FTZ R6, R102, R9.reuse, -R107 ;  /* 0x0000000966067223 */ /* 0x080fe2000001086b */
[----:B------:R-:W0:Y:S01]  /*bfe0*/  MUFU.EX2 R88, R88 ;  /* 0x0000005800587308 */ /* 0x000e220000000800 */
[----:B-1----:R-:W-:Y:S01]  /*bff0*/  FADD.FTZ R114, R12, R7 ;  /* 0x000000070c727221 */ /* 0x002fe20000010000 */
[----:B------:R-:W-:Y:S01]  /*c000*/  FADD.FTZ R11, R140, R11 ;  /* 0x0000000b8c0b7221 */ /* 0x000fe20000010000 */
[----:B------:R-:W-:Y:S01]  /*c010*/  FFMA.FTZ R107, R108, R9, -R107 ;  /* 0x000000096c6b7223 */ /* 0x000fe2000001086b */
[----:B------:R-:W-:Y:S02]  /*c020*/  F2FP.BF16.F32.PACK_AB R154, R140, R93 ;  /* 0x0000005d8c9a723e */ /* 0x000fe400000010ff */
[----:B------:R-:W-:Y:S02]  /*c030*/  F2FP.BF16.F32.PACK_AB R158, R136, R89 ;  /* 0x00000059889e723e */ /* 0x000fe400000010ff */
[----:B------:R-:W1:Y:S01]  /*c040*/  MUFU.EX2 R153, R153 ;  /* 0x0000009900997308 */ /* 0x000e620000000800 */
[----:B---3--:R-:W-:Y:S01]  /*c050*/  FADD.FTZ R7, R159, R114 ;  /* 0x000000729f077221 */ /* 0x008fe20000010000 */
[----:B------:R-:W-:Y:S01]  /*c060*/  FADD.FTZ R114, R148, R11 ;  /* 0x0000000b94727221 */ /* 0x000fe20000010000 */
[----:B------:R-:W-:-:S02]  /*c070*/  F2FP.BF16.F32.PACK_AB R152, R138, R91 ;  /* 0x0000005b8a98723e */ /* 0x000fc400000010ff */
[----:B------:R-:W-:Y:S01]  /*c080*/  F2FP.BF16.F32.PACK_AB R157, R12, R157 ;  /* 0x0000009d0c9d723e */ /* 0x000fe200000010ff */
[C---:B------:R-:W-:Y:S01]  /*c090*/  FADD.FTZ R114, R15.reuse, R114 ;  /* 0x000000720f727221 */ /* 0x040fe20000010000 */
[----:B------:R-:W-:Y:S01]  /*c0a0*/  F2FP.BF16.F32.PACK_AB R148, R15, R148 ;  /* 0x000000940f94723e */ /* 0x000fe200000010ff */
[----:B------:R-:W3:Y:S01]  /*c0b0*/  MUFU.EX2 R96, R96 ;  /* 0x0000006000607308 */ /* 0x000ee20000000800 */
[----:B0-----:R-:W-:Y:S01]  /*c0c0*/  FADD.FTZ R102, R88, R7 ;  /* 0x0000000758667221 */ /* 0x001fe20000010000 */
[----:B------:R-:W-:Y:S01]  /*c0d0*/  FADD.FTZ R11, R13, R114 ;  /* 0x000000720d0b7221 */ /* 0x000fe20000010000 */
[----:B------:R-:W-:Y:S01]  /*c0e0*/  F2FP.BF16.F32.PACK_AB R150, R104, R13 ;  /* 0x0000000d6896723e */ /* 0x000fe200000010ff */
[----:B------:R-:W-:Y:S01]  /*c0f0*/  IMAD.MOV.U32 R12, RZ, RZ, R3 ;  /* 0x000000ffff0c7224 */ /* 0x000fe200078e0003 */
[----:B------:R-:W-:Y:S01]  /*c100*/  F2FP.BF16.F32.PACK_AB R159, R88, R159 ;  /* 0x0000009f589f723e */ /* 0x000fe200000010ff */
[----:B------:R-:W-:Y:S02]  /*c110*/  FADD.FTZ R11, R104, R11 ;  /* 0x0000000b680b7221 */ /* 0x000fe40000010000 */
[----:B------:R-:W0:Y:S01]  /*c120*/  MUFU.EX2 R155, R155 ;  /* 0x0000009b009b7308 */ /* 0x000e220000000800 */
[----:B-1----:R-:W-:Y:S01]  /*c130*/  FADD.FTZ R7, R153, R102 ;  /* 0x0000006699077221 */ /* 0x002fe20000010000 */
[----:B------:R-:W-:Y:S01]  /*c140*/  FADD.FTZ R114, R144, R11 ;  /* 0x0000000b90727221 */ /* 0x000fe20000010000 */
[----:B------:R-:W-:-:S03]  /*c150*/  F2FP.BF16.F32.PACK_AB R144, R97, R144 ;  /* 0x000000906190723e */ /* 0x000fc600000010ff */
[----:B------:R-:W-:Y:S02]  /*c160*/  FADD.FTZ R11, R97, R114 ;  /* 0x00000072610b7221 */ /* 0x000fe40000010000 */
[----:B------:R-:W1:Y:S01]  /*c170*/  MUFU.EX2 R112, R112 ;  /* 0x0000007000707308 */ /* 0x000e620000000800 */
[----:B---3--:R-:W-:Y:S01]  /*c180*/  FADD.FTZ R102, R96, R7 ;  /* 0x0000000760667221 */ /* 0x008fe20000010000 */
[----:B------:R-:W-:Y:S01]  /*c190*/  FADD.FTZ R114, R146, R11 ;  /* 0x0000000b92727221 */ /* 0x000fe20000010000 */
[C---:B------:R-:W-:Y:S02]  /*c1a0*/  F2FP.BF16.F32.PACK_AB R146, R99.reuse, R146 ;  /* 0x000000926392723e */ /* 0x040fe400000010ff */
[----:B------:R-:W-:Y:S01]  /*c1b0*/  F2FP.BF16.F32.PACK_AB R153, R96, R153 ;  /* 0x000000996099723e */ /* 0x000fe200000010ff */
[----:B------:R-:W-:Y:S02]  /*c1c0*/  FADD.FTZ R11, R99, R114 ;  /* 0x00000072630b7221 */ /* 0x000fe40000010000 */
[----:B------:R-:W3:Y:S01]  /*c1d0*/  MUFU.EX2 R149, R149 ;  /* 0x0000009500957308 */ /* 0x000ee20000000800 */
[----:B0-----:R-:W-:-:S07]  /*c1e0*/  FADD.FTZ R7, R155, R102 ;  /* 0x000000669b077221 */ /* 0x001fce0000010000 */
[----:B------:R-:W0:Y:S01]  /*c1f0*/  MUFU.EX2 R106, R106 ;  /* 0x0000006a006a7308 */ /* 0x000e220000000800 */
[C---:B-1----:R-:W-:Y:S01]  /*c200*/  FADD.FTZ R102, R112.reuse, R7 ;  /* 0x0000000770667221 */ /* 0x042fe20000010000 */
[----:B------:R-:W-:-:S06]  /*c210*/  F2FP.BF16.F32.PACK_AB R155, R112, R155 ;  /* 0x0000009b709b723e */ /* 0x000fcc00000010ff */
[----:B------:R-:W1:Y:S01]  /*c220*/  MUFU.EX2 R151, R151 ;  /* 0x0000009700977308 */ /* 0x000e620000000800 */
[----:B---3--:R-:W-:-:S07]  /*c230*/  FADD.FTZ R7, R149, R102 ;  /* 0x0000006695077221 */ /* 0x008fce0000010000 */
[----:B------:R-:W3:Y:S01]  /*c240*/  MUFU.EX2 R110, R110 ;  /* 0x0000006e006e7308 */ /* 0x000ee20000000800 */
[C---:B0-----:R-:W-:Y:S01]  /*c250*/  FADD.FTZ R102, R106.reuse, R7 ;  /* 0x000000076a667221 */ /* 0x041fe20000010000 */
[----:B------:R-:W-:-:S06]  /*c260*/  F2FP.BF16.F32.PACK_AB R149, R106, R149 ;  /* 0x000000956a95723e */ /* 0x000fcc00000010ff */
[----:B------:R-:W0:Y:S01]  /*c270*/  MUFU.EX2 R145, R145 ;  /* 0x0000009100917308 */ /* 0x000e220000000800 */
[----:B-1----:R-:W-:Y:S01]  /*c280*/  FADD.FTZ R7, R151, R102 ;  /* 0x0000006697077221 */ /* 0x002fe20000010000 */
[----:B------:R-:W-:-:S06]  /*c290*/  FADD.FTZ R102, R14, R11 ;  /* 0x0000000b0e667221 */ /* 0x000fcc0000010000 */
[----:B------:R-:W1:Y:S01]  /*c2a0*/  MUFU.EX2 R98, R98 ;  /* 0x0000006200627308 */ /* 0x000e620000000800 */
[----:B---3--:R-:W-:-:S07]  /*c2b0*/  F2FP.BF16.F32.PACK_AB R151, R110, R151 ;  /* 0x000000976e97723e */ /* 0x008fce00000010ff */
[----:B------:R-:W3:Y:S08]  /*c2c0*/  MUFU.EX2 R147, R147 ;  /* 0x0000009300937308 */ /* 0x000ef00000000800 */
[----:B------:R-:W4:Y:S08]  /*c2d0*/  MUFU.EX2 R6, R6 ;  /* 0x0000000600067308 */ /* 0x000f300000000800 */
[----:B--2---:R2:W-:Y:S08]  /*c2e0*/  MUFU.EX2 R109, R94 ;  /* 0x0000005e006d7308 */ /* 0x0045f00000000800 */
[----:B------:R-:W5:Y:S01]  /*c2f0*/  MUFU.EX2 R141, R141 ;  /* 0x0000008d008d7308 */ /* 0x000f620000000800 */
[----:B--2---:R-:W-:-:S04]  /*c300*/  FADD.FTZ R94, R110, R7 ;  /* 0x000000076e5e7221 */ /* 0x004fc80000010000 */
[----:B0-----:R-:W-:Y:S01]  /*c310*/  FADD.FTZ R7, R145, R94 ;  /* 0x0000005e91077221 */ /* 0x001fe20000010000 */
[C---:B-1----:R-:W-:Y:S02]  /*c320*/  F2FP.BF16.F32.PACK_AB R145, R98.reuse, R145 ;  /* 0x000000916291723e */ /* 0x042fe400000010ff */
[----:B------:R-:W0:Y:S01]  /*c330*/  MUFU.EX2 R101, R101 ;  /* 0x0000006500657308 */ /* 0x000e220000000800 */
[----:B------:R-:W-:-:S04]  /*c340*/  FADD.FTZ R90, R98, R7 ;  /* 0x00000007625a7221 */ /* 0x000fc80000010000 */
[----:B---3--:R-:W-:Y:S01]  /*c350*/  FADD.FTZ R7, R147, R90 ;  /* 0x0000005a93077221 */ /* 0x008fe20000010000 */
[C---:B----4-:R-:W-:Y:S02]  /*c360*/  F2FP.BF16.F32.PACK_AB R147, R6.reuse, R147 ;  /* 0x000000930693723e */ /* 0x050fe400000010ff */
[----:B------:R-:W1:Y:S01]  /*c370*/  MUFU.EX2 R142, R142 ;  /* 0x0000008e008e7308 */ /* 0x000e620000000800 */
[----:B------:R-:W-:-:S04]  /*c380*/  FADD.FTZ R90, R6, R7 ;  /* 0x00000007065a7221 */ /* 0x000fc80000010000 */
[----:B-----5:R-:W-:Y:S01]  /*c390*/  FADD.FTZ R90, R141, R90 ;  /* 0x0000005a8d5a7221 */ /* 0x020fe20000010000 */
[----:B------:R-:W-:Y:S02]  /*c3a0*/  F2FP.BF16.F32.PACK_AB R141, R109, R141 ;  /* 0x0000008d6d8d723e */ /* 0x000fe400000010ff */
[----:B------:R-:W2:Y:S01]  /*c3b0*/  MUFU.EX2 R143, R126 ;  /* 0x0000007e008f7308 */ /* 0x000ea20000000800 */
[----:B0-----:R-:W-:Y:S01]  /*c3c0*/  FADD.FTZ R11, R101, R102 ;  /* 0x00000066650b7221 */ /* 0x001fe20000010000 */
[----:B------:R-:W-:Y:S01]  /*c3d0*/  FADD.FTZ R90, R109, R90 ;  /* 0x0000005a6d5a7221 */ /* 0x000fe20000010000 */
[----:B------:R-:W-:-:S05]  /*c3e0*/  F2FP.BF16.F32.PACK_AB R140, R101, R14 ;  /* 0x0000000e658c723e */ /* 0x000fca00000010ff */
        /* <DEDUP_REMOVED lines=11> */
[----:B--2---:R-:W-:Y:S01]  /*c4a0*/  FADD.FTZ R94, R20, R11 ;  /* 0x0000000b145e7221 */ /* 0x004fe20000010000 */
[----:B------:R-:W-:-:S06]  /*c4b0*/  IMAD.MOV.U32 R11, RZ, RZ, R8 ;  /* 0x000000ffff0b7224 */ /* 0x000fcc00078e0008 */
        /* <DEDUP_REMOVED lines=11> */
[----:B-1----:R-:W-:Y:S01]  /*c570*/  FADD.FTZ R90, R139, R90 ;  /* 0x0000005a8b5a7221 */ /* 0x002fe20000010000 */
[C---:B--2---:R-:W-:Y:S01]  /*c580*/  FADD.FTZ R7, R95.reuse, R14 ;  /* 0x0000000e5f077221 */ /* 0x044fe20000010000 */
[----:B------:R-:W-:Y:S02]  /*c590*/  F2FP.BF16.F32.PACK_AB R138, R95, R92 ;  /* 0x0000005c5f8a723e */ /* 0x000fe400000010ff */
[C---:B0-----:R-:W-:Y:S01]  /*c5a0*/  FADD.FTZ R6, R107.reuse, R90 ;  /* 0x0000005a6b067221 */ /* 0x041fe20000010000 */
[----:B------:R-:W-:Y:S01]  /*c5b0*/  F2FP.BF16.F32.PACK_AB R139, R107, R139 ;  /* 0x0000008b6b8b723e */ /* 0x000fe200000010ff */
[----:B------:R-:W-:Y:S06]  /*c5c0*/  @P2 BRA `(.L_x_1203) ;  /* 0xffffffd000b82947 */ /* 0x000fec000383ffff */
.L_x_1186:
        /* <DEDUP_REMOVED lines=67> */
.L_x_1204:
[----:B------:R-:W-:Y:S01]  /*ca00*/  ULEA UR5, UR36, UR37, 0x3 ;  /* 0x0000002524057291 */ /* 0x000fe2000f8e183f */
[----:B------:R-:W-:-:S05]  /*ca10*/  IMAD.U32 R0, RZ, RZ, UR38 ;  /* 0x00000026ff007e24 */ /* 0x000fca000f8e00ff */
[----:B------:R-:W-:-:S04]  /*ca20*/  SHF.L.U32 R0, R0, 0x1f, RZ ;  /* 0x0000001f00007819 */ /* 0x000fc800000006ff */
[----:B------:R0:W1:Y:S01]  /*ca30*/  SYNCS.PHASECHK.TRANS64.TRYWAIT P2, [UR5+0x2a850], R0 ;  /* 0x02a85000ff0075a7 */ /* 0x0000620008040145 */
[----:B------:R-:W-:Y:S05]  /*ca40*/  @!P0 BRA `(.L_x_1205) ;  /* 0x0000000000048947 */ /* 0x000fea0003800000 */
[----:B------:R-:W-:Y:S01]  /*ca50*/  BPT.TRAP 0x1 ;  /* 0x000000040000795c */ /* 0x000fe20000300000 */
.L_x_1205:
[----:B-1----:R-:W-:Y:S05]  /*ca60*/  @P2 BRA `(.L_x_1206) ;  /* 0x0000000000082947 */ /* 0x002fea0003800000 */
[----:B------:R-:W1:Y:S02]  /*ca70*/  SYNCS.PHASECHK.TRANS64.TRYWAIT P0, [UR5+0x2a850], R0 ;  /* 0x02a85000ff0075a7 */ /* 0x000e640008000145 */
[----:B-1----:R-:W-:Y:S05]  /*ca80*/  @!P0 BRA `(.L_x_1207) ;  /* 0x000000b000b88947 */ /* 0x002fea0003800000 */
.L_x_1206:
[----:B------:R-:W-:Y:S01]  /*ca90*/  UIADD3 UR37, UR37, 0x400, URZ ;  /* 0x0000040025257890 */ /* 0x000fe2000fffe03f */
[----:B------:R-:W-:Y:S01]  /*caa0*/  WARPGROUP.ARRIVE ;  /* 0x00000000000079c5 */ /* 0x000fe20000000000 */
[----:B------:R-:W-:Y:S01]  /*cab0*/  UMOV UR7, 0x40000040 ;  /* 0x4000004000077882 */ /* 0x000fe20000000000 */
[----:B01----:R-:W0:Y:S01]  /*cac0*/  SHFL.BFLY PT, R0, R7, 0x2, 0x1f ;  /* 0x0c401f0007007f89 */ /* 0x003e2200000e0000 */
[----:B------:R-:W-:Y:S01]  /*cad0*/  USHF.R.U32.HI UR37, URZ, 0x4, UR37 ;  /* 0x000000043f257899 */ /* 0x000fe20008011625 */
[----:B------:R-:W-:Y:S01]  /*cae0*/  IMAD.U32 R10, RZ, RZ, UR5 ;  /* 0x00000005ff0a7e24 */ /* 0x000fe2000f8e00ff */
[----:B------:R-:W-:Y:S01]  /*caf0*/  R2UR UR8, R181 ;  /* 0x00000000b50872ca */ /* 0x000fe200000e0000 */
[----:B------:R-:W1:Y:S01]  /*cb00*/  SHFL.BFLY PT, R5, R6, 0x2, 0x1f ;  /* 0x0c401f0006057f89 */ /* 0x000e6200000e0000 */
[----:B------:R-:W-:Y:S01]  /*cb10*/  ULOP3.LUT UR37, UR37, 0x3fff, URZ, 0xc0, !UPT ;  /* 0x00003fff25257892 */ /* 0x000fe2000f8ec03f */
[----:B------:R-:W-:Y:S02]  /*cb20*/  @!P1 VIADD R10, R10, 0x2a860 ;  /* 0x0002a8600a0a9836 */ /* 0x000fe40000000000 */
[----:B------:R-:W-:Y:S01]  /*cb30*/  IMAD.MOV.U32 R4, RZ, RZ, RZ ;  /* 0x000000ffff047224 */ /* 0x000fe200078e00ff */
[----:B------:R-:W-:Y:S01]  /*cb40*/  ULOP3.LUT UR4, UR37, 0x3000000, URZ, 0xfc, !UPT ;  /* 0x0300000025047892 */ /* 0x000fe2000f8efc3f */
[----:B------:R-:W-:Y:S01]  /*cb50*/  IMAD.MOV.U32 R92, RZ, RZ, -0x800000 ;  /* 0xff800000ff5c7424 */ /* 0x000fe200078e00ff */
[----:B------:R-:W-:-:S02]  /*cb60*/  @!P1 PRMT R10, RZ, 0x654, R10 ;  /* 0x00000654ff0a9816 */ /* 0x000fc4000000000a */
[----:B------:R-:W-:Y:S02]  /*cb70*/  UIMAD UR4, UR36, 0x600, UR4 ;  /* 0x00000600240478a4 */ /* 0x000fe4000f8e0204 */
[----:B------:R-:W-:Y:S02]  /*cb80*/  UIADD3 UR36, UR36, 0x1, URZ ;  /* 0x0000000124247890 */ /* 0x000fe4000fffe03f */
[----:B------:R-:W-:Y:S02]  /*cb90*/  UIADD3 UR8, UR8, 0x1, URZ ;  /* 0x0000000108087890 */ /* 0x000fe4000fffe03f */
[----:B------:R-:W-:Y:S01]  /*cba0*/  UISETP.NE.AND UP0, UPT, UR36, 0x2, UPT ;  /* 0x000000022400788c */ /* 0x000fe2000bf05270 */
[----:B------:R-:W-:Y:S02]  /*cbb0*/  UMOV UR6, UR4 ;  /* 0x0000000400067c82 */ /* 0x000fe40008000000 */
[----:B------:R-:W-:Y:S01]  /*cbc0*/  HGMMA.64x128x16.F32.BF16 R24, R156, gdesc[UR4].tnspB, R24, gsb0 ;  /* 0x41e000049c187df0 */ /* 0x000fe20008001818 */
[----:B------:R-:W-:Y:S01]  /*cbd0*/  UIADD3 UR6, UR4, 0x80, URZ ;  /* 0x0000008004067890 */ /* 0x000fe2000fffe03f */
[----:B0-----:R-:W-:Y:S01]  /*cbe0*/  FADD.FTZ R0, R0, R7 ;  /* 0x0000000700007221 */ /* 0x001fe20000010000 */
[----:B------:R-:W-:Y:S01]  /*cbf0*/  UMOV UR7, 0x40000040 ;  /* 0x4000004000077882 */ /* 0x000fe20000000000 */
[----:B------:R-:W-:-:S02]  /*cc00*/  IMAD.U32 R181, RZ, RZ, UR8 ;  /* 0x00000008ffb57e24 */ /* 0x000fc4000f8e00ff */
[----:B-1----:R-:W-:Y:S01]  /*cc10*/  FADD.FTZ R2, R5, R6 ;  /* 0x0000000605027221 */ /* 0x002fe20000010000 */
[----:B------:R-:W-:Y:S01]  /*cc20*/  IMAD.MOV.U32 R6, RZ, RZ, RZ ;  /* 0x000000ffff067224 */ /* 0x000fe200078e00ff */
[----:B------:R-:W0:Y:S01]  /*cc30*/  SHFL.BFLY PT, R5, R0, 0x1, 0x1f ;  /* 0x0c201f0000057f89 */ /* 0x000e2200000e0000 */
[----:B------:R-:W-:-:S03]  /*cc40*/  USEL UR36, UR36, URZ, UP0 ;  /* 0x0000003f24247287 */ /* 0x000fc60008000000 */
[----:B------:R-:W1:Y:S01]  /*cc50*/  SHFL.BFLY PT, R11, R2, 0x1, 0x1f ;  /* 0x0c201f00020b7f89 */ /* 0x000e6200000e0000 */
[----:B0-----:R-:W-:Y:S01]  /*cc60*/  FADD.FTZ R12, R0, R5 ;  /* 0x00000005000c7221 */ /* 0x001fe20000010000 */
[----:B------:R-:W-:Y:S02]  /*cc70*/  IMAD.MOV.U32 R0, RZ, RZ, -0x800000 ;  /* 0xff800000ff007424 */ /* 0x000fe400078e00ff */
        /* <DEDUP_REMOVED lines=35> */
[----:B------:R-:W-:-:S04]  /*ceb0*/  USEL UR4, URZ, 0x1, UP0 ;  /* 0x000000013f047887 */ /* 0x000fc80008000000 */
[----:B------:R-:W-:Y:S01]  /*cec0*/  ULOP3.LUT UR38, UR38, UR4, URZ, 0x3c, !UPT ;  /* 0x0000000426267292 */ /* 0x000fe2000f8e3c3f */
        /* <DEDUP_REMOVED lines=69> */
.L_x_1137:
[----:B------:R-:W0:Y:S01]  /*d320*/  S2R R5, SR_CgaCtaId ;  /* 0x0000000000057919 */ /* 0x000e220000008800 */
[----:B------:R-:W-:Y:S01]  /*d330*/  MOV R16, 0x400 ;  /* 0x0000040000107802 */ /* 0x000fe20000000f00 */
[----:B------:R-:W-:Y:S01]  /*d340*/  BSSY B0, `(.L_x_1208) ;  /* 0x0000312000007945 */ /* 0x000fe20003800000 */
[----:B------:R-:W-:Y:S02]  /*d350*/  BAR.SYNC.DEFER_BLOCKING 0x5, 0x180 ;  /* 0x0146000000007b1d */ /* 0x000fe40000010000 */
[----:B0-----:R-:W-:-:S05]  /*d360*/  LEA R16, R5, R16, 0x18 ;  /* 0x0000001005107211 */ /* 0x001fca00078ec0ff */
[----:B------:R-:W0:Y:S02]  /*d370*/  LDS.128 R4, [R16+0x2a8d0] ;  /* 0x02a8d00010047984 */ /* 0x000e240000000c00 */
[----:B0-----:R-:W-:Y:S02]  /*d380*/  R2UR UR5, R5 ;  /* 0x00000000050572ca */ /* 0x001fe400000e0000 */
[----:B------:R-:W-:Y:S02]  /*d390*/  R2UR UR6, R6 ;  /* 0x00000000060672ca */ /* 0x000fe400000e0000 */
[----:B------:R-:W-:Y:S01]  /*d3a0*/  R2UR UR7, R7 ;  /* 0x00000000070772ca */ /* 0x000fe200000e0000 */
[----:B------:R-:W-:Y:S06]  /*d3b0*/  BAR.ARV 0x4, 0x180 ;  /* 0x0106000000007b1d */ /* 0x000fec0000002000 */
[----:B------:R-:W-:Y:S08]  /*d3c0*/  @P0 BRA `(.L_x_1209) ;  /* 0x0000002000ac0947 */ /* 0x000ff00003800000 */
[----:B------:R-:W0:Y:S01]  /*d3d0*/  S2R R5, SR_SWINHI ;  /* 0x0000000000057919 */ /* 0x000e220000002f00 */
[----:B------:R-:W-:Y:S01]  /*d3e0*/  R2UR UR12, R180 ;  /* 0x00000000b40c72ca */ /* 0x000fe200000e0000 */
[----:B------:R-:W-:Y:S01]  /*d3f0*/  ULDC.64 UR10, c[0x0][0xc00] ;  /* 0x00030000000a7ab9 */ /* 0x000fe20000000a00 */
[----:B------:R-:W-:Y:S01]  /*d400*/  ULDC.64 UR8, c[0x0][0xc00] ;  /* 0x0003000000087ab9 */ /* 0x000fe20000000a00 */
[----:B------:R-:W-:Y:S01]  /*d410*/  ULDC.64 UR16, c[0x0][0x208] ;  /* 0x0000820000107ab9 */ /* 0x000fe20000000a00 */
[----:B------:R-:W-:Y:S02]  /*d420*/  R2UR UR14, R161 ;  /* 0x00000000a10e72ca */ /* 0x000fe400000e0000 */
[----:B------:R-:W-:Y:S02]  /*d430*/  R2UR UR13, R162 ;  /* 0x00000000a20d72ca */ /* 0x000fe400000e0000 */
[----:B------:R-:W-:-:S05]  /*d440*/  R2UR UR20, R163 ;  /* 0x00000000a31472ca */ /* 0x000fca00000e0000 */
[----:B------:R-:W-:Y:S01]  /*d450*/  UIMAD.WIDE UR8, UR12, 0x4, UR8 ;  /* 0x000000040c0878a5 */ /* 0x000fe2000f8e0208 */
[----:B------:R-:W-:Y:S02]  /*d460*/  MOV R78, R16 ;  /* 0x00000010004e7202 */ /* 0x000fe40000000f00 */
[----:B0-----:R-:W-:-:S03]  /*d470*/  MOV R79, R5 ;  /* 0x00000005004f7202 */ /* 0x001fc60000000f00 */
[----:B------:R-:W-:-:S03]  /*d480*/  IMAD.WIDE R4, R200, 0x2, R78 ;  /* 0x00000002c8047825 */ /* 0x000fc600078e024e */
[C---:B------:R-:W-:Y:S02]  /*d490*/  LOP3.LUT R7, R4.reuse, 0x380, RZ, 0xc0, !PT ;  /* 0x0000038004077812 */ /* 0x040fe400078ec0ff */
[C---:B------:R-:W-:Y:S02]  /*d4a0*/  IADD3 R8, P5, R4.reuse, 0x40, RZ ;  /* 0x0000004004087810 */ /* 0x040fe40007fbe0ff */
[----:B------:R-:W-:Y:S02]  /*d4b0*/  SHF.R.U64 R7, R7, 0x3, RZ ;  /* 0x0000000307077819 */ /* 0x000fe400000012ff */
[C---:B------:R-:W-:Y:S01]  /*d4c0*/  IADD3 R17, P6, R4.reuse, 0x20, RZ ;  /* 0x0000002004117810 */ /* 0x040fe20007fde0ff */
[--C-:B------:R-:W-:Y:S01]  /*d4d0*/  IMAD.X R27, RZ, RZ, R5.reuse, P5 ;  /* 0x000000ffff1b7224 */ /* 0x100fe200028e0605 */
[C---:B------:R-:W-:Y:S02]  /*d4e0*/  IADD3 R31, P4, R4.reuse, 0x60, RZ ;  /* 0x00000060041f7810 */ /* 0x040fe40007f9e0ff */
[C---:B------:R-:W-:Y:S01]  /*d4f0*/  IADD3 R93, P3, R4.reuse, 0x4000, RZ ;  /* 0x00004000045d7810 */ /* 0x040fe20007f7e0ff */
[--C-:B------:R-:W-:Y:S01]  /*d500*/  IMAD.X R29, RZ, RZ, R5.reuse, P6 ;  /* 0x000000ffff1d7224 */ /* 0x100fe200030e0605 */
[C---:B------:R-:W-:Y:S01]  /*d510*/  IADD3 R97, P2, R4.reuse, 0x4020, RZ ;  /* 0x0000402004617810 */ /* 0x040fe20007f5e0ff */
[--C-:B------:R-:W-:Y:S01]  /*d520*/  IMAD.X R25, RZ, RZ, R5.reuse, P4 ;  /* 0x000000ffff197224 */ /* 0x100fe200020e0605 */
[C---:B------:R-:W-:Y:S01]  /*d530*/  IADD3 R99, P1, R4.reuse, 0x4040, RZ ;  /* 0x0000404004637810 */ /* 0x040fe20007f3e0ff */
[--C-:B------:R-:W-:Y:S01]  /*d540*/  IMAD.X R15, RZ, RZ, R5.reuse, P3 ;  /* 0x000000ffff0f7224 */ /* 0x100fe200018e0605 */
[----:B------:R-:W-:Y:S01]  /*d550*/  BAR.SYNC.DEFER_BLOCKING 0x1, 0x100 ;  /* 0x0044000000007b1d */ /* 0x000fe20000010000 */
[----:B------:R-:W-:Y:S01]  /*d560*/  IADD3 R96, P0, R4, 0x4060, RZ ;  /* 0x0000406004607810 */ /* 0x000fe20007f1e0ff */
[--C-:B------:R-:W-:Y:S01]  /*d570*/  IMAD.X R13, RZ, RZ, R5.reuse, P2 ;  /* 0x000000ffff0d7224 */ /* 0x100fe200010e0605 */
[----:B------:R-:W-:Y:S01]  /*d580*/  LOP3.LUT R4, R7, R4, RZ, 0x3c, !PT ;  /* 0x0000000407047212 */ /* 0x000fe200078e3cff */
[--C-:B------:R-:W-:Y:S01]  /*d590*/  IMAD.X R11, RZ, RZ, R5.reuse, P1 ;  /* 0x000000ffff0b7224 */ /* 0x100fe200008e0605 */
[----:B------:R-:W-:Y:S01]  /*d5a0*/  LOP3.LUT R7, R8, 0x380, RZ, 0xc0, !PT ;  /* 0x0000038008077812 */ /* 0x000fe200078ec0ff */
[----:B------:R-:W-:Y:S01]  /*d5b0*/  IMAD.X R9, RZ, RZ, R5, P0 ;  /* 0x000000ffff097224 */ /* 0x000fe200000e0605 */
[----:B------:R-:W-:-:S02]  /*d5c0*/  LOP3.LUT R6, R17, 0x380, RZ, 0xc0, !PT ;  /* 0x0000038011067812 */ /* 0x000fc400078ec0ff */
[----:B------:R-:W-:Y:S02]  /*d5d0*/  LOP3.LUT R10, R31, 0x380, RZ, 0xc0, !PT ;  /* 0x000003801f0a7812 */ /* 0x000fe400078ec0ff */
[----:B------:R-:W-:Y:S02]  /*d5e0*/  SHF.R.U64 R7, R7, 0x3, RZ ;  /* 0x0000000307077819 */ /* 0x000fe400000012ff */
[----:B------:R-:W-:Y:S02]  /*d5f0*/  LOP3.LUT R12, R93, 0x380, RZ, 0xc0, !PT ;  /* 0x000003805d0c7812 */ /* 0x000fe400078ec0ff */
[----:B------:R-:W-:Y:S02]  /*d600*/  SHF.R.U64 R6, R6, 0x3, RZ ;  /* 0x0000000306067819 */ /* 0x000fe400000012ff */
[----:B------:R-:W-:Y:S02]  /*d610*/  SHF.R.U64 R10, R10, 0x3, RZ ;  /* 0x000000030a0a7819 */ /* 0x000fe400000012ff */
[----:B------:R-:W-:-:S02]  /*d620*/  LOP3.LUT R26, R7, R8, RZ, 0x3c, !PT ;  /* 0x00000008071a7212 */ /* 0x000fc400078e3cff */
[----:B------:R-:W-:Y:S02]  /*d630*/  LOP3.LUT R8, R97, 0x380, RZ, 0xc0, !PT ;  /* 0x0000038061087812 */ /* 0x000fe400078ec0ff */
[----:B------:R-:W-:Y:S02]  /*d640*/  SHF.R.U64 R12, R12, 0x3, RZ ;  /* 0x000000030c0c7819 */ /* 0x000fe400000012ff */
[----:B------:R-:W-:Y:S02]  /*d650*/  LOP3.LUT R28, R6, R17, RZ, 0x3c, !PT ;  /* 0x00000011061c7212 */ /* 0x000fe400078e3cff */
[----:B------:R-:W-:Y:S02]  /*d660*/  LOP3.LUT R24, R10, R31, RZ, 0x3c, !PT ;  /* 0x0000001f0a187212 */ /* 0x000fe400078e3cff */
[----:B------:R-:W-:Y:S02]  /*d670*/  LOP3.LUT R10, R99, 0x380, RZ, 0xc0, !PT ;  /* 0x00000380630a7812 */ /* 0x000fe400078ec0ff */
[----:B------:R-:W-:-:S02]  /*d680*/  LOP3.LUT R17, R96, 0x380, RZ, 0xc0, !PT ;  /* 0x0000038060117812 */ /* 0x000fc400078ec0ff */
[----:B------:R-:W-:Y:S02]  /*d690*/  SHF.R.U64 R8, R8, 0x3, RZ ;  /* 0x0000000308087819 */ /* 0x000fe400000012ff */
[----:B------:R-:W-:Y:S02]  /*d6a0*/  LOP3.LUT R14, R12, R93, RZ, 0x3c, !PT ;  /* 0x0000005d0c0e7212 */ /* 0x000fe400078e3cff */
[----:B------:R-:W-:Y:S02]  /*d6b0*/  SHF.R.U64 R10, R10, 0x3, RZ ;  /* 0x000000030a0a7819 */ /* 0x000fe400000012ff */
[----:B------:R-:W-:Y:S02]  /*d6c0*/  SHF.R.U64 R17, R17, 0x3, RZ ;  /* 0x0000000311117819 */ /* 0x000fe400000012ff */
[----:B------:R-:W-:Y:S02]  /*d6d0*/  LOP3.LUT R12, R8, R97, RZ, 0x3c, !PT ;  /* 0x00000061080c7212 */ /* 0x000fe400078e3cff */
[----:B------:R-:W-:-:S02]  /*d6e0*/  MOV R30, R4 ;  /* 0x00000004001e7202 */ /* 0x000fc40000000f00 */
[----:B------:R-:W-:Y:S02]  /*d6f0*/  F2FP.BF16.F32.PACK_AB R4, R3, R2 ;  /* 0x000000020304723e */ /* 0x000fe400000010ff */
        /* <DEDUP_REMOVED lines=9> */
[----:B------:R-:W-:Y:S02]  /*d790*/  MOV R99, R26 ;  /* 0x0000001a00637202 */ /* 0x000fe40000000f00 */
[----:B------:R-:W-:Y:S02]  /*d7a0*/  MOV R17, R24 ;  /* 0x0000001800117202 */ /* 0x000fe40000000f00 */
[----:B------:R-:W-:Y:S02]  /*d7b0*/  F2FP.BF16.F32.PACK_AB R12, R33, R32 ;  /* 0x00000020210c723e */ /* 0x000fe400000010ff */
[----:B------:R-:W-:-:S02]  /*d7c0*/  F2FP.BF16.F32.PACK_AB R13, R35, R34 ;  /* 0x00000022230d723e */ /* 0x000fc400000010ff */
[----:B------:R-:W-:Y:S02]  /*d7d0*/  F2FP.BF16.F32.PACK_AB R14, R37, R36 ;  /* 0x00000024250e723e */ /* 0x000fe400000010ff */
[----:B------:R-:W-:Y:S02]  /*d7e0*/  F2FP.BF16.F32.PACK_AB R15, R39, R38 ;  /* 0x00000026270f723e */ /* 0x000fe400000010ff */
[----:B------:R-:W-:Y:S02]  /*d7f0*/  F2FP.BF16.F32.PACK_AB R24, R41, R40 ;  /* 0x000000282918723e */ /* 0x000fe400000010ff */
[----:B------:R-:W-:Y:S01]  /*d800*/  F2FP.BF16.F32.PACK_AB R25, R43, R42 ;  /* 0x0000002a2b19723e */ /* 0x000fe200000010ff */
[----:B------:R-:W-:Y:S01]  /*d810*/  STSM.16.M88.4 [R100], R12 ;  /* 0x0000000c64007844 */ /* 0x000fe20000000200 */
[----:B------:R-:W-:Y:S02]  /*d820*/  F2FP.BF16.F32.PACK_AB R26, R45, R44 ;  /* 0x0000002c2d1a723e */ /* 0x000fe400000010ff */
[----:B------:R-:W-:-:S02]  /*d830*/  F2FP.BF16.F32.PACK_AB R27, R47, R46 ;  /* 0x0000002e2f1b723e */ /* 0x000fc400000010ff */
[----:B------:R-:W-:Y:S02]  /*d840*/  F2FP.BF16.F32.PACK_AB R28, R49, R48 ;  /* 0x00000030311c723e */ /* 0x000fe400000010ff */
[----:B------:R-:W-:Y:S01]  /*d850*/  F2FP.BF16.F32.PACK_AB R29, R51, R50 ;  /* 0x00000032331d723e */ /* 0x000fe200000010ff */
[----:B------:R-:W-:Y:S01]  /*d860*/  STSM.16.M88.4 [R99], R24 ;  /* 0x0000001863007844 */ /* 0x000fe20000000200 */
[----:B0-----:R-:W-:Y:S02]  /*d870*/  F2FP.BF16.F32.PACK_AB R30, R53, R52 ;  /* 0x00000034351e723e */ /* 0x001fe400000010ff */
[----:B------:R-:W-:Y:S02]  /*d880*/  F2FP.BF16.F32.PACK_AB R31, R55, R54 ;  /* 0x00000036371f723e */ /* 0x000fe400000010ff */
[----:B------:R-:W-:Y:S02]  /*d890*/  MOV R96, R10 ;  /* 0x0000000a00607202 */ /* 0x000fe40000000f00 */
[----:B------:R-:W-:Y:S01]  /*d8a0*/  MOV R93, R8 ;  /* 0x00000008005d7202 */ /* 0x000fe20000000f00 */
[----:B------:R0:W-:Y:S01]  /*d8b0*/  STSM.16.M88.4 [R17], R28 ;  /* 0x0000001c11007844 */ /* 0x0001e20000000200 */
[----:B------:R-:W-:-:S02]  /*d8c0*/  F2FP.BF16.F32.PACK_AB R4, R57, R56 ;  /* 0x000000383904723e */ /* 0x000fc400000010ff */
[----:B------:R-:W-:Y:S02]  /*d8d0*/  F2FP.BF16.F32.PACK_AB R5, R59, R58 ;  /* 0x0000003a3b05723e */ /* 0x000fe400000010ff */
[----:B------:R-:W-:Y:S02]  /*d8e0*/  F2FP.BF16.F32.PACK_AB R6, R61, R60 ;  /* 0x0000003c3d06723e */ /* 0x000fe400000010ff */
[----:B------:R-:W-:Y:S02]  /*d8f0*/  F2FP.BF16.F32.PACK_AB R7, R63, R62 ;  /* 0x0000003e3f07723e */ /* 0x000fe400000010ff */
[----:B------:R-:W-:Y:S02]  /*d900*/  F2FP.BF16.F32.PACK_AB R8, R65, R64 ;  /* 0x000000404108723e */ /* 0x000fe400000010ff */
[----:B------:R-:W-:Y:S01]  /*d910*/  F2FP.BF16.F32.PACK_AB R9, R67, R66 ;  /* 0x000000424309723e */ /* 0x000fe200000010ff */
[----:B------:R-:W-:Y:S01]  /*d920*/  STSM.16.M88.4 [R98], R4 ;  /* 0x0000000462007844 */ /* 0x000fe20000000200 */
[----:B------:R-:W-:-:S02]  /*d930*/  F2FP.BF16.F32.PACK_AB R10, R69, R68 ;  /* 0x00000044450a723e */ /* 0x000fc400000010ff */
[----:B------:R-:W-:Y:S01]  /*d940*/  F2FP.BF16.F32.PACK_AB R11, R71, R70 ;  /* 0x00000046470b723e */ /* 0x000fe200000010ff */
[----:B0-----:R-:W-:Y:S01]  /*d950*/  IMAD.U32 R28, RZ, RZ, UR8 ;  /* 0x00000008ff1c7e24 */ /* 0x001fe2000f8e00ff */
[----:B------:R-:W-:Y:S01]  /*d960*/  F2FP.BF16.F32.PACK_AB R12, R73, R72 ;  /* 0x00000048490c723e */ /* 0x000fe200000010ff */
[----:B------:R-:W-:Y:S01]  /*d970*/  IMAD.U32 R29, RZ, RZ, UR9 ;  /* 0x00000009ff1d7e24 */ /* 0x000fe2000f8e00ff */
[----:B------:R-:W-:Y:S01]  /*d980*/  F2FP.BF16.F32.PACK_AB R13, R75, R74 ;  /* 0x0000004a4b0d723e */ /* 0x000fe200000010ff */
[----:B------:R-:W-:Y:S01]  /*d990*/  STSM.16.M88.4 [R97], R8 ;  /* 0x0000000861007844 */ /* 0x000fe20000000200 */
[----:B------:R-:W-:Y:S01]  /*d9a0*/  F2FP.BF16.F32.PACK_AB R14, R77, R76 ;  /* 0x0000004c4d0e723e */ /* 0x000fe200000010ff */
[----:B------:R-:W0:Y:S01]  /*d9b0*/  LDC.64 R30, c[0x0][0xc08] ;  /* 0x00030200ff1e7b82 */ /* 0x000e220000000a00 */
[----:B------:R-:W-:Y:S02]  /*d9c0*/  F2FP.BF16.F32.PACK_AB R15, R95, R94 ;  /* 0x0000005e5f0f723e */ /* 0x000fe400000010ff */
[----:B------:R-:W-:-:S02]  /*d9d0*/  F2FP.BF16.F32.PACK_AB R24, R81, R80 ;  /* 0x000000505118723e */ /* 0x000fc400000010ff */
[----:B------:R-:W-:Y:S01]  /*d9e0*/  F2FP.BF16.F32.PACK_AB R25, R83, R82 ;  /* 0x000000525319723e */ /* 0x000fe200000010ff */
[----:B------:R-:W-:Y:S01]  /*d9f0*/  STSM.16.M88.4 [R96], R12 ;  /* 0x0000000c60007844 */ /* 0x000fe20000000200 */
[----:B------:R-:W-:Y:S02]  /*da00*/  F2FP.BF16.F32.PACK_AB R26, R85, R84 ;  /* 0x00000054551a723e */ /* 0x000fe400000010ff */
[----:B------:R-:W-:Y:S02]  /*da10*/  F2FP.BF16.F32.PACK_AB R27, R87, R86 ;  /* 0x00000056571b723e */ /* 0x000fe400000010ff */
[----:B------:R-:W-:-:S03]  /*da20*/  ISETP.NE.U32.AND P0, PT, RZ, UR10, PT ;  /* 0x0000000aff007c0c */ /* 0x000fc6000bf05070 */
[----:B------:R1:W-:Y:S01]  /*da30*/  STSM.16.M88.4 [R93], R24 ;  /* 0x000000185d007844 */ /* 0x0003e20000000200 */
[----:B------:R-:W-:Y:S01]  /*da40*/  BAR.SYNC.DEFER_BLOCKING 0x1, 0x100 ;  /* 0x0044000000007b1d */ /* 0x000fe20000010000 */
[----:B------:R-:W-:-:S07]  /*da50*/  ISETP.NE.AND.EX P0, PT, RZ, UR11, PT, P0 ;  /* 0x0000000bff007c0c */ /* 0x000fce000bf05300 */
[----:B-1----:R-:W1:Y:S06]  /*da60*/  LDC R93, c[0x0][0xbe8] ;  /* 0x0002fa00ff5d7b82 */ /* 0x002e6c0000000800 */
[----:B------:R-:W2:Y:S01]  /*da70*/  @P0 LDG.E R17, desc[UR16][R28.64] ;  /* 0x000000101c110981 */ /* 0x000ea2000c1e1900 */
[----:B0-----:R-:W-:Y:S02]  /*da80*/  ISETP.NE.U32.AND P1, PT, R30, RZ, PT ;  /* 0x000000ff1e00720c */ /* 0x001fe40003f25070 */
[----:B------:R-:W-:-:S11]  /*da90*/  R2UR UR4, R31 ;  /* 0x000000001f0472ca */ /* 0x000fd600000e0000 */
[----:B------:R-:W-:Y:S02]  /*daa0*/  VOTEU.ANY UP0, P1 ;  /* 0x00000000003f7886 */ /* 0x000fe40000800100 */
[----:B------:R-:W-:Y:S01]  /*dab0*/  UISETP.NE.AND.EX UP0, UPT, UR4, URZ, UPT, UP0 ;  /* 0x0000003f0400728c */ /* 0x000fe2000bf05300 */
[----:B-1----:R-:W-:Y:S02]  /*dac0*/  ISETP.NE.AND P1, PT, R93, 0x1, PT ;  /* 0x000000015d00780c */ /* 0x002fe40003f25270 */
[----:B------:R-:W-:Y:S02]  /*dad0*/  ULDC UR4, c[0x0][0xa88] ;  /* 0x0002a20000047ab9 */ /* 0x000fe40000000800 */
[----:B------:R-:W-:Y:S01]  /*dae0*/  IMAD.U32 R8, RZ, RZ, UR4 ;  /* 0x00000004ff087e24 */ /* 0x000fe2000f8e00ff */
[----:B------:R-:W-:Y:S01]  /*daf0*/  PLOP3.LUT P4, PT, PT, PT, UP0, 0x80, 0x0 ;  /* 0x000000000000781c */ /* 0x000fe20003f8f008 */
[----:B------:R-:W-:-:S04]  /*db00*/  ULDC UR4, c[0x0][0xad4] ;  /* 0x0002b50000047ab9 */ /* 0x000fc80000000800 */
[----:B------:R-:W-:Y:S02]  /*db10*/  @UP0 ULDC.64 UR8, c[0x0][0xc08] ;  /* 0x0003020000080ab9 */ /* 0x000fe40000000a00 */
[----:B------:R-:W-:Y:S01]  /*db20*/  @UP0 UIMAD.WIDE UR8, UR12, 0x4, UR8 ;  /* 0x000000040c0808a5 */ /* 0x000fe2000f8e0208 */
[----:B------:R-:W0:Y:S01]  /*db30*/  @P1 LDC R6, c[0x0][0xbec] ;  /* 0x0002fb00ff061b82 */ /* 0x000e220000000800 */
[----:B------:R-:W-:-:S04]  /*db40*/  UISETP.NE.AND UP0, UPT, UR14, URZ, UPT ;  /* 0x0000003f0e00728c */ /* 0x000fc8000bf05270 */
[----:B------:R-:W-:Y:S01]  /*db50*/  USEL UR4, UR14, UR4, UP0 ;  /* 0x000000040e047287 */ /* 0x000fe20008000000 */
[----:B------:R-:W-:Y:S02]  /*db60*/  IMAD.U32 R4, RZ, RZ, UR8 ;  /* 0x00000008ff047e24 */ /* 0x000fe4000f8e00ff */
[----:B------:R-:W1:Y:S01]  /*db70*/  @P1 LDC R9, c[0x0][0xbf0] ;  /* 0x0002fc00ff091b82 */ /* 0x000e620000000800 */
[----:B------:R-:W-:Y:S01]  /*db80*/  UISETP.GT.AND UP1, UPT, UR4, 0x1, UPT ;  /* 0x000000010400788c */ /* 0x000fe2000bf24270 */
[----:B------:R-:W-:Y:S01]  /*db90*/  IMAD.U32 R5, RZ, RZ, UR9 ;  /* 0x00000009ff057e24 */ /* 0x000fe2000f8e00ff */
[----:B------:R-:W-:Y:S02]  /*dba0*/  UMOV UR19, 0x9b8 ;  /* 0x000009b800137882 */ /* 0x000fe40000000000 */
[----:B------:R-:W-:Y:S02]  /*dbb0*/  USEL UR19, UR19, 0x978, UP1 ;  /* 0x0000097813137887 */ /* 0x000fe40008800000 */
[----:B------:R-:W-:Y:S01]  /*dbc0*/  UISETP.NE.U32.AND UP0, UPT, UR10, URZ, UPT ;  /* 0x0000003f0a00728c */ /* 0x000fe2000bf05070 */
[----:B------:R-:W-:Y:S01]  /*dbd0*/  VIADD R11, R19, UR39 ;  /* 0x00000027130b7c36 */ /* 0x000fe20008000000 */
[----:B------:R-:W-:Y:S01]  /*dbe0*/  USHF.R.S32.HI UR10, URZ, 0x1f, UR12 ;  /* 0x0000001f3f0a7899 */ /* 0x000fe2000801140c */
[----:B------:R0:W5:Y:S01]  /*dbf0*/  @P4 LDG.E R8, desc[UR16][R4.64] ;  /* 0x0000001004084981 */ /* 0x000162000c1e1900 */
[----:B------:R-:W-:Y:S01]  /*dc00*/  UISETP.NE.AND.EX UP0, UPT, UR11, URZ, UPT, UP0 ;  /* 0x0000003f0b00728c */ /* 0x000fe2000bf05300 */
[----:B------:R-:W-:Y:S01]  /*dc10*/  IMAD.MOV.U32 R7, RZ, RZ, R11 ;  /* 0x000000ffff077224 */ /* 0x000fe200078e000b */
[----:B------:R-:W-:Y:S01]  /*dc20*/  UMOV UR4, URZ ;  /* 0x0000003f00047c82 */ /* 0x000fe20008000000 */
[----:B------:R-:W-:-:S02]  /*dc30*/  USEL UR9, UR13, URZ, UP1 ;  /* 0x0000003f0d097287 */ /* 0x000fc40008800000 */
[----:B------:R-:W-:Y:S02]  /*dc40*/  USEL UR8, UR12, URZ, !UP0 ;  /* 0x0000003f0c087287 */ /* 0x000fe4000c000000 */
[----:B------:R-:W-:Y:S01]  /*dc50*/  USEL UR18, UR10, URZ, !UP0 ;  /* 0x0000003f0a127287 */ /* 0x000fe2000c000000 */
[----:B------:R-:W-:Y:S02]  /*dc60*/  ULDC.64 UR12, c[0x0][UR19+0x220] ;  /* 0x00008800130c7abb */ /* 0x000fe40008000a00 */
[----:B------:R-:W-:Y:S01]  /*dc70*/  ULDC.64 UR10, c[0x0][UR19+0x218] ;  /* 0x00008600130a7abb */ /* 0x000fe20008000a00 */
[----:B0-----:R-:W-:Y:S01]  /*dc80*/  @P1 IMAD.HI.U32 R4, R11, R6, RZ ;  /* 0x000000060b041227 */ /* 0x001fe200078e00ff */
[----:B------:R-:W-:Y:S01]  /*dc90*/  ULDC.64 UR14, c[0x0][UR19+0x228] ;  /* 0x00008a00130e7abb */ /* 0x000fe20008000a00 */
[----:B------:R-:W-:Y:S02]  /*dca0*/  UIMAD.WIDE.U32 UR16, UR10, UR20, URZ ;  /* 0x000000140a1072a5 */ /* 0x000fe4000f8e003f */
[----:B------:R-:W-:Y:S01]  /*dcb0*/  UIMAD UR13, UR13, UR8, URZ ;  /* 0x000000080d0d72a4 */ /* 0x000fe2000f8e023f */
[----:B-1----:R-:W-:Y:S01]  /*dcc0*/  @P1 SHF.R.U32.HI R7, RZ, R9, R4 ;  /* 0x00000009ff071219 */ /* 0x002fe20000011604 */
[----:B------:R-:W-:-:S02]  /*dcd0*/  UIMAD UR20, UR11, UR20, URZ ;  /* 0x000000140b1472a4 */ /* 0x000fc4000f8e023f */
[----:B------:R-:W-:Y:S02]  /*dce0*/  UIMAD.WIDE.U32 UR10, UR12, UR8, URZ ;  /* 0x000000080c0a72a5 */ /* 0x000fe4000f8e003f */
[----:B------:R-:W-:Y:S01]  /*dcf0*/  UIMAD.WIDE.U32 UR22, UR14, UR9, URZ ;  /* 0x000000090e1672a5 */ /* 0x000fe2000f8e003f */
[----:B------:R-:W-:Y:S01]  /*dd00*/  IMAD.MOV R6, RZ, RZ, -R7 ;  /* 0x000000ffff067224 */ /* 0x000fe200078e0a07 */
[----:B------:R-:W-:Y:S02]  /*dd10*/  UIMAD UR9, UR15, UR9, URZ ;  /* 0x000000090f0972a4 */ /* 0x000fe4000f8e023f */
[----:B------:R-:W-:Y:S01]  /*dd20*/  UIMAD UR13, UR12, UR18, UR13 ;  /* 0x000000120c0d72a4 */ /* 0x000fe2000f8e020d */
[----:B------:R-:W-:Y:S01]  /*dd30*/  IMAD R9, R93, R6, R11 ;  /* 0x000000065d097224 */ /* 0x000fe200078e020b */
[----:B------:R-:W-:Y:S01]  /*dd40*/  UIADD3 UR20, UR17, UR20, URZ ;  /* 0x0000001411147290 */ /* 0x000fe2000fffe03f */
[----:B------:R-:W-:Y:S02]  /*dd50*/  IMAD.U32 R4, RZ, RZ, UR22 ;  /* 0x00000016ff047e24 */ /* 0x000fe4000f8e00ff */
[----:B------:R-:W-:Y:S01]  /*dd60*/  IMAD.U32 R5, RZ, RZ, UR23 ;  /* 0x00000017ff057e24 */ /* 0x000fe2000f8e00ff */
[----:B------:R-:W-:-:S02]  /*dd70*/  SHF.R.S32.HI R5, RZ, 0x1f, R7 ;  /* 0x0000001fff057819 */ /* 0x000fc40000011407 */
[----:B------:R-:W-:Y:S02]  /*dd80*/  SHF.R.S32.HI R6, RZ, 0x1f, R9 ;  /* 0x0000001fff067819 */ /* 0x000fe40000011409 */
[----:B--2---:R-:W-:-:S13]  /*dd90*/  @P0 R2UR UR4, R17 ;  /* 0x00000000110402ca */ /* 0x004fda00000e0000 */
[----:B------:R-:W-:Y:S02]  /*dda0*/  UIADD3 UR16, UP0, UP2, UR10, UR16, UR4 ;  /* 0x000000100a107290 */ /* 0x000fe4000fa1e004 */
[----:B------:R-:W-:Y:S02]  /*ddb0*/  UIADD3 UR10, UR23, UR9, URZ ;  /* 0x00000009170a7290 */ /* 0x000fe4000fffe03f */
[----:B------:R-:W-:Y:S02]  /*ddc0*/  UIADD3 UR9, UR11, UR13, URZ ;  /* 0x0000000d0b097290 */ /* 0x000fe4000fffe03f */
[----:B------:R-:W-:Y:S01]  /*ddd0*/  USHF.R.S32.HI UR14, URZ, 0x1f, UR4 ;  /* 0x0000001f3f0e7899 */ /* 0x000fe20008011404 */
[----:B------:R-:W-:Y:S01]  /*dde0*/  IADD3 R4, P2, P3, R7, UR16, R4 ;  /* 0x0000001007047c10 */ /* 0x000fe2000fb5e004 */
[----:B------:R-:W-:Y:S01]  /*ddf0*/  IMAD.U32 R10, RZ, RZ, UR10 ;  /* 0x0000000aff0a7e24 */ /* 0x000fe2000f8e00ff */
[----:B------:R-:W-:Y:S01]  /*de00*/  ULDC.64 UR10, c[0x0][UR19+0x210] ;  /* 0x00008400130a7abb */ /* 0x000fe20008000a00 */
[----:B------:R-:W-:Y:S01]  /*de10*/  UIADD3.X UR9, UR9, UR20, UR14, UP0, UP2 ;  /* 0x0000001409097290 */ /* 0x000fe200087e440e */
[----:B------:R-:W-:Y:S01]  /*de20*/  IMAD R7, R9, UR11, RZ ;  /* 0x0000000b09077c24 */ /* 0x000fe2000f8e02ff */
[----:B------:R-:W-:Y:S01]  /*de30*/  ULDC.64 UR12, c[0x0][0xba8] ;  /* 0x0002ea00000c7ab9 */ /* 0x000fe20000000a00 */
[----:B------:R-:W-:Y:S01]  /*de40*/  @!UP1 ULDC UR12, c[0x0][0xb50] ;  /* 0x0002d400000c9ab9 */ /* 0x000fe20000000800 */
[----:B------:R-:W-:Y:S01]  /*de50*/  @!UP1 ULDC UR13, c[0x0][0xb54] ;  /* 0x0002d500000d9ab9 */ /* 0x000fe20000000800 */
[----:B------:R-:W-:Y:S01]  /*de60*/  IMAD R7, R6, UR10, R7 ;  /* 0x0000000a06077c24 */ /* 0x000fe2000f8e0207 */
[----:B------:R-:W-:-:S03]  /*de70*/  IADD3.X R5, R5, UR9, R10, P2, P3 ;  /* 0x0000000905057c10 */ /* 0x000fc600097e640a */
[----:B------:R-:W-:-:S04]  /*de80*/  IMAD.WIDE.U32 R4, R9, UR10, R4 ;  /* 0x0000000a09047c25 */ /* 0x000fc8000f8e0004 */
[----:B------:R-:W-:Y:S01]  /*de90*/  IMAD.IADD R5, R5, 0x1, R7 ;  /* 0x0000000105057824 */ /* 0x000fe200078e0207 */
[----:B------:R-:W-:-:S04]  /*dea0*/  LEA R9, P2, R4, UR12, 0x2 ;  /* 0x0000000c04097c11 */ /* 0x000fc8000f8410ff */
[----:B------:R-:W-:Y:S01]  /*deb0*/  LEA.HI.X R10, R4, UR13, R5, 0x2, P2 ;  /* 0x0000000d040a7c11 */ /* 0x000fe200090f1405 */
[----:B------:R-:W-:Y:S08]  /*dec0*/  @P4 BRA `(.L_x_1210) ;  /* 0x0000000000144947 */ /* 0x000ff00003800000 */
[----:B------:R-:W-:Y:S05]  /*ded0*/  @!P0 BRA `(.L_x_1210) ;  /* 0x0000000000108947 */ /* 0x000fea0003800000 */
[----:B------:R-:W-:Y:S02]  /*dee0*/  ULDC.64 UR10, c[0x0][0x208] ;  /* 0x00008200000a7ab9 */ /* 0x000fe40000000a00 */
[----:B------:R-:W2:Y:S04]  /*def0*/  LDG.E R5, desc[UR10][R28.64] ;  /* 0x0000000a1c057981 */ /* 0x000ea8000c1e1900 */
[----:B-----5:R-:W2:Y:S02]  /*df00*/  LDG.E R8, desc[UR10][R28.64+0x4] ;  /* 0x0000040a1c087981 */ /* 0x020ea4000c1e1900 */
[----:B--2---:R-:W-:-:S07]  /*df10*/  IMAD.IADD R8, R8, 0x1, -R5 ;  /* 0x0000000108087824 */ /* 0x004fce00078e0a05 */
.L_x_1210:
[----:B------:R-:W-:Y:S01]  /*df20*/  SHFL.IDX PT, R4, R9, RZ, 0x1c1f ;  /* 0x001c1fff09047589 */ /* 0x000fe200000e0000 */
[----:B------:R-:W-:Y:S01]  /*df30*/  VIADD R12, R199, UR39 ;  /* 0x00000027c70c7c36 */ /* 0x000fe20008000000 */
[----:B------:R-:W-:Y:S01]  /*df40*/  LOP3.LUT P0, RZ, R182, 0x3, RZ, 0xc0, !PT ;  /* 0x00000003b6ff7812 */ /* 0x000fe2000780c0ff */
[----:B-----5:R-:W-:Y:S01]  /*df50*/  IMAD R17, R8, R93, RZ ;  /* 0x0000005d08117224 */ /* 0x020fe200078e02ff */
[----:B------:R-:W0:Y:S01]  /*df60*/  SHFL.IDX PT, R5, R10, RZ, 0x1c1f ;  /* 0x001c1fff0a057589 */ /* 0x000e2200000e0000 */
[C---:B------:R-:W-:Y:S01]  /*df70*/  VIADD R24, R12.reuse, 0x8 ;  /* 0x000000080c187836 */ /* 0x040fe20000000000 */
[----:B------:R-:W-:Y:S02]  /*df80*/  ULDC.64 UR10, c[0x0][0x208] ;  /* 0x00008200000a7ab9 */ /* 0x000fe40000000a00 */
[----:B------:R-:W-:Y:S01]  /*df90*/  SHFL.IDX PT, R6, R9, 0x1, 0x1c1f ;  /* 0x003c1f0009067f89 */ /* 0x000fe200000e0000 */
[-C--:B------:R-:W-:Y:S02]  /*dfa0*/  ISETP.GE.OR P2, PT, R12, R17.reuse, P0 ;  /* 0x000000110c00720c */ /* 0x080fe40000746670 */
[----:B------:R-:W-:Y:S01]  /*dfb0*/  ISETP.GE.OR P0, PT, R24, R17, P0 ;  /* 0x000000111800720c */ /* 0x000fe20000706670 */
[----:B------:R-:W1:Y:S10]  /*dfc0*/  SHFL.IDX PT, R7, R10, 0x1, 0x1c1f ;  /* 0x003c1f000a077f89 */ /* 0x000e7400000e0000 */
[----:B0-----:R0:W-:Y:S04]  /*dfd0*/  @!P2 ST.E desc[UR10][R4.64], R92 ;  /* 0x0000005c0400a985 */ /* 0x0011e8000c10190a */
[----:B-1----:R0:W-:Y:S01]  /*dfe0*/  @!P0 ST.E desc[UR10][R6.64], R0 ;  /* 0x0000000006008985 */ /* 0x0021e2000c10190a */
[----:B------:R-:W-:-:S13]  /*dff0*/  PLOP3.LUT P0, PT, PT, PT, UP1, 0x80, 0x0 ;  /* 0x000000000000781c */ /* 0x000fda0003f0f018 */
[----:B0-----:R-:W-:Y:S05]  /*e000*/  @P0 BRA `(.L_x_1211) ;  /* 0x0000000800a40947 */ /* 0x001fea0003800000 */
[----:B------:R-:W-:Y:S01]  /*e010*/  IMAD R3, R179, 0x40, R22 ;  /* 0x00000040b3037824 */ /* 0x000fe200078e0216 */
[----:B------:R-:W-:Y:S01]  /*e020*/  ULDC.64 UR12, c[0x0][0xaa0] ;  /* 0x0002a800000c7ab9 */ /* 0x000fe20000000a00 */
[----:B------:R-:W-:Y:S01]  /*e030*/  R2UR UR15, R163 ;  /* 0x00000000a30f72ca */ /* 0x000fe200000e0000 */
[----:B------:R-:W0:Y:S01]  /*e040*/  @P1 LDC R45, c[0x0][0xbf0] ;  /* 0x0002fc00ff2d1b82 */ /* 0x000e220000000800 */
[----:B------:R-:W-:Y:S01]  /*e050*/  IMAD.WIDE R78, R3, 0x2, R78 ;  /* 0x00000002034e7825 */ /* 0x000fe200078e024e */
[----:B------:R-:W-:Y:S02]  /*e060*/  ULDC.64 UR10, c[0x0][0x208] ;  /* 0x00008200000a7ab9 */ /* 0x000fe40000000a00 */
[C---:B------:R-:W-:Y:S02]  /*e070*/  IADD3 R9, P6, R78.reuse, 0x1000, RZ ;  /* 0x000010004e097810 */ /* 0x040fe40007fde0ff */
[----:B------:R-:W-:Y:S02]  /*e080*/  IADD3 R13, P5, R78, 0x2000, RZ ;  /* 0x000020004e0d7810 */ /* 0x000fe40007fbe0ff */
[----:B------:R-:W-:-:S02]  /*e090*/  LOP3.LUT R8, R9, 0x380, RZ, 0xc0, !PT ;  /* 0x0000038009087812 */ /* 0x000fc400078ec0ff */
[----:B------:R-:W-:Y:S02]  /*e0a0*/  IADD3 R25, P4, R78, 0x3000, RZ ;  /* 0x000030004e197810 */ /* 0x000fe40007f9e0ff */
[----:B------:R-:W-:Y:S02]  /*e0b0*/  SHF.R.U64 R8, R8, 0x3, RZ ;  /* 0x0000000308087819 */ /* 0x000fe400000012ff */
[----:B------:R-:W-:Y:S02]  /*e0c0*/  IADD3 R29, P3, R78, 0x4000, RZ ;  /* 0x000040004e1d7810 */ /* 0x000fe40007f7e0ff */
[----:B------:R-:W-:Y:S01]  /*e0d0*/  LOP3.LUT R8, R8, R9, RZ, 0x3c, !PT ;  /* 0x0000000908087212 */ /* 0x000fe200078e3cff */
[----:B------:R-:W-:Y:S01]  /*e0e0*/  IMAD.X R9, RZ, RZ, R79, P6 ;  /* 0x000000ffff097224 */ /* 0x000fe200030e064f */
[C---:B------:R-:W-:Y:S02]  /*e0f0*/  IADD3 R3, P6, R78.reuse, 0x7000, RZ ;  /* 0x000070004e037810 */ /* 0x040fe40007fde0ff */
[----:B------:R-:W-:-:S02]  /*e100*/  IADD3 R33, P2, R78, 0x5000, RZ ;  /* 0x000050004e217810 */ /* 0x000fc40007f5e0ff */
[----:B------:R-:W-:Y:S01]  /*e110*/  IADD3 R37, P0, R78, 0x6000, RZ ;  /* 0x000060004e257810 */ /* 0x000fe20007f1e0ff */
[----:B------:R-:W-:Y:S01]  /*e120*/  IMAD.X R41, RZ, RZ, R79, P6 ;  /* 0x000000ffff297224 */ /* 0x000fe200030e064f */
[----:B------:R-:W-:Y:S01]  /*e130*/  LOP3.LUT R0, R3, 0x380, RZ, 0xc0, !PT ;  /* 0x0000038003007812 */ /* 0x000fe200078ec0ff */
[----:B------:R-:W-:Y:S01]  /*e140*/  UIMAD UR9, UR14, UR12, URZ ;  /* 0x0000000c0e0972a4 */ /* 0x000fe2000f8e023f */
[----:B------:R-:W-:Y:S01]  /*e150*/  LOP3.LUT R12, R13, 0x380, RZ, 0xc0, !PT ;  /* 0x000003800d0c7812 */ /* 0x000fe200078ec0ff */
[----:B------:R-:W5:Y:S01]  /*e160*/  LD.E.128 R8, desc[UR10][R8.64] ;  /* 0x0000000a08087980 */ /* 0x000f62000c101d00 */
[----:B------:R-:W-:Y:S02]  /*e170*/  LOP3.LUT R24, R25, 0x380, RZ, 0xc0, !PT ;  /* 0x0000038019187812 */ /* 0x000fe400078ec0ff */
[----:B------:R-:W-:Y:S02]  /*e180*/  LOP3.LUT R28, R29, 0x380, RZ, 0xc0, !PT ;  /* 0x000003801d1c7812 */ /* 0x000fe400078ec0ff */
[----:B------:R-:W-:-:S02]  /*e190*/  LOP3.LUT R32, R33, 0x380, RZ, 0xc0, !PT ;  /* 0x0000038021207812 */ /* 0x000fc400078ec0ff */
[----:B------:R-:W-:Y:S02]  /*e1a0*/  LOP3.LUT R36, R37, 0x380, RZ, 0xc0, !PT ;  /* 0x0000038025247812 */ /* 0x000fe400078ec0ff */
[----:B------:R-:W-:Y:S02]  /*e1b0*/  SHF.R.U64 R0, R0, 0x3, RZ ;  /* 0x0000000300007819 */ /* 0x000fe400000012ff */
[----:B------:R-:W-:Y:S02]  /*e1c0*/  LOP3.LUT R5, R78, 0x380, RZ, 0xc0, !PT ;  /* 0x000003804e057812 */ /* 0x000fe400078ec0ff */
[----:B------:R-:W-:Y:S02]  /*e1d0*/  SHF.R.U64 R12, R12, 0x3, RZ ;  /* 0x000000030c0c7819 */ /* 0x000fe400000012ff */
[----:B------:R-:W-:Y:S02]  /*e1e0*/  SHF.R.U64 R24, R24, 0x3, RZ ;  /* 0x0000000318187819 */ /* 0x000fe400000012ff */
[----:B------:R-:W-:-:S02]  /*e1f0*/  SHF.R.U64 R28, R28, 0x3, RZ ;  /* 0x000000031c1c7819 */ /* 0x000fc400000012ff */
[----:B------:R-:W-:Y:S02]  /*e200*/  SHF.R.U64 R32, R32, 0x3, RZ ;  /* 0x0000000320207819 */ /* 0x000fe400000012ff */
[----:B------:R-:W-:Y:S02]  /*e210*/  SHF.R.U64 R36, R36, 0x3, RZ ;  /* 0x0000000324247819 */ /* 0x000fe400000012ff */
[----:B------:R-:W-:Y:S02]  /*e220*/  LOP3.LUT R40, R0, R3, RZ, 0x3c, !PT ;  /* 0x0000000300287212 */ /* 0x000fe400078e3cff */
[----:B------:R-:W-:Y:S01]  /*e230*/  SHF.R.U64 R5, R5, 0x3, RZ ;  /* 0x0000000305057819 */ /* 0x000fe200000012ff */
[----:B------:R-:W1:Y:S01]  /*e240*/  @P1 LDC R3, c[0x0][0xbec] ;  /* 0x0002fb00ff031b82 */ /* 0x000e620000000800 */
        /* <DEDUP_REMOVED lines=11> */
[----:B------:R-:W5:Y:S01]  /*e300*/  LD.E.128 R12, desc[UR10][R12.64] ;  /* 0x0000000a0c0c7980 */ /* 0x000f62000c101d00 */
[----:B------:R-:W-:-:S03]  /*e310*/  UIMAD UR9, UR4, UR13, UR9 ;  /* 0x0000000d040972a4 */ /* 0x000fc6000f8e0209 */
[----:B------:R2:W5:Y:S04]  /*e320*/  LD.E.128 R4, desc[UR10][R78.64] ;  /* 0x0000000a4e047980 */ /* 0x000568000c101d00 */
[----:B------:R-:W5:Y:S04]  /*e330*/  LD.E.128 R24, desc[UR10][R24.64] ;  /* 0x0000000a18187980 */ /* 0x000f68000c101d00 */
[----:B------:R-:W5:Y:S04]  /*e340*/  LD.E.128 R28, desc[UR10][R28.64] ;  /* 0x0000000a1c1c7980 */ /* 0x000f68000c101d00 */
[----:B------:R-:W5:Y:S04]  /*e350*/  LD.E.128 R32, desc[UR10][R32.64] ;  /* 0x0000000a20207980 */ /* 0x000f68000c101d00 */
[----:B------:R-:W5:Y:S04]  /*e360*/  LD.E.128 R36, desc[UR10][R36.64] ;  /* 0x0000000a24247980 */ /* 0x000f68000c101d00 */
[----:B------:R-:W5:Y:S01]  /*e370*/  LD.E.128 R40, desc[UR10][R40.64] ;  /* 0x0000000a28287980 */ /* 0x000f62000c101d00 */
[----:B------:R-:W-:Y:S01]  /*e380*/  UIMAD.WIDE.U32 UR10, UR4, UR12, URZ ;  /* 0x0000000c040a72a5 */ /* 0x000fe2000f8e003f */
[----:B------:R-:W-:-:S02]  /*e390*/  IMAD R0, R160, 0x20, R179 ;  /* 0x00000020a0007824 */ /* 0x000fc400078e02b3 */
[----:B------:R-:W-:Y:S01]  /*e3a0*/  ULDC.64 UR12, c[0x0][0xae8] ;  /* 0x0002ba00000c7ab9 */ /* 0x000fe20000000a00 */
[----:B------:R-:W-:Y:S01]  /*e3b0*/  UIADD3 UR11, UR11, UR9, URZ ;  /* 0x000000090b0b7290 */ /* 0x000fe2000fffe03f */
[----:B------:R-:W-:Y:S01]  /*e3c0*/  VIADD R44, R0, UR39 ;  /* 0x00000027002c7c36 */ /* 0x000fe20008000000 */
[----:B------:R-:W-:Y:S01]  /*e3d0*/  @!PT LDS RZ, [RZ] ;  /* 0x00000000fffff984 */ /* 0x000fe20000000800 */
[----:B------:R-:W-:Y:S01]  /*e3e0*/  @!PT LDS RZ, [RZ] ;  /* 0x00000000fffff984 */ /* 0x000fe20000000800 */
[----:B------:R-:W-:Y:S01]  /*e3f0*/  @!PT LDS RZ, [RZ] ;  /* 0x00000000fffff984 */ /* 0x000fe20000000800 */
[----:B------:R-:W-:Y:S01]  /*e400*/  @!PT LDS RZ, [RZ] ;  /* 0x00000000fffff984 */ /* 0x000fe20000000800 */
[----:B------:R3:W-:Y:S06]  /*e410*/  MEMBAR.ALL.CTA ;  /* 0x0000000000007992 */ /* 0x0007ec0000008000 */
[----:B---3--:R-:W3:Y:S01]  /*e420*/  FENCE.VIEW.ASYNC.S ;  /* 0x00000000000073c6 */ /* 0x008ee20000000000 */
[----:B------:R-:W-:-:S02]  /*e430*/  UIMAD.WIDE.U32 UR10, UR15, UR12, UR10 ;  /* 0x0000000c0f0a72a5 */ /* 0x000fc4000f8e000a */
[----:B------:R-:W-:Y:S02]  /*e440*/  USHF.R.S32.HI UR4, URZ, 0x1f, UR8 ;  /* 0x0000001f3f047899 */ /* 0x000fe40008011408 */
[----:B------:R-:W-:Y:S01]  /*e450*/  UIMAD UR11, UR15, UR13, UR11 ;  /* 0x0000000d0f0b72a4 */ /* 0x000fe2000f8e020b */
[----:B-1----:R-:W-:Y:S02]  /*e460*/  @P1 IMAD.HI.U32 R0, R44, R3, RZ ;  /* 0x000000032c001227 */ /* 0x002fe400078e00ff */
[----:B------:R-:W-:Y:S02]  /*e470*/  ULDC.64 UR12, c[0x0][0xaf0] ;  /* 0x0002bc00000c7ab9 */ /* 0x000fe40000000a00 */
[----:B------:R-:W-:Y:S01]  /*e480*/  UIMAD UR4, UR4, UR12, URZ ;  /* 0x0000000c040472a4 */ /* 0x000fe2000f8e023f */
[----:B------:R-:W-:Y:S01]  /*e490*/  IMAD.MOV.U32 R21, RZ, RZ, R44 ;  /* 0x000000ffff157224 */ /* 0x000fe200078e002c */
[----:B0-----:R-:W-:Y:S02]  /*e4a0*/  @P1 SHF.R.U32.HI R21, RZ, R45, R0 ;  /* 0x0000002dff151219 */ /* 0x001fe40000011600 */
[----:B------:R-:W-:-:S02]  /*e4b0*/  UIMAD UR4, UR8, UR13, UR4 ;  /* 0x0000000d080472a4 */ /* 0x000fc4000f8e0204 */
[----:B------:R-:W-:Y:S01]  /*e4c0*/  UIMAD.WIDE.U32 UR8, UR8, UR12, UR10 ;  /* 0x0000000c080872a5 */ /* 0x000fe2000f8e000a */
[--C-:B------:R-:W-:Y:S01]  /*e4d0*/  SHF.R.S32.HI R0, RZ, 0x1f, R21.reuse ;  /* 0x0000001fff007819 */ /* 0x100fe20000011415 */
[----:B------:R-:W-:Y:S01]  /*e4e0*/  IMAD.MOV R20, RZ, RZ, -R21 ;  /* 0x000000ffff147224 */ /* 0x000fe200078e0a15 */
[----:B------:R-:W-:Y:S01]  /*e4f0*/  ULDC.64 UR10, c[0x0][0xae0] ;  /* 0x0002b800000a7ab9 */ /* 0x000fe20000000a00 */
[----:B------:R-:W-:Y:S02]  /*e500*/  UIADD3 UR4, UR9, UR4, URZ ;  /* 0x0000000409047290 */ /* 0x000fe4000fffe03f */
[----:B------:R-:W-:Y:S02]  /*e510*/  IMAD R0, R0, UR10, RZ ;  /* 0x0000000a00007c24 */ /* 0x000fe4000f8e02ff */
[----:B------:R-:W-:Y:S02]  /*e520*/  IMAD R93, R93, R20, R44 ;  /* 0x000000145d5d7224 */ /* 0x000fe400078e022c */
[----:B------:R-:W-:-:S02]  /*e530*/  IMAD.U32 R3, RZ, RZ, UR9 ;  /* 0x00000009ff037e24 */ /* 0x000fc4000f8e00ff */
[----:B------:R-:W-:Y:S01]  /*e540*/  IMAD.U32 R2, RZ, RZ, UR8 ;  /* 0x00000008ff027e24 */ /* 0x000fe2000f8e00ff */
[----:B------:R-:W-:Y:S01]  /*e550*/  ULDC.64 UR8, c[0x0][0xad8] ;  /* 0x0002b60000087ab9 */ /* 0x000fe20000000a00 */
[----:B------:R-:W-:Y:S02]  /*e560*/  IMAD.U32 R3, RZ, RZ, UR4 ;  /* 0x00000004ff037e24 */ /* 0x000fe4000f8e00ff */
[C---:B------:R-:W-:Y:S01]  /*e570*/  IMAD R45, R21.reuse, UR11, R0 ;  /* 0x0000000b152d7c24 */ /* 0x040fe2000f8e0200 */
[----:B------:R-:W-:Y:S01]  /*e580*/  SHF.R.S32.HI R0, RZ, 0x1f, R93 ;  /* 0x0000001fff007819 */ /* 0x000fe2000001145d */
[----:B------:R-:W-:-:S04]  /*e590*/  IMAD.WIDE.U32 R2, R21, UR10, R2 ;  /* 0x0000000a15027c25 */ /* 0x000fc8000f8e0002 */
[----:B------:R-:W-:Y:S02]  /*e5a0*/  IMAD.IADD R3, R3, 0x1, R45 ;  /* 0x0000000103037824 */ /* 0x000fe400078e022d */
[----:B------:R-:W-:Y:S02]  /*e5b0*/  IMAD R20, R0, UR8, RZ ;  /* 0x0000000800147c24 */ /* 0x000fe4000f8e02ff */
[----:B------:R-:W-:Y:S02]  /*e5c0*/  VIADD R46, R179, UR39 ;  /* 0x00000027b32e7c36 */ /* 0x000fe40008000000 */
[C---:B------:R-:W-:Y:S02]  /*e5d0*/  IMAD R21, R93.reuse, UR9, R20 ;  /* 0x000000095d157c24 */ /* 0x040fe4000f8e0214 */
[----:B------:R-:W-:Y:S01]  /*e5e0*/  IMAD.WIDE.U32 R2, R93, UR8, R2 ;  /* 0x000000085d027c25 */ /* 0x000fe2000f8e0002 */
[----:B------:R-:W-:Y:S01]  /*e5f0*/  ISETP.GE.AND P2, PT, R46, R17, PT ;  /* 0x000000112e00720c */ /* 0x000fe20003f46270 */
[----:B------:R-:W-:-:S02]  /*e600*/  ULDC.64 UR8, c[0x0][0xa80] ;  /* 0x0002a00000087ab9 */ /* 0x000fc40000000a00 */
[----:B------:R-:W-:Y:S01]  /*e610*/  VIADD R0, R46, 0x20 ;  /* 0x000000202e007836 */ /* 0x000fe20000000000 */
[----:B------:R-:W-:Y:S01]  /*e620*/  LEA R44, P3, R2, UR8, 0x1 ;  /* 0x00000008022c7c11 */ /* 0x000fe2000f8608ff */
[----:B------:R-:W-:Y:S02]  /*e630*/  IMAD.IADD R3, R3, 0x1, R21 ;  /* 0x0000000103037824 */ /* 0x000fe400078e0215 */
[----:B------:R-:W-:Y:S01]  /*e640*/  VIADD R16, R16, 0x2a820 ;  /* 0x0002a82010107836 */ /* 0x000fe20000000000 */
[-C--:B------:R-:W-:Y:S01]  /*e650*/  ISETP.GE.AND P0, PT, R0, R17.reuse, PT ;  /* 0x000000110000720c */ /* 0x080fe20003f06270 */
[----:B------:R-:W-:Y:S01]  /*e660*/  VIADD R0, R46, 0x40 ;  /* 0x000000402e007836 */ /* 0x000fe20000000000 */
[----:B------:R-:W-:Y:S02]  /*e670*/  LEA.HI.X R45, R2, UR9, R3, 0x1, P3 ;  /* 0x00000009022d7c11 */ /* 0x000fe400098f0c03 */
[----:B------:R-:W-:Y:S01]  /*e680*/  PRMT R16, RZ, 0x654, R16 ;  /* 0x00000654ff107816 */ /* 0x000fe20000000010 */
[----:B---3--:R2:W0:Y:S01]  /*e690*/  SHFL.IDX PT, R20, R44, RZ, 0x181f ;  /* 0x00181fff2c147589 */ /* 0x00842200000e0000 */
[----:B------:R-:W-:Y:S01]  /*e6a0*/  ISETP.GE.AND P1, PT, R0, R17, PT ;  /* 0x000000110000720c */ /* 0x000fe20003f26270 */
[----:B------:R-:W-:Y:S01]  /*e6b0*/  BSSY B1, `(.L_x_1212) ;  /* 0x000000e000017945 */ /* 0x000fe20003800000 */
[----:B------:R2:W-:Y:S01]  /*e6c0*/  SYNCS.ARRIVE.TRANS64.RED.A1T0 RZ, [R16+URZ], RZ ;  /* 0x000000ff10ff79a7 */ /* 0x0005e2000810043f */
[----:B------:R2:W1:Y:S02]  /*e6d0*/  SHFL.IDX PT, R0, R45, RZ, 0x181f ;  /* 0x00181fff2d007589 */ /* 0x00046400000e0000 */
[----:B------:R-:W-:Y:S08]  /*e6e0*/  @P2 BRA `(.L_x_1213) ;  /* 0x0000000000282947 */ /* 0x000ff00003800000 */
[----:B------:R-:W-:Y:S01]  /*e6f0*/  ULDC UR4, c[0x0][0xac8] ;  /* 0x0002b20000047ab9 */ /* 0x000fe20000000800 */
[----:B------:R-:W-:Y:S01]  /*e700*/  ULDC.64 UR8, c[0x0][0x208] ;  /* 0x0000820000087ab9 */ /* 0x000fe20000000a00 */
[----:B------:R-:W-:Y:S02]  /*e710*/  ISETP.GE.AND P2, PT, R22, UR4, PT ;  /* 0x0000000416007c0c */ /* 0x000fe4000bf46270 */
[----:B------:R-:W-:-:S11]  /*e720*/  ISETP.GE.AND P3, PT, R23, UR4, PT ;  /* 0x0000000417007c0c */ /* 0x000fd6000bf66270 */
[CC--:B0-----:R-:W-:Y:S02]  /*e730*/  @!P2 LEA R2, P4, R22.reuse, R20.reuse, 0x1 ;  /* 0x000000141602a211 */ /* 0x0c1fe400078808ff */
[C---:B------:R-:W-:Y:S02]  /*e740*/  @!P3 LEA R20, P5, R23.reuse, R20, 0x1 ;  /* 0x000000141714b211 */ /* 0x040fe400078a08ff */
[-C--:B-1----:R-:W-:Y:S02]  /*e750*/  @!P2 LEA.HI.X R3, R22, R0.reuse, R203, 0x1, P4 ;  /* 0x000000001603a211 */ /* 0x082fe400020f0ccb */
[----:B------:R-:W-:-:S03]  /*e760*/  @!P3 LEA.HI.X R21, R23, R0, R202, 0x1, P5 ;  /* 0x000000001715b211 */ /* 0x000fc600028f0cca */
[----:B-----5:R3:W-:Y:S04]  /*e770*/  @!P2 ST.E.128 desc[UR8][R2.64], R4 ;  /* 0x000000040200a985 */ /* 0x0207e8000c101d08 */
[----:B------:R3:W-:Y:S02]  /*e780*/  @!P3 ST.E.128 desc[UR8][R20.64], R28 ;  /* 0x0000001c1400b985 */ /* 0x0007e4000c101d08 */
.L_x_1213:
[----:B------:R-:W-:Y:S05]  /*e790*/  BSYNC B1 ;  /* 0x0000000000017941 */ /* 0x000fea0003800000 */
.L_x_1212:
[----:B-1----:R1:W4:Y:S01]  /*e7a0*/  SHFL.IDX PT, R0, R45, 0x1, 0x181f ;  /* 0x00381f002d007f89 */ /* 0x00232200000e0000 */
[----:B------:R-:W-:Y:S03]  /*e7b0*/  BSSY B1, `(.L_x_1214) ;  /* 0x000000d000017945 */ /* 0x000fe60003800000 */
[----:B---3-5:R1:W3:Y:S01]  /*e7c0*/  SHFL.IDX PT, R4, R44, 0x1, 0x181f ;  /* 0x00381f002c047f89 */ /* 0x0282e200000e0000 */
[----:B------:R-:W-:Y:S05]  /*e7d0*/  @P0 BRA `(.L_x_1215) ;  /* 0x0000000000280947 */ /* 0x000fea0003800000 */
[----:B------:R-:W-:Y:S01]  /*e7e0*/  ULDC UR4, c[0x0][0xac8] ;  /* 0x0002b20000047ab9 */ /* 0x000fe20000000800 */
[----:B------:R-:W-:Y:S01]  /*e7f0*/  ULDC.64 UR8, c[0x0][0x208] ;  /* 0x0000820000087ab9 */ /* 0x000fe20000000a00 */
[----:B------:R-:W-:Y:S02]  /*e800*/  ISETP.GE.AND P3, PT, R22, UR4, PT ;  /* 0x0000000416007c0c */ /* 0x000fe4000bf66270 */
[----:B------:R-:W-:-:S11]  /*e810*/  ISETP.GE.AND P4, PT, R23, UR4, PT ;  /* 0x0000000417007c0c */ /* 0x000fd6000bf86270 */
[CC--:B---3--:R-:W-:Y:S02]  /*e820*/  @!P3 LEA R2, P0, R22.reuse, R4.reuse, 0x1 ;  /* 0x000000041602b211 */ /* 0x0c8fe400078008ff */
[C---:B------:R-:W-:Y:S02]  /*e830*/  @!P4 LEA R4, P2, R23.reuse, R4, 0x1 ;  /* 0x000000041704c211 */ /* 0x040fe400078408ff */
[-C--:B----4-:R-:W-:Y:S02]  /*e840*/  @!P3 LEA.HI.X R3, R22, R0.reuse, R203, 0x1, P0 ;  /* 0x000000001603b211 */ /* 0x090fe400000f0ccb */
[----:B------:R-:W-:-:S03]  /*e850*/  @!P4 LEA.HI.X R5, R23, R0, R202, 0x1, P2 ;  /* 0x000000001705c211 */ /* 0x000fc600010f0cca */
[----:B------:R3:W-:Y:S04]  /*e860*/  @!P3 ST.E.128 desc[UR8][R2.64], R8 ;  /* 0x000000080200b985 */ /* 0x0007e8000c101d08 */
[----:B------:R3:W-:Y:S02]  /*e870*/  @!P4 ST.E.128 desc[UR8][R4.64], R32 ;  /* 0x000000200400c985 */ /* 0x0007e4000c101d08 */
.L_x_1215:
[----:B------:R-:W-:Y:S05]  /*e880*/  BSYNC B1 ;  /* 0x0000000000017941 */ /* 0x000fea0003800000 */
.L_x_1214:
[----:B----4-:R4:W0:Y:S01]  /*e890*/  SHFL.IDX PT, R0, R45, 0x2, 0x181f ;  /* 0x00581f002d007f89 */ /* 0x01082200000e0000 */
[----:B------:R-:W-:Y:S03]  /*e8a0*/  BSSY B1, `(.L_x_1216) ;  /* 0x000000d000017945 */ /* 0x000fe60003800000 */
[----:B---3--:R4:W3:Y:S01]  /*e8b0*/  SHFL.IDX PT, R4, R44, 0x2, 0x181f ;  /* 0x00581f002c047f89 */ /* 0x0088e200000e0000 */
[----:B------:R-:W-:Y:S05]  /*e8c0*/  @P1 BRA `(.L_x_1217) ;  /* 0x0000000000281947 */ /* 0x000fea0003800000 */
[----:B------:R-:W-:Y:S01]  /*e8d0*/  ULDC UR4, c[0x0][0xac8] ;  /* 0x0002b20000047ab9 */ /* 0x000fe20000000800 */
[----:B------:R-:W-:Y:S01]  /*e8e0*/  ULDC.64 UR8, c[0x0][0x208] ;  /* 0x0000820000087ab9 */ /* 0x000fe20000000a00 */
[----:B------:R-:W-:Y:S02]  /*e8f0*/  ISETP.GE.AND P2, PT, R22, UR4, PT ;  /* 0x0000000416007c0c */ /* 0x000fe4000bf46270 */
[----:B------:R-:W-:-:S11]  /*e900*/  ISETP.GE.AND P3, PT, R23, UR4, PT ;  /* 0x0000000417007c0c */ /* 0x000fd6000bf66270 */
[CC--:B---3--:R-:W-:Y:S02]  /*e910*/  @!P2 LEA R2, P0, R22.reuse, R4.reuse, 0x1 ;  /* 0x000000041602a211 */ /* 0x0c8fe400078008ff */
[C---:B------:R-:W-:Y:S02]  /*e920*/  @!P3 LEA R4, P1, R23.reuse, R4, 0x1 ;  /* 0x000000041704b211 */ /* 0x040fe400078208ff */
[-C--:B0-----:R-:W-:Y:S02]  /*e930*/  @!P2 LEA.HI.X R3, R22, R0.reuse, R203, 0x1, P0 ;  /* 0x000000001603a211 */ /* 0x081fe400000f0ccb */
[----:B------:R-:W-:-:S03]  /*e940*/  @!P3 LEA.HI.X R5, R23, R0, R202, 0x1, P1 ;  /* 0x000000001705b211 */ /* 0x000fc600008f0cca */
[----:B------:R0:W-:Y:S04]  /*e950*/  @!P2 ST.E.128 desc[UR8][R2.64], R12 ;  /* 0x0000000c0200a985 */ /* 0x0001e8000c101d08 */
[----:B------:R0:W-:Y:S02]  /*e960*/  @!P3 ST.E.128 desc[UR8][R4.64], R36 ;  /* 0x000000240400b985 */ /* 0x0001e4000c101d08 */
.L_x_1217:
[----:B------:R-:W-:Y:S05]  /*e970*/  BSYNC B1 ;  /* 0x0000000000017941 */ /* 0x000fea0003800000 */
.L_x_1216:
[----:B0-----:R-:W-:Y:S01]  /*e980*/  VIADD R0, R46, 0x60 ;  /* 0x000000602e007836 */ /* 0x001fe20000000000 */
[----:B-12-4-:R-:W0:Y:S04]  /*e990*/  SHFL.IDX PT, R45, R45, 0x3, 0x181f ;  /* 0x00781f002d2d7f89 */ /* 0x016e2800000e0000 */
[----:B------:R-:W-:Y:S01]  /*e9a0*/  ISETP.GE.AND P0, PT, R0, R17, PT ;  /* 0x000000110000720c */ /* 0x000fe20003f06270 */
[----:B------:R-:W1:-:S12]  /*e9b0*/  SHFL.IDX PT, R44, R44, 0x3, 0x181f ;  /* 0x00781f002c2c7f89 */ /* 0x000e5800000e0000 */
[----:B------:R-:W-:Y:S05]  /*e9c0*/  @P0 BRA `(.L_x_1218) ;  /* 0x0000001800a40947 */ /* 0x000fea0003800000 */
[----:B------:R-:W-:Y:S01]  /*e9d0*/  ULDC UR4, c[0x0][0xac8] ;  /* 0x0002b20000047ab9 */ /* 0x000fe20000000800 */
[----:B------:R-:W-:Y:S01]  /*e9e0*/  ULDC.64 UR8, c[0x0][0x208] ;  /* 0x0000820000087ab9 */ /* 0x000fe20000000a00 */
[----:B------:R-:W-:-:S13]  /*e9f0*/  ISETP.GE.AND P1, PT, R22, UR4, PT ;  /* 0x0000000416007c0c */ /* 0x000fda000bf26270 */
[----:B-1----:R-:W-:-:S04]  /*ea00*/  @!P1 LEA R2, P0, R22, R44, 0x1 ;  /* 0x0000002c16029211 */ /* 0x002fc800078008ff */
[----:B0-----:R-:W-:Y:S02]  /*ea10*/  @!P1 LEA.HI.X R3, R22, R45, R203, 0x1, P0 ;  /* 0x0000002d16039211 */ /* 0x001fe400000f0ccb */
[----:B------:R-:W-:-:S03]  /*ea20*/  ISETP.GE.AND P0, PT, R23, UR4, PT ;  /* 0x0000000417007c0c */ /* 0x000fc6000bf06270 */
[----:B------:R0:W-:Y:S10]  /*ea30*/  @!P1 ST.E.128 desc[UR8][R2.64], R24 ;  /* 0x0000001802009985 */ /* 0x0001f4000c101d08 */
[----:B------:R-:W-:Y:S05]  /*ea40*/  @P0 BRA `(.L_x_1218) ;  /* 0x0000001800840947 */ /* 0x000fea0003800000 */
[----:B0-----:R-:W-:Y:S01]  /*ea50*/  LEA R2, P0, R23, R44, 0x1 ;  /* 0x0000002c17027211 */ /* 0x001fe200078008ff */
[----:B------:R-:W-:-:S03]  /*ea60*/  ULDC.64 UR8, c[0x0][0x208] ;  /* 0x0000820000087ab9 */ /* 0x000fc60000000a00 */
[----:B------:R-:W-:-:S05]  /*ea70*/  LEA.HI.X R3, R23, R45, R202, 0x1, P0 ;  /* 0x0000002d17037211 */ /* 0x000fca00000f0cca */
[----:B------:R0:W-:Y:S01]  /*ea80*/  ST.E.128 desc[UR8][R2.64], R40 ;  /* 0x0000002802007985 */ /* 0x0001e2000c101d08 */
[----:B------:R-:W-:Y:S05]  /*ea90*/  BRA `(.L_x_1218) ;  /* 0x0000001800707947 */ /* 0x000fea0003800000 */
.L_x_1211:
[----:B------:R-:W-:Y:S01]  /*eaa0*/  ULDC.64 UR12, c[0x0][0xb08] ;  /* 0x0002c200000c7ab9 */ /* 0x000fe20000000a00 */
[----:B------:R-:W-:Y:S01]  /*eab0*/  R2UR UR16, R163 ;  /* 0x00000000a31072ca */ /* 0x000fe200000e0000 */
[----:B------:R-:W-:Y:S01]  /*eac0*/  UIMAD UR9, UR14, UR12, URZ ;  /* 0x0000000c0e0972a4 */ /* 0x000fe2000f8e023f */
[----:B------:R-:W0:Y:S01]  /*ead0*/  @P1 LDC R0, c[0x0][0xbec] ;  /* 0x0002fb00ff001b82 */ /* 0x000e220000000800 */
[----:B------:R-:W-:Y:S01]  /*eae0*/  UIMAD.WIDE.U32 UR10, UR4, UR12, URZ ;  /* 0x0000000c040a72a5 */ /* 0x000fe2000f8e003f */
[----:B------:R-:W-:Y:S01]  /*eaf0*/  R2UR UR15, R162 ;  /* 0x00000000a20f72ca */ /* 0x000fe200000e0000 */
[----:B------:R-:W-:Y:S01]  /*eb00*/  UIMAD UR9, UR4, UR13, UR9 ;  /* 0x0000000d040972a4 */ /* 0x000fe2000f8e0209 */
[----:B------:R-:W-:Y:S01]  /*eb10*/  IMAD.MOV.U32 R7, RZ, RZ, R11 ;  /* 0x000000ffff077224 */ /* 0x000fe200078e000b */
[----:B------:R-:W-:Y:S01]  /*eb20*/  USHF.R.S32.HI UR4, URZ, 0x1f, UR8 ;  /* 0x0000001f3f047899 */ /* 0x000fe20008011408 */
[----:B------:R-:W-:Y:S01]  /*eb30*/  ISETP.GE.AND P0, PT, R12, R17, PT ;  /* 0x000000110c00720c */ /* 0x000fe20003f06270 */
[----:B------:R-:W-:Y:S01]  /*eb40*/  UIADD3 UR11, UR11, UR9, URZ ;  /* 0x000000090b0b7290 */ /* 0x000fe2000fffe03f */
[----:B------:R-:W1:Y:S01]  /*eb50*/  @P1 LDC R5, c[0x0][0xbf0] ;  /* 0x0002fc00ff051b82 */ /* 0x000e620000000800 */
[----:B------:R-:W-:Y:S01]  /*eb60*/  ULDC.64 UR12, c[0x0][0xb38] ;  /* 0x0002ce00000c7ab9 */ /* 0x000fe20000000a00 */
[----:B------:R-:W-:Y:S01]  /*eb70*/  VIADD R16, R16, 0x2a820 ;  /* 0x0002a82010107836 */ /* 0x000fe20000000000 */
[----:B------:R-:W-:Y:S01]  /*eb80*/  UIMAD.WIDE.U32 UR10, UR16, UR12, UR10 ;  /* 0x0000000c100a72a5 */ /* 0x000fe2000f8e000a */
[----:B------:R-:W-:Y:S03]  /*eb90*/  BSSY B1, `(.L_x_1219) ;  /* 0x0000066000017945 */ /* 0x000fe60003800000 */
[----:B------:R-:W-:Y:S01]  /*eba0*/  UIMAD UR11, UR16, UR13, UR11 ;  /* 0x0000000d100b72a4 */ /* 0x000fe2000f8e020b */
[----:B------:R-:W-:-:S02]  /*ebb0*/  PRMT R6, RZ, 0x654, R16 ;  /* 0x00000654ff067816 */ /* 0x000fc40000000010 */
[----:B------:R-:W-:Y:S02]  /*ebc0*/  ULDC.64 UR12, c[0x0][0xb40] ;  /* 0x0002d000000c7ab9 */ /* 0x000fe40000000a00 */
[----:B------:R-:W-:Y:S01]  /*ebd0*/  UIMAD UR4, UR4, UR12, URZ ;  /* 0x0000000c040472a4 */ /* 0x000fe2000f8e023f */
[----:B------:R2:W-:Y:S03]  /*ebe0*/  SYNCS.ARRIVE.TRANS64.RED.A1T0 RZ, [R6+URZ], RZ ;  /* 0x000000ff06ff79a7 */ /* 0x0005e6000810043f */
[----:B------:R-:W-:Y:S01]  /*ebf0*/  UIMAD UR4, UR8, UR13, UR4 ;  /* 0x0000000d080472a4 */ /* 0x000fe2000f8e0204 */
[----:B0-----:R-:W-:Y:S01]  /*ec00*/  @P1 IMAD.HI.U32 R0, R11, R0, RZ ;  /* 0x000000000b001227 */ /* 0x001fe200078e00ff */
[----:B------:R-:W-:-:S03]  /*ec10*/  UIMAD.WIDE.U32 UR8, UR8, UR12, UR10 ;  /* 0x0000000c080872a5 */ /* 0x000fc6000f8e000a */
[----:B------:R-:W-:Y:S01]  /*ec20*/  ULDC.64 UR10, c[0x0][0xb48] ;  /* 0x0002d200000a7ab9 */ /* 0x000fe20000000a00 */
[----:B------:R-:W-:Y:S01]  /*ec30*/  UIADD3 UR9, UR9, UR4, URZ ;  /* 0x0000000409097290 */ /* 0x000fe2000fffe03f */
[----:B-1----:R-:W-:-:S03]  /*ec40*/  @P1 SHF.R.U32.HI R7, RZ, R5, R0 ;  /* 0x00000005ff071219 */ /* 0x002fc60000011600 */
[----:B------:R-:W-:Y:S01]  /*ec50*/  UIMAD.WIDE.U32 UR8, UR15, UR10, UR8 ;  /* 0x0000000a0f0872a5 */ /* 0x000fe2000f8e0008 */
[--C-:B------:R-:W-:Y:S01]  /*ec60*/  SHF.R.S32.HI R0, RZ, 0x1f, R7.reuse ;  /* 0x0000001fff007819 */ /* 0x100fe20000011407 */
[----:B------:R-:W-:Y:S02]  /*ec70*/  IMAD.MOV R4, RZ, RZ, -R7 ;  /* 0x000000ffff047224 */ /* 0x000fe400078e0a07 */
[----:B------:R-:W-:Y:S02]  /*ec80*/  UIMAD UR4, UR15, UR11, UR9 ;  /* 0x0000000b0f0472a4 */ /* 0x000fe4000f8e0209 */
[----:B------:R-:W-:Y:S01]  /*ec90*/  IMAD.U32 R5, RZ, RZ, UR9 ;  /* 0x00000009ff057e24 */ /* 0x000fe2000f8e00ff */
[----:B------:R-:W-:Y:S01]  /*eca0*/  ULDC.64 UR10, c[0x0][0xb30] ;  /* 0x0002cc00000a7ab9 */ /* 0x000fe20000000a00 */
[----:B------:R-:W-:Y:S02]  /*ecb0*/  IMAD R93, R93, R4, R11 ;  /* 0x000000045d5d7224 */ /* 0x000fe400078e020b */
[----:B------:R-:W-:-:S02]  /*ecc0*/  IMAD R0, R0, UR10, RZ ;  /* 0x0000000a00007c24 */ /* 0x000fc4000f8e02ff */
[----:B------:R-:W-:Y:S01]  /*ecd0*/  IMAD.U32 R4, RZ, RZ, UR8 ;  /* 0x00000008ff047e24 */ /* 0x000fe2000f8e00ff */
[----:B------:R-:W-:Y:S01]  /*ece0*/  ULDC.64 UR8, c[0x0][0xb28] ;  /* 0x0002ca0000087ab9 */ /* 0x000fe20000000a00 */
[----:B------:R-:W-:Y:S02]  /*ecf0*/  IMAD.U32 R5, RZ, RZ, UR4 ;  /* 0x00000004ff057e24 */ /* 0x000fe4000f8e00ff */
        /* <DEDUP_REMOVED lines=9> */
[----:B------:R-:W-:-:S04]  /*ed90*/  LEA R0, P1, R4, UR8, 0x2 ;  /* 0x0000000804007c11 */ /* 0x000fc8000f8210ff */
[----:B------:R-:W-:Y:S01]  /*eda0*/  LEA.HI.X R16, R4, UR9, R5, 0x2, P1 ;  /* 0x0000000904107c11 */ /* 0x000fe200088f1405 */
[----:B--2---:R0:W1:Y:S04]  /*edb0*/  SHFL.IDX PT, R6, R0, RZ, 0x1c1f ;  /* 0x001c1fff00067589 */ /* 0x00406800000e0000 */
[----:B------:R0:W2:Y:S01]  /*edc0*/  SHFL.IDX PT, R7, R16, RZ, 0x1c1f ;  /* 0x001c1fff10077589 */ /* 0x0000a200000e0000 */
[----:B------:R-:W-:Y:S05]  /*edd0*/  @P0 BRA `(.L_x_1220) ;  /* 0x0000000400040947 */ /* 0x000fea0003800000 */
[----:B------:R-:W-:Y:S01]  /*ede0*/  ULDC UR4, c[0x0][0xac8] ;  /* 0x0002b20000047ab9 */ /* 0x000fe20000000800 */
[----:B------:R-:W-:Y:S01]  /*edf0*/  ULDC.64 UR8, c[0x0][0x208] ;  /* 0x0000820000087ab9 */ /* 0x000fe20000000a00 */
[----:B------:R-:W-:Y:S02]  /*ee00*/  ISETP.GE.AND P3, PT, R18, UR4, PT ;  /* 0x0000000412007c0c */ /* 0x000fe4000bf66270 */
[----:B------:R-:W-:Y:S02]  /*ee10*/  ISETP.GE.AND P2, PT, R178, UR4, PT ;  /* 0x00000004b2007c0c */ /* 0x000fe4000bf46270 */
[----:B------:R-:W-:Y:S02]  /*ee20*/  ISETP.GE.AND P1, PT, R177, UR4, PT ;  /* 0x00000004b1007c0c */ /* 0x000fe4000bf26270 */
[----:B------:R-:W-:Y:S02]  /*ee30*/  ISETP.GE.AND P0, PT, R176, UR4, PT ;  /* 0x00000004b0007c0c */ /* 0x000fe4000bf06270 */
[----:B------:R-:W-:-:S05]  /*ee40*/  ISETP.GE.AND P4, PT, R174, UR4, PT ;  /* 0x00000004ae007c0c */ /* 0x000fca000bf86270 */
[----:B-12---:R-:W-:Y:S02]  /*ee50*/  @!P3 IMAD.WIDE R4, R18, 0x4, R6 ;  /* 0x000000041204b825 */ /* 0x006fe400078e0206 */
        /* <DEDUP_REMOVED lines=12> */
[-C--:B-1----:R-:W-:Y:S01]  /*ef20*/  @!P3 LEA R2, P6, R175, R6.reuse, 0x2 ;  /* 0x00000006af02b211 */ /* 0x082fe200078c10ff */
        /* <DEDUP_REMOVED lines=15> */
[----:B-1----:R-:W-:Y:S02]  /*f020*/  @!P0 LEA R12, P6, R170, R6, 0x2 ;  /* 0x00000006aa0c8211 */ /* 0x002fe400078c10ff */
        /* <DEDUP_REMOVED lines=14> */
[CC--:B-1----:R-:W-:Y:S02]  /*f110*/  @!P2 LEA R8, P3, R167.reuse, R6.reuse, 0x2 ;  /* 0x00000006a708a211 */ /* 0x0c2fe400078610ff */
        /* <DEDUP_REMOVED lines=13> */
.L_x_1220:
[----:B------:R-:W-:Y:S05]  /*f1f0*/  BSYNC B1 ;  /* 0x0000000000017941 */ /* 0x000fea0003800000 */
.L_x_1219:
[----:B------:R-:W-:Y:S01]  /*f200*/  ISETP.GE.AND P0, PT, R24, R17, PT ;  /* 0x000000111800720c */ /* 0x000fe20003f06270 */
[----:B----4-:R3:W4:Y:S04]  /*f210*/  SHFL.IDX PT, R5, R16, 0x1, 0x1c1f ;  /* 0x003c1f0010057f89 */ /* 0x01072800000e0000 */
[----:B------:R3:W0:Y:S08]  /*f220*/  SHFL.IDX PT, R4, R0, 0x1, 0x1c1f ;  /* 0x003c1f0000047f89 */ /* 0x00063000000e0000 */
[----:B---3--:R-:W-:Y:S05]  /*f230*/  @P0 BRA `(.L_x_1218) ;  /* 0x0000001000880947 */ /* 0x008fea0003800000 */
[----:B------:R-:W-:Y:S01]  /*f240*/  ULDC UR4, c[0x0][0xac8] ;  /* 0x0002b20000047ab9 */ /* 0x000fe20000000800 */
[----:B------:R-:W-:Y:S01]  /*f250*/  ULDC.64 UR8, c[0x0][0x208] ;  /* 0x0000820000087ab9 */ /* 0x000fe20000000a00 */
[----:B------:R-:W-:Y:S02]  /*f260*/  ISETP.GE.AND P1, PT, R178, UR4, PT ;  /* 0x00000004b2007c0c */ /* 0x000fe4000bf26270 */
[----:B------:R-:W-:Y:S02]  /*f270*/  ISETP.GE.AND P0, PT, R177, UR4, PT ;  /* 0x00000004b1007c0c */ /* 0x000fe4000bf06270 */
[----:B------:R-:W-:Y:S02]  /*f280*/  ISETP.GE.AND P2, PT, R18, UR4, PT ;  /* 0x0000000412007c0c */ /* 0x000fe4000bf46270 */
[----:B------:R-:W-:Y:S02]  /*f290*/  ISETP.GE.AND P4, PT, R175, UR4, PT ;  /* 0x00000004af007c0c */ /* 0x000fe4000bf86270 */
[----:B------:R-:W-:-:S05]  /*f2a0*/  ISETP.GE.AND P3, PT, R176, UR4, PT ;  /* 0x00000004b0007c0c */ /* 0x000fca000bf66270 */
[CC--:B01----:R-:W-:Y:S02]  /*f2b0*/  @!P1 LEA R6, P5, R178.reuse, R4.reuse, 0x2 ;  /* 0x00000004b2069211 */ /* 0x0c3fe400078a10ff */
[CC--:B------:R-:W-:Y:S02]  /*f2c0*/  @!P0 LEA R8, P6, R177.reuse, R4.reuse, 0x2 ;  /* 0x00000004b1088211 */ /* 0x0c0fe400078c10ff */
[-C--:B--2-4-:R-:W-:Y:S01]  /*f2d0*/  @!P1 LEA.HI.X R7, R178, R5.reuse, R197, 0x2, P5 ;  /* 0x00000005b2079211 */ /* 0x094fe200028f14c5 */
        /* <DEDUP_REMOVED lines=23> */
[----:B------:R-:W-:Y:S02]  /*f450*/  ISETP.GE.AND P4, PT, R169, UR4, PT ;  /* 0x00000004a9007c0c */ /* 0x000fe4000bf86270 */
[-C--:B------:R-:W-:Y:S01]  /*f460*/  @!P1 LEA.HI.X R7, R172, R5.reuse, R191, 0x2, P5 ;  /* 0x00000005ac079211 */ /* 0x080fe200028f14bf */
[----:B------:R-:W-:Y:S01]  /*f470*/  @!P0 ST.E.64 desc[UR8][R2.64], R50 ;  /* 0x0000003202008985 */ /* 0x000fe2000c101b08 */
[----:B------:R-:W-:Y:S02]  /*f480*/  @!P2 LEA.HI.X R9, R171, R5, R190, 0x2, P6 ;  /* 0x00000005ab09a211 */ /* 0x000fe400030f14be */
[----:B------:R-:W-:Y:S01]  /*f490*/  ISETP.GE.AND P0, PT, R166, UR4, PT ;  /* 0x00000004a6007c0c */ /* 0x000fe2000bf06270 */
[----:B------:R0:W-:Y:S01]  /*f4a0*/  @!P1 ST.E.64 desc[UR8][R6.64], R54 ;  /* 0x0000003606009985 */ /* 0x0001e2000c101b08 */
[----:B------:R-:W-:Y:S02]  /*f4b0*/  ISETP.GE.AND P1, PT, R167, UR4, PT ;  /* 0x00000004a7007c0c */ /* 0x000fe4000bf26270 */
[----:B--2---:R-:W-:Y:S01]  /*f4c0*/  @!P3 LEA R10, P5, R170, R4, 0x2 ;  /* 0x00000004aa0ab211 */ /* 0x004fe200078a10ff */
[----:B------:R1:W-:Y:S01]  /*f4d0*/  @!P2 ST.E.64 desc[UR8][R8.64], R58 ;  /* 0x0000003a0800a985 */ /* 0x0003e2000c101b08 */
[----:B------:R-:W-:-:S02]  /*f4e0*/  ISETP.GE.AND P2, PT, R168, UR4, PT ;  /* 0x00000004a8007c0c */ /* 0x000fc4000bf46270 */
[CC--:B---3--:R-:W-:Y:S02]  /*f4f0*/  @!P4 LEA R12, P6, R169.reuse, R4.reuse, 0x2 ;  /* 0x00000004a90cc211 */ /* 0x0c8fe400078c10ff */
[-C--:B------:R-:W-:Y:S02]  /*f500*/  @!P3 LEA.HI.X R11, R170, R5.reuse, R189, 0x2, P5 ;  /* 0x00000005aa0bb211 */ /* 0x080fe400028f14bd */
[----:B------:R-:W-:Y:S02]  /*f510*/  @!P4 LEA.HI.X R13, R169, R5, R188, 0x2, P6 ;  /* 0x00000005a90dc211 */ /* 0x000fe400030f14bc */
[----:B------:R-:W-:Y:S01]  /*f520*/  ISETP.GE.AND P5, PT, R165, UR4, PT ;  /* 0x00000004a5007c0c */ /* 0x000fe2000bfa6270 */
[----:B------:R2:W-:Y:S01]  /*f530*/  @!P3 ST.E.64 desc[UR8][R10.64], R62 ;  /* 0x0000003e0a00b985 */ /* 0x0005e2000c101b08 */
[----:B0-----:R-:W-:-:S03]  /*f540*/  @!P1 LEA R6, P6, R167, R4, 0x2 ;  /* 0x00000004a7069211 */ /* 0x001fc600078c10ff */
[-C--:B------:R-:W-:Y:S01]  /*f550*/  @!P2 LEA R2, P3, R168, R4.reuse, 0x2 ;  /* 0x00000004a802a211 */ /* 0x080fe200078610ff */
[----:B------:R2:W-:Y:S01]  /*f560*/  @!P4 ST.E.64 desc[UR8][R12.64], R66 ;  /* 0x000000420c00c985 */ /* 0x0005e2000c101b08 */
[-C--:B-1----:R-:W-:Y:S02]  /*f570*/  @!P0 LEA R8, P4, R166, R4.reuse, 0x2 ;  /* 0x00000004a6088211 */ /* 0x082fe400078810ff */
[-C--:B------:R-:W-:Y:S02]  /*f580*/  @!P2 LEA.HI.X R3, R168, R5.reuse, R187, 0x2, P3 ;  /* 0x00000005a803a211 */ /* 0x080fe400018f14bb */
[-C--:B------:R-:W-:Y:S02]  /*f590*/  @!P1 LEA.HI.X R7, R167, R5.reuse, R186, 0x2, P6 ;  /* 0x00000005a7079211 */ /* 0x080fe400030f14ba */
[----:B------:R-:W-:Y:S01]  /*f5a0*/  @!P0 LEA.HI.X R9, R166, R5, R185, 0x2, P4 ;  /* 0x00000005a6098211 */ /* 0x000fe200020f14b9 */
[----:B------:R2:W-:Y:S01]  /*f5b0*/  @!P2 ST.E.64 desc[UR8][R2.64], R70 ;  /* 0x000000460200a985 */ /* 0x0005e2000c101b08 */
[----:B------:R-:W-:-:S03]  /*f5c0*/  @!P5 LEA R14, P3, R165, R4, 0x2 ;  /* 0x00000004a50ed211 */ /* 0x000fc600078610ff */
[----:B------:R2:W-:Y:S01]  /*f5d0*/  @!P1 ST.E.64 desc[UR8][R6.64], R74 ;  /* 0x0000004a06009985 */ /* 0x0005e2000c101b08 */
[----:B------:R-:W-:-:S03]  /*f5e0*/  @!P5 LEA.HI.X R15, R165, R5, R184, 0x2, P3 ;  /* 0x00000005a50fd211 */ /* 0x000fc600018f14b8 */
[----:B------:R2:W-:Y:S01]  /*f5f0*/  @!P0 ST.E.64 desc[UR8][R8.64], R94 ;  /* 0x0000005e08008985 */ /* 0x0005e2000c101b08 */
[----:B------:R-:W-:-:S03]  /*f600*/  ISETP.GE.AND P0, PT, R164, UR4, PT ;  /* 0x00000004a4007c0c */ /* 0x000fc6000bf06270 */
[----:B------:R2:W-:Y:S10]  /*f610*/  @!P5 ST.E.64 desc[UR8][R14.64], R82 ;  /* 0x000000520e00d985 */ /* 0x0005f4000c101b08 */
[----:B------:R-:W-:Y:S05]  /*f620*/  @P0 BRA `(.L_x_1218) ;  /* 0x0000000c008c0947 */ /* 0x000fea0003800000 */
[----:B--2---:R-:W-:Y:S01]  /*f630*/  LEA R2, P0, R164, R4, 0x2 ;  /* 0x00000004a4027211 */ /* 0x004fe200078010ff */
[----:B------:R-:W-:-:S03]  /*f640*/  ULDC.64 UR8, c[0x0][0x208] ;  /* 0x0000820000087ab9 */ /* 0x000fc60000000a00 */
[----:B------:R-:W-:-:S05]  /*f650*/  LEA.HI.X R3, R164, R5, R183, 0x2, P0 ;  /* 0x00000005a4037211 */ /* 0x000fca00000f14b7 */
[----:B------:R0:W-:Y:S01]  /*f660*/  ST.E.64 desc[UR8][R2.64], R86 ;  /* 0x0000005602007985 */ /* 0x0001e2000c101b08 */
[----:B------:R-:W-:Y:S05]  /*f670*/  BRA `(.L_x_1218) ;  /* 0x0000000c00787947 */ /* 0x000fea0003800000 */
.L_x_1209:
[----:B------:R-:W0:Y:S01]  /*f680*/  LDC.64 R2, c[0x0][0xc00] ;  /* 0x00030000ff027b82 */ /* 0x000e220000000a00 */
[----:B------:R-:W-:Y:S01]  /*f690*/  R2UR UR11, R180 ;  /* 0x00000000b40b72ca */ /* 0x000fe200000e0000 */
[----:B------:R-:W-:Y:S01]  /*f6a0*/  ULDC.64 UR8, c[0x0][0xc00] ;  /* 0x0003000000087ab9 */ /* 0x000fe20000000a00 */
[----:B------:R-:W-:Y:S01]  /*f6b0*/  R2UR UR10, R161 ;  /* 0x00000000a10a72ca */ /* 0x000fe200000e0000 */
[----:B------:R-:W-:Y:S01]  /*f6c0*/  IMAD.MOV.U32 R7, RZ, RZ, RZ ;  /* 0x000000ffff077224 */ /* 0x000fe200078e00ff */
[----:B------:R-:W-:-:S03]  /*f6d0*/  ULDC.64 UR12, c[0x0][0x208] ;  /* 0x00008200000c7ab9 */ /* 0x000fc60000000a00 */
[----:B------:R-:W1:Y:S06]  /*f6e0*/  LDC.64 R4, c[0x0][0xc08] ;  /* 0x00030200ff047b82 */ /* 0x000e6c0000000a00 */
[----:B------:R-:W-:Y:S01]  /*f6f0*/  UIMAD.WIDE UR8, UR11, 0x4, UR8 ;  /* 0x000000040b0878a5 */ /* 0x000fe2000f8e0208 */
[----:B0-----:R-:W-:-:S05]  /*f700*/  ISETP.NE.U32.AND P0, PT, R2, RZ, PT ;  /* 0x000000ff0200720c */ /* 0x001fca0003f05070 */
[----:B------:R-:W-:Y:S01]  /*f710*/  IMAD.U32 R2, RZ, RZ, UR8 ;  /* 0x00000008ff027e24 */ /* 0x000fe2000f8e00ff */
[----:B------:R-:W-:Y:S01]  /*f720*/  R2UR UR4, R3 ;  /* 0x00000000030472ca */ /* 0x000fe200000e0000 */
[----:B------:R-:W-:Y:S01]  /*f730*/  IMAD.U32 R3, RZ, RZ, UR9 ;  /* 0x00000009ff037e24 */ /* 0x000fe2000f8e00ff */
[----:B-1----:R-:W-:-:S05]  /*f740*/  ISETP.NE.U32.AND P1, PT, R4, RZ, PT ;  /* 0x000000ff0400720c */ /* 0x002fca0003f25070 */
[----:B------:R-:W-:-:S06]  /*f750*/  VOTEU.ANY UP0, P0 ;  /* 0x00000000003f7886 */ /* 0x000fcc0000000100 */
[----:B------:R-:W-:Y:S01]  /*f760*/  UISETP.NE.AND.EX UP0, UPT, UR4, URZ, UPT, UP0 ;  /* 0x0000003f0400728c */ /* 0x000fe2000bf05300 */
[----:B------:R-:W-:Y:S01]  /*f770*/  R2UR UR4, R5 ;  /* 0x00000000050472ca */ /* 0x000fe200000e0000 */
[----:B------:R-:W-:-:S04]  /*f780*/  VOTEU.ANY UP1, P1 ;  /* 0x00000000003f7886 */ /* 0x000fc80000820100 */
[----:B------:R-:W-:-:S08]  /*f790*/  PLOP3.LUT P0, PT, PT, PT, UP0, 0x80, 0x0 ;  /* 0x000000000000781c */ /* 0x000fd00003f0f008 */
[----:B------:R-:W-:-:S06]  /*f7a0*/  UISETP.NE.AND.EX UP1, UPT, UR4, URZ, UPT, UP1 ;  /* 0x0000003f0400728c */ /* 0x000fcc000bf25310 */
[----:B------:R-:W-:Y:S01]  /*f7b0*/  PLOP3.LUT P1, PT, PT, PT, UP1, 0x80, 0x0 ;  /* 0x000000000000781c */ /* 0x000fe20003f2f018 */
[----:B------:R0:W5:Y:S01]  /*f7c0*/  @P0 LDG.E R7, desc[UR12][R2.64] ;  /* 0x0000000c02070981 */ /* 0x000162000c1e1900 */
[----:B------:R-:W-:Y:S02]  /*f7d0*/  ULDC UR4, c[0x0][0xa88] ;  /* 0x0002a20000047ab9 */ /* 0x000fe40000000800 */
[----:B------:R-:W-:Y:S01]  /*f7e0*/  IMAD.U32 R0, RZ, RZ, UR4 ;  /* 0x00000004ff007e24 */ /* 0x000fe2000f8e00ff */
[----:B------:R-:W-:Y:S02]  /*f7f0*/  @UP1 ULDC.64 UR8, c[0x0][0xc08] ;  /* 0x0003020000081ab9 */ /* 0x000fe40000000a00 */
[----:B------:R-:W-:Y:S02]  /*f800*/  @UP1 UIMAD.WIDE UR8, UR11, 0x4, UR8 ;  /* 0x000000040b0818a5 */ /* 0x000fe4000f8e0208 */
[----:B------:R-:W-:-:S04]  /*f810*/  UISETP.NE.AND UP1, UPT, UR10, URZ, UPT ;  /* 0x0000003f0a00728c */ /* 0x000fc8000bf25270 */
[----:B------:R-:W-:Y:S02]  /*f820*/  IMAD.U32 R4, RZ, RZ, UR8 ;  /* 0x00000008ff047e24 */ /* 0x000fe4000f8e00ff */
[----:B------:R-:W-:-:S05]  /*f830*/  IMAD.U32 R5, RZ, RZ, UR9 ;  /* 0x00000009ff057e24 */ /* 0x000fca000f8e00ff */
[----:B------:R-:W-:Y:S01]  /*f840*/  @!UP1 ULDC UR10, c[0x0][0xad4] ;  /* 0x0002b500000a9ab9 */ /* 0x000fe20000000800 */
[----:B------:R0:W5:Y:S01]  /*f850*/  @P1 LDG.E R0, desc[UR12][R4.64] ;  /* 0x0000000c04001981 */ /* 0x000162000c1e1900 */
[----:B------:R-:W-:Y:S01]  /*f860*/  IMAD.U32 R161, RZ, RZ, UR10 ;  /* 0x0000000affa17e24 */ /* 0x000fe2000f8e00ff */
[----:B------:R-:W-:Y:S06]  /*f870*/  @P1 BRA `(.L_x_1221) ;  /* 0x0000000000141947 */ /* 0x000fec0003800000 */
[----:B------:R-:W-:Y:S05]  /*f880*/  @!P0 BRA `(.L_x_1221) ;  /* 0x0000000000108947 */ /* 0x000fea0003800000 */
[----:B------:R-:W-:Y:S02]  /*f890*/  ULDC.64 UR8, c[0x0][0x208] ;  /* 0x0000820000087ab9 */ /* 0x000fe40000000a00 */
[----:B0-----:R-:W2:Y:S04]  /*f8a0*/  LDG.E R5, desc[UR8][R2.64] ;  /* 0x0000000802057981 */ /* 0x001ea8000c1e1900 */
[----:B-----5:R-:W2:Y:S02]  /*f8b0*/  LDG.E R0, desc[UR8][R2.64+0x4] ;  /* 0x0000040802007981 */ /* 0x020ea4000c1e1900 */
[----:B--2---:R-:W-:-:S07]  /*f8c0*/  IMAD.IADD R0, R0, 0x1, -R5 ;  /* 0x0000000100007824 */ /* 0x004fce00078e0a05 */
.L_x_1221:
[----:B------:R-:W-:Y:S01]  /*f8d0*/  R2UR UR4, R180 ;  /* 0x00000000b40472ca */ /* 0x000fe200000e0000 */
[----:B------:R-:W-:Y:S01]  /*f8e0*/  BSSY B1, `(.L_x_1222) ;  /* 0x0000042000017945 */ /* 0x000fe20003800000 */
[----:B-----5:R-:W-:Y:S02]  /*f8f0*/  R2UR UR20, R7 ;  /* 0x00000000071472ca */ /* 0x020fe400000e0000 */
[----:B------:R-:W-:-:S09]  /*f900*/  ISETP.GT.AND P0, PT, R204, 0x7f, PT ;  /* 0x0000007fcc00780c */ /* 0x000fd20003f04270 */
[----:B------:R-:W-:Y:S02]  /*f910*/  USHF.R.S32.HI UR8, URZ, 0x1f, UR4 ;  /* 0x0000001f3f087899 */ /* 0x000fe40008011404 */
[----:B------:R-:W-:Y:S02]  /*f920*/  USEL UR4, UR4, URZ, !UP0 ;  /* 0x0000003f04047287 */ /* 0x000fe4000c000000 */
[----:B------:R-:W-:Y:S02]  /*f930*/  USEL UR8, UR8, URZ, !UP0 ;  /* 0x0000003f08087287 */ /* 0x000fe4000c000000 */
[----:B------:R-:W-:Y:S01]  /*f940*/  USHF.R.S32.HI UR20, URZ, 0x1f, UR20 ;  /* 0x0000001f3f147899 */ /* 0x000fe20008011414 */
[----:B------:R-:W-:Y:S11]  /*f950*/  @P0 BRA `(.L_x_1223) ;  /* 0x0000000000e80947 */ /* 0x000ff60003800000 */
[----:B------:R-:W1:Y:S01]  /*f960*/  S2R R6, SR_TID.X ;  /* 0x0000000000067919 */ /* 0x000e620000002100 */
[----:B------:R-:W2:Y:S01]  /*f970*/  LDC R9, c[0x0][0xbe8] ;  /* 0x0002fa00ff097b82 */ /* 0x000ea20000000800 */
[----:B0-----:R-:W-:Y:S02]  /*f980*/  IMAD.U32 R3, RZ, RZ, UR39 ;  /* 0x00000027ff037e24 */ /* 0x001fe4000f8e00ff */
[----:B--2---:R-:W-:-:S03]  /*f990*/  IMAD R2, R0, R9, RZ ;  /* 0x0000000900027224 */ /* 0x004fc600078e02ff */
[----:B-1----:R-:W-:-:S04]  /*f9a0*/  IADD3 R6, R3, -0x80, R6 ;  /* 0xffffff8003067810 */ /* 0x002fc80007ffe006 */
[----:B------:R-:W-:-:S13]  /*f9b0*/  ISETP.GE.AND P0, PT, R6, R2, PT ;  /* 0x000000020600720c */ /* 0x000fda0003f06270 */
[----:B------:R-:W-:Y:S05]  /*f9c0*/  @P0 BRA `(.L_x_1223) ;  /* 0x0000000000cc0947 */ /* 0x000fea0003800000 */
[----:B------:R-:W-:Y:S01]  /*f9d0*/  ISETP.NE.AND P0, PT, R9, 0x1, PT ;  /* 0x000000010900780c */ /* 0x000fe20003f05270 */
[----:B------:R-:W-:Y:S01]  /*f9e0*/  UMOV UR18, 0x9b8 ;  /* 0x000009b800127882 */ /* 0x000fe20000000000 */
[----:B------:R-:W-:Y:S01]  /*f9f0*/  R2UR UR10, R161 ;  /* 0x00000000a10a72ca */ /* 0x000fe200000e0000 */
[----:B------:R-:W-:Y:S01]  /*fa00*/  IMAD.MOV.U32 R4, RZ, RZ, R6 ;  /* 0x000000ffff047224 */ /* 0x000fe200078e0006 */
[----:B------:R-:W-:Y:S01]  /*fa10*/  R2UR UR19, R163 ;  /* 0x00000000a31372ca */ /* 0x000fe200000e0000 */
[----:B------:R-:W-:Y:S01]  /*fa20*/  ULDC.64 UR22, c[0x0][0x208] ;  /* 0x0000820000167ab9 */ /* 0x000fe20000000a00 */
[----:B------:R-:W-:-:S07]  /*fa30*/  R2UR UR9, R162 ;  /* 0x00000000a20972ca */ /* 0x000fce00000e0000 */
[----:B------:R-:W0:Y:S02]  /*fa40*/  @P0 LDC R5, c[0x0][0xbec] ;  /* 0x0002fb00ff050b82 */ /* 0x000e240000000800 */
[----:B------:R-:W-:-:S04]  /*fa50*/  UISETP.GT.AND UP0, UPT, UR10, 0x1, UPT ;  /* 0x000000010a00788c */ /* 0x000fc8000bf04270 */
[----:B------:R-:W-:Y:S02]  /*fa60*/  USEL UR18, UR18, 0x978, UP0 ;  /* 0x0000097812127887 */ /* 0x000fe40008000000 */
[----:B------:R-:W1:Y:S01]  /*fa70*/  @P0 LDC R8, c[0x0][0xbf0] ;  /* 0x0002fc00ff080b82 */ /* 0x000e620000000800 */
[----:B------:R-:W-:-:S09]  /*fa80*/  USEL UR9, UR9, URZ, UP0 ;  /* 0x0000003f09097287 */ /* 0x000fd20008000000 */
[----:B------:R-:W-:Y:S01]  /*fa90*/  ULDC.64 UR10, c[0x0][UR18+0x218] ;  /* 0x00008600120a7abb */ /* 0x000fe20008000a00 */
[----:B------:R-:W-:Y:S01]  /*faa0*/  ULDC.64 UR12, c[0x0][UR18+0x220] ;  /* 0x00008800120c7abb */ /* 0x000fe20008000a00 */
[----:B------:R-:W-:Y:S02]  /*fab0*/  UIMAD.WIDE.U32 UR16, UR10, UR19, URZ ;  /* 0x000000130a1072a5 */ /* 0x000fe4000f8e003f */
[----:B------:R-:W-:Y:S01]  /*fac0*/  UIMAD UR19, UR11, UR19, URZ ;  /* 0x000000130b1372a4 */ /* 0x000fe2000f8e023f */
[----:B0-----:R-:W-:Y:S01]  /*fad0*/  @P0 IMAD.HI.U32 R5, R6, R5, RZ ;  /* 0x0000000506050227 */ /* 0x001fe200078e00ff */
[----:B------:R-:W-:Y:S02]  /*fae0*/  UIMAD UR13, UR13, UR4, URZ ;  /* 0x000000040d0d72a4 */ /* 0x000fe4000f8e023f */
[----:B------:R-:W-:Y:S01]  /*faf0*/  UIMAD.WIDE.U32 UR10, UR12, UR4, URZ ;  /* 0x000000040c0a72a5 */ /* 0x000fe2000f8e003f */
[----:B------:R-:W-:Y:S01]  /*fb00*/  IMAD.U32 R2, RZ, RZ, UR16 ;  /* 0x00000010ff027e24 */ /* 0x000fe2000f8e00ff */
[----:B------:R-:W-:-:S02]  /*fb10*/  UIADD3 UR19, UR17, UR19, URZ ;  /* 0x0000001311137290 */ /* 0x000fc4000fffe03f */
[----:B------:R-:W-:Y:S01]  /*fb20*/  IMAD.U32 R3, RZ, RZ, UR17 ;  /* 0x00000011ff037e24 */ /* 0x000fe2000f8e00ff */
[----:B------:R-:W-:Y:S01]  /*fb30*/  UIMAD UR13, UR12, UR8, UR13 ;  /* 0x000000080c0d72a4 */ /* 0x000fe2000f8e020d */
[----:B-1----:R-:W-:Y:S01]  /*fb40*/  @P0 SHF.R.U32.HI R4, RZ, R8, R5 ;  /* 0x00000008ff040219 */ /* 0x002fe20000011605 */
[----:B------:R-:W-:Y:S01]  /*fb50*/  ULDC.64 UR14, c[0x0][UR18+0x228] ;  /* 0x00008a00120e7abb */ /* 0x000fe20008000a00 */
[----:B------:R-:W-:Y:S01]  /*fb60*/  IADD3 R3, P0, P1, R2, UR10, R7 ;  /* 0x0000000a02037c10 */ /* 0x000fe2000f91e007 */
[----:B------:R-:W-:Y:S01]  /*fb70*/  UIADD3 UR13, UR11, UR13, URZ ;  /* 0x0000000d0b0d7290 */ /* 0x000fe2000fffe03f */
[----:B------:R-:W-:Y:S01]  /*fb80*/  IMAD.U32 R2, RZ, RZ, UR20 ;  /* 0x00000014ff027e24 */ /* 0x000fe2000f8e00ff */
[----:B------:R-:W-:Y:S01]  /*fb90*/  UIMAD.WIDE.U32 UR16, UR14, UR9, URZ ;  /* 0x000000090e1072a5 */ /* 0x000fe2000f8e003f */
[----:B------:R-:W-:Y:S01]  /*fba0*/  IMAD.MOV R5, RZ, RZ, -R4 ;  /* 0x000000ffff057224 */ /* 0x000fe200078e0a04 */
[----:B------:R-:W-:Y:S01]  /*fbb0*/  UIMAD UR9, UR15, UR9, URZ ;  /* 0x000000090f0972a4 */ /* 0x000fe2000f8e023f */
[----:B------:R-:W-:Y:S01]  /*fbc0*/  IMAD.U32 R11, RZ, RZ, UR19 ;  /* 0x00000013ff0b7e24 */ /* 0x000fe2000f8e00ff */
[----:B------:R-:W-:Y:S01]  /*fbd0*/  ULDC.64 UR10, c[0x0][UR18+0x210] ;  /* 0x00008400120a7abb */ /* 0x000fe20008000a00 */
[----:B------:R-:W-:Y:S01]  /*fbe0*/  IMAD R5, R9, R5, R6 ;  /* 0x0000000509057224 */ /* 0x000fe200078e0206 */
[----:B------:R-:W-:-:S02]  /*fbf0*/  UIADD3 UR9, UR17, UR9, URZ ;  /* 0x0000000911097290 */ /* 0x000fc4000fffe03f */
[----:B------:R-:W-:Y:S01]  /*fc00*/  IADD3.X R6, R11, UR13, R2, P0, P1 ;  /* 0x0000000d0b067c10 */ /* 0x000fe200087e2402 */
[----:B------:R-:W-:Y:S01]  /*fc10*/  IMAD R9, R5, UR11, RZ ;  /* 0x0000000b05097c24 */ /* 0x000fe2000f8e02ff */
[----:B------:R-:W-:Y:S01]  /*fc20*/  IADD3 R2, P0, P1, R4, UR16, R3 ;  /* 0x0000001004027c10 */ /* 0x000fe2000f91e003 */
[----:B------:R-:W-:Y:S01]  /*fc30*/  ULDC.64 UR12, c[0x0][0xba8] ;  /* 0x0002ea00000c7ab9 */ /* 0x000fe20000000a00 */
[----:B------:R-:W-:Y:S01]  /*fc40*/  SHF.R.S32.HI R3, RZ, 0x1f, R4 ;  /* 0x0000001fff037819 */ /* 0x000fe20000011404 */
[----:B------:R-:W-:Y:S01]  /*fc50*/  @!UP0 ULDC UR12, c[0x0][0xb50] ;  /* 0x0002d400000c8ab9 */ /* 0x000fe20000000800 */
[----:B------:R-:W-:Y:S01]  /*fc60*/  SHF.R.S32.HI R4, RZ, 0x1f, R5 ;  /* 0x0000001fff047819 */ /* 0x000fe20000011405 */
[----:B------:R-:W-:Y:S01]  /*fc70*/  @!UP0 ULDC UR13, c[0x0][0xb54] ;  /* 0x0002d500000d8ab9 */ /* 0x000fe20000000800 */
[----:B------:R-:W-:-:S03]  /*fc80*/  IADD3.X R3, R3, UR9, R6, P0, P1 ;  /* 0x0000000903037c10 */ /* 0x000fc600087e2406 */
[----:B------:R-:W-:Y:S02]  /*fc90*/  IMAD R9, R4, UR10, R9 ;  /* 0x0000000a04097c24 */ /* 0x000fe4000f8e0209 */
[----:B------:R-:W-:-:S04]  /*fca0*/  IMAD.WIDE.U32 R2, R5, UR10, R2 ;  /* 0x0000000a05027c25 */ /* 0x000fc8000f8e0002 */
[----:B------:R-:W-:Y:S01]  /*fcb0*/  IMAD.IADD R3, R3, 0x1, R9 ;  /* 0x0000000103037824 */ /* 0x000fe200078e0209 */
[----:B------:R-:W-:-:S04]  /*fcc0*/  LEA R4, P0, R2, UR12, 0x2 ;  /* 0x0000000c02047c11 */ /* 0x000fc8000f8010ff */
[----:B------:R-:W-:Y:S01]  /*fcd0*/  LEA.HI.X R5, R2, UR13, R3, 0x2, P0 ;  /* 0x0000000d02057c11 */ /* 0x000fe200080f1403 */
[----:B------:R-:W-:-:S05]  /*fce0*/  IMAD.MOV.U32 R3, RZ, RZ, -0x800000 ;  /* 0xff800000ff037424 */ /* 0x000fca00078e00ff */
[----:B------:R1:W-:Y:S03]  /*fcf0*/  STG.E desc[UR22][R4.64], R3 ;  /* 0x0000000304007986 */ /* 0x0003e6000c101916 */
.L_x_1223:
[----:B------:R-:W-:Y:S05]  /*fd00*/  BSYNC B1 ;  /* 0x0000000000017941 */ /* 0x000fea0003800000 */
.L_x_1222:
[----:B------:R-:W-:-:S13]  /*fd10*/  R2UR UR9, R161 ;  /* 0x00000000a10972ca */ /* 0x000fda00000e0000 */
[----:B------:R-:W-:-:S06]  /*fd20*/  UISETP.GT.AND UP0, UPT, UR9, 0x1, UPT ;  /* 0x000000010900788c */ /* 0x000fcc000bf04270 */
[----:B------:R-:W-:-:S13]  /*fd30*/  PLOP3.LUT P0, PT, PT, PT, UP0, 0x80, 0x0 ;  /* 0x000000000000781c */ /* 0x000fda0003f0f008 */
[----:B------:R-:W-:Y:S05]  /*fd40*/  @P0 BRA `(.L_x_1218) ;  /* 0x0000000400c40947 */ /* 0x000fea0003800000 */
[----:B------:R-:W2:Y:S01]  /*fd50*/  LDC R11, c[0x0][0xbe8] ;  /* 0x0002fa00ff0b7b82 */ /* 0x000ea20000000800 */
[C---:B------:R-:W-:Y:S01]  /*fd60*/  R2UR UR10, R7.reuse ;  /* 0x00000000070a72ca */ /* 0x040fe200000e0000 */
[----:B------:R-:W-:Y:S01]  /*fd70*/  ULDC.64 UR12, c[0x0][0xaa0] ;  /* 0x0002a800000c7ab9 */ /* 0x000fe20000000a00 */
[----:B------:R-:W-:Y:S01]  /*fd80*/  R2UR UR14, R7 ;  /* 0x00000000070e72ca */ /* 0x000fe200000e0000 */
[----:B------:R-:W-:Y:S01]  /*fd90*/  UIMAD UR9, UR20, UR12, URZ ;  /* 0x0000000c140972a4 */ /* 0x000fe2000f8e023f */
[----:B------:R-:W-:Y:S01]  /*fda0*/  R2UR UR15, R163 ;  /* 0x00000000a30f72ca */ /* 0x000fe200000e0000 */
[----:B0-----:R-:W-:Y:S01]  /*fdb0*/  IMAD R2, R160, 0x20, R179 ;  /* 0x00000020a0027824 */ /* 0x001fe200078e02b3 */
[----:B------:R-:W-:Y:S03]  /*fdc0*/  BSSY B1, `(.L_x_1224) ;  /* 0x000003c000017945 */ /* 0x000fe60003800000 */
[----:B------:R-:W-:-:S04]  /*fdd0*/  VIADD R6, R2, UR39 ;  /* 0x0000002702067c36 */ /* 0x000fc80008000000 */
[----:B------:R-:W-:Y:S01]  /*fde0*/  UIMAD.WIDE.U32 UR10, UR10, UR12, URZ ;  /* 0x0000000c0a0a72a5 */ /* 0x000fe2000f8e003f */
[----:B-1----:R-:W-:Y:S01]  /*fdf0*/  IMAD.MOV.U32 R5, RZ, RZ, R6 ;  /* 0x000000ffff057224 */ /* 0x002fe200078e0006 */
[----:B------:R-:W-:-:S03]  /*fe00*/  UIMAD UR9, UR14, UR13, UR9 ;  /* 0x0000000d0e0972a4 */ /* 0x000fc6000f8e0209 */
[----:B------:R-:W-:Y:S01]  /*fe10*/  ULDC.64 UR12, c[0x0][0xae8] ;  /* 0x0002ba00000c7ab9 */ /* 0x000fe20000000a00 */
[----:B------:R-:W-:Y:S01]  /*fe20*/  UIADD3 UR11, UR11, UR9, URZ ;  /* 0x000000090b0b7290 */ /* 0x000fe2000fffe03f */
[----:B--2---:R-:W-:-:S03]  /*fe30*/  ISETP.NE.AND P0, PT, R11, 0x1, PT ;  /* 0x000000010b00780c */ /* 0x004fc60003f05270 */
[----:B------:R-:W-:-:S04]  /*fe40*/  UIMAD.WIDE.U32 UR10, UR15, UR12, UR10 ;  /* 0x0000000c0f0a72a5 */ /* 0x000fc8000f8e000a */
[----:B------:R-:W-:-:S03]  /*fe50*/  UIMAD UR9, UR15, UR13, UR11 ;  /* 0x0000000d0f0972a4 */ /* 0x000fc6000f8e020b */
[----:B------:R-:W-:Y:S02]  /*fe60*/  ULDC.64 UR12, c[0x0][0xaf0] ;  /* 0x0002bc00000c7ab9 */ /* 0x000fe40000000a00 */
[----:B------:R-:W-:Y:S01]  /*fe70*/  UIMAD UR8, UR8, UR12, URZ ;  /* 0x0000000c080872a4 */ /* 0x000fe2000f8e023f */
[----:B------:R-:W0:Y:S03]  /*fe80*/  @P0 LDC R3, c[0x0][0xbec] ;  /* 0x0002fb00ff030b82 */ /* 0x000e260000000800 */
[----:B------:R-:W-:-:S03]  /*fe90*/  UIMAD UR11, UR4, UR13, UR8 ;  /* 0x0000000d040b72a4 */ /* 0x000fc6000f8e0208 */
[----:B------:R-:W-:Y:S02]  /*fea0*/  UMOV UR8, UR10 ;  /* 0x0000000a00087c82 */ /* 0x000fe40008000000 */
[----:B------:R-:W-:Y:S01]  /*feb0*/  UIMAD.WIDE.U32 UR8, UR4, UR12, UR8 ;  /* 0x0000000c040872a5 */ /* 0x000fe2000f8e0008 */
[----:B------:R-:W1:Y:S03]  /*fec0*/  @P0 LDC R7, c[0x0][0xbf0] ;  /* 0x0002fc00ff070b82 */ /* 0x000e660000000800 */
[----:B------:R-:W-:-:S03]  /*fed0*/  UIADD3 UR4, UR9, UR11, URZ ;  /* 0x0000000b09047290 */ /* 0x000fc6000fffe03f */
[----:B------:R-:W-:Y:S01]  /*fee0*/  ULDC.64 UR10, c[0x0][0xae0] ;  /* 0x0002b800000a7ab9 */ /* 0x000fe20000000a00 */
[----:B0-----:R-:W-:-:S04]  /*fef0*/  @P0 IMAD.HI.U32 R2, R6, R3, RZ ;  /* 0x0000000306020227 */ /* 0x001fc800078e00ff */
[----:B------:R-:W-:Y:S02]  /*ff00*/  IMAD.U32 R3, RZ, RZ, UR9 ;  /* 0x00000009ff037e24 */ /* 0x000fe4000f8e00ff */
[----:B------:R-:W-:Y:S01]  /*ff10*/  IMAD.U32 R3, RZ, RZ, UR4 ;  /* 0x00000004ff037e24 */ /* 0x000fe2000f8e00ff */
[----:B-1----:R-:W-:-:S04]  /*ff20*/  @P0 SHF.R.U32.HI R5, RZ, R7, R2 ;  /* 0x00000007ff050219 */ /* 0x002fc80000011602 */
[--C-:B------:R-:W-:Y:S01]  /*ff30*/  SHF.R.S32.HI R2, RZ, 0x1f, R5.reuse ;  /* 0x0000001fff027819 */ /* 0x100fe20000011405 */
[----:B------:R-:W-:-:S04]  /*ff40*/  IMAD.MOV R7, RZ, RZ, -R5 ;  /* 0x000000ffff077224 */ /* 0x000fc800078e0a05 */
[----:B------:R-:W-:Y:S02]  /*ff50*/  IMAD R4, R2, UR10, RZ ;  /* 0x0000000a02047c24 */ /* 0x000fe4000f8e02ff */
[----:B------:R-:W-:Y:S02]  /*ff60*/  IMAD R7, R11, R7, R6 ;  /* 0x000000070b077224 */ /* 0x000fe400078e0206 */
[----:B------:R-:W-:Y:S01]  /*ff70*/  IMAD.U32 R2, RZ, RZ, UR8 ;  /* 0x00000008ff027e24 */ /* 0x000fe2000f8e00ff */
[----:B------:R-:W-:Y:S01]  /*ff80*/  ULDC.64 UR8, c[0x0][0xad8] ;  /* 0x0002b60000087ab9 */ /* 0x000fe20000000a00 */
[C---:B------:R-:W-:Y:S01]  /*ff90*/  IMAD R9, R5.reuse, UR11, R4 ;  /* 0x0000000b05097c24 */ /* 0x040fe2000f8e0204 */
[----:B------:R-:W-:Y:S01]  /*ffa0*/  SHF.R.S32.HI R4, RZ, 0x1f, R7 ;  /* 0x0000001fff047819 */ /* 0x000fe20000011407 */
[----:B------:R-:W-:-:S04]  /*ffb0*/  IMAD.WIDE.U32 R2, R5, UR10, R2 ;  /* 0x0000000a05027c25 */ /* 0x000fc8000f8e0002 */
[----:B------:R-:W-:Y:S02]  /*ffc0*/  IMAD.IADD R3, R3, 0x1, R9 ;  /* 0x0000000103037824 */ /* 0x000fe400078e0209 */
[----:B------:R-:W-:Y:S02]  /*ffd0*/  IMAD R4, R4, UR8, RZ ;  /* 0x0000000804047c24 */ /* 0x000fe4000f8e02ff */
[----:B------:R-:W-:Y:S02]  /*ffe0*/  VIADD R6, R179, UR39 ;  /* 0x00000027b3067c36 */ /* 0x000fe40008000000 */
[----:B------:R-:W-:Y:S02]  /*fff0*/  IMAD R11, R0, R11, RZ ;  /* 0x0000000b000b7224 */ /* 0x000fe400078e02ff */
[C---:B------:R-:W-:Y:S02]  /*10000*/  IMAD R5, R7.reuse, UR9, R4 ;  /* 0x0000000907057c24 */ /* 0x040fe4000f8e0204 */
[----:B------:R-:W-:Y:S01]  /*10010*/  IMAD.WIDE.U32 R2, R7, UR8, R2 ;  /* 0x0000000807027c25 */ /* 0x000fe2000f8e0002 */
[----:B------:R-:W-:Y:S01]  /*10020*/  ISETP.GE.AND P2, PT, R6, R11, PT ;  /* 0x0000000b0600720c */ /* 0x000fe20003f46270 */
[----:B------:R-:W-:-:S02]  /*10030*/  ULDC.64 UR8, c[0x0][0xa80] ;  /* 0x0002a00000087ab9 */ /* 0x000fc40000000a00 */
[----:B------:R-:W-:Y:S01]  /*10040*/  VIADD R0, R6, 0x20 ;  /* 0x0000002006007836 */ /* 0x000fe20000000000 */
[----:B------:R-:W-:Y:S01]  /*10050*/  LEA R4, P3, R2, UR8, 0x1 ;  /* 0x0000000802047c11 */ /* 0x000fe2000f8608ff */
[----:B------:R-:W-:-:S03]  /*10060*/  IMAD.IADD R3, R3, 0x1, R5 ;  /* 0x0000000103037824 */ /* 0x000fc600078e0205 */
[-C--:B------:R-:W-:Y:S01]  /*10070*/  ISETP.GE.AND P1, PT, R0, R11.reuse, PT ;  /* 0x0000000b0000720c */ /* 0x080fe20003f26270 */
[----:B------:R-:W-:Y:S01]  /*10080*/  VIADD R0, R6, 0x40 ;  /* 0x0000004006007836 */ /* 0x000fe20000000000 */
[----:B------:R-:W-:Y:S02]  /*10090*/  LEA.HI.X R5, R2, UR9, R3, 0x1, P3 ;  /* 0x0000000902057c11 */ /* 0x000fe400098f0c03 */
[----:B------:R0:W1:Y:S02]  /*100a0*/  SHFL.IDX PT, R2, R4, RZ, 0x181f ;  /* 0x00181fff04027589 */ /* 0x00006400000e0000 */
[----:B------:R-:W-:Y:S02]  /*100b0*/  ISETP.GE.AND P0, PT, R0, R11, PT ;  /* 0x0000000b0000720c */ /* 0x000fe40003f06270 */
[----:B------:R0:W2:Y:S01]  /*100c0*/  SHFL.IDX PT, R0, R5, RZ, 0x181f ;  /* 0x00181fff05007589 */ /* 0x0000a200000e0000 */
[----:B------:R-:W-:Y:S10]  /*100d0*/  @P2 BRA `(.L_x_1225) ;  /* 0x0000000000282947 */ /* 0x000ff40003800000 */
[----:B------:R-:W-:Y:S01]  /*100e0*/  ULDC UR4, c[0x0][0xac8] ;  /* 0x0002b20000047ab9 */ /* 0x000fe20000000800 */
[----:B------:R-:W-:Y:S01]  /*100f0*/  ULDC.64 UR8, c[0x0][0x208] ;  /* 0x0000820000087ab9 */ /* 0x000fe20000000a00 */
[----:B------:R-:W-:Y:S02]  /*10100*/  ISETP.GE.AND P4, PT, R22, UR4, PT ;  /* 0x0000000416007c0c */ /* 0x000fe4000bf86270 */
[----:B------:R-:W-:-:S11]  /*10110*/  ISETP.GE.AND P5, PT, R23, UR4, PT ;  /* 0x0000000417007c0c */ /* 0x000fd6000bfa6270 */
[CC--:B-1----:R-:W-:Y:S02]  /*10120*/  @!P4 LEA R8, P2, R22.reuse, R2.reuse, 0x1 ;  /* 0x000000021608c211 */ /* 0x0c2fe400078408ff */
[C---:B------:R-:W-:Y:S02]  /*10130*/  @!P5 LEA R2, P3, R23.reuse, R2, 0x1 ;  /* 0x000000021702d211 */ /* 0x040fe400078608ff */
[-C--:B--2---:R-:W-:Y:S02]  /*10140*/  @!P4 LEA.HI.X R9, R22, R0.reuse, R203, 0x1, P2 ;  /* 0x000000001609c211 */ /* 0x084fe400010f0ccb */
[----:B------:R-:W-:-:S03]  /*10150*/  @!P5 LEA.HI.X R3, R23, R0, R202, 0x1, P3 ;  /* 0x000000001703d211 */ /* 0x000fc600018f0cca */
[----:B------:R3:W-:Y:S04]  /*10160*/  @!P4 ST.E.128 desc[UR8][R8.64], RZ ;  /* 0x000000ff0800c985 */ /* 0x0007e8000c101d08 */
[----:B------:R3:W-:Y:S02]  /*10170*/  @!P5 ST.E.128 desc[UR8][R2.64], RZ ;  /* 0x000000ff0200d985 */ /* 0x0007e4000c101d08 */
.L_x_1225:
[----:B------:R-:W-:Y:S05]  /*10180*/  BSYNC B1 ;  /* 0x0000000000017941 */ /* 0x000fea0003800000 */
.L_x_1224:
[----:B--2---:R2:W4:Y:S01]  /*10190*/  SHFL.IDX PT, R0, R5, 0x1, 0x181f ;  /* 0x00381f0005007f89 */ /* 0x00452200000e0000 */
[----:B------:R-:W-:Y:S03]  /*101a0*/  BSSY B1, `(.L_x_1226) ;  /* 0x000000d000017945 */ /* 0x000fe60003800000 */
[----:B-1-3--:R2:W1:Y:S01]  /*101b0*/  SHFL.IDX PT, R2, R4, 0x1, 0x181f ;  /* 0x00381f0004027f89 */ /* 0x00a46200000e0000 */
[----:B------:R-:W-:Y:S05]  /*101c0*/  @P1 BRA `(.L_x_1227) ;  /* 0x0000000000281947 */ /* 0x000fea0003800000 */
[----:B------:R-:W-:Y:S01]  /*101d0*/  ULDC UR4, c[0x0][0xac8] ;  /* 0x0002b20000047ab9 */ /* 0x000fe20000000800 */
[----:B------:R-:W-:Y:S01]  /*101e0*/  ULDC.64 UR8, c[0x0][0x208] ;  /* 0x0000820000087ab9 */ /* 0x000fe20000000a00 */
[----:B------:R-:W-:Y:S02]  /*101f0*/  ISETP.GE.AND P3, PT, R22, UR4, PT ;  /* 0x0000000416007c0c */ /* 0x000fe4000bf66270 */
[----:B------:R-:W-:-:S11]  /*10200*/  ISETP.GE.AND P4, PT, R23, UR4, PT ;  /* 0x0000000417007c0c */ /* 0x000fd6000bf86270 */
[CC--:B-1----:R-:W-:Y:S02]  /*10210*/  @!P3 LEA R8, P1, R22.reuse, R2.reuse, 0x1 ;  /* 0x000000021608b211 */ /* 0x0c2fe400078208ff */
[C---:B------:R-:W-:Y:S02]  /*10220*/  @!P4 LEA R2, P2, R23.reuse, R2, 0x1 ;  /* 0x000000021702c211 */ /* 0x040fe400078408ff */
[-C--:B----4-:R-:W-:Y:S02]  /*10230*/  @!P3 LEA.HI.X R9, R22, R0.reuse, R203, 0x1, P1 ;  /* 0x000000001609b211 */ /* 0x090fe400008f0ccb */
[----:B------:R-:W-:-:S03]  /*10240*/  @!P4 LEA.HI.X R3, R23, R0, R202, 0x1, P2 ;  /* 0x000000001703c211 */ /* 0x000fc600010f0cca */
[----:B------:R3:W-:Y:S04]  /*10250*/  @!P3 ST.E.128 desc[UR8][R8.64], RZ ;  /* 0x000000ff0800b985 */ /* 0x0007e8000c101d08 */
[----:B------:R3:W-:Y:S02]  /*10260*/  @!P4 ST.E.128 desc[UR8][R2.64], RZ ;  /* 0x000000ff0200c985 */ /* 0x0007e4000c101d08 */
.L_x_1227:
[----:B------:R-:W-:Y:S05]  /*10270*/  BSYNC B1 ;  /* 0x0000000000017941 */ /* 0x000fea0003800000 */
.L_x_1226:
[----:B----4-:R4:W0:Y:S01]  /*10280*/  SHFL.IDX PT, R0, R5, 0x2, 0x181f ;  /* 0x00581f0005007f89 */ /* 0x01082200000e0000 */
        /* <DEDUP_REMOVED lines=9> */
[-C--:B0-----:R-:W-:Y:S02]  /*10320*/  @!P2 LEA.HI.X R9, R22, R0.reuse, R203, 0x1, P0 ;  /* 0x000000001609a211 */ /* 0x081fe400000f0ccb */
[----:B------:R-:W-:-:S03]  /*10330*/  @!P3 LEA.HI.X R3, R23, R0, R202, 0x1, P1 ;  /* 0x000000001703b211 */ /* 0x000fc600008f0cca */
[----:B------:R3:W-:Y:S04]  /*10340*/  @!P2 ST.E.128 desc[UR8][R8.64], RZ ;  /* 0x000000ff0800a985 */ /* 0x0007e8000c101d08 */
[----:B------:R3:W-:Y:S02]  /*10350*/  @!P3 ST.E.128 desc[UR8][R2.64], RZ ;  /* 0x000000ff0200b985 */ /* 0x0007e4000c101d08 */
.L_x_1229:
[----:B------:R-:W-:Y:S05]  /*10360*/  BSYNC B1 ;  /* 0x0000000000017941 */ /* 0x000fea0003800000 */
.L_x_1228:
[----:B0-----:R-:W-:Y:S01]  /*10370*/  VIADD R0, R6, 0x60 ;  /* 0x0000006006007836 */ /* 0x001fe20000000000 */
[----:B--2-4-:R-:W2:Y:S04]  /*10380*/  SHFL.IDX PT, R5, R5, 0x3, 0x181f ;  /* 0x00781f0005057f89 */ /* 0x014ea800000e0000 */
[----:B------:R-:W-:Y:S01]  /*10390*/  ISETP.GE.AND P0, PT, R0, R11, PT ;  /* 0x0000000b0000720c */ /* 0x000fe20003f06270 */
[----:B-1-3--:R3:W4:-:S12]  /*103a0*/  SHFL.IDX PT, R2, R4, 0x3, 0x181f ;  /* 0x00781f0004027f89 */ /* 0x00a71800000e0000 */
[----:B---3--:R-:W-:Y:S05]  /*103b0*/  @P0 BRA `(.L_x_1218) ;  /* 0x0000000000280947 */ /* 0x008fea0003800000 */
[----:B------:R-:W-:Y:S01]  /*103c0*/  ULDC UR4, c[0x0][0xac8] ;  /* 0x0002b20000047ab9 */ /* 0x000fe20000000800 */
[----:B------:R-:W-:Y:S01]  /*103d0*/  ULDC.64 UR8, c[0x0][0x208] ;  /* 0x0000820000087ab9 */ /* 0x000fe20000000a00 */
[----:B------:R-:W-:Y:S02]  /*103e0*/  ISETP.GE.AND P2, PT, R22, UR4, PT ;  /* 0x0000000416007c0c */ /* 0x000fe4000bf46270 */
[----:B------:R-:W-:-:S11]  /*103f0*/  ISETP.GE.AND P3, PT, R23, UR4, PT ;  /* 0x0000000417007c0c */ /* 0x000fd6000bf66270 */
[CC--:B----4-:R-:W-:Y:S02]  /*10400*/  @!P2 LEA R6, P0, R22.reuse, R2.reuse, 0x1 ;  /* 0x000000021606a211 */ /* 0x0d0fe400078008ff */
[C---:B------:R-:W-:Y:S02]  /*10410*/  @!P3 LEA R2, P1, R23.reuse, R2, 0x1 ;  /* 0x000000021702b211 */ /* 0x040fe400078208ff */
[-C--:B--2---:R-:W-:Y:S02]  /*10420*/  @!P2 LEA.HI.X R7, R22, R5.reuse, R203, 0x1, P0 ;  /* 0x000000051607a211 */ /* 0x084fe400000f0ccb */
[----:B------:R-:W-:-:S03]  /*10430*/  @!P3 LEA.HI.X R3, R23, R5, R202, 0x1, P1 ;  /* 0x000000051703b211 */ /* 0x000fc600008f0cca */
[----:B------:R3:W-:Y:S04]  /*10440*/  @!P2 ST.E.128 desc[UR8][R6.64], RZ ;  /* 0x000000ff0600a985 */ /* 0x0007e8000c101d08 */
[----:B------:R3:W-:Y:S02]  /*10450*/  @!P3 ST.E.128 desc[UR8][R2.64], RZ ;  /* 0x000000ff0200b985 */ /* 0x0007e4000c101d08 */
.L_x_1218:
[----:B------:R-:W-:Y:S05]  /*10460*/  BSYNC B0 ;  /* 0x0000000000007941 */ /* 0x000fea0003800000 */
.L_x_1208:
[----:B------:R-:W-:Y:S02]  /*10470*/  ULDC UR4, c[0x0][0xc3c] ;  /* 0x00030f0000047ab9 */ /* 0x000fe40000000800 */
[----:B------:R-:W-:-:S06]  /*10480*/  UISETP.GE.AND UP0, UPT, UR7, UR4, UPT ;  /* 0x000000040700728c */ /* 0x000fcc000bf06270 */
[----:B------:R-:W-:-:S13]  /*10490*/  PLOP3.LUT P0, PT, PT, PT, UP0, 0x80, 0x0 ;  /* 0x000000000000781c */ /* 0x000fda0003f0f008 */
[----:B------:R-:W-:Y:S05]  /*104a0*/  @!P0 BRA `(.L_x_1230) ;  /* 0xffffff0800d88947 */ /* 0x000fea000383ffff */
[----:B------:R-:W-:Y:S05]  /*104b0*/  EXIT ;  /* 0x000000000000794d */ /* 0x000fea0003800000 */
.L_x_1125:
        /* <DEDUP_REMOVED lines=20> */
.L_x_1231:
[----:B------:R-:W-:Y:S01]  /*10600*/  LOP3.LUT R0, R6, 0x1f, RZ, 0xc0, !PT ;  /* 0x0000001f06007812 */ /* 0x000fe200078ec0ff */
[----:B------:R-:W-:Y:S01]  /*10610*/  ULDC UR4, c[0x0][0xc3c] ;  /* 0x00030f0000047ab9 */ /* 0x000fe20000000800 */
[----:B------:R-:W-:Y:S01]  /*10620*/  ULDC.64 UR6, c[0x0][0x208] ;  /* 0x0000820000067ab9 */ /* 0x000fe20000000a00 */
[----:B------:R-:W-:Y:S01]  /*10630*/  IMAD.MOV.U32 R8, RZ, RZ, RZ ;  /* 0x000000ffff087224 */ /* 0x000fe200078e00ff */
[----:B------:R-:W-:Y:S01]  /*10640*/  ISETP.NE.AND P0, PT, R0, 0x1f, PT ;  /* 0x0000001f0000780c */ /* 0x000fe20003f05270 */
[----:B------:R-:W-:-:S03]  /*10650*/  ULDC UR5, c[0x0][0xc38] ;  /* 0x00030e0000057ab9 */ /* 0x000fc60000000800 */
[----:B------:R-:W-:-:S13]  /*10660*/  ISETP.GE.OR P1, PT, R0, UR4, !P0 ;  /* 0x0000000400007c0c */ /* 0x000fda000c726670 */
[----:B0-----:R-:W0:Y:S08]  /*10670*/  @!P1 LDC.64 R2, c[0x0][0xc80] ;  /* 0x00032000ff029b82 */ /* 0x001e300000000a00 */
[----:B------:R-:W1:Y:S01]  /*10680*/  @!P1 LDC.64 R4, c[0x0][0xc78] ;  /* 0x00031e00ff049b82 */ /* 0x000e620000000a00 */
[----:B0-----:R-:W-:-:S05]  /*10690*/  @!P1 IMAD.WIDE.U32 R2, R0, 0x4, R2 ;  /* 0x0000000400029825 */ /* 0x001fca00078e0002 */
[----:B------:R1:W2:Y:S02]  /*106a0*/  @!P1 LDG.E R7, desc[UR6][R2.64] ;  /* 0x0000000602079981 */ /* 0x0002a4000c1e1900 */
[----:B-1----:R-:W-:-:S05]  /*106b0*/  @!P1 IMAD.WIDE.U32 R2, R0, 0x4, R4 ;  /* 0x0000000400029825 */ /* 0x002fca00078e0004 */
[----:B------:R-:W2:Y:S01]  /*106c0*/  @!P1 LDG.E R8, desc[UR6][R2.64] ;  /* 0x0000000602089981 */ /* 0x000ea2000c1e1900 */
[C---:B------:R-:W-:Y:S01]  /*106d0*/  ISETP.NE.AND P1, PT, R0.reuse, RZ, PT ;  /* 0x000000ff0000720c */ /* 0x040fe20003f25270 */
[----:B------:R-:W0:Y:S01]  /*106e0*/  S2UR UR6, SR_CTAID.X ;  /* 0x00000000000679c3 */ /* 0x000e220000002500 */
[C---:B------:R-:W-:Y:S01]  /*106f0*/  ISETP.GE.U32.AND P2, PT, R0.reuse, 0x2, PT ;  /* 0x000000020000780c */ /* 0x040fe20003f46070 */
[----:B------:R-:W-:Y:S01]  /*10700*/  UMOV UR4, URZ ;  /* 0x0000003f00047c82 */ /* 0x000fe20008000000 */
[C---:B------:R-:W-:Y:S02]  /*10710*/  ISETP.GE.U32.AND P3, PT, R0.reuse, 0x4, PT ;  /* 0x000000040000780c */ /* 0x040fe40003f66070 */
[C---:B------:R-:W-:Y:S02]  /*10720*/  ISETP.GE.U32.AND P4, PT, R0.reuse, 0x8, PT ;  /* 0x000000080000780c */ /* 0x040fe40003f86070 */
[----:B------:R-:W-:Y:S01]  /*10730*/  ISETP.GE.U32.AND P5, PT, R0, 0x10, PT ;  /* 0x000000100000780c */ /* 0x000fe20003fa6070 */
[----:B--2---:R-:W-:-:S05]  /*10740*/  IMAD R4, R7, R8, RZ ;  /* 0x0000000807047224 */ /* 0x004fca00078e02ff */
        /* <DEDUP_REMOVED lines=15> */
[----:B------:R-:W1:Y:S02]  /*10840*/  SHFL.IDX PT, R3, R5, 0x1f, 0x1f ;  /* 0x03e01f0005037f89 */ /* 0x000e6400000e0000 */
[----:B-1----:R-:W-:-:S04]  /*10850*/  IMAD R9, R3, UR5, RZ ;  /* 0x0000000503097c24 */ /* 0x002fc8000f8e02ff */
[----:B------:R-:W-:Y:S01]  /*10860*/  IMAD.MOV.U32 R4, RZ, RZ, R9 ;  /* 0x000000ffff047224 */ /* 0x000fe200078e0009 */
[----:B0-----:R-:W-:-:S13]  /*10870*/  ISETP.GT.AND P6, PT, R9, UR6, PT ;  /* 0x0000000609007c0c */ /* 0x001fda000bfc4270 */
[----:B------:R-:W-:Y:S05]  /*10880*/  @P6 BRA `(.L_x_1233) ;  /* 0x0000000000ac6947 */ /* 0x000fea0003800000 */
[----:B------:R-:W-:Y:S01]  /*10890*/  IMAD.MOV.U32 R9, RZ, RZ, R4 ;  /* 0x000000ffff097224 */ /* 0x000fe200078e0004 */
[----:B------:R-:W-:Y:S01]  /*108a0*/  UMOV UR4, URZ ;  /* 0x0000003f00047c82 */ /* 0x000fe20008000000 */
[----:B------:R-:W-:-:S05]  /*108b0*/  ULDC UR5, c[0x0][0xc38] ;  /* 0x00030e0000057ab9 */ /* 0x000fca0000000800 */
.L_x_1235:
[----:B------:R-:W0:Y:S01]  /*108c0*/  LDC R2, c[0x0][0xc3c] ;  /* 0x00030f00ff027b82 */ /* 0x000e220000000800 */
[----:B------:R-:W-:Y:S01]  /*108d0*/  ULDC UR7, c[0x0][0xc3c] ;  /* 0x00030f0000077ab9 */ /* 0x000fe20000000800 */
[----:B------:R-:W-:Y:S01]  /*108e0*/  UIADD3 UR4, UR4, 0x1f, URZ ;  /* 0x0000001f04047890 */ /* 0x000fe2000fffe03f */
[----:B------:R-:W-:-:S05]  /*108f0*/  IMAD.U32 R3, RZ, RZ, UR7 ;  /* 0x00000007ff037e24 */ /* 0x000fca000f8e00ff */
[----:B------:R1:W-:Y:S01]  /*10900*/  STL [R1+0xc], R3 ;  /* 0x00000c0301007387 */ /* 0x0003e20000100800 */
[----:B0-----:R-:W-:-:S13]  /*10910*/  ISETP.LE.AND P6, PT, R2, UR4, PT ;  /* 0x0000000402007c0c */ /* 0x001fda000bfc3270 */
[----:B-1----:R-:W-:Y:S05]  /*10920*/  @P6 BRA `(.L_x_1234) ;  /* 0x0000000800b86947 */ /* 0x002fea0003800000 */
[----:B------:R-:W-:Y:S01]  /*10930*/  VIADD R11, R0, UR4 ;  /* 0x00000004000b7c36 */ /* 0x000fe20008000000 */
[----:B------:R-:W-:Y:S01]  /*10940*/  ULDC.64 UR8, c[0x0][0x208] ;  /* 0x0000820000087ab9 */ /* 0x000fe20000000a00 */
        /* <DEDUP_REMOVED lines=30> */
[----:B------:R-:W-:-:S07]  /*10b30*/  IMAD.MOV.U32 R5, RZ, RZ, R2 ;  /* 0x000000ffff057224 */ /* 0x000fce00078e0002 */
.L_x_1233:
[----:B------:R-:W-:Y:S02]  /*10b40*/  IMAD.IADD R10, R9, 0x1, -R4 ;  /* 0x00000001090a7824 */ /* 0x000fe400078e0a04 */
[----:B------:R-:W-:Y:S02]  /*10b50*/  IMAD.MOV.U32 R3, RZ, RZ, RZ ;  /* 0x000000ffff037224 */ /* 0x000fe400078e00ff */
[----:B------:R-:W-:-:S05]  /*10b60*/  IMAD R2, R5, UR5, R10 ;  /* 0x0000000505027c24 */ /* 0x000fca000f8e020a */
[----:B------:R-:W-:-:S13]  /*10b70*/  ISETP.GT.AND P0, PT, R2, UR6, PT ;  /* 0x0000000602007c0c */ /* 0x000fda000bf04270 */
[----:B------:R-:W-:-:S04]  /*10b80*/  VOTE.ANY R2, PT, !P0 ;  /* 0x0000000000027806 */ /* 0x000fc800040e0100 */
[----:B------:R-:W0:Y:S01]  /*10b90*/  POPC R9, R2 ;  /* 0x0000000200097309 */ /* 0x000e220000000000 */
[----:B------:R-:W-:Y:S01]  /*10ba0*/  ISETP.NE.AND P0, PT, R2, RZ, PT ;  /* 0x000000ff0200720c */ /* 0x000fe20003f05270 */
[----:B0-----:R0:W1:Y:S04]  /*10bb0*/  SHFL.IDX PT, R8, R8, R9, 0x1f ;  /* 0x00001f0908087589 */ /* 0x00106800000e0000 */
[----:B------:R0:W2:Y:S08]  /*10bc0*/  SHFL.IDX PT, R4, R7, R9, 0x1f ;  /* 0x00001f0907047589 */ /* 0x0000b000000e0000 */
[----:B------:R-:W-:Y:S05]  /*10bd0*/  @!P0 BRA `(.L_x_1236) ;  /* 0x0000000000088947 */ /* 0x000fea0003800000 */
[----:B------:R-:W-:-:S05]  /*10be0*/  VIADD R2, R9, 0xffffffff ;  /* 0xffffffff09027836 */ /* 0x000fca0000000000 */
[----:B------:R3:W4:Y:S02]  /*10bf0*/  SHFL.IDX PT, R3, R5, R2, 0x1f ;  /* 0x00001f0205037589 */ /* 0x00072400000e0000 */
.L_x_1236:
[----:B----4-:R-:W-:Y:S01]  /*10c00*/  IMAD R3, R3, UR5, R10 ;  /* 0x0000000503037c24 */ /* 0x010fe2000f8e020a */
[----:B-1----:R-:W-:Y:S01]  /*10c10*/  ISETP.NE.AND P0, PT, R8, 0x1, PT ;  /* 0x000000010800780c */ /* 0x002fe20003f05270 */
[----:B------:R-:W-:-:S03]  /*10c20*/  VIADD R14, R9, UR4 ;  /* 0x00000004090e7c36 */ /* 0x000fc60008000000 */
[----:B------:R1:W-:Y:S01]  /*10c30*/  STL [R1], R3 ;  /* 0x0000000301007387 */ /* 0x0003e20000100800 */
[----:B---3--:R-:W-:-:S03]  /*10c40*/  IADD3 R5, -R3, UR6, RZ ;  /* 0x0000000603057c10 */ /* 0x008fc6000fffe1ff */
[----:B------:R1:W-:Y:S05]  /*10c50*/  STL [R1+0xc], R14 ;  /* 0x00000c0e01007387 */ /* 0x0003ea0000100800 */
[----:B------:R-:W-:Y:S05]  /*10c60*/  @!P0 BRA `(.L_x_1237) ;  /* 0x0000000000e08947 */ /* 0x000fea0003800000 */
[----:B0-2---:R-:W-:Y:S02]  /*10c70*/  IABS R7, R4 ;  /* 0x0000000400077213 */ /* 0x005fe40000000000 */
[----:B------:R-:W-:Y:S02]  /*10c80*/  IABS R9, R8 ;  /* 0x0000000800097213 */ /* 0x000fe40000000000 */
[----:B------:R-:W0:Y:S01]  /*10c90*/  I2F.RP R10, R7 ;  /* 0x00000007000a7306 */ /* 0x000e220000209400 */
[----:B------:R-:W-:-:S07]  /*10ca0*/  IABS R12, R5 ;  /* 0x00000005000c7213 */ /* 0x000fce0000000000 */
[----:B------:R-:W-:Y:S08]  /*10cb0*/  I2F.RP R13, R9 ;  /* 0x00000009000d7306 */ /* 0x000ff00000209400 */
[----:B0-----:R-:W1:Y:S02]  /*10cc0*/  MUFU.RCP R10, R10 ;  /* 0x0000000a000a7308 */ /* 0x001e640000001000 */
[----:B-1----:R-:W-:-:S06]  /*10cd0*/  VIADD R3, R10, 0xffffffe ;  /* 0x0ffffffe0a037836 */ /* 0x002fcc0000000000 */
[----:B------:R-:W0:Y:S02]  /*10ce0*/  F2I.FTZ.U32.TRUNC.NTZ R3, R3 ;  /* 0x0000000300037305 */ /* 0x000e24000021f000 */
[----:B0-----:R-:W-:-:S04]  /*10cf0*/  IMAD.MOV R2, RZ, RZ, -R3 ;  /* 0x000000ffff027224 */ /* 0x001fc800078e0a03 */
[----:B------:R-:W-:Y:S02]  /*10d00*/  IMAD R11, R2, R7, RZ ;  /* 0x00000007020b7224 */ /* 0x000fe400078e02ff */
[----:B------:R-:W-:-:S04]  /*10d10*/  IMAD.MOV.U32 R2, RZ, RZ, RZ ;  /* 0x000000ffff027224 */ /* 0x000fc800078e00ff */
[----:B------:R-:W-:Y:S01]  /*10d20*/  IMAD.HI.U32 R11, R3, R11, R2 ;  /* 0x0000000b030b7227 */ /* 0x000fe200078e0002 */
[----:B------:R-:W-:Y:S01]  /*10d30*/  IABS R3, R4 ;  /* 0x0000000400037213 */ /* 0x000fe20000000000 */
[----:B------:R-:W0:Y:S04]  /*10d40*/  MUFU.RCP R2, R13 ;  /* 0x0000000d00027308 */ /* 0x000e280000001000 */
[----:B------:R-:W-:Y:S02]  /*10d50*/  IMAD.MOV R3, RZ, RZ, -R3 ;  /* 0x000000ffff037224 */ /* 0x000fe400078e0a03 */
[----:B------:R-:W-:-:S04]  /*10d60*/  IMAD.HI.U32 R10, R11, R12, RZ ;  /* 0x0000000c0b0a7227 */ /* 0x000fc800078e00ff */
[----:B------:R-:W-:-:S05]  /*10d70*/  IMAD R12, R10, R3, R12 ;  /* 0x000000030a0c7224 */ /* 0x000fca00078e020c */
[----:B------:R-:W-:Y:S01]  /*10d80*/  ISETP.GT.U32.AND P1, PT, R7, R12, PT ;  /* 0x0000000c0700720c */ /* 0x000fe20003f24070 */
[----:B0-----:R-:W-:-:S06]  /*10d90*/  VIADD R3, R2, 0xffffffe ;  /* 0x0ffffffe02037836 */ /* 0x001fcc0000000000 */
[----:B------:R-:W0:Y:S06]  /*10da0*/  F2I.FTZ.U32.TRUNC.NTZ R3, R3 ;  /* 0x0000000300037305 */ /* 0x000e2c000021f000 */
[----:B------:R-:W-:Y:S02]  /*10db0*/  @!P1 IMAD.IADD R12, R12, 0x1, -R7 ;  /* 0x000000010c0c9824 */ /* 0x000fe400078e0a07 */
[----:B------:R-:W-:Y:S01]  /*10dc0*/  @!P1 VIADD R10, R10, 0x1 ;  /* 0x000000010a0a9836 */ /* 0x000fe20000000000 */
[----:B------:R-:W-:Y:S02]  /*10dd0*/  ISETP.NE.AND P1, PT, R4, RZ, PT ;  /* 0x000000ff0400720c */ /* 0x000fe40003f25270 */
[----:B------:R-:W-:Y:S01]  /*10de0*/  ISETP.GE.U32.AND P0, PT, R12, R7, PT ;  /* 0x000000070c00720c */ /* 0x000fe20003f06070 */
[----:B0-----:R-:W-:-:S04]  /*10df0*/  IMAD.MOV R2, RZ, RZ, -R3 ;  /* 0x000000ffff027224 */ /* 0x001fc800078e0a03 */
[----:B------:R-:W-:Y:S02]  /*10e00*/  IMAD R7, R2, R9, RZ ;  /* 0x0000000902077224 */ /* 0x000fe400078e02ff */
[----:B------:R-:W-:-:S06]  /*10e10*/  IMAD.MOV.U32 R2, RZ, RZ, RZ ;  /* 0x000000ffff027224 */ /* 0x000fcc00078e00ff */
[----:B------:R-:W-:Y:S02]  /*10e20*/  @P0 VIADD R10, R10, 0x1 ;  /* 0x000000010a0a0836 */ /* 0x000fe40000000000 */
[----:B------:R-:W-:Y:S01]  /*10e30*/  IMAD.HI.U32 R7, R3, R7, R2 ;  /* 0x0000000703077227 */ /* 0x000fe200078e0002 */
[----:B------:R-:W-:Y:S02]  /*10e40*/  LOP3.LUT R2, R5, R4, RZ, 0x3c, !PT ;  /* 0x0000000405027212 */ /* 0x000fe400078e3cff */
[----:B------:R-:W-:Y:S02]  /*10e50*/  IABS R3, R8 ;  /* 0x0000000800037213 */ /* 0x000fe40000000000 */
[----:B------:R-:W-:-:S03]  /*10e60*/  ISETP.GE.AND P2, PT, R2, RZ, PT ;  /* 0x000000ff0200720c */ /* 0x000fc60003f46270 */
[----:B------:R-:W-:-:S10]  /*10e70*/  IMAD.MOV R3, RZ, RZ, -R3 ;  /* 0x000000ffff037224 */ /* 0x000fd400078e0a03 */
[----:B------:R-:W-:Y:S01]  /*10e80*/  @!P2 IMAD.MOV R10, RZ, RZ, -R10 ;  /* 0x000000ffff0aa224 */ /* 0x000fe200078e0a0a */
[----:B------:R-:W-:-:S04]  /*10e90*/  @!P1 LOP3.LUT R10, RZ, R4, RZ, 0x33, !PT ;  /* 0x00000004ff0a9212 */ /* 0x000fc800078e33ff */
        /* <DEDUP_REMOVED lines=9> */
[----:B------:R-:W-:Y:S01]  /*10f30*/  ISETP.GE.AND P2, PT, R2, RZ, PT ;  /* 0x000000ff0200720c */ /* 0x000fe20003f46270 */
[----:B------:R-:W-:-:S04]  /*10f40*/  IMAD.MOV R2, RZ, RZ, -R10 ;  /* 0x000000ffff027224 */ /* 0x000fc800078e0a0a */
[----:B------:R-:W-:Y:S02]  /*10f50*/  IMAD R2, R4, R2, R5 ;  /* 0x0000000204027224 */ /* 0x000fe400078e0205 */
[----:B------:R-:W-:-:S06]  /*10f60*/  @P0 VIADD R7, R7, 0x1 ;  /* 0x0000000107070836 */ /* 0x000fcc0000000000 */
[----:B------:R-:W-:Y:S01]  /*10f70*/  @!P2 IMAD.MOV R7, RZ, RZ, -R7 ;  /* 0x000000ffff07a224 */ /* 0x000fe200078e0a07 */
[----:B------:R-:W-:-:S05]  /*10f80*/  @!P1 LOP3.LUT R7, RZ, R8, RZ, 0x33, !PT ;  /* 0x00000008ff079212 */ /* 0x000fca00078e33ff */
[--C-:B------:R-:W-:Y:S02]  /*10f90*/  IMAD.MOV R3, RZ, RZ, -R7.reuse ;  /* 0x000000ffff037224 */ /* 0x100fe400078e0a07 */
[C---:B------:R-:W-:Y:S02]  /*10fa0*/  IMAD R7, R8.reuse, 0x1000000, R7 ;  /* 0x0100000008077824 */ /* 0x040fe400078e0207 */
[----:B------:R-:W-:-:S04]  /*10fb0*/  IMAD R8, R8, R3, R10 ;  /* 0x0000000308087224 */ /* 0x000fc800078e020a */
[----:B------:R-:W-:-:S05]  /*10fc0*/  IMAD R3, R8, 0x10000, R7 ;  /* 0x0001000008037824 */ /* 0x000fca00078e0207 */
[----:B------:R0:W-:Y:S01]  /*10fd0*/  STL [R1+0x8], R3 ;  /* 0x0000080301007387 */ /* 0x0001e20000100800 */
[----:B------:R-:W-:Y:S05]  /*10fe0*/  BRA `(.L_x_1238) ;  /* 0x0000000000f87947 */ /* 0x000fea0003800000 */
.L_x_1237:
[----:B-1----:R-:W1:Y:S01]  /*10ff0*/  LDC.64 R2, c[0x0][0xc90] ;  /* 0x00032400ff027b82 */ /* 0x002e620000000a00 */
[----:B------:R-:W-:Y:S01]  /*11000*/  ULDC.64 UR6, c[0x0][0x208] ;  /* 0x0000820000067ab9 */ /* 0x000fe20000000a00 */
[----:B-1----:R-:W-:-:S05]  /*11010*/  IMAD.WIDE R2, R14, 0x4, R2 ;  /* 0x000000040e027825 */ /* 0x002fca00078e0202 */
[----:B0-----:R0:W2:Y:S02]  /*11020*/  LDG.E R7, desc[UR6][R2.64] ;  /* 0x0000000602077981 */ /* 0x0010a4000c1e1900 */
[----:B0-----:R-:W-:Y:S02]  /*11030*/  IMAD.MOV.U32 R2, RZ, RZ, RZ ;  /* 0x000000ffff027224 */ /* 0x001fe400078e00ff */
[----:B--2---:R-:W-:-:S05]  /*11040*/  IMAD R8, R4, R7, RZ ;  /* 0x0000000704087224 */ /* 0x004fca00078e02ff */
[----:B------:R-:W-:-:S04]  /*11050*/  IABS R9, R8 ;  /* 0x0000000800097213 */ /* 0x000fc80000000000 */
[----:B------:R-:W0:Y:S08]  /*11060*/  I2F.RP R10, R9 ;  /* 0x00000009000a7306 */ /* 0x000e300000209400 */
[----:B0-----:R-:W0:Y:S02]  /*11070*/  MUFU.RCP R10, R10 ;  /* 0x0000000a000a7308 */ /* 0x001e240000001000 */
[----:B0-----:R-:W-:-:S06]  /*11080*/  VIADD R11, R10, 0xffffffe ;  /* 0x0ffffffe0a0b7836 */ /* 0x001fcc0000000000 */
[----:B------:R-:W0:Y:S02]  /*11090*/  F2I.FTZ.U32.TRUNC.NTZ R3, R11 ;  /* 0x0000000b00037305 */ /* 0x000e24000021f000 */
[----:B0-----:R-:W-:-:S04]  /*110a0*/  IMAD.MOV R12, RZ, RZ, -R3 ;  /* 0x000000ffff0c7224 */ /* 0x001fc800078e0a03 */
[----:B------:R-:W-:-:S04]  /*110b0*/  IMAD R13, R12, R9, RZ ;  /* 0x000000090c0d7224 */ /* 0x000fc800078e02ff */
[----:B------:R-:W-:Y:S01]  /*110c0*/  IMAD.HI.U32 R2, R3, R13, R2 ;  /* 0x0000000d03027227 */ /* 0x000fe200078e0002 */
[----:B------:R-:W-:Y:S02]  /*110d0*/  IABS R13, R5 ;  /* 0x00000005000d7213 */ /* 0x000fe40000000000 */
[----:B------:R-:W-:-:S03]  /*110e0*/  IABS R3, R8 ;  /* 0x0000000800037213 */ /* 0x000fc60000000000 */
[----:B------:R-:W-:-:S04]  /*110f0*/  IMAD.HI.U32 R2, R2, R13, RZ ;  /* 0x0000000d02027227 */ /* 0x000fc800078e00ff */
[----:B------:R-:W-:-:S04]  /*11100*/  IMAD.MOV R3, RZ, RZ, -R3 ;  /* 0x000000ffff037224 */ /* 0x000fc800078e0a03 */
        /* <DEDUP_REMOVED lines=11> */
[----:B------:R-:W-:Y:S02]  /*111c0*/  IMAD R9, R7, R2, RZ ;  /* 0x0000000207097224 */ /* 0x000fe400078e02ff */
[----:B------:R-:W-:Y:S02]  /*111d0*/  IMAD.MOV R2, RZ, RZ, -R2 ;  /* 0x000000ffff027224 */ /* 0x000fe400078e0a02 */
[----:B------:R-:W-:Y:S02]  /*111e0*/  IMAD.MOV R10, RZ, RZ, -R9 ;  /* 0x000000ffff0a7224 */ /* 0x000fe400078e0a09 */
[----:B------:R-:W-:Y:S02]  /*111f0*/  IMAD R8, R8, R2, R5 ;  /* 0x0000000208087224 */ /* 0x000fe400078e0205 */
[----:B------:R-:W-:Y:S01]  /*11200*/  IMAD.MOV.U32 R2, RZ, RZ, RZ ;  /* 0x000000ffff027224 */ /* 0x000fe200078e00ff */
[----:B------:R-:W-:Y:S02]  /*11210*/  VIADDMNMX R7, R10, UR5, R7, PT ;  /* 0x000000050a077c46 */ /* 0x000fe4000b800107 */
[----:B------:R-:W-:-:S02]  /*11220*/  IADD3 R9, R9, 0x1000000, R8 ;  /* 0x0100000009097810 */ /* 0x000fc40007ffe008 */
[----:B------:R-:W-:-:S04]  /*11230*/  IABS R10, R7 ;  /* 0x00000007000a7213 */ /* 0x000fc80000000000 */
[----:B------:R-:W0:Y:S08]  /*11240*/  I2F.RP R11, R10 ;  /* 0x0000000a000b7306 */ /* 0x000e300000209400 */
[----:B0-----:R-:W0:Y:S02]  /*11250*/  MUFU.RCP R11, R11 ;  /* 0x0000000b000b7308 */ /* 0x001e240000001000 */
[----:B0-----:R-:W-:Y:S01]  /*11260*/  VIADD R3, R11, 0xffffffe ;  /* 0x0ffffffe0b037836 */ /* 0x001fe20000000000 */
[----:B------:R-:W-:-:S05]  /*11270*/  IABS R11, R7 ;  /* 0x00000007000b7213 */ /* 0x000fca0000000000 */
[----:B------:R-:W0:Y:S02]  /*11280*/  F2I.FTZ.U32.TRUNC.NTZ R3, R3 ;  /* 0x0000000300037305 */ /* 0x000e24000021f000 */
[----:B0-----:R-:W-:-:S04]  /*11290*/  IMAD.MOV R5, RZ, RZ, -R3 ;  /* 0x000000ffff057224 */ /* 0x001fc800078e0a03 */
[----:B------:R-:W-:-:S04]  /*112a0*/  IMAD R5, R5, R10, RZ ;  /* 0x0000000a05057224 */ /* 0x000fc800078e02ff */
[----:B------:R-:W-:Y:S01]  /*112b0*/  IMAD.HI.U32 R2, R3, R5, R2 ;  /* 0x0000000503027227 */ /* 0x000fe200078e0002 */
[----:B------:R-:W-:-:S03]  /*112c0*/  IABS R5, R8 ;  /* 0x0000000800057213 */ /* 0x000fc60000000000 */
[----:B------:R-:W-:Y:S02]  /*112d0*/  IMAD.MOV R3, RZ, RZ, -R11 ;  /* 0x000000ffff037224 */ /* 0x000fe400078e0a0b */
        /* <DEDUP_REMOVED lines=11> */
[----:B------:R-:W-:Y:S01]  /*11390*/  @!P1 LOP3.LUT R2, RZ, R7, RZ, 0x33, !PT ;  /* 0x00000007ff029212 */ /* 0x000fe200078e33ff */
[----:B------:R-:W-:-:S04]  /*113a0*/  IMAD.MOV R7, RZ, RZ, -R7 ;  /* 0x000000ffff077224 */ /* 0x000fc800078e0a07 */
[----:B------:R-:W-:-:S05]  /*113b0*/  IMAD R3, R2, R7, R9 ;  /* 0x0000000702037224 */ /* 0x000fca00078e0209 */
[----:B------:R1:W-:Y:S02]  /*113c0*/  STL [R1+0x8], R3 ;  /* 0x0000080301007387 */ /* 0x0003e40000100800 */
.L_x_1238:
[----:B01----:R-:W-:-:S05]  /*113d0*/  LOP3.LUT R3, RZ, R2, RZ, 0x33, !PT ;  /* 0x00000002ff037212 */ /* 0x003fca00078e33ff */
[----:B------:R-:W-:-:S05]  /*113e0*/  IMAD.IADD R2, R4, 0x1, R3 ;  /* 0x0000000104027824 */ /* 0x000fca00078e0203 */
[----:B------:R1:W-:Y:S01]  /*113f0*/  STL [R1+0x4], R2 ;  /* 0x0000040201007387 */ /* 0x0003e20000100800 */
[----:B------:R-:W-:Y:S05]  /*11400*/  BRA `(.L_x_1239) ;  /* 0x0000000000107947 */ /* 0x000fea0003800000 */
.L_x_1234:
[----:B------:R-:W-:Y:S01]  /*11410*/  IMAD.U32 R2, RZ, RZ, UR6 ;  /* 0x00000006ff027e24 */ /* 0x000fe2000f8e00ff */
[----:B------:R0:W-:Y:S04]  /*11420*/  STL [R1+0x4], RZ ;  /* 0x000004ff01007387 */ /* 0x0001e80000100800 */
[----:B------:R0:W-:Y:S04]  /*11430*/  STL [R1+0x8], RZ ;  /* 0x000008ff01007387 */ /* 0x0001e80000100800 */
[----:B------:R0:W-:Y:S02]  /*11440*/  STL [R1], R2 ;  /* 0x0000000201007387 */ /* 0x0001e40000100800 */
.L_x_1239:
[----:B------:R-:W2:Y:S04]  /*11450*/  LDL R8, [R1] ;  /* 0x0000000001087983 */ /* 0x000ea80000100800 */
[----:B------:R-:W2:Y:S04]  /*11460*/  LDL R9, [R1+0x4] ;  /* 0x0000040001097983 */ /* 0x000ea80000100800 */
[----:B------:R-:W2:Y:S04]  /*11470*/  LDL R10, [R1+0x8] ;  /* 0x00000800010a7983 */ /* 0x000ea80000100800 */
[----:B------:R-:W2:Y:S01]  /*11480*/  LDL R11, [R1+0xc] ;  /* 0x00000c00010b7983 */ /* 0x000ea20000100800 */
[----:B------:R-:W-:-:S13]  /*11490*/  ISETP.NE.AND P0, PT, R0, RZ, PT ;  /* 0x000000ff0000720c */ /* 0x000fda0003f05270 */
[----:B------:R-:W3:Y:S01]  /*114a0*/  @!P0 S2R R3, SR_CgaCtaId ;  /* 0x0000000000038919 */ /* 0x000ee20000008800 */
[----:B------:R-:W-:-:S04]  /*114b0*/  @!P0 MOV R0, 0x400 ;  /* 0x0000040000008802 */ /* 0x000fc80000000f00 */
[----:B---3--:R-:W-:-:S05]  /*114c0*/  @!P0 LEA R0, R3, R0, 0x18 ;  /* 0x0000000003008211 */ /* 0x008fca00078ec0ff */
[----:B--2---:R2:W-:Y:S01]  /*114d0*/  @!P0 STS.128 [R0+0x2a8d0], R8 ;  /* 0x02a8d00800008388 */ /* 0x0045e20000000c00 */
[----:B------:R-:W-:Y:S06]  /*114e0*/  BAR.ARV 0x5, 0x180 ;  /* 0x0146000000007b1d */ /* 0x000fec0000002000 */
.L_x_1232:
        /* <DEDUP_REMOVED lines=8> */
[----:B------:R-:W4:Y:S01]  /*11570*/  S2UR UR5, SR_CgaCtaId ;  /* 0x00000000000579c3 */ /* 0x000f220000008800 */
[C---:B--2---:R-:W-:Y:S01]  /*11580*/  IMAD.SHL.U32 R0, R6.reuse, 0x8, RZ ;  /* 0x0000000806007824 */ /* 0x044fe200078e00ff */
[----:B------:R-:W-:Y:S01]  /*11590*/  LOP3.LUT R4, R6, 0x7f, RZ, 0xc0, !PT ;  /* 0x0000007f06047812 */ /* 0x000fe200078ec0ff */
[----:B------:R-:W-:Y:S01]  /*115a0*/  UMOV UR4, 0x400 ;  /* 0x0000040000047882 */ /* 0x000fe20000000000 */
[----:B------:R-:W-:Y:S01]  /*115b0*/  BSSY B8, `(.L_x_1240) ;  /* 0x000060f000087945 */ /* 0x000fe20003800000 */
[----:B------:R-:W-:Y:S01]  /*115c0*/  IMAD.MOV.U32 R19, RZ, RZ, RZ ;  /* 0x000000ffff137224 */ /* 0x000fe200078e00ff */
[----:B------:R-:W-:Y:S01]  /*115d0*/  LOP3.LUT R3, R0, 0x1f8, RZ, 0xc0, !PT ;  /* 0x000001f800037812 */ /* 0x000fe200078ec0ff */
[----:B01----:R-:W-:Y:S01]  /*115e0*/  IMAD.SHL.U32 R2, R4, 0x8, RZ ;  /* 0x0000000804027824 */ /* 0x003fe200078e00ff */
[----:B------:R-:W-:Y:S01]  /*115f0*/  LOP3.LUT R0, R0, 0x38, RZ, 0xc0, !PT ;  /* 0x0000003800007812 */ /* 0x000fe200078ec0ff */
[----:B------:R-:W-:Y:S01]  /*11600*/  ULDC UR38, c[0x0][0xc] ;  /* 0x0000030000267ab9 */ /* 0x000fe20000000800 */
[----:B------:R-:W-:Y:S01]  /*11610*/  LOP3.LUT R3, R3, 0x38, R6, 0x78, !PT ;  /* 0x0000003803037812 */ /* 0x000fe200078e7806 */
[----:B------:R-:W-:Y:S01]  /*11620*/  IMAD.SHL.U32 R6, R6, 0x10, RZ ;  /* 0x0000001006067824 */ /* 0x000fe200078e00ff */
[----:B------:R-:W-:-:S02]  /*11630*/  ULDC.64 UR36, c[0x0][0x198] ;  /* 0x0000660000247ab9 */ /* 0x000fc40000000a00 */
[----:B------:R-:W-:Y:S02]  /*11640*/  LOP3.LUT R3, R3, 0x200, R2, 0xf8, !PT ;  /* 0x0000020003037812 */ /* 0x000fe400078ef802 */
[----:B------:R-:W-:-:S04]  /*11650*/  SHF.R.U32.HI R2, RZ, 0x3, R4 ;  /* 0x00000003ff027819 */ /* 0x000fc80000011604 */
[----:B------:R-:W-:Y:S01]  /*11660*/  LOP3.LUT R4, R2, 0x70, R6, 0xf8, !PT ;  /* 0x0000007002047812 */ /* 0x000fe200078ef806 */
[----:B------:R-:W-:Y:S01]  /*11670*/  IMAD.MOV.U32 R2, RZ, RZ, 0x1 ;  /* 0x00000001ff027424 */ /* 0x000fe200078e00ff */
[----:B----4-:R-:W-:-:S06]  /*11680*/  ULEA UR4, UR5, UR4, 0x18 ;  /* 0x0000000405047291 */ /* 0x010fcc000f8ec03f */
[----:B------:R-:W-:-:S04]  /*11690*/  IMAD.U32 R18, RZ, RZ, UR4 ;  /* 0x00000004ff127e24 */ /* 0x000fc8000f8e00ff */
[----:B------:R-:W-:-:S05]  /*116a0*/  IMAD R3, R3, 0x2, R18 ;  /* 0x0000000203037824 */ /* 0x000fca00078e0212 */
[----:B------:R-:W-:Y:S04]  /*116b0*/  STL [R1+0x20], R3 ;  /* 0x0000200301007387 */ /* 0x000fe80000100800 */
[----:B------:R-:W-:Y:S04]  /*116c0*/  STL [R1+0x50], RZ ;  /* 0x000050ff01007387 */ /* 0x000fe80000100800 */
[----:B------:R0:W-:Y:S02]  /*116d0*/  STL [R1+0x10], R2 ;  /* 0x0000100201007387 */ /* 0x0001e40000100800 */
[----:B0-----:R-:W-:-:S02]  /*116e0*/  LOP3.LUT R2, R0, 0x40, RZ, 0xfc, !PT ;  /* 0x0000004000027812 */ /* 0x001fc400078efcff */
[----:B------:R-:W-:-:S07]  /*116f0*/  LOP3.LUT R0, R0, 0x80, RZ, 0xfc, !PT ;  /* 0x0000008000007812 */ /* 0x000fce00078efcff */
.L_x_1352:
[----:B---3--:R-:W2:Y:S01]  /*11700*/  LDL R9, [R1+0xc] ;  /* 0x00000c0001097983 */ /* 0x008ea20000100800 */
[----:B------:R-:W-:Y:S05]  /*11710*/  YIELD ;  /* 0x0000000000007946 */ /* 0x000fea0003800000 */
[----:B------:R-:W-:Y:S01]  /*11720*/  ULDC.64 UR4, c[0x0][0xa28] ;  /* 0x00028a0000047ab9 */ /* 0x000fe20000000a00 */
[----:B------:R-:W-:Y:S01]  /*11730*/  IMAD.MOV.U32 R0, RZ, RZ, RZ ;  /* 0x000000ffff007224 */ /* 0x000fe200078e00ff */
[----:B------:R-:W-:Y:S01]  /*11740*/  ISETP.NE.U32.AND P0, PT, RZ, UR4, PT ;  /* 0x00000004ff007c0c */ /* 0x000fe2000bf05070 */
[----:B01----:R-:W0:Y:S01]  /*11750*/  LDC.64 R4, c[0x0][0xa00] ;  /* 0x00028000ff047b82 */ /* 0x003e220000000a00 */
[----:B------:R-:W-:Y:S01]  /*11760*/  ULDC.64 UR8, c[0x0][0x208] ;  /* 0x0000820000087ab9 */ /* 0x000fe20000000a00 */
[----:B------:R-:W-:Y:S01]  /*11770*/  IMAD.MOV.U32 R10, RZ, RZ, RZ ;  /* 0x000000ffff0a7224 */ /* 0x000fe200078e00ff */
[----:B------:R-:W-:Y:S01]  /*11780*/  ISETP.NE.AND.EX P0, PT, RZ, UR5, PT, P0 ;  /* 0x00000005ff007c0c */ /* 0x000fe2000bf05300 */
[----:B------:R-:W-:Y:S01]  /*11790*/  ULDC.64 UR4, c[0x0][0xa18] ;  /* 0x0002860000047ab9 */ /* 0x000fe20000000a00 */
[----:B------:R-:W-:-:S11]  /*117a0*/  ULDC.64 UR6, c[0x0][0xa08] ;  /* 0x0002820000067ab9 */ /* 0x000fd60000000a00 */
[----:B------:R-:W2:Y:S02]  /*117b0*/  @P0 LDC.64 R2, c[0x0][0xa28] ;  /* 0x00028a00ff020b82 */ /* 0x000ea40000000a00 */
[----:B--2---:R-:W-:-:S05]  /*117c0*/  @P0 IMAD.WIDE R2, R9, 0x4, R2 ;  /* 0x0000000409020825 */ /* 0x004fca00078e0202 */
[----:B------:R1:W5:Y:S01]  /*117d0*/  @P0 LDG.E R0, desc[UR8][R2.64] ;  /* 0x0000000802000981 */ /* 0x000362000c1e1900 */
[----:B------:R-:W-:Y:S01]  /*117e0*/  ISETP.NE.U32.AND P0, PT, RZ, UR4, PT ;  /* 0x00000004ff007c0c */ /* 0x000fe2000bf05070 */
[----:B0-----:R-:W-:Y:S01]  /*117f0*/  IMAD.WIDE R4, R9, 0x4, R4 ;  /* 0x0000000409047825 */ /* 0x001fe200078e0204 */
[----:B------:R-:W-:Y:S02]  /*11800*/  ISETP.NE.U32.AND P1, PT, RZ, UR6, PT ;  /* 0x00000006ff007c0c */ /* 0x000fe4000bf25070 */
[----:B------:R-:W-:Y:S01]  /*11810*/  ISETP.NE.AND.EX P2, PT, RZ, UR5, PT, P0 ;  /* 0x00000005ff007c0c */ /* 0x000fe2000bf45300 */
[----:B------:R-:W-:Y:S01]  /*11820*/  ULDC.64 UR4, c[0x0][0xa00] ;  /* 0x0002800000047ab9 */ /* 0x000fe20000000a00 */
[----:B------:R-:W-:Y:S01]  /*11830*/  ISETP.NE.AND.EX P1, PT, RZ, UR7, PT, P1 ;  /* 0x00000007ff007c0c */ /* 0x000fe2000bf25310 */
[----:B------:R-:W-:Y:S01]  /*11840*/  IMAD.MOV.U32 R8, RZ, RZ, RZ ;  /* 0x000000ffff087224 */ /* 0x000fe200078e00ff */
[----:B------:R-:W-:Y:S01]  /*11850*/  ISETP.NE.U32.AND P0, PT, RZ, UR4, PT ;  /* 0x00000004ff007c0c */ /* 0x000fe2000bf05070 */
[----:B-1----:R-:W0:Y:S03]  /*11860*/  LDC.64 R2, c[0x0][0xa08] ;  /* 0x00028200ff027b82 */ /* 0x002e260000000a00 */
[----:B------:R-:W-:-:S05]  /*11870*/  ISETP.NE.AND.EX P0, PT, RZ, UR5, PT, P0 ;  /* 0x00000005ff007c0c */ /* 0x000fca000bf05300 */
[----:B------:R-:W1:Y:S08]  /*11880*/  @P2 LDC.64 R6, c[0x0][0xa18] ;  /* 0x00028600ff062b82 */ /* 0x000e700000000a00 */
[----:B------:R-:W2:Y:S01]  /*11890*/  @P0 LDG.E R10, desc[UR8][R4.64] ;  /* 0x00000008040a0981 */ /* 0x000ea2000c1e1900 */
[----:B------:R-:W-:Y:S01]  /*118a0*/  ULDC UR4, c[0x0][0x288] ;  /* 0x0000a20000047ab9 */ /* 0x000fe20000000800 */
[----:B0-----:R-:W-:-:S05]  /*118b0*/  IMAD.WIDE R2, R9, 0x4, R2 ;  /* 0x0000000409027825 */ /* 0x001fca00078e0202 */
[----:B------:R-:W5:Y:S01]  /*118c0*/  @P1 LDG.E R8, desc[UR8][R2.64] ;  /* 0x0000000802081981 */ /* 0x000f62000c1e1900 */
[----:B-1----:R-:W-:-:S03]  /*118d0*/  @P2 IMAD.WIDE R6, R9, 0x4, R6 ;  /* 0x0000000409062825 */ /* 0x002fc600078e0206 */
[----:B--2---:R0:W-:Y:S02]  /*118e0*/  STL [R1+0x30], R10 ;  /* 0x0000300a01007387 */ /* 0x0041e40000100800 */
[----:B0-----:R-:W-:Y:S01]  /*118f0*/  IMAD.U32 R10, RZ, RZ, UR4 ;  /* 0x00000004ff0a7e24 */ /* 0x001fe2000f8e00ff */
[----:B------:R-:W-:-:S05]  /*11900*/  ULDC.64 UR4, c[0x0][0x418] ;  /* 0x0001060000047ab9 */ /* 0x000fca0000000a00 */
        /* <DEDUP_REMOVED lines=11> */
[----:B------:R-:W-:Y:S02]  /*119c0*/  ULDC.64 UR4, c[0x0][0x208] ;  /* 0x0000820000047ab9 */ /* 0x000fe40000000a00 */
[----:B------:R-:W0:Y:S04]  /*119d0*/  LDG.E R7, desc[UR4][R4.64] ;  /* 0x0000000404077981 */ /* 0x000e28000c1e1900 */
[----:B------:R-:W0:Y:S02]  /*119e0*/  LDG.E R4, desc[UR4][R4.64+0x4] ;  /* 0x0000040404047981 */ /* 0x000e24000c1e1900 */
[----:B0-----:R-:W-:-:S05]  /*119f0*/  IMAD.IADD R10, R4, 0x1, -R7 ;  /* 0x00000001040a7824 */ /* 0x001fca00078e0a07 */
[----:B------:R1:W-:Y:S02]  /*11a00*/  STL [R1+0x2c], R10 ;  /* 0x00002c0a01007387 */ /* 0x0003e40000100800 */
.L_x_1241:
[----:B------:R-:W2:Y:S01]  /*11a10*/  LDL.LU R5, [R1+0x8] ;  /* 0x0000080001057983 */ /* 0x000ea20000300800 */
[----:B------:R-:W-:Y:S02]  /*11a20*/  ULDC.64 UR4, c[0x0][0xa20] ;  /* 0x0002880000047ab9 */ /* 0x000fe40000000a00 */
[----:B------:R-:W-:-:S04]  /*11a30*/  ISETP.NE.U32.AND P0, PT, RZ, UR4, PT ;  /* 0x00000004ff007c0c */ /* 0x000fc8000bf05070 */
[----:B------:R-:W-:Y:S02]  /*11a40*/  ISETP.NE.AND.EX P0, PT, RZ, UR5, PT, P0 ;  /* 0x00000005ff007c0c */ /* 0x000fe4000bf05300 */
[C---:B--2---:R-:W-:Y:S02]  /*11a50*/  LOP3.LUT R7, R5.reuse, 0xff000000, RZ, 0xc0, !PT ;  /* 0xff00000005077812 */ /* 0x044fe400078ec0ff */
[C---:B------:R-:W-:Y:S02]  /*11a60*/  LOP3.LUT R4, R5.reuse, 0xff0000, RZ, 0xc0, !PT ;  /* 0x00ff000005047812 */ /* 0x040fe400078ec0ff */
[----:B------:R-:W-:Y:S02]  /*11a70*/  SHF.R.U32.HI R7, RZ, 0x8, R7 ;  /* 0x00000008ff077819 */ /* 0x000fe40000011607 */
[----:B------:R-:W-:Y:S02]  /*11a80*/  LOP3.LUT R16, R5, 0xffff, RZ, 0xc0, !PT ;  /* 0x0000ffff05107812 */ /* 0x000fe400078ec0ff */
[----:B------:R-:W-:Y:S01]  /*11a90*/  LEA.HI R7, R4, R7, RZ, 0x10 ;  /* 0x0000000704077211 */ /* 0x000fe200078f80ff */
[----:B-----5:R-:W-:-:S05]  /*11aa0*/  IMAD.IADD R4, R8, 0x1, R0 ;  /* 0x0000000108047824 */ /* 0x020fca00078e0200 */
[----:B------:R2:W-:Y:S01]  /*11ab0*/  STL [R1+0x14], R4 ;  /* 0x0000140401007387 */ /* 0x0005e20000100800 */
[----:B------:R-:W-:Y:S05]  /*11ac0*/  @!P0 BRA `(.L_x_1242) ;  /* 0x0000000000148947 */ /* 0x000fea0003800000 */
[----:B------:R-:W3:Y:S01]  /*11ad0*/  LDC.64 R2, c[0x0][0xa20] ;  /* 0x00028800ff027b82 */ /* 0x000ee20000000a00 */
[----:B------:R-:W-:Y:S01]  /*11ae0*/  ULDC.64 UR4, c[0x0][0x208] ;  /* 0x0000820000047ab9 */ /* 0x000fe20000000a00 */
[----:B---3--:R-:W-:-:S05]  /*11af0*/  IMAD.WIDE R2, R9, 0x4, R2 ;  /* 0x0000000409027825 */ /* 0x008fca00078e0202 */
[----:B------:R3:W5:Y:S01]  /*11b00*/  LDG.E R6, desc[UR4][R2.64] ;  /* 0x0000000402067981 */ /* 0x000762000c1e1900 */
[----:B------:R-:W-:Y:S05]  /*11b10*/  BRA `(.L_x_1243) ;  /* 0x0000000000147947 */ /* 0x000fea0003800000 */
.L_x_1242:
[----:B------:R-:W-:Y:S05]  /*11b20*/  @!P1 BRA `(.L_x_1243) ;  /* 0x0000000000109947 */ /* 0x000fea0003800000 */
[----:B------:R-:W-:Y:S02]  /*11b30*/  ULDC.64 UR4, c[0x0][0x208] ;  /* 0x0000820000047ab9 */ /* 0x000fe40000000a00 */
[----:B------:R-:W3:Y:S04]  /*11b40*/  LDG.E R6, desc[UR4][R2.64] ;  /* 0x0000000402067981 */ /* 0x000ee8000c1e1900 */
[----:B------:R-:W3:Y:S02]  /*11b50*/  LDG.E R2, desc[UR4][R2.64+0x4] ;  /* 0x0000040402027981 */ /* 0x000ee4000c1e1900 */
[----:B---3--:R-:W-:-:S07]  /*11b60*/  IMAD.IADD R6, R2, 0x1, -R6 ;  /* 0x0000000102067824 */ /* 0x008fce00078e0a06 */
.L_x_1243:
[----:B--2---:R-:W2:Y:S01]  /*11b70*/  LDL.LU R4, [R1+0x4] ;  /* 0x0000040001047983 */ /* 0x004ea20000300800 */
[----:B---3--:R-:W3:Y:S01]  /*11b80*/  LDC R2, c[0x0][0x448] ;  /* 0x00011200ff027b82 */ /* 0x008ee20000000800 */
[----:B-----5:R-:W-:Y:S01]  /*11b90*/  IMAD.IADD R0, R6, 0x1, -R0 ;  /* 0x0000000106007824 */ /* 0x020fe200078e0a00 */
[----:B---3--:R-:W-:-:S13]  /*11ba0*/  ISETP.NE.AND P1, PT, R2, 0x1, PT ;  /* 0x000000010200780c */ /* 0x008fda0003f25270 */
[----:B------:R-:W3:Y:S08]  /*11bb0*/  @P1 LDC R3, c[0x0][0x44c] ;  /* 0x00011300ff031b82 */ /* 0x000ef00000000800 */
[----:B------:R-:W4:Y:S01]  /*11bc0*/  @P1 LDC R2, c[0x0][0x450] ;  /* 0x00011400ff021b82 */ /* 0x000f220000000800 */
[----:B--2---:R-:W-:-:S04]  /*11bd0*/  IMAD.SHL.U32 R11, R4, 0x80, RZ ;  /* 0x00000080040b7824 */ /* 0x004fc800078e00ff */
[----:B------:R-:W-:Y:S01]  /*11be0*/  VIADD R4, R11, 0x7f ;  /* 0x0000007f0b047836 */ /* 0x000fe20000000000 */
[----:B------:R2:W-:Y:S03]  /*11bf0*/  STL [R1+0x28], R11 ;  /* 0x0000280b01007387 */ /* 0x0005e60000100800 */
[----:B---3--:R-:W-:-:S04]  /*11c00*/  @P1 IMAD.HI.U32 R3, R4, R3, RZ ;  /* 0x0000000304031227 */ /* 0x008fc800078e00ff */
[----:B------:R-:W-:Y:S01]  /*11c10*/  IMAD.MOV.U32 R6, RZ, RZ, R4 ;  /* 0x000000ffff067224 */ /* 0x000fe200078e0004 */
[----:B----4-:R-:W-:Y:S01]  /*11c20*/  @P1 SHF.R.U32.HI R6, RZ, R2, R3 ;  /* 0x00000002ff061219 */ /* 0x010fe20000011603 */
[----:B------:R-:W-:-:S04]  /*11c30*/  VIADD R2, R0, 0x5f ;  /* 0x0000005f00027836 */ /* 0x000fc80000000000 */
[----:B------:R-:W-:-:S05]  /*11c40*/  IMAD.HI R2, R2, 0x2aaaaaab, RZ ;  /* 0x2aaaaaab02027827 */ /* 0x000fca00078e02ff */
[----:B------:R-:W-:-:S04]  /*11c50*/  SHF.R.U32.HI R3, RZ, 0x1f, R2 ;  /* 0x0000001fff037819 */ /* 0x000fc80000011602 */
[----:B------:R-:W-:Y:S02]  /*11c60*/  LEA.HI.SX32 R9, R2, R3, 0x1c ;  /* 0x0000000302097211 */ /* 0x000fe400078fe2ff */
[----:B------:R-:W-:-:S03]  /*11c70*/  IADD3 R2, R0, 0x1, -R10 ;  /* 0x0000000100027810 */ /* 0x000fc60007ffe80a */
[----:B------:R2:W-:Y:S02]  /*11c80*/  STL [R1+0x58], R9 ;  /* 0x0000580901007387 */ /* 0x0005e40000100800 */
[----:B------:R-:W-:Y:S02]  /*11c90*/  IMAD.IADD R6, R2, 0x1, R6 ;  /* 0x0000000102067824 */ /* 0x000fe400078e0206 */
[----:B------:R-:W3:Y:S02]  /*11ca0*/  LDC.64 R2, c[0x0][0x9e0] ;  /* 0x00027800ff027b82 */ /* 0x000ee40000000a00 */
[----:B---3--:R-:W-:Y:S01]  /*11cb0*/  ISETP.GE.AND P2, PT, R3, 0x1, PT ;  /* 0x000000010300780c */ /* 0x008fe20003f46270 */
[----:B------:R-:W-:-:S12]  /*11cc0*/  IMAD.IADD R2, R6, 0x1, R2 ;  /* 0x0000000106027824 */ /* 0x000fd800078e0202 */
[----:B--2---:R-:W-:Y:S05]  /*11cd0*/  @!P2 BRA `(.L_x_1244) ;  /* 0x000000000048a947 */ /* 0x004fea0003800000 */
[C---:B------:R-:W-:Y:S01]  /*11ce0*/  ISETP.GT.AND P0, PT, R6.reuse, RZ, PT ;  /* 0x000000ff0600720c */ /* 0x040fe20003f04270 */
[----:B------:R-:W-:Y:S01]  /*11cf0*/  BSSY B0, `(.L_x_1245) ;  /* 0x000000e000007945 */ /* 0x000fe20003800000 */
[----:B------:R-:W-:-:S11]  /*11d00*/  VIADD R8, R6, 0xffffffff ;  /* 0xffffffff06087836 */ /* 0x000fd60000000000 */
[----:B------:R-:W-:Y:S05]  /*11d10*/  @P0 BRA `(.L_x_1246) ;  /* 0x00000000001c0947 */ /* 0x000fea0003800000 */
[----:B------:R-:W-:Y:S01]  /*11d20*/  ISETP.NE.AND P0, PT, R3, 0x1, PT ;  /* 0x000000010300780c */ /* 0x000fe20003f05270 */
[----:B------:R-:W-:-:S12]  /*11d30*/  IMAD.MOV R6, RZ, RZ, -R6 ;  /* 0x000000ffff067224 */ /* 0x000fd800078e0a06 */
[----:B------:R-:W2:Y:S02]  /*11d40*/  @P0 LDC.64 R4, c[0x0][0x9e8] ;  /* 0x00027a00ff040b82 */ /* 0x000ea40000000a00 */
[----:B--2---:R-:W-:-:S05]  /*11d50*/  @P0 IMAD.HI.U32 R4, R6, R4, RZ ;  /* 0x0000000406040227 */ /* 0x004fca00078e00ff */
[----:B------:R-:W-:-:S04]  /*11d60*/  @P0 SHF.R.U32.HI R6, RZ, R5, R4 ;  /* 0x00000005ff060219 */ /* 0x000fc80000011604 */
[----:B------:R-:W-:Y:S01]  /*11d70*/  LOP3.LUT R8, RZ, R6, RZ, 0x33, !PT ;  /* 0x00000006ff087212 */ /* 0x000fe200078e33ff */
[----:B------:R-:W-:Y:S06]  /*11d80*/  BRA `(.L_x_1247) ;  /* 0x0000000000107947 */ /* 0x000fec0003800000 */
.L_x_1246:
[----:B------:R-:W-:-:S13]  /*11d90*/  ISETP.NE.AND P0, PT, R3, 0x1, PT ;  /* 0x000000010300780c */ /* 0x000fda0003f05270 */
[----:B------:R-:W2:Y:S02]  /*11da0*/  @P0 LDC.64 R4, c[0x0][0x9e8] ;  /* 0x00027a00ff040b82 */ /* 0x000ea40000000a00 */
[----:B--2---:R-:W-:-:S05]  /*11db0*/  @P0 IMAD.HI.U32 R4, R8, R4, RZ ;  /* 0x0000000408040227 */ /* 0x004fca00078e00ff */
[----:B------:R-:W-:-:S07]  /*11dc0*/  @P0 SHF.R.U32.HI R8, RZ, R5, R4 ;  /* 0x00000005ff080219 */ /* 0x000fce0000011604 */
.L_x_1247:
[----:B------:R-:W-:Y:S05]  /*11dd0*/  BSYNC B0 ;  /* 0x0000000000007941 */ /* 0x000fea0003800000 */
.L_x_1245:
[----:B------:R-:W-:-:S05]  /*11de0*/  IMAD R8, R8, R3, R3 ;  /* 0x0000000308087224 */ /* 0x000fca00078e0203 */
[----:B------:R-:W-:-:S07]  /*11df0*/  VIMNMX R2, R2, R8, PT ;  /* 0x0000000802027248 */ /* 0x000fce0003fe0100 */
.L_x_1244:
[----:B------:R-:W2:Y:S01]  /*11e00*/  @P1 LDC R4, c[0x0][0x44c] ;  /* 0x00011300ff041b82 */ /* 0x000ea20000000800 */
[----:B------:R-:W-:Y:S01]  /*11e10*/  VIADD R2, R2, 0x5f ;  /* 0x0000005f02027836 */ /* 0x000fe20000000000 */
[----:B------:R-:W-:Y:S01]  /*11e20*/  ULDC UR4, c[0x0][0x9dc] ;  /* 0x0002770000047ab9 */ /* 0x000fe20000000800 */
[----:B------:R-:W-:Y:S02]  /*11e30*/  IMAD.MOV.U32 R5, RZ, RZ, R11 ;  /* 0x000000ffff057224 */ /* 0x000fe400078e000b */
[----:B------:R-:W-:-:S03]  /*11e40*/  IMAD.HI R2, R2, 0x2aaaaaab, RZ ;  /* 0x2aaaaaab02027827 */ /* 0x000fc600078e02ff */
[----:B------:R-:W3:Y:S01]  /*11e50*/  @P1 LDC R6, c[0x0][0x450] ;  /* 0x00011400ff061b82 */ /* 0x000ee20000000800 */
[----:B--2---:R-:W-:-:S05]  /*11e60*/  @P1 IMAD.HI.U32 R4, R11, R4, RZ ;  /* 0x000000040b041227 */ /* 0x004fca00078e00ff */
[----:B---3--:R-:W-:-:S04]  /*11e70*/  @P1 SHF.R.U32.HI R5, RZ, R6, R4 ;  /* 0x00000006ff051219 */ /* 0x008fc80000011604 */
[----:B------:R-:W-:Y:S02]  /*11e80*/  IADD3 R6, R5, R0, -R10 ;  /* 0x0000000005067210 */ /* 0x000fe40007ffe80a */
[----:B------:R-:W-:-:S04]  /*11e90*/  SHF.R.U32.HI R0, RZ, 0x1f, R2 ;  /* 0x0000001fff007819 */ /* 0x000fc80000011602 */
[----:B------:R-:W-:Y:S01]  /*11ea0*/  LEA.HI.SX32 R4, R2, R0, 0x1c ;  /* 0x0000000002047211 */ /* 0x000fe200078fe2ff */
[----:B------:R-:W-:-:S03]  /*11eb0*/  VIADD R2, R6, -UR4 ;  /* 0x8000000406027c36 */ /* 0x000fc60008000000 */
[----:B------:R-:W-:Y:S01]  /*11ec0*/  VIMNMX R0, R9, R4, PT ;  /* 0x0000000409007248 */ /* 0x000fe20003fe0100 */
[----:B------:R2:W-:Y:S01]  /*11ed0*/  STL [R1+0x54], R4 ;  /* 0x0000540401007387 */ /* 0x0005e20000100800 */
[----:B------:R-:W-:Y:S05]  /*11ee0*/  @!P2 BRA `(.L_x_1248) ;  /* 0x000000000044a947 */ /* 0x000fea0003800000 */
[----:B------:R-:W-:Y:S01]  /*11ef0*/  ISETP.GT.AND P0, PT, R6, -0x1, PT ;  /* 0xffffffff0600780c */ /* 0x000fe20003f04270 */
[----:B------:R-:W-:-:S12]  /*11f00*/  BSSY B0, `(.L_x_1249) ;  /* 0x000000d000007945 */ /* 0x000fd80003800000 */
[----:B------:R-:W-:Y:S05]  /*11f10*/  @P0 BRA `(.L_x_1250) ;  /* 0x00000000001c0947 */ /* 0x000fea0003800000 */
[----:B------:R-:W-:Y:S02]  /*11f20*/  ISETP.NE.AND P0, PT, R3, 0x1, PT ;  /* 0x000000010300780c */ /* 0x000fe40003f05270 */
[----:B------:R-:W-:-:S11]  /*11f30*/  LOP3.LUT R6, RZ, R6, RZ, 0x33, !PT ;  /* 0x00000006ff067212 */ /* 0x000fd600078e33ff */
[----:B--2---:R-:W2:Y:S02]  /*11f40*/  @P0 LDC.64 R4, c[0x0][0x9e8] ;  /* 0x00027a00ff040b82 */ /* 0x004ea40000000a00 */
[----:B--2---:R-:W-:-:S05]  /*11f50*/  @P0 IMAD.HI.U32 R4, R6, R4, RZ ;  /* 0x0000000406040227 */ /* 0x004fca00078e00ff */
[----:B------:R-:W-:-:S04]  /*11f60*/  @P0 SHF.R.U32.HI R6, RZ, R5, R4 ;  /* 0x00000005ff060219 */ /* 0x000fc80000011604 */
[----:B------:R-:W-:Y:S01]  /*11f70*/  LOP3.LUT R6, RZ, R6, RZ, 0x33, !PT ;  /* 0x00000006ff067212 */ /* 0x000fe200078e33ff */
[----:B------:R-:W-:Y:S06]  /*11f80*/  BRA `(.L_x_1251) ;  /* 0x0000000000107947 */ /* 0x000fec0003800000 */
.L_x_1250:
[----:B------:R-:W-:-:S13]  /*11f90*/  ISETP.NE.AND P0, PT, R3, 0x1, PT ;  /* 0x000000010300780c */ /* 0x000fda0003f05270 */
[----:B--2---:R-:W2:Y:S02]  /*11fa0*/  @P0 LDC.64 R4, c[0x0][0x9e8] ;  /* 0x00027a00ff040b82 */ /* 0x004ea40000000a00 */
[----:B--2---:R-:W-:-:S05]  /*11fb0*/  @P0 IMAD.HI.U32 R4, R6, R4, RZ ;  /* 0x0000000406040227 */ /* 0x004fca00078e00ff */
[----:B------:R-:W-:-:S07]  /*11fc0*/  @P0 SHF.R.U32.HI R6, RZ, R5, R4 ;  /* 0x00000005ff060219 */ /* 0x000fce0000011604 */
.L_x_1251:
[----:B------:R-:W-:Y:S05]  /*11fd0*/  BSYNC B0 ;  /* 0x0000000000007941 */ /* 0x000fea0003800000 */
.L_x_1249:
[----:B------:R-:W-:-:S05]  /*11fe0*/  IMAD R3, R6, R3, RZ ;  /* 0x0000000306037224 */ /* 0x000fca00078e02ff */
[----:B------:R-:W-:-:S07]  /*11ff0*/  VIMNMX R2, R2, R3, !PT ;  /* 0x0000000302027248 */ /* 0x000fce0007fe0100 */
.L_x_1248:
[----:B------:R-:W-:Y:S01]  /*12000*/  IMAD.HI R2, R2, 0x2aaaaaab, RZ ;  /* 0x2aaaaaab02027827 */ /* 0x000fe200078e02ff */
[----:B--2---:R-:W-:Y:S01]  /*12010*/  SHF.R.U32.HI R4, RZ, 0x10, R7 ;  /* 0x00000010ff047819 */ /* 0x004fe20000011607 */
[----:B------:R-:W-:Y:S01]  /*12020*/  BSSY B0, `(.L_x_1252) ;  /* 0x000002a000007945 */ /* 0x000fe20003800000 */
[----:B------:R-:W-:Y:S01]  /*12030*/  LOP3.LUT R8, R7, 0xff, RZ, 0xc0, !PT ;  /* 0x000000ff07087812 */ /* 0x000fe200078ec0ff */
[----:B------:R-:W-:Y:S01]  /*12040*/  IMAD.MOV.U32 R5, RZ, RZ, RZ ;  /* 0x000000ffff057224 */ /* 0x000fe200078e00ff */
[----:B------:R-:W-:Y:S02]  /*12050*/  SHF.R.U32.HI R3, RZ, 0x1f, R2 ;  /* 0x0000001fff037819 */ /* 0x000fe40000011602 */
[----:B------:R-:W-:Y:S01]  /*12060*/  ISETP.NE.AND P0, PT, R4, RZ, PT ;  /* 0x000000ff0400720c */ /* 0x000fe20003f05270 */
[----:B01----:R-:W-:Y:S01]  /*12070*/  IMAD.MOV.U32 R10, RZ, RZ, R5 ;  /* 0x000000ffff0a7224 */ /* 0x003fe200078e0005 */
[----:B------:R-:W-:-:S04]  /*12080*/  LEA.HI.SX32 R3, R2, R3, 0x1c ;  /* 0x0000000302037211 */ /* 0x000fc800078fe2ff */
[----:B------:R-:W-:-:S04]  /*12090*/  VIMNMX R9, RZ, R3, !PT ;  /* 0x00000003ff097248 */ /* 0x000fc80007fe0100 */
[----:B------:R-:W-:Y:S01]  /*120a0*/  ISETP.GT.AND P1, PT, R0, R9, PT ;  /* 0x000000090000720c */ /* 0x000fe20003f24270 */
[----:B------:R0:W-:Y:S02]  /*120b0*/  STL [R1+0x34], R9 ;  /* 0x0000340901007387 */ /* 0x0001e40000100800 */
[----:B------:R-:W1:Y:S02]  /*120c0*/  @!P0 LDC R4, c[0x0][0x9f0] ;  /* 0x00027c00ff048b82 */ /* 0x000e640000000800 */
[----:B------:R0:W-:Y:S04]  /*120d0*/  STL [R1+0x38], R5 ;  /* 0x0000380501007387 */ /* 0x0001e80000100800 */
[----:B------:R0:W-:Y:S04]  /*120e0*/  STL [R1+0x40], R8 ;  /* 0x0000400801007387 */ /* 0x0001e80000100800 */
[----:B------:R-:W-:Y:S05]  /*120f0*/  @!P1 BRA `(.L_x_1253) ;  /* 0x0000000000709947 */ /* 0x000fea0003800000 */
[-C--:B01----:R-:W-:Y:S02]  /*12100*/  IABS R5, R4.reuse ;  /* 0x0000000400057213 */ /* 0x083fe40000000000 */
[----:B------:R-:W-:Y:S02]  /*12110*/  IABS R7, R4 ;  /* 0x0000000400077213 */ /* 0x000fe40000000000 */
[----:B------:R-:W0:Y:S03]  /*12120*/  I2F.RP R2, R5 ;  /* 0x0000000500027306 */ /* 0x000e260000209400 */
[----:B------:R-:W-:-:S05]  /*12130*/  IMAD.MOV R7, RZ, RZ, -R7 ;  /* 0x000000ffff077224 */ /* 0x000fca00078e0a07 */
[----:B0-----:R-:W0:Y:S02]  /*12140*/  MUFU.RCP R2, R2 ;  /* 0x0000000200027308 */ /* 0x001e240000001000 */
[----:B0-----:R-:W-:-:S06]  /*12150*/  VIADD R2, R2, 0xffffffe ;  /* 0x0ffffffe02027836 */ /* 0x001fcc0000000000 */
[----:B------:R-:W0:Y:S02]  /*12160*/  F2I.FTZ.U32.TRUNC.NTZ R3, R2 ;  /* 0x0000000200037305 */ /* 0x000e24000021f000 */
[----:B0-----:R-:W-:-:S04]  /*12170*/  IMAD.MOV R2, RZ, RZ, -R3 ;  /* 0x000000ffff027224 */ /* 0x001fc800078e0a03 */
[----:B------:R-:W-:Y:S02]  /*12180*/  IMAD R6, R2, R5, RZ ;  /* 0x0000000502067224 */ /* 0x000fe400078e02ff */
[----:B------:R-:W-:-:S04]  /*12190*/  IMAD.MOV.U32 R2, RZ, RZ, RZ ;  /* 0x000000ffff027224 */ /* 0x000fc800078e00ff */
[----:B------:R-:W-:Y:S01]  /*121a0*/  IMAD.HI.U32 R6, R3, R6, R2 ;  /* 0x0000000603067227 */ /* 0x000fe200078e0002 */
[----:B------:R-:W-:-:S05]  /*121b0*/  IADD3 R3, R4, -0x1, R0 ;  /* 0xffffffff04037810 */ /* 0x000fca0007ffe000 */
[----:B------:R-:W-:-:S05]  /*121c0*/  IMAD.IADD R3, R3, 0x1, -R9 ;  /* 0x0000000103037824 */ /* 0x000fca00078e0a09 */
[----:B------:R-:W-:Y:S02]  /*121d0*/  IABS R2, R3 ;  /* 0x0000000300027213 */ /* 0x000fe40000000000 */
[----:B------:R-:W-:-:S03]  /*121e0*/  LOP3.LUT R3, R3, R4, RZ, 0x3c, !PT ;  /* 0x0000000403037212 */ /* 0x000fc600078e3cff */
        /* <DEDUP_REMOVED lines=13> */
.L_x_1253:
[----:B------:R-:W-:Y:S05]  /*122c0*/  BSYNC B0 ;  /* 0x0000000000007941 */ /* 0x000fea0003800000 */
.L_x_1252:
[----:B------:R-:W-:Y:S01]  /*122d0*/  IMAD.MOV.U32 R3, RZ, RZ, R10 ;  /* 0x000000ffff037224 */ /* 0x000fe200078e000a */
[----:B------:R-:W-:Y:S03]  /*122e0*/  BSSY B7, `(.L_x_1254) ;  /* 0x000041a000077945 */ /* 0x000fe60003800000 */
[----:B------:R-:W-:-:S05]  /*122f0*/  IMAD R2, R8, R3, R9 ;  /* 0x0000000308027224 */ /* 0x000fca00078e0209 */
[----:B------:R-:W-:Y:S01]  /*12300*/  VIADDMNMX R0, R2, R3, R0, PT ;  /* 0x0000000302007246 */ /* 0x000fe20003800100 */
        /* <DEDUP_REMOVED lines=8> */
[----:B0-----:R-:W0:Y:S01]  /*12390*/  S2R R5, SR_LANEID ;  /* 0x0000000000057919 */ /* 0x001e220000000000 */
[----:B------:R-:W-:Y:S01]  /*123a0*/  VOTEU.ANY UR4, UPT, PT ;  /* 0x0000000000047886 */ /* 0x000fe200038e0100 */
[----:B------:R-:W3:Y:S01]  /*123b0*/  LDC.64 R2, c[0x0][0xc60] ;  /* 0x00031800ff027b82 */ /* 0x000ee20000000a00 */
[----:B------:R-:W0:Y:S01]  /*123c0*/  FLO.U32 R0, UR4 ;  /* 0x0000000400007d00 */ /* 0x000e2200080e0000 */
[----:B------:R-:W-:Y:S01]  /*123d0*/  ULDC.64 UR6, c[0x0][0x208] ;  /* 0x0000820000067ab9 */ /* 0x000fe20000000a00 */
[----:B0-----:R-:W-:-:S06]  /*123e0*/  ISETP.EQ.U32.AND P0, PT, R0, R5, PT ;  /* 0x000000050000720c */ /* 0x001fcc0003f02070 */
[----:B------:R-:W3:Y:S07]  /*123f0*/  POPC R5, UR4 ;  /* 0x0000000400057d09 */ /* 0x000eee0008000000 */
[----:B---3--:R-:W3:Y:S01]  /*12400*/  @P0 ATOMG.E.ADD.STRONG.GPU PT, R3, desc[UR6][R2.64], R5 ;  /* 0x00000005020309a8 */ /* 0x008ee200081ee1c6 */
[----:B-1----:R-:W0:Y:S02]  /*12410*/  S2R R4, SR_LTMASK ;  /* 0x0000000000047919 */ /* 0x002e240000003900 */
[----:B0-----:R-:W-:-:S04]  /*12420*/  LOP3.LUT R4, R4, UR4, RZ, 0xc0, !PT ;  /* 0x0000000404047c12 */ /* 0x001fc8000f8ec0ff */
[----:B------:R-:W0:Y:S01]  /*12430*/  POPC R7, R4 ;  /* 0x0000000400077309 */ /* 0x000e220000000000 */
[----:B---3--:R-:W0:Y:S02]  /*12440*/  SHFL.IDX PT, R0, R3, R0, 0x1f ;  /* 0x00001f0003007589 */ /* 0x008e2400000e0000 */
[----:B0-----:R-:W-:-:S05]  /*12450*/  IADD3 R0, R0, UR38, R7 ;  /* 0x0000002600007c10 */ /* 0x001fca000fffe007 */
[----:B------:R3:W-:Y:S01]  /*12460*/  STL [R1], R0 ;  /* 0x0000000001007387 */ /* 0x0007e20000100800 */
[----:B------:R-:W-:Y:S05]  /*12470*/  BRA `(.L_x_1256) ;  /* 0x0000004000007947 */ /* 0x000fea0003800000 */
.L_x_1255:
        /* <DEDUP_REMOVED lines=8> */
[----:B-1----:R-:W-:Y:S02]  /*12500*/  IMAD.U32 R4, RZ, RZ, UR6 ;  /* 0x00000006ff047e24 */ /* 0x002fe4000f8e00ff */
[----:B------:R-:W1:Y:S01]  /*12510*/  LDC.64 R2, c[0x4][R2] ;  /* 0x0100000002027b82 */ /* 0x000e620000000a00 */
[----:B0-----:R-:W-:Y:S02]  /*12520*/  IMAD.U32 R5, RZ, RZ, UR7 ;  /* 0x00000007ff057e24 */ /* 0x001fe4000f8e00ff */
[----:B------:R-:W-:Y:S02]  /*12530*/  IMAD.U32 R6, RZ, RZ, UR8 ;  /* 0x00000008ff067e24 */ /* 0x000fe4000f8e00ff */
[----:B------:R-:W-:-:S02]  /*12540*/  IMAD.U32 R7, RZ, RZ, UR9 ;  /* 0x00000009ff077e24 */ /* 0x000fc4000f8e00ff */
[----:B--2---:R-:W-:Y:S02]  /*12550*/  IMAD.U32 R10, RZ, RZ, UR4 ;  /* 0x00000004ff0a7e24 */ /* 0x004fe4000f8e00ff */
[----:B------:R-:W-:Y:S02]  /*12560*/  IMAD.U32 R11, RZ, RZ, UR5 ;  /* 0x00000005ff0b7e24 */ /* 0x000fe4000f8e00ff */
[----:B------:R-:W-:Y:S02]  /*12570*/  IMAD.MOV.U32 R8, RZ, RZ, 0x70 ;  /* 0x00000070ff087424 */ /* 0x000fe400078e00ff */
[----:B------:R-:W-:Y:S02]  /*12580*/  IMAD.MOV.U32 R12, RZ, RZ, 0x1 ;  /* 0x00000001ff0c7424 */ /* 0x000fe400078e00ff */
[----:B------:R-:W-:-:S07]  /*12590*/  IMAD.MOV.U32 R13, RZ, RZ, RZ ;  /* 0x000000ffff0d7224 */ /* 0x000fce00078e00ff */
[----:B------:R-:W-:-:S07]  /*125a0*/  LEPC R20, `(.L_x_1258) ;  /* 0x000000001014794e */ /* 0x000fce0000000000 */
[----:B-1----:R-:W-:Y:S05]  /*125b0*/  CALL.ABS.NOINC R2 ;  /* 0x0000000002007343 */ /* 0x002fea0003c00000 */
.L_x_1258:
[----:B------:R-:W-:Y:S05]  /*125c0*/  BSYNC B6 ;  /* 0x0000000000067941 */ /* 0x000fea0003800000 */
.L_x_1257:
        /* <DEDUP_REMOVED lines=9> */
[----:B-1----:R-:W-:Y:S02]  /*12660*/  IMAD.U32 R4, RZ, RZ, UR6 ;  /* 0x00000006ff047e24 */ /* 0x002fe4000f8e00ff */
[----:B0-----:R-:W-:Y:S02]  /*12670*/  IMAD.U32 R5, RZ, RZ, UR7 ;  /* 0x00000007ff057e24 */ /* 0x001fe4000f8e00ff */
[----:B------:R-:W-:Y:S02]  /*12680*/  IMAD.U32 R6, RZ, RZ, UR8 ;  /* 0x00000008ff067e24 */ /* 0x000fe4000f8e00ff */
[----:B------:R-:W-:-:S02]  /*12690*/  IMAD.U32 R7, RZ, RZ, UR9 ;  /* 0x00000009ff077e24 */ /* 0x000fc4000f8e00ff */
[----:B--2---:R-:W-:Y:S02]  /*126a0*/  IMAD.U32 R10, RZ, RZ, UR4 ;  /* 0x00000004ff0a7e24 */ /* 0x004fe4000f8e00ff */
[----:B------:R-:W-:Y:S02]  /*126b0*/  IMAD.U32 R11, RZ, RZ, UR5 ;  /* 0x00000005ff0b7e24 */ /* 0x000fe4000f8e00ff */
[----:B------:R-:W-:Y:S02]  /*126c0*/  IMAD.MOV.U32 R8, RZ, RZ, 0x70 ;  /* 0x00000070ff087424 */ /* 0x000fe400078e00ff */
[----:B------:R-:W-:Y:S02]  /*126d0*/  IMAD.MOV.U32 R12, RZ, RZ, 0x1 ;  /* 0x00000001ff0c7424 */ /* 0x000fe400078e00ff */
[----:B---3--:R-:W-:-:S07]  /*126e0*/  IMAD.MOV.U32 R13, RZ, RZ, RZ ;  /* 0x000000ffff0d7224 */ /* 0x008fce00078e00ff */
[----:B------:R-:W-:-:S07]  /*126f0*/  LEPC R20, `(.L_x_1261) ;  /* 0x000000001014794e */ /* 0x000fce0000000000 */
[----:B----4-:R-:W-:Y:S05]  /*12700*/  CALL.ABS.NOINC R2 ;  /* 0x0000000002007343 */ /* 0x010fea0003c00000 */
.L_x_1261:
        /* <DEDUP_REMOVED lines=15> */
.L_x_1260:
[----:B------:R-:W-:Y:S05]  /*12800*/  BSYNC B6 ;  /* 0x0000000000067941 */ /* 0x000fea0003800000 */
.L_x_1259:
[----:B------:R-:W3:Y:S01]  /*12810*/  LDL R0, [R1+0xc] ;  /* 0x00000c0001007983 */ /* 0x000ee20000100800 */
[----:B------:R-:W-:Y:S02]  /*12820*/  ULDC.64 UR4, c[0x0][0x9f8] ;  /* 0x00027e0000047ab9 */ /* 0x000fe40000000a00 */
[----:B------:R-:W-:Y:S01]  /*12830*/  ISETP.NE.U32.AND P0, PT, RZ, UR4, PT ;  /* 0x00000004ff007c0c */ /* 0x000fe2000bf05070 */
[----:B------:R-:W4:Y:S01]  /*12840*/  LDL R17, [R1+0x3c] ;  /* 0x00003c0001117983 */ /* 0x000f220000100800 */
[----:B------:R-:W-:Y:S02]  /*12850*/  ULDC.64 UR6, c[0x0][0x208] ;  /* 0x0000820000067ab9 */ /* 0x000fe40000000a00 */
[----:B------:R-:W-:Y:S01]  /*12860*/  ISETP.NE.AND.EX P0, PT, RZ, UR5, PT, P0 ;  /* 0x00000005ff007c0c */ /* 0x000fe2000bf05300 */
[----:B------:R-:W-:-:S12]  /*12870*/  ULDC.64 UR4, c[0x0][0xa08] ;  /* 0x0002820000047ab9 */ /* 0x000fd80000000a00 */
[----:B------:R-:W5:Y:S01]  /*12880*/  @P0 LDC.64 R2, c[0x0][0x9f8] ;  /* 0x00027e00ff020b82 */ /* 0x000f620000000a00 */
[----:B---3--:R-:W-:Y:S02]  /*12890*/  IMAD.MOV.U32 R7, RZ, RZ, R0 ;  /* 0x000000ffff077224 */ /* 0x008fe400078e0000 */
[----:B-----5:R-:W-:-:S05]  /*128a0*/  @P0 IMAD.WIDE R2, R0, 0x4, R2 ;  /* 0x0000000400020825 */ /* 0x020fca00078e0202 */
[----:B------:R3:W0:Y:S01]  /*128b0*/  @P0 LDG.E R7, desc[UR6][R2.64] ;  /* 0x0000000602070981 */ /* 0x000622000c1e1900 */
[----:B----4-:R-:W-:Y:S01]  /*128c0*/  VIADD R0, R17, 0xffffffff ;  /* 0xffffffff11007836 */ /* 0x010fe20000000000 */
[----:B---3--:R-:W3:Y:S02]  /*128d0*/  LDC.64 R2, c[0x0][0x418] ;  /* 0x00010600ff027b82 */ /* 0x008ee40000000a00 */
[----:B---3--:R-:W-:Y:S01]  /*128e0*/  LOP3.LUT P0, RZ, R2, UR4, RZ, 0xfc, !PT ;  /* 0x0000000402ff7c12 */ /* 0x008fe2000f80fcff */
[----:B------:R-:W-:-:S03]  /*128f0*/  UMOV UR4, 0xffffffff ;  /* 0xffffffff00047882 */ /* 0x000fc60000000000 */
[----:B------:R-:W-:Y:S02]  /*12900*/  LOP3.LUT P0, RZ, R3, UR5, RZ, 0xfc, P0 ;  /* 0x0000000503ff7c12 */ /* 0x000fe4000800fcff */
[----:B0-----:R-:W-:Y:S01]  /*12910*/  SHF.R.S32.HI R8, RZ, 0x1f, R7 ;  /* 0x0000001fff087819 */ /* 0x001fe20000011407 */
[----:B------:R0:W-:Y:S01]  /*12920*/  STL [R1+0x8], R7 ;  /* 0x0000080701007387 */ /* 0x0001e20000100800 */
[----:B------:R-:W-:-:S03]  /*12930*/  SEL R17, R7, RZ, !P0 ;  /* 0x000000ff07117207 */ /* 0x000fc60004000000 */
[----:B------:R0:W-:Y:S01]  /*12940*/  STL [R1+0x1c], R8 ;  /* 0x00001c0801007387 */ /* 0x0001e20000100800 */
[----:B------:R-:W-:Y:S05]  /*12950*/  BRA.DIV UR4, `(.L_x_1262) ;  /* 0x00000056041c7947 */ /* 0x000fea000b800000 */
[----:B-1----:R-:W1:Y:S02]  /*12960*/  S2R R4, SR_TID.X ;  /* 0x0000000000047919 */ /* 0x002e640000002100 */
[----:B-1----:R-:W-:-:S04]  /*12970*/  SHF.R.U32.HI R4, RZ, 0x5, R4 ;  /* 0x00000005ff047819 */ /* 0x002fc80000011604 */
[----:B------:R-:W-:-:S05]  /*12980*/  LOP3.LUT R4, R4, 0x3, RZ, 0xc0, !PT ;  /* 0x0000000304047812 */ /* 0x000fca00078ec0ff */
[----:B------:R1:W3:Y:S02]  /*12990*/  SHFL.IDX PT, R14, R4, RZ, 0x1f ;  /* 0x00001fff040e7589 */ /* 0x0002e400000e0000 */
.L_x_1368:
[----:B-1----:R-:W4:Y:S01]  /*129a0*/  LDL.LU R4, [R1+0x18] ;  /* 0x0000180001047983 */ /* 0x002f220000300800 */
[----:B------:R-:W-:Y:S02]  /*129b0*/  PLOP3.LUT P1, PT, PT, PT, PT, 0x8, 0x0 ;  /* 0x000000000000781c */ /* 0x000fe40003f2e170 */
[----:B---3--:R-:W-:Y:S01]  /*129c0*/  ISETP.NE.AND P0, PT, R14, RZ, PT ;  /* 0x000000ff0e00720c */ /* 0x008fe20003f05270 */
[----:B------:R1:W-:Y:S01]  /*129d0*/  STL [R1+0x4], R0 ;  /* 0x0000040001007387 */ /* 0x0003e20000100800 */
[----:B----4-:R-:W-:-:S09]  /*129e0*/  LOP3.LUT R4, R4, 0xfffffffe, RZ, 0xc0, !PT ;  /* 0xfffffffe04047812 */ /* 0x010fd200078ec0ff */
[----:B------:R-:W-:-:S05]  /*129f0*/  @P1 LOP3.LUT R4, R4, 0x1, RZ, 0xfc, !PT ;  /* 0x0000000104041812 */ /* 0x000fca00078efcff */
[----:B------:R1:W-:Y:S01]  /*12a00*/  STL [R1+0x18], R4 ;  /* 0x0000180401007387 */ /* 0x0003e20000100800 */
[----:B------:R-:W-:Y:S05]  /*12a10*/  @P0 BRA `(.L_x_1263) ;  /* 0x00000004003c0947 */ /* 0x000fea0003800000 */
[----:B------:R-:W-:-:S03]  /*12a20*/  UMOV UR4, 0xffffffff ;  /* 0xffffffff00047882 */ /* 0x000fc60000000000 */
[----:B------:R-:W-:Y:S05]  /*12a30*/  BRA.DIV UR4, `(.L_x_1264) ;  /* 0x0000005604187947 */ /* 0x000fea000b800000 */
[----:B------:R-:W-:-:S13]  /*12a40*/  ELECT P6, URZ, PT ;  /* 0x00000000003f782f */ /* 0x000fda00038c0000 */
.L_x_1371:
[----:B------:R-:W-:Y:S05]  /*12a50*/  @!P6 BRA `(.L_x_1263) ;  /* 0x00000004002ce947 */ /* 0x000fea0003800000 */
[----:B------:R-:W-:-:S04]  /*12a60*/  ISETP.NE.U32.AND P0, PT, R2, RZ, PT ;  /* 0x000000ff0200720c */ /* 0x000fc80003f05070 */
[----:B------:R-:W-:-:S13]  /*12a70*/  ISETP.NE.AND.EX P0, PT, R3, RZ, PT, P0 ;  /* 0x000000ff0300720c */ /* 0x000fda0003f05300 */
[----:B------:R-:W-:Y:S05]  /*12a80*/  @!P0 BRA `(.L_x_1265) ;  /* 0x0000000000548947 */ /* 0x000fea0003800000 */
[----:B------:R-:W3:Y:S01]  /*12a90*/  LDC R6, c[0x0][0x43c] ;  /* 0x00010f00ff067b82 */ /* 0x000ee20000000800 */
[----:B------:R-:W-:Y:S01]  /*12aa0*/  IMAD.MOV.U32 R9, RZ, RZ, R0 ;  /* 0x000000ffff097224 */ /* 0x000fe200078e0000 */
[----:B------:R-:W-:Y:S01]  /*12ab0*/  ULDC.64 UR4, c[0x0][0x428] ;  /* 0x00010a0000047ab9 */ /* 0x000fe20000000a00 */
[----:B------:R-:W-:Y:S02]  /*12ac0*/  ULDC.64 UR6, c[0x0][0x208] ;  /* 0x0000820000067ab9 */ /* 0x000fe40000000a00 */
[----:B-1----:R-:W-:Y:S01]  /*12ad0*/  IMAD.MOV.U32 R0, RZ, RZ, R9 ;  /* 0x000000ffff007224 */ /* 0x002fe200078e0009 */
[----:B---3--:R-:W-:-:S13]  /*12ae0*/  ISETP.NE.AND P0, PT, R6, 0x1, PT ;  /* 0x000000010600780c */ /* 0x008fda0003f05270 */
        /* <DEDUP_REMOVED lines=15> */
.L_x_1265:
[----:B---3--:R-:W3:Y:S01]  /*12be0*/  LDL R2, [R1+0x10] ;  /* 0x0000100001027983 */ /* 0x008ee20000100800 */
[----:B-1----:R-:W-:Y:S01]  /*12bf0*/  IMAD R0, R19, 0x8, R18 ;  /* 0x0000000813007824 */ /* 0x002fe200078e0212 */
[----:B---3--:R-:W-:-:S04]  /*12c00*/  SHF.L.U32 R2, R2, 0x1f, RZ ;  /* 0x0000001f02027819 */ /* 0x008fc800000006ff */
[----:B------:R-:W1:Y:S02]  /*12c10*/  SYNCS.PHASECHK.TRANS64.TRYWAIT P0, [R0+URZ+0x2a840], R2 ;  /* 0x02a84002000075a7 */ /* 0x000e64000800017f */
[----:B-1----:R-:W-:Y:S05]  /*12c20*/  @!P0 BRA `(.L_x_1266) ;  /* 0x0000005000bc8947 */ /* 0x002fea0003800000 */
.L_x_1372:
[----:B------:R-:W3:Y:S02]  /*12c30*/  S2R R3, SR_TID.X ;  /* 0x0000000000037919 */ /* 0x000ee40000002100 */
[----:B---3--:R-:W-:-:S04]  /*12c40*/  LOP3.LUT R3, R3, 0x7f, RZ, 0xc0, !PT ;  /* 0x0000007f03037812 */ /* 0x008fc800078ec0ff */
[----:B------:R-:W-:-:S13]  /*12c50*/  ISETP.NE.AND P0, PT, R3, RZ, PT ;  /* 0x000000ff0300720c */ /* 0x000fda0003f05270 */
        /* <DEDUP_REMOVED lines=8> */
.L_x_1267:
[----:B------:R-:W3:Y:S04]  /*12ce0*/  LDL R4, [R1+0x4] ;  /* 0x0000040001047983 */ /* 0x000ee80000100800 */
[----:B------:R-:W4:Y:S04]  /*12cf0*/  LDL R3, [R1+0x14] ;  /* 0x0000140001037983 */ /* 0x000f280000100800 */
[----:B-1----:R-:W2:Y:S01]  /*12d00*/  LDL.LU R2, [R1+0x18] ;  /* 0x0000180001027983 */ /* 0x002ea20000300800 */
        /* <DEDUP_REMOVED lines=21> */
[----:B------:R-:W-:Y:S01]  /*12e60*/  UIMAD UR11, UR11, 0x60, UR5 ;  /* 0x000000600b0b78a4 */ /* 0x000fe2000f8e0205 */
        /* <DEDUP_REMOVED lines=9> */
[----:B---3--:R-:W-:Y:S01]  /*12f00*/  NOP ;  /* 0x0000000000007918 */ /* 0x008fe20000000000 */
.L_x_1263:
[----:B------:R-:W1:Y:S01]  /*12f10*/  LDL.LU R3, [R1+0x30] ;  /* 0x0000300001037983 */ /* 0x000e620000300800 */
[----:B------:R-:W-:Y:S05]  /*12f20*/  WARPSYNC.ALL ;  /* 0x0000000000007948 */ /* 0x000fea0003800000 */
[----:B------:R-:W-:Y:S01]  /*12f30*/  ULDC.64 UR4, c[0x0][0x298] ;  /* 0x0000a60000047ab9 */ /* 0x000fe20000000a00 */
[----:B------:R-:W-:Y:S01]  /*12f40*/  BSSY B6, `(.L_x_1268) ;  /* 0x000001c000067945 */ /* 0x000fe20003800000 */
[----:B------:R-:W-:Y:S01]  /*12f50*/  BAR.SYNC.DEFER_BLOCKING 0x8, 0x180 ;  /* 0x0206000000007b1d */ /* 0x000fe20000010000 */
[----:B-1----:R-:W-:Y:S01]  /*12f60*/  SHF.R.S32.HI R0, RZ, 0x1f, R3 ;  /* 0x0000001fff007819 */ /* 0x002fe20000011403 */
[----:B------:R-:W-:-:S04]  /*12f70*/  IMAD.WIDE.U32 R4, R3, UR4, RZ ;  /* 0x0000000403047c25 */ /* 0x000fc8000f8e00ff */
[----:B------:R-:W-:Y:S01]  /*12f80*/  IMAD R2, R0, UR4, RZ ;  /* 0x0000000400027c24 */ /* 0x000fe2000f8e02ff */
[----:B------:R1:W-:Y:S01]  /*12f90*/  STL.64 [R1+0x48], R4 ;  /* 0x0000480401007387 */ /* 0x0003e20000100a00 */
[----:B------:R-:W-:Y:S02]  /*12fa0*/  VIADD R0, R18, 0xc400 ;  /* 0x0000c40012007836 */ /* 0x000fe40000000000 */
[----:B------:R-:W-:-:S03]  /*12fb0*/  IMAD R2, R3, UR5, R2 ;  /* 0x0000000503027c24 */ /* 0x000fc6000f8e0202 */
[----:B------:R-:W-:Y:S01]  /*12fc0*/  LOP3.LUT P0, RZ, R0, 0x3ff, RZ, 0xc0, !PT ;  /* 0x000003ff00ff7812 */ /* 0x000fe2000780c0ff */
[----:B------:R-:W-:-:S05]  /*12fd0*/  IMAD.IADD R0, R5, 0x1, R2 ;  /* 0x0000000105007824 */ /* 0x000fca00078e0202 */
[----:B------:R1:W-:Y:S07]  /*12fe0*/  STL [R1+0x30], R0 ;  /* 0x0000300001007387 */ /* 0x0003ee0000100800 */
[----:B------:R-:W-:Y:S05]  /*12ff0*/  @!P0 BRA `(.L_x_1269) ;  /* 0x0000000000408947 */ /* 0x000fea0003800000 */
[----:B------:R-:W-:Y:S01]  /*13000*/  MOV R2, 0x0 ;  /* 0x0000000000027802 */ /* 0x000fe20000000f00 */
[----:B------:R-:W-:Y:S01]  /*13010*/  ULDC.64 UR6, c[0x4][0xb8] ;  /* 0x01002e0000067ab9 */ /* 0x000fe20000000a00 */
[----:B------:R-:W-:Y:S01]  /*13020*/  ULDC.64 UR8, c[0x4][0xc0] ;  /* 0x0100300000087ab9 */ /* 0x000fe20000000a00 */
[----:B------:R-:W-:Y:S01]  /*13030*/  ULDC.64 UR4, c[0x4][0x20] ;  /* 0x0100080000047ab9 */ /* 0x000fe20000000a00 */
[----:B-1----:R-:W-:Y:S02]  /*13040*/  IMAD.U32 R4, RZ, RZ, UR6 ;  /* 0x00000006ff047e24 */ /* 0x002fe4000f8e00ff */
[----:B------:R-:W1:Y:S01]  /*13050*/  LDC.64 R2, c[0x4][R2] ;  /* 0x0100000002027b82 */ /* 0x000e620000000a00 */
[----:B------:R-:W-:Y:S02]  /*13060*/  IMAD.U32 R5, RZ, RZ, UR7 ;  /* 0x00000007ff057e24 */ /* 0x000fe4000f8e00ff */
[----:B------:R-:W-:Y:S02]  /*13070*/  IMAD.U32 R6, RZ, RZ, UR8 ;  /* 0x00000008ff067e24 */ /* 0x000fe4000f8e00ff */
[----:B0-----:R-:W-:-:S02]  /*13080*/  IMAD.U32 R7, RZ, RZ, UR9 ;  /* 0x00000009ff077e24 */ /* 0x001fc4000f8e00ff */
[----:B--2---:R-:W-:Y:S02]  /*13090*/  IMAD.U32 R10, RZ, RZ, UR4 ;  /* 0x00000004ff0a7e24 */ /* 0x004fe4000f8e00ff */
[----:B------:R-:W-:Y:S02]  /*130a0*/  IMAD.U32 R11, RZ, RZ, UR5 ;  /* 0x00000005ff0b7e24 */ /* 0x000fe4000f8e00ff */
[----:B------:R-:W-:Y:S02]  /*130b0*/  IMAD.MOV.U32 R8, RZ, RZ, 0x70 ;  /* 0x00000070ff087424 */ /* 0x000fe400078e00ff */
[----:B------:R-:W-:Y:S02]  /*130c0*/  IMAD.MOV.U32 R12, RZ, RZ, 0x1 ;  /* 0x00000001ff0c7424 */ /* 0x000fe400078e00ff */
[----:B------:R-:W-:-:S07]  /*130d0*/  IMAD.MOV.U32 R13, RZ, RZ, RZ ;  /* 0x000000ffff0d7224 */ /* 0x000fce00078e00ff */
[----:B------:R-:W-:-:S07]  /*130e0*/  LEPC R20, `(.L_x_1269) ;  /* 0x000000001014794e */ /* 0x000fce0000000000 */
[----:B-1----:R-:W-:Y:S05]  /*130f0*/  CALL.ABS.NOINC R2 ;  /* 0x0000000002007343 */ /* 0x002fea0003c00000 */
.L_x_1269:
[----:B------:R-:W-:Y:S05]  /*13100*/  BSYNC B6 ;  /* 0x0000000000067941 */ /* 0x000fea0003800000 */
.L_x_1268:
[----:B-1----:R-:W3:Y:S01]  /*13110*/  LDL.LU R0, [R1+0x30] ;  /* 0x0000300001007983 */ /* 0x002ee20000300800 */
[----:B------:R-:W-:Y:S01]  /*13120*/  ULDC.64 UR6, c[0x0][0xa00] ;  /* 0x0002800000067ab9 */ /* 0x000fe20000000a00 */
[----:B0-----:R-:W0:Y:S01]  /*13130*/  LDC R7, c[0x0][0x448] ;  /* 0x00011200ff077b82 */ /* 0x001e220000000800 */
[----:B------:R-:W-:Y:S01]  /*13140*/  ULDC.64 UR4, c[0x0][0x2d8] ;  /* 0x0000b60000047ab9 */ /* 0x000fe20000000a00 */
[----:B------:R-:W3:Y:S04]  /*13150*/  LDL.LU.64 R2, [R1+0x48] ;  /* 0x0000480001027983 */ /* 0x000ee80000300a00 */
[----:B------:R-:W4:Y:S04]  /*13160*/  LDL R5, [R1+0xc] ;  /* 0x00000c0001057983 */ /* 0x000f280000100800 */
[----:B------:R-:W4:Y:S01]  /*13170*/  LDL R9, [R1+0x28] ;  /* 0x0000280001097983 */ /* 0x000f220000100800 */
[----:B------:R-:W-:-:S04]  /*13180*/  ISETP.NE.U32.AND P0, PT, RZ, UR6, PT ;  /* 0x00000006ff007c0c */ /* 0x000fc8000bf05070 */
[----:B------:R-:W-:Y:S01]  /*13190*/  ISETP.NE.AND.EX P0, PT, RZ, UR7, PT, P0 ;  /* 0x00000007ff007c0c */ /* 0x000fe2000bf05300 */
[----:B------:R-:W1:Y:S01]  /*131a0*/  S2R R8, SR_TID.X ;  /* 0x0000000000087919 */ /* 0x000e620000002100 */
[----:B------:R-:W-:Y:S01]  /*131b0*/  ULDC.64 UR6, c[0x0][0x280] ;  /* 0x0000a00000067ab9 */ /* 0x000fe20000000a00 */
[----:B--2---:R-:W2:Y:S01]  /*131c0*/  S2R R10, SR_TID.X ;  /* 0x00000000000a7919 */ /* 0x004ea20000002100 */
[----:B-1----:R-:W-:Y:S02]  /*131d0*/  IMAD.SHL.U32 R8, R8, 0x10, RZ ;  /* 0x0000001008087824 */ /* 0x002fe400078e00ff */
[----:B--2---:R-:W-:-:S05]  /*131e0*/  IMAD.SHL.U32 R10, R10, 0x8, RZ ;  /* 0x000000080a0a7824 */ /* 0x004fca00078e00ff */
[----:B------:R-:W-:-:S04]  /*131f0*/  LOP3.LUT R10, R10, 0x38, RZ, 0xc0, !PT ;  /* 0x000000380a0a7812 */ /* 0x000fc800078ec0ff */
[C---:B------:R-:W-:Y:S02]  /*13200*/  LOP3.LUT R11, R10.reuse, 0x40, RZ, 0xfc, !PT ;  /* 0x000000400a0b7812 */ /* 0x040fe400078efcff */
[----:B------:R-:W-:Y:S01]  /*13210*/  LOP3.LUT R10, R10, 0x80, RZ, 0xfc, !PT ;  /* 0x000000800a0a7812 */ /* 0x000fe200078efcff */
[----:B---3--:R-:W-:Y:S01]  /*13220*/  IMAD.MOV.U32 R3, RZ, RZ, R0 ;  /* 0x000000ffff037224 */ /* 0x008fe200078e0000 */
[----:B----4-:R-:W-:-:S04]  /*13230*/  SHF.R.S32.HI R0, RZ, 0x1f, R5 ;  /* 0x0000001fff007819 */ /* 0x010fc80000011405 */
[----:B------:R-:W-:Y:S02]  /*13240*/  SEL R4, R0, RZ, !P0 ;  /* 0x000000ff00047207 */ /* 0x000fe40004000000 */
[----:B------:R-:W-:Y:S02]  /*13250*/  SEL R0, R5, RZ, !P0 ;  /* 0x000000ff05007207 */ /* 0x000fe40004000000 */
[----:B------:R-:W1:Y:S01]  /*13260*/  S2R R5, SR_TID.X ;  /* 0x0000000000057919 */ /* 0x000e620000002100 */
[----:B0-----:R-:W-:Y:S01]  /*13270*/  ISETP.NE.AND P0, PT, R7, 0x1, PT ;  /* 0x000000010700780c */ /* 0x001fe20003f05270 */
[----:B------:R-:W-:-:S04]  /*13280*/  IMAD.WIDE.U32 R2, R16, UR4, R2 ;  /* 0x0000000410027c25 */ /* 0x000fc8000f8e0002 */
[----:B------:R-:W-:Y:S01]  /*13290*/  IMAD R3, R16, UR5, R3 ;  /* 0x0000000510037c24 */ /* 0x000fe2000f8e0203 */
[----:B------:R-:W-:-:S07]  /*132a0*/  ULDC.64 UR4, c[0x0][0x2e0] ;  /* 0x0000b80000047ab9 */ /* 0x000fce0000000a00 */
[----:B------:R-:W0:Y:S01]  /*132b0*/  @P0 LDC R6, c[0x0][0x450] ;  /* 0x00011400ff060b82 */ /* 0x000e220000000800 */
[----:B-1----:R-:W-:-:S04]  /*132c0*/  LOP3.LUT R5, R5, 0x7f, RZ, 0xc0, !PT ;  /* 0x0000007f05057812 */ /* 0x002fc800078ec0ff */
[----:B------:R-:W-:-:S04]  /*132d0*/  SHF.R.U32.HI R5, RZ, 0x3, R5 ;  /* 0x00000003ff057819 */ /* 0x000fc80000011605 */
[----:B------:R-:W-:Y:S02]  /*132e0*/  LOP3.LUT R8, R5, 0x70, R8, 0xf8, !PT ;  /* 0x0000007005087812 */ /* 0x000fe400078ef808 */
[----:B------:R-:W1:Y:S01]  /*132f0*/  @P0 LDC R5, c[0x0][0x44c] ;  /* 0x00011300ff050b82 */ /* 0x000e620000000800 */
[----:B------:R-:W-:Y:S02]  /*13300*/  IMAD R4, R4, UR4, RZ ;  /* 0x0000000404047c24 */ /* 0x000fe4000f8e02ff */
[----:B------:R-:W-:-:S04]  /*13310*/  IMAD.WIDE.U32 R2, R0, UR4, R2 ;  /* 0x0000000400027c25 */ /* 0x000fc8000f8e0002 */
[----:B------:R-:W-:Y:S01]  /*13320*/  IMAD R0, R0, UR5, R4 ;  /* 0x0000000500007c24 */ /* 0x000fe2000f8e0204 */
[----:B------:R-:W-:Y:S01]  /*13330*/  ULDC.64 UR4, c[0x0][0x2d0] ;  /* 0x0000b40000047ab9 */ /* 0x000fe20000000a00 */
[----:B------:R-:W-:Y:S02]  /*13340*/  IMAD.IADD R4, R8, 0x1, R9 ;  /* 0x0000000108047824 */ /* 0x000fe400078e0209 */
[----:B------:R-:W-:Y:S02]  /*13350*/  IMAD.IADD R3, R3, 0x1, R0 ;  /* 0x0000000103037824 */ /* 0x000fe400078e0200 */
[----:B------:R-:W-:Y:S02]  /*13360*/  IMAD.MOV.U32 R0, RZ, RZ, R4 ;  /* 0x000000ffff007224 */ /* 0x000fe400078e0004 */
[----:B-1----:R-:W-:-:S05]  /*13370*/  @P0 IMAD.HI.U32 R5, R4, R5, RZ ;  /* 0x0000000504050227 */ /* 0x002fca00078e00ff */
[----:B0-----:R-:W-:-:S05]  /*13380*/  @P0 SHF.R.U32.HI R0, RZ, R6, R5 ;  /* 0x00000006ff000219 */ /* 0x001fca0000011605 */
        /* <DEDUP_REMOVED lines=14> */
[----:B------:R-:W1:Y:S01]  /*13470*/  S2R R8, SR_TID.X ;  /* 0x0000000000087919 */ /* 0x000e620000002100 */
[----:B------:R-:W-:Y:S01]  /*13480*/  IMAD R0, R4, UR5, R0 ;  /* 0x0000000504007c24 */ /* 0x000fe2000f8e0200 */
[----:B------:R-:W-:-:S03]  /*13490*/  LEA R4, P3, R2, UR6, 0x1 ;  /* 0x0000000602047c11 */ /* 0x000fc6000f8608ff */
[----:B------:R-:W-:Y:S01]  /*134a0*/  IMAD.IADD R0, R3, 0x1, R0 ;  /* 0x0000000103007824 */ /* 0x000fe200078e0200 */
[----:B------:R-:W-:-:S04]  /*134b0*/  ISETP.GE.AND P1, PT, R11, UR4, PT ;  /* 0x000000040b007c0c */ /* 0x000fc8000bf26270 */
[----:B------:R-:W-:Y:S01]  /*134c0*/  LEA.HI.X R3, R2, UR7, R0, 0x1, P3 ;  /* 0x0000000702037c11 */ /* 0x000fe200098f0c00 */
[----:B-1----:R-:W-:-:S05]  /*134d0*/  IMAD.SHL.U32 R8, R8, 0x8, RZ ;  /* 0x0000000808087824 */ /* 0x002fca00078e00ff */
[----:B------:R-:W-:-:S04]  /*134e0*/  LOP3.LUT R8, R8, 0x38, RZ, 0xc0, !PT ;  /* 0x0000003808087812 */ /* 0x000fc800078ec0ff */
[----:B------:R-:W-:Y:S01]  /*134f0*/  ISETP.GE.AND P2, PT, R8, UR4, PT ;  /* 0x0000000408007c0c */ /* 0x000fe2000bf46270 */
[----:B------:R-:W-:-:S03]  /*13500*/  UMOV UR4, 0xffffffff ;  /* 0xffffffff00047882 */ /* 0x000fc60000000000 */
[----:B0-----:R-:W-:Y:S09]  /*13510*/  BRA.DIV UR4, `(.L_x_1270) ;  /* 0x0000004a04947947 */ /* 0x001ff2000b800000 */
[----:B------:R-:W0:Y:S01]  /*13520*/  S2R R6, SR_TID.X ;  /* 0x0000000000067919 */ /* 0x000e220000002100 */
[----:B------:R-:W2:Y:S01]  /*13530*/  LDL.LU R9, [R1+0x28] ;  /* 0x0000280001097983 */ /* 0x000ea20000300800 */
[----:B0-----:R-:W-:-:S04]  /*13540*/  LOP3.LUT R6, R6, 0x7f, RZ, 0xc0, !PT ;  /* 0x0000007f06067812 */ /* 0x001fc800078ec0ff */
[----:B------:R-:W-:Y:S02]  /*13550*/  SHF.R.U32.HI R8, RZ, 0x3, R6 ;  /* 0x00000003ff087819 */ /* 0x000fe40000011606 */
[----:B------:R-:W3:Y:S01]  /*13560*/  LDL.LU R6, [R1+0x2c] ;  /* 0x00002c0001067983 */ /* 0x000ee20000300800 */
[----:B------:R-:W0:Y:S01]  /*13570*/  S2R R11, SR_TID.X ;  /* 0x00000000000b7919 */ /* 0x000e220000002100 */
[----:B------:R-:W-:Y:S01]  /*13580*/  ULDC.64 UR4, c[0x0][0x208] ;  /* 0x0000820000047ab9 */ /* 0x000fe20000000a00 */
[----:B0-----:R-:W-:-:S05]  /*13590*/  IMAD.SHL.U32 R11, R11, 0x8, RZ ;  /* 0x000000080b0b7824 */ /* 0x001fca00078e00ff */
[----:B------:R-:W-:Y:S01]  /*135a0*/  LOP3.LUT R11, R11, 0x38, RZ, 0xc0, !PT ;  /* 0x000000380b0b7812 */ /* 0x000fe200078ec0ff */
[----:B--2---:R-:W-:-:S04]  /*135b0*/  IMAD.IADD R0, R8, 0x1, R9 ;  /* 0x0000000108007824 */ /* 0x004fc800078e0209 */
[----:B------:R-:W-:Y:S01]  /*135c0*/  VIADD R5, R0, 0x10 ;  /* 0x0000001000057836 */ /* 0x000fe20000000000 */
[----:B------:R-:W-:Y:S01]  /*135d0*/  SHFL.IDX PT, R9, R3, 0x1, 0x181f ;  /* 0x00381f0003097f89 */ /* 0x000fe200000e0000 */
[----:B---3--:R-:W-:-:S03]  /*135e0*/  IMAD R2, R6, R7, RZ ;  /* 0x0000000706027224 */ /* 0x008fc600078e02ff */
[----:B------:R-:W0:Y:S04]  /*135f0*/  SHFL.IDX PT, R7, R4, RZ, 0x181f ;  /* 0x00181fff04077589 */ /* 0x000e2800000e0000 */
[----:B------:R-:W1:Y:S01]  /*13600*/  SHFL.IDX PT, R6, R3, RZ, 0x181f ;  /* 0x00181fff03067589 */ /* 0x000e6200000e0000 */
[-C--:B------:R-:W-:Y:S02]  /*13610*/  ISETP.GE.AND P4, PT, R0, R2.reuse, PT ;  /* 0x000000020000720c */ /* 0x080fe40003f86270 */
[----:B------:R-:W-:Y:S02]  /*13620*/  ISETP.GE.AND P3, PT, R5, R2, PT ;  /* 0x000000020500720c */ /* 0x000fe40003f66270 */
[----:B------:R-:W2:Y:S09]  /*13630*/  SHFL.IDX PT, R5, R4, 0x1, 0x181f ;  /* 0x00381f0004057f89 */ /* 0x000eb200000e0000 */
[----:B0-----:R-:W-:-:S05]  /*13640*/  @!P4 LEA R7, P5, R11, R7, 0x1 ;  /* 0x000000070b07c211 */ /* 0x001fca00078a08ff */
[----:B-1----:R-:W-:-:S05]  /*13650*/  @!P4 IMAD.X R6, RZ, RZ, R6, P5 ;  /* 0x000000ffff06c224 */ /* 0x002fca00028e0606 */
[----:B------:R-:W-:-:S04]  /*13660*/  @!P4 LOP3.LUT R7, R7, R6, RZ, 0x3c, !PT ;  /* 0x000000060707c212 */ /* 0x000fc800078e3cff */
[----:B------:R-:W-:Y:S02]  /*13670*/  @!P4 LOP3.LUT R6, R7, R6, RZ, 0x3c, !PT ;  /* 0x000000060706c212 */ /* 0x000fe400078e3cff */
[----:B--2---:R-:W-:Y:S02]  /*13680*/  @!P3 LEA R8, P5, R11, R5, 0x1 ;  /* 0x000000050b08b211 */ /* 0x004fe400078a08ff */
        /* <DEDUP_REMOVED lines=62> */
[----:B------:R0:W1:Y:S04]  /*13a70*/  SHFL.IDX PT, R5, R3, 0x7, 0x181f ;  /* 0x00f81f0003057f89 */ /* 0x00006800000e0000 */
[----:B------:R0:W-:Y:S04]  /*13a80*/  @!P4 LDGSTS.E.BYPASS.LTC128B.128 [R10+0xf400], desc[UR4][R6.64], !P2 ;  /* 0x0f400000060acfae */ /* 0x0001e8000d101d44 */
[----:B------:R0:W-:Y:S04]  /*13a90*/  @!P4 LDGSTS.E.BYPASS.LTC128B.128 [R10+0x13400], desc[UR4][R6.64+0x80], !P1 ;  /* 0x13400080060acfae */ /* 0x0001e8000c901d44 */
[----:B------:R0:W-:Y:S04]  /*13aa0*/  @!P4 LDGSTS.E.BYPASS.LTC128B.128 [R10+0x17400], desc[UR4][R6.64+0x100], !P0 ;  /* 0x17400100060acfae */ /* 0x0001e8000c101d44 */
[----:B------:R0:W2:Y:S02]  /*13ab0*/  SHFL.IDX PT, R3, R4, 0x7, 0x181f ;  /* 0x00f81f0004037f89 */ /* 0x0000a400000e0000 */
.L_x_1389:
[----:B------:R-:W-:Y:S01]  /*13ac0*/  VIADD R0, R0, 0x70 ;  /* 0x0000007000007836 */ /* 0x000fe20000000000 */
[----:B------:R-:W-:Y:S04]  /*13ad0*/  BSSY B0, `(.L_x_1271) ;  /* 0x000000f000007945 */ /* 0x000fe80003800000 */
[----:B------:R-:W-:-:S13]  /*13ae0*/  ISETP.GE.AND P3, PT, R0, R2, PT ;  /* 0x000000020000720c */ /* 0x000fda0003f66270 */
[----:B------:R-:W-:Y:S05]  /*13af0*/  @P3 BRA `(.L_x_1272) ;  /* 0x0000000000303947 */ /* 0x000fea0003800000 */
[----:B0-----:R-:W0:Y:S01]  /*13b00*/  S2R R4, SR_TID.X ;  /* 0x0000000000047919 */ /* 0x001e220000002100 */
[----:B------:R-:W-:Y:S01]  /*13b10*/  ULDC.64 UR4, c[0x0][0x208] ;  /* 0x0000820000047ab9 */ /* 0x000fe20000000a00 */
[----:B0-----:R-:W-:-:S05]  /*13b20*/  IMAD.SHL.U32 R4, R4, 0x8, RZ ;  /* 0x0000000804047824 */ /* 0x001fca00078e00ff */
[----:B------:R-:W-:-:S04]  /*13b30*/  LOP3.LUT R4, R4, 0x38, RZ, 0xc0, !PT ;  /* 0x0000003804047812 */ /* 0x000fc800078ec0ff */
[----:B--2---:R-:W-:-:S05]  /*13b40*/  LEA R2, P3, R4, R3, 0x1 ;  /* 0x0000000304027211 */ /* 0x004fca00078608ff */
[----:B-1----:R-:W-:-:S05]  /*13b50*/  IMAD.X R3, RZ, RZ, R5, P3 ;  /* 0x000000ffff037224 */ /* 0x002fca00018e0605 */
[----:B------:R-:W-:Y:S01]  /*13b60*/  @!PT LDS RZ, [RZ] ;  /* 0x00000000fffff984 */ /* 0x000fe20000000800 */
[----:B------:R-:W-:Y:S01]  /*13b70*/  @!PT LDS RZ, [RZ] ;  /* 0x00000000fffff984 */ /* 0x000fe20000000800 */
[----:B------:R-:W-:Y:S01]  /*13b80*/  @!PT LDS RZ, [RZ] ;  /* 0x00000000fffff984 */ /* 0x000fe20000000800 */
[----:B------:R3:W-:Y:S04]  /*13b90*/  LDGSTS.E.BYPASS.LTC128B.128 [R10+0xfc00], desc[UR4][R2.64], !P2 ;  /* 0x0fc00000020a7fae */ /* 0x0007e8000d101d44 */
[----:B------:R3:W-:Y:S04]  /*13ba0*/  LDGSTS.E.BYPASS.LTC128B.128 [R10+0x13c00], desc[UR4][R2.64+0x80], !P1 ;  /* 0x13c00080020a7fae */ /* 0x0007e8000c901d44 */
[----:B------:R3:W-:Y:S02]  /*13bb0*/  LDGSTS.E.BYPASS.LTC128B.128 [R10+0x17c00], desc[UR4][R2.64+0x100], !P0 ;  /* 0x17c00100020a7fae */ /* 0x0007e4000c101d44 */
.L_x_1272:
[----:B------:R-:W-:Y:S05]  /*13bc0*/  BSYNC B0 ;  /* 0x0000000000007941 */ /* 0x000fea0003800000 */
.L_x_1271:
[----:B------:R-:W-:Y:S01]  /*13bd0*/  NOP ;  /* 0x0000000000007918 */ /* 0x000fe20000000000 */
[----:B------:R-:W-:Y:S01]  /*13be0*/  PLOP3.LUT P0, PT, PT, PT, PT, 0x80, 0x0 ;  /* 0x000000000000781c */ /* 0x000fe20003f0f070 */
[----:B0-----:R-:W-:-:S12]  /*13bf0*/  VIADD R6, R18, 0x2a800 ;  /* 0x0002a80012067836 */ /* 0x001fd80000000000 */
.L_x_1273:
[----:B------:R-:W-:Y:S02]  /*13c00*/  PLOP3.LUT P1, PT, P1, P0, PT, 0xa2, 0x0 ;  /* 0x000000000000781c */ /* 0x000fe40000f21472 */
[----:B------:R-:W-:-:S08]  /*13c10*/  @P0 R2UR P1, UR4, R18 ;  /* 0x00000000120402ca */ /* 0x000fd00000020000 */
[----:B------:R-:W-:-:S05]  /*13c20*/  @P0 PLOP3.LUT P0, PT, P1, PT, PT, 0x80, 0x0 ;  /* 0x000000000000081c */ /* 0x000fca0000f0f070 */
[----:B------:R-:W-:Y:S01]  /*13c30*/  @!P1 SYNCS.ARRIVE.TRANS64.RED.A0T1 RZ, [UR4+0x2a800], RZ ;  /* 0x02a800ffffff99a7 */ /* 0x000fe20008200404 */
[----:B------:R-:W-:Y:S07]  /*13c40*/  @!P1 ARRIVES.LDGSTSBAR.64.TRANSCNT [UR4+0x2a800] ;  /* 0x02a80000ff0099b0 */ /* 0x000fee0008000a84 */
[----:B------:R-:W-:Y:S05]  /*13c50*/  @P0 BRA.U.ANY `(.L_x_1273) ;  /* 0xfffffffd00e80947 */ /* 0x000fea000393ffff */
[----:B---3--:R-:W3:Y:S02]  /*13c60*/  LDL.LU R2, [R1+0x50] ;  /* 0x0000500001027983 */ /* 0x008ee40000300800 */
[----:B---3--:R-:W-:-:S05]  /*13c70*/  VIADD R2, R2, 0x1 ;  /* 0x0000000102027836 */ /* 0x008fca0000000000 */
        /* <DEDUP_REMOVED lines=8> */
[----:B------:R-:W3:Y:S03]  /*13d00*/  SYNCS.PHASECHK.TRANS64.TRYWAIT P0, [R18+URZ+0x2a820], R0 ;  /* 0x02a82000120075a7 */ /* 0x000ee6000800017f */
[----:B0--3--:R-:W-:Y:S05]  /*13d10*/  @!P0 BRA `(.L_x_1275) ;  /* 0x0000004c00908947 */ /* 0x009fea0003800000 */
.L_x_1390:
[----:B------:R-:W-:Y:S05]  /*13d20*/  BSYNC B0 ;  /* 0x0000000000007941 */ /* 0x000fea0003800000 */
.L_x_1274:
[----:B------:R-:W0:Y:S04]  /*13d30*/  LDL R2, [R1+0x3c] ;  /* 0x00003c0001027983 */ /* 0x000e280000100800 */
[----:B------:R-:W3:Y:S01]  /*13d40*/  LDL R4, [R1+0x24] ;  /* 0x0000240001047983 */ /* 0x000ee20000100800 */
[----:B------:R-:W-:Y:S01]  /*13d50*/  BSSY B0, `(.L_x_1276) ;  /* 0x000021b000007945 */ /* 0x000fe20003800000 */
[----:B0-----:R-:W-:-:S05]  /*13d60*/  VIADD R0, R2, 0xfffffffe ;  /* 0xfffffffe02007836 */ /* 0x001fca0000000000 */
[----:B---3--:R-:W-:-:S13]  /*13d70*/  ISETP.GE.AND P0, PT, R0, R4, PT ;  /* 0x000000040000720c */ /* 0x008fda0003f06270 */
[----:B------:R-:W-:Y:S05]  /*13d80*/  @!P0 BRA `(.L_x_1277) ;  /* 0x00000020005c8947 */ /* 0x000fea0003800000 */
[----:B------:R-:W3:Y:S04]  /*13d90*/  LDL.LU R2, [R1+0x40] ;  /* 0x0000400001027983 */ /* 0x000ee80000300800 */
[----:B------:R-:W4:Y:S04]  /*13da0*/  LDL.LU R8, [R1+0x38] ;  /* 0x0000380001087983 */ /* 0x000f280000300800 */
[----:B--2---:R-:W2:Y:S04]  /*13db0*/  LDL.LU R3, [R1+0x54] ;  /* 0x0000540001037983 */ /* 0x004ea80000300800 */
[----:B------:R-:W5:Y:S04]  /*13dc0*/  LDL.LU R7, [R1+0x34] ;  /* 0x0000340001077983 */ /* 0x000f680000300800 */
[----:B-1----:R-:W5:Y:S01]  /*13dd0*/  LDL.LU R5, [R1+0x58] ;  /* 0x0000580001057983 */ /* 0x002f620000300800 */
[----:B------:R-:W-:Y:S01]  /*13de0*/  LOP3.LUT R11, RZ, R4, RZ, 0x33, !PT ;  /* 0x00000004ff0b7212 */ /* 0x000fe200078e33ff */
[----:B------:R-:W-:Y:S01]  /*13df0*/  BSSY B2, `(.L_x_1278) ;  /* 0x00000ba000027945 */ /* 0x000fe20003800000 */
[----:B---3--:R-:W-:-:S04]  /*13e00*/  VIADD R2, R2, 0x1 ;  /* 0x0000000102027836 */ /* 0x008fc80000000000 */
[----:B----4-:R-:W-:Y:S01]  /*13e10*/  IMAD R2, R2, R8, RZ ;  /* 0x0000000802027224 */ /* 0x010fe200078e02ff */
[----:B--2---:R-:W-:-:S04]  /*13e20*/  LOP3.LUT R3, RZ, R3, RZ, 0x33, !PT ;  /* 0x00000003ff037212 */ /* 0x004fc800078e33ff */
[----:B------:R-:W-:-:S04]  /*13e30*/  LOP3.LUT R2, RZ, R2, RZ, 0x33, !PT ;  /* 0x00000002ff027212 */ /* 0x000fc800078e33ff */
[----:B-----5:R-:W-:Y:S02]  /*13e40*/  VIADDMNMX R2, R2, -R7, R3, !PT ;  /* 0x8000000702027246 */ /* 0x020fe40007800103 */
[----:B------:R-:W-:-:S04]  /*13e50*/  LOP3.LUT R8, RZ, R5, RZ, 0x33, !PT ;  /* 0x00000005ff087212 */ /* 0x000fc800078e33ff */
[----:B------:R-:W-:-:S04]  /*13e60*/  VIMNMX R8, R2, R8, !PT ;  /* 0x0000000802087248 */ /* 0x000fc80007fe0100 */
[----:B------:R-:W-:Y:S02]  /*13e70*/  VIADDMNMX R11, R8, 0x2, R11, !PT ;  /* 0x00000002080b7846 */ /* 0x000fe4000780010b */
[----:B------:R-:W-:-:S05]  /*13e80*/  LOP3.LUT R2, RZ, R8, RZ, 0x33, !PT ;  /* 0x00000008ff027212 */ /* 0x000fca00078e33ff */
        /* <DEDUP_REMOVED lines=37> */
[----:B------:R-:W-:-:S06]  /*140e0*/  LEA.HI.X R5, R2, UR5, R3, 0x2, P0 ;  /* 0x0000000502057c11 */ /* 0x000fcc00080f1403 */
[----:B------:R0:W5:Y:S03]  /*140f0*/  LDG.E R5, desc[UR8][R4.64] ;  /* 0x0000000804057981 */ /* 0x000166000c1e1900 */
.L_x_1282:
[----:B------:R-:W-:Y:S01]  /*14100*/  IMAD R3, R9, 0x8, R18 ;  /* 0x0000000809037824 */ /* 0x000fe200078e0212 */
[----:B------:R-:W-:Y:S01]  /*14110*/  SHF.L.U32 R2, R10, 0x1f, RZ ;  /* 0x0000001f0a027819 */ /* 0x000fe200000006ff */
[----:B------:R-:W-:Y:S03]  /*14120*/  BSSY B3, `(.L_x_1283) ;  /* 0x0000003000037945 */ /* 0x000fe60003800000 */
[----:B------:R-:W1:Y:S02]  /*14130*/  SYNCS.PHASECHK.TRANS64.TRYWAIT P0, [R3+URZ+0x2a840], R2 ;  /* 0x02a84002030075a7 */ /* 0x000e64000800017f */
[----:B-1----:R-:W-:Y:S05]  /*14140*/  @!P0 BRA `(.L_x_1284) ;  /* 0x0000004800988947 */ /* 0x002fea0003800000 */
.L_x_1391:
[----:B------:R-:W-:Y:S05]  /*14150*/  BSYNC B3 ;  /* 0x0000000000037941 */ /* 0x000fea0003800000 */
.L_x_1283:
        /* <DEDUP_REMOVED lines=12> */
.L_x_1286:
[----:B------:R-:W-:Y:S05]  /*14220*/  BSYNC B3 ;  /* 0x0000000000037941 */ /* 0x000fea0003800000 */
.L_x_1285:
        /* <DEDUP_REMOVED lines=12> */
.L_x_1287:
        /* <DEDUP_REMOVED lines=16> */
.L_x_1288:
        /* <DEDUP_REMOVED lines=15> */
.L_x_1289:
        /* <DEDUP_REMOVED lines=16> */
.L_x_1392:
[----:B------:R-:W-:Y:S05]  /*145e0*/  BSYNC B3 ;  /* 0x0000000000037941 */ /* 0x000fea0003800000 */
.L_x_1290:
        /* <DEDUP_REMOVED lines=12> */
.L_x_1293:
[----:B------:R-:W-:Y:S05]  /*146b0*/  BSYNC B3 ;  /* 0x0000000000037941 */ /* 0x000fea0003800000 */
.L_x_1292:
        /* <DEDUP_REMOVED lines=13> */
.L_x_1294:
        /* <DEDUP_REMOVED lines=15> */
.L_x_1295:
        /* <DEDUP_REMOVED lines=12> */
.L_x_1281:
[----:B------:R-:W-:Y:S05]  /*14940*/  BSYNC B1 ;  /* 0x0000000000017941 */ /* 0x000fea0003800000 */
.L_x_1280:
[----:B0-----:R-:W2:Y:S01]  /*14950*/  LDL.LU R0, [R1+0x3c] ;  /* 0x00003c0001007983 */ /* 0x001ea20000300800 */
[----:B------:R-:W-:-:S03]  /*14960*/  IMAD.MOV.U32 R19, RZ, RZ, R9 ;  /* 0x000000ffff137224 */ /* 0x000fc600078e0009 */
[----:B------:R0:W-:Y:S02]  /*14970*/  STL [R1+0x10], R10 ;  /* 0x0000100a01007387 */ /* 0x0001e40000100800 */
[----:B0-2---:R-:W-:-:S07]  /*14980*/  VIADD R0, R0, 0xfffffffd ;  /* 0xfffffffd00007836 */ /* 0x005fce0000000000 */
.L_x_1279:
[----:B------:R-:W-:Y:S05]  /*14990*/  BSYNC B2 ;  /* 0x0000000000027941 */ /* 0x000fea0003800000 */
.L_x_1278:
[----:B------:R-:W-:-:S05]  /*149a0*/  VIADD R11, R11, 0xfffffffe ;  /* 0xfffffffe0b0b7836 */ /* 0x000fca0000000000 */
[----:B------:R-:W-:-:S13]  /*149b0*/  ISETP.NE.AND P0, PT, R11, R8, PT ;  /* 0x000000080b00720c */ /* 0x000fda0003f05270 */
[----:B------:R-:W-:Y:S05]  /*149c0*/  @!P0 BRA `(.L_x_1277) ;  /* 0x00000014004c8947 */ /* 0x000fea0003800000 */
[----:B------:R-:W-:-:S07]  /*149d0*/  IMAD.MOV.U32 R9, RZ, RZ, R17 ;  /* 0x000000ffff097224 */ /* 0x000fce00078e0011 */
.L_x_1328:
        /* <DEDUP_REMOVED lines=36> */
.L_x_1298:
[----:B------:R-:W-:Y:S01]  /*14c20*/  IMAD R3, R4, 0x8, R18 ;  /* 0x0000000804037824 */ /* 0x000fe200078e0212 */
[----:B------:R-:W-:Y:S01]  /*14c30*/  SHF.L.U32 R2, R5, 0x1f, RZ ;  /* 0x0000001f05027819 */ /* 0x000fe200000006ff */
[----:B------:R-:W-:Y:S03]  /*14c40*/  BSSY B2, `(.L_x_1299) ;  /* 0x0000003000027945 */ /* 0x000fe60003800000 */
[----:B------:R-:W1:Y:S02]  /*14c50*/  SYNCS.PHASECHK.TRANS64.TRYWAIT P0, [R3+URZ+0x2a840], R2 ;  /* 0x02a84002030075a7 */ /* 0x000e64000800017f */
[----:B-1----:R-:W-:Y:S05]  /*14c60*/  @!P0 BRA `(.L_x_1300) ;  /* 0x0000003c00f88947 */ /* 0x002fea0003800000 */
.L_x_1393:
[----:B------:R-:W-:Y:S05]  /*14c70*/  BSYNC B2 ;  /* 0x0000000000027941 */ /* 0x000fea0003800000 */
.L_x_1299:
        /* <DEDUP_REMOVED lines=12> */
.L_x_1302:
[----:B------:R-:W-:Y:S05]  /*14d40*/  BSYNC B2 ;  /* 0x0000000000027941 */ /* 0x000fea0003800000 */
.L_x_1301:
        /* <DEDUP_REMOVED lines=12> */
.L_x_1303:
        /* <DEDUP_REMOVED lines=16> */
.L_x_1304:
        /* <DEDUP_REMOVED lines=15> */
.L_x_1305:
        /* <DEDUP_REMOVED lines=16> */
.L_x_1394:
[----:B------:R-:W-:Y:S05]  /*15100*/  BSYNC B2 ;  /* 0x0000000000027941 */ /* 0x000fea0003800000 */
.L_x_1306:
        /* <DEDUP_REMOVED lines=11> */
.L_x_1309:
[----:B------:R-:W-:Y:S05]  /*151c0*/  BSYNC B2 ;  /* 0x0000000000027941 */ /* 0x000fea0003800000 */
.L_x_1308:
        /* <DEDUP_REMOVED lines=12> */
.L_x_1310:
        /* <DEDUP_REMOVED lines=15> */
.L_x_1311:
        /* <DEDUP_REMOVED lines=12> */
.L_x_1297:
[----:B------:R-:W-:Y:S05]  /*15440*/  BSYNC B1 ;  /* 0x0000000000017941 */ /* 0x000fea0003800000 */
.L_x_1296:
        /* <DEDUP_REMOVED lines=20> */
[----:B------:R-:W-:Y:S01]  /*15590*/  ULDC.64 UR8, c[0x0][0x208] ;  /* 0x0000820000087ab9 */ /* 0x000fe20000000a00 */
        /* <DEDUP_REMOVED lines=15> */
.L_x_1314:
[----:B------:R-:W-:Y:S01]  /*15690*/  IMAD R2, R19, 0x8, R18 ;  /* 0x0000000813027824 */ /* 0x000fe200078e0212 */
[----:B------:R-:W-:Y:S01]  /*156a0*/  SHF.L.U32 R3, R12, 0x1f, RZ ;  /* 0x0000001f0c037819 */ /* 0x000fe200000006ff */
[----:B------:R-:W-:Y:S03]  /*156b0*/  BSSY B2, `(.L_x_1315) ;  /* 0x0000003000027945 */ /* 0x000fe60003800000 */
[----:B------:R-:W2:Y:S02]  /*156c0*/  SYNCS.PHASECHK.TRANS64.TRYWAIT P0, [R2+URZ+0x2a840], R3 ;  /* 0x02a84003020075a7 */ /* 0x000ea4000800017f */
[----:B--2---:R-:W-:Y:S05]  /*156d0*/  @!P0 BRA `(.L_x_1316) ;  /* 0x0000003400848947 */ /* 0x004fea0003800000 */
.L_x_1395:
[----:B------:R-:W-:Y:S05]  /*156e0*/  BSYNC B2 ;  /* 0x0000000000027941 */ /* 0x000fea0003800000 */
.L_x_1315:
        /* <DEDUP_REMOVED lines=12> */
.L_x_1318:
[----:B------:R-:W-:Y:S05]  /*157b0*/  BSYNC B2 ;  /* 0x0000000000027941 */ /* 0x000fea0003800000 */
.L_x_1317:
        /* <DEDUP_REMOVED lines=13> */
.L_x_1319:
        /* <DEDUP_REMOVED lines=16> */
.L_x_1320:
        /* <DEDUP_REMOVED lines=15> */
.L_x_1321:
        /* <DEDUP_REMOVED lines=15> */
.L_x_1396:
[----:B------:R-:W-:Y:S05]  /*15b70*/  BSYNC B2 ;  /* 0x0000000000027941 */ /* 0x000fea0003800000 */
.L_x_1322:
        /* <DEDUP_REMOVED lines=11> */
.L_x_1325:
[----:B------:R-:W-:Y:S05]  /*15c30*/  BSYNC B2 ;  /* 0x0000000000027941 */ /* 0x000fea0003800000 */
.L_x_1324:
        /* <DEDUP_REMOVED lines=12> */
.L_x_1326:
        /* <DEDUP_REMOVED lines=15> */
.L_x_1327:
        /* <DEDUP_REMOVED lines=12> */
.L_x_1313:
[----:B------:R-:W-:Y:S05]  /*15eb0*/  BSYNC B1 ;  /* 0x0000000000017941 */ /* 0x000fea0003800000 */
.L_x_1312:
[----:B------:R-:W2:Y:S01]  /*15ec0*/  LDL R2, [R1+0x24] ;  /* 0x0000240001027983 */ /* 0x000ea20000100800 */
[----:B------:R-:W-:Y:S01]  /*15ed0*/  VIADD R0, R0, 0xfffffffe ;  /* 0xfffffffe00007836 */ /* 0x000fe20000000000 */
[----:B--2---:R-:W-:-:S13]  /*15ee0*/  ISETP.GT.AND P0, PT, R7, R2, PT ;  /* 0x000000020700720c */ /* 0x004fda0003f04270 */
[----:B------:R-:W-:Y:S05]  /*15ef0*/  @P0 BRA `(.L_x_1328) ;  /* 0xffffffe800b80947 */ /* 0x000fea000383ffff */
.L_x_1277:
[----:B------:R-:W-:Y:S05]  /*15f00*/  BSYNC B0 ;  /* 0x0000000000007941 */ /* 0x000fea0003800000 */
.L_x_1276:
[----:B--2---:R-:W2:Y:S01]  /*15f10*/  S2R R3, SR_TID.X ;  /* 0x0000000000037919 */ /* 0x004ea20000002100 */
[----:B------:R-:W-:Y:S01]  /*15f20*/  BSSY B0, `(.L_x_1329) ;  /* 0x0000012000007945 */ /* 0x000fe20003800000 */
[----:B--2---:R-:W-:-:S04]  /*15f30*/  LOP3.LUT R3, R3, 0x7f, RZ, 0xc0, !PT ;  /* 0x0000007f03037812 */ /* 0x004fc800078ec0ff */
[----:B------:R-:W-:-:S13]  /*15f40*/  ISETP.NE.AND P0, PT, R3, RZ, PT ;  /* 0x000000ff0300720c */ /* 0x000fda0003f05270 */
[----:B------:R-:W-:Y:S05]  /*15f50*/  @P0 BRA `(.L_x_1330) ;  /* 0x0000000000380947 */ /* 0x000fea0003800000 */
[----:B------:R-:W2:Y:S01]  /*15f60*/  S2R R2, SR_LANEID ;  /* 0x0000000000027919 */ /* 0x000ea20000000000 */
[----:B------:R-:W-:Y:S01]  /*15f70*/  VOTEU.ANY UR4, UPT, PT ;  /* 0x0000000000047886 */ /* 0x000fe200038e0100 */
[----:B-1----:R-:W1:Y:S01]  /*15f80*/  LDC.64 R4, c[0x0][0xc60] ;  /* 0x00031800ff047b82 */ /* 0x002e620000000a00 */
[----:B------:R-:W2:Y:S01]  /*15f90*/  FLO.U32 R0, UR4 ;  /* 0x0000000400007d00 */ /* 0x000ea200080e0000 */
[----:B------:R-:W-:Y:S01]  /*15fa0*/  ULDC.64 UR6, c[0x0][0x208] ;  /* 0x0000820000067ab9 */ /* 0x000fe20000000a00 */
[----:B--2---:R-:W-:-:S06]  /*15fb0*/  ISETP.EQ.U32.AND P0, PT, R0, R2, PT ;  /* 0x000000020000720c */ /* 0x004fcc0003f02070 */
[----:B------:R-:W1:Y:S07]  /*15fc0*/  POPC R2, UR4 ;  /* 0x0000000400027d09 */ /* 0x000e6e0008000000 */
[----:B-1----:R-:W2:Y:S04]  /*15fd0*/  @P0 ATOMG.E.ADD.STRONG.GPU PT, R2, desc[UR6][R4.64], R2 ;  /* 0x00000002040209a8 */ /* 0x002ea800081ee1c6 */
[----:B--2---:R1:W2:Y:S02]  /*15fe0*/  SHFL.IDX PT, R2, R2, R0, 0x1f ;  /* 0x00001f0002027589 */ /* 0x0042a400000e0000 */
[----:B-1----:R-:W1:Y:S02]  /*15ff0*/  S2R R0, SR_LTMASK ;  /* 0x0000000000007919 */ /* 0x002e640000003900 */
[----:B-1----:R-:W-:-:S06]  /*16000*/  LOP3.LUT R0, R0, UR4, RZ, 0xc0, !PT ;  /* 0x0000000400007c12 */ /* 0x002fcc000f8ec0ff */
[----:B------:R-:W2:Y:S02]  /*16010*/  POPC R0, R0 ;  /* 0x0000000000007309 */ /* 0x000ea40000000000 */
[----:B--2---:R-:W-:-:S05]  /*16020*/  IADD3 R0, R2, UR38, R0 ;  /* 0x0000002602007c10 */ /* 0x004fca000fffe000 */
[----:B------:R2:W-:Y:S02]  /*16030*/  STL [R1], R0 ;  /* 0x0000000001007387 */ /* 0x0005e40000100800 */
.L_x_1330:
[----:B------:R-:W-:Y:S05]  /*16040*/  BSYNC B0 ;  /* 0x0000000000007941 */ /* 0x000fea0003800000 */
.L_x_1329:
[----:B--2---:R-:W2:Y:S01]  /*16050*/  LDL R0, [R1+0x18] ;  /* 0x0000180001007983 */ /* 0x004ea20000100800 */
[----:B------:R-:W-:Y:S01]  /*16060*/  BSSY B0, `(.L_x_1331) ;  /* 0x000003a000007945 */ /* 0x000fe20003800000 */
[----:B--2---:R-:W-:-:S13]  /*16070*/  LOP3.LUT P0, RZ, R0, 0x1, RZ, 0xc0, !PT ;  /* 0x0000000100ff7812 */ /* 0x004fda000780c0ff */
[----:B------:R-:W-:Y:S05]  /*16080*/  @!P0 BRA `(.L_x_1332) ;  /* 0x0000000000dc8947 */ /* 0x000fea0003800000 */
[----:B------:R-:W2:Y:S01]  /*16090*/  LDL R2, [R1+0x10] ;  /* 0x0000100001027983 */ /* 0x000ea20000100800 */
[----:B------:R-:W-:Y:S01]  /*160a0*/  IMAD R0, R19, 0x8, R18 ;  /* 0x0000000813007824 */ /* 0x000fe200078e0212 */
[----:B------:R-:W-:Y:S01]  /*160b0*/  BSSY B1, `(.L_x_1333) ;  /* 0x0000005000017945 */ /* 0x000fe20003800000 */
[----:B------:R-:W-:Y:S02]  /*160c0*/  ISETP.NE.AND P1, PT, R3, RZ, PT ;  /* 0x000000ff0300720c */ /* 0x000fe40003f25270 */
[----:B--2---:R-:W-:-:S04]  /*160d0*/  SHF.L.U32 R2, R2, 0x1f, RZ ;  /* 0x0000001f02027819 */ /* 0x004fc800000006ff */
[----:B------:R-:W2:Y:S02]  /*160e0*/  SYNCS.PHASECHK.TRANS64.TRYWAIT P0, [R0+URZ+0x2a860], R2 ;  /* 0x02a86002000075a7 */ /* 0x000ea4000800017f */
[----:B--2---:R-:W-:Y:S05]  /*160f0*/  @!P0 BRA `(.L_x_1334) ;  /* 0x0000002c00248947 */ /* 0x004fea0003800000 */
.L_x_1397:
[----:B------:R-:W-:Y:S05]  /*16100*/  BSYNC B1 ;  /* 0x0000000000017941 */ /* 0x000fea0003800000 */
.L_x_1333:
[----:B------:R-:W-:Y:S04]  /*16110*/  BSSY B1, `(.L_x_1335) ;  /* 0x0000009000017945 */ /* 0x000fe80003800000 */
        /* <DEDUP_REMOVED lines=8> */
.L_x_1336:
[----:B------:R-:W-:Y:S05]  /*161a0*/  BSYNC B1 ;  /* 0x0000000000017941 */ /* 0x000fea0003800000 */
.L_x_1335:
[----:B------:R-:W3:Y:S04]  /*161b0*/  LDL.LU R3, [R1+0x14] ;  /* 0x0000140001037983 */ /* 0x000ee80000300800 */
[----:B--2---:R-:W3:Y:S01]  /*161c0*/  LDL.LU R2, [R1+0x4] ;  /* 0x0000040001027983 */ /* 0x004ee20000300800 */
[----:B------:R-:W-:Y:S01]  /*161d0*/  UIADD3 UR4, UP0, UR36, 0x470, URZ ;  /* 0x0000047024047890 */ /* 0x000fe2000ff1e03f */
[----:B------:R-:W-:Y:S01]  /*161e0*/  PLOP3.LUT P0, PT, PT, PT, PT, 0x80, 0x0 ;  /* 0x000000000000781c */ /* 0x000fe20003f0f070 */
[----:B------:R-:W-:Y:S01]  /*161f0*/  VIADD R0, R0, 0x2a850 ;  /* 0x0002a85000007836 */ /* 0x000fe20000000000 */
[----:B------:R-:W-:Y:S01]  /*16200*/  UMOV UR6, 0x0 ;  /* 0x0000000000067882 */ /* 0x000fe20000000000 */
[----:B------:R-:W-:Y:S01]  /*16210*/  UIADD3.X UR5, URZ, UR37, URZ, UP0, !UPT ;  /* 0x000000253f057290 */ /* 0x000fe200087fe43f */
[----:B------:R-:W-:Y:S01]  /*16220*/  UMOV UR7, 0x14f00000 ;  /* 0x14f0000000077882 */ /* 0x000fe20000000000 */
[----:B------:R-:W-:Y:S01]  /*16230*/  UMOV UR10, URZ ;  /* 0x0000003f000a7c82 */ /* 0x000fe20008000000 */
[----:B---3--:R-:W-:-:S02]  /*16240*/  IMAD R3, R2, 0x60, R3 ;  /* 0x0000006002037824 */ /* 0x008fc400078e0203 */
[----:B------:R-:W-:-:S04]  /*16250*/  IMAD R2, R19, 0x6000, R18 ;  /* 0x0000600013027824 */ /* 0x000fc800078e0212 */
[----:B------:R-:W-:-:S07]  /*16260*/  VIADD R4, R2, 0x400 ;  /* 0x0000040002047836 */ /* 0x000fce0000000000 */
.L_x_1337:
        /* <DEDUP_REMOVED lines=10> */
[----:B------:R-:W-:Y:S01]  /*16310*/  PLOP3.LUT P0, PT, PT, PT, PT, 0x80, 0x0 ;  /* 0x000000000000781c */ /* 0x000fe20003f0f070 */
[----:B------:R-:W-:Y:S01]  /*16320*/  VIADD R2, R2, 0x3400 ;  /* 0x0000340002027836 */ /* 0x000fe20000000000 */
[----:B------:R-:W-:Y:S01]  /*16330*/  UMOV UR6, 0x0 ;  /* 0x0000000000067882 */ /* 0x000fe20000000000 */
[----:B------:R-:W-:Y:S01]  /*16340*/  UMOV UR7, 0x14f00000 ;  /* 0x14f0000000077882 */ /* 0x000fe20000000000 */
[----:B------:R-:W-:-:S09]  /*16350*/  UMOV UR10, 0x40 ;  /* 0x00000040000a7882 */ /* 0x000fd20000000000 */
.L_x_1338:
        /* <DEDUP_REMOVED lines=10> */
.L_x_1332:
[----:B------:R-:W-:Y:S05]  /*16400*/  BSYNC B0 ;  /* 0x0000000000007941 */ /* 0x000fea0003800000 */
.L_x_1331:
[----:B------:R-:W2:Y:S01]  /*16410*/  LDL.LU R4, [R1+0x10] ;  /* 0x0000100001047983 */ /* 0x000ea20000300800 */
[----:B------:R-:W-:-:S05]  /*16420*/  VIADD R19, R19, 0x1 ;  /* 0x0000000113137836 */ /* 0x000fca0000000000 */
[----:B------:R-:W-:-:S04]  /*16430*/  ISETP.NE.AND P0, PT, R19, 0x2, PT ;  /* 0x000000021300780c */ /* 0x000fc80003f05270 */
[----:B------:R-:W-:Y:S02]  /*16440*/  SEL R0, RZ, 0x1, P0 ;  /* 0x00000001ff007807 */ /* 0x000fe40000000000 */
[----:B------:R-:W-:Y:S02]  /*16450*/  SEL R19, R19, RZ, P0 ;  /* 0x000000ff13137207 */ /* 0x000fe40000000000 */
[----:B--2---:R-:W-:-:S05]  /*16460*/  LOP3.LUT R4, R4, R0, RZ, 0x3c, !PT ;  /* 0x0000000004047212 */ /* 0x004fca00078e3cff */
[----:B------:R2:W-:Y:S02]  /*16470*/  STL [R1+0x10], R4 ;  /* 0x0000100401007387 */ /* 0x0005e40000100800 */
.L_x_1256:
[----:B------:R-:W-:Y:S05]  /*16480*/  BSYNC B7 ;  /* 0x0000000000077941 */ /* 0x000fea0003800000 */
.L_x_1254:
        /* <DEDUP_REMOVED lines=9> */
[----:B012---:R-:W0:Y:S04]  /*16520*/  LDS.128 R4, [R18+0x2a8d0] ;  /* 0x02a8d00012047984 */ /* 0x007e280000000c00 */
[----:B0-----:R0:W-:Y:S04]  /*16530*/  STL.64 [R1], R4 ;  /* 0x0000000401007387 */ /* 0x0011e80000100a00 */
[----:B------:R0:W-:Y:S01]  /*16540*/  STL.64 [R1+0x8], R6 ;  /* 0x0000080601007387 */ /* 0x0001e20000100a00 */
[----:B------:R-:W-:Y:S06]  /*16550*/  BAR.ARV 0x4, 0x180 ;  /* 0x0106000000007b1d */ /* 0x000fec0000002000 */
[----:B------:R-:W-:Y:S05]  /*16560*/  BRA `(.L_x_1340) ;  /* 0x00000010003c7947 */ /* 0x000fea0003800000 */
.L_x_1339:
        /* <DEDUP_REMOVED lines=8> */
[----:B------:R-:W-:Y:S01]  /*165f0*/  ULDC.64 UR6, c[0x0][0x208] ;  /* 0x0000820000067ab9 */ /* 0x000fe20000000a00 */
        /* <DEDUP_REMOVED lines=11> */
[C---:B------:R-:W-:Y:S01]  /*166b0*/  ISETP.GE.U32.AND P3, PT, R16.reuse, 0x4, PT ;  /* 0x000000041000780c */ /* 0x040fe20003f66070 */
[----:B------:R-:W-:Y:S01]  /*166c0*/  SHFL.IDX PT, R0, R8, RZ, 0x1f ;  /* 0x00001fff08007589 */ /* 0x000fe200000e0000 */
[C---:B------:R-:W-:Y:S02]  /*166d0*/  ISETP.GE.U32.AND P4, PT, R16.reuse, 0x8, PT ;  /* 0x000000081000780c */ /* 0x040fe40003f86070 */
[----:B------:R-:W-:Y:S01]  /*166e0*/  ISETP.GE.U32.AND P5, PT, R16, 0x10, PT ;  /* 0x000000101000780c */ /* 0x000fe20003fa6070 */
[----:B--2---:R-:W-:Y:S01]  /*166f0*/  @!P1 IMAD.MOV.U32 R5, RZ, RZ, R6 ;  /* 0x000000ffff059224 */ /* 0x004fe200078e0006 */
[----:B------:R-:W-:-:S02]  /*16700*/  CS2R R6, SRZ ;  /* 0x0000000000067805 */ /* 0x000fc4000001ff00 */
[----:B---3--:R-:W-:Y:S01]  /*16710*/  @!P1 IMAD.MOV.U32 R7, RZ, RZ, R2 ;  /* 0x000000ffff079224 */ /* 0x008fe200078e0002 */
[----:B------:R-:W-:-:S03]  /*16720*/  ISETP.NE.AND P1, PT, R16, RZ, PT ;  /* 0x000000ff1000720c */ /* 0x000fc60003f25270 */
[----:B------:R-:W-:-:S05]  /*16730*/  IMAD R2, R7, R5, RZ ;  /* 0x0000000507027224 */ /* 0x000fca00078e02ff */
[----:B------:R-:W0:Y:S02]  /*16740*/  SHFL.UP PT, R3, R2, 0x1, RZ ;  /* 0x0420000002037989 */ /* 0x000e2400000e00ff */
[----:B0-----:R-:W-:-:S05]  /*16750*/  SEL R9, R3, RZ, P1 ;  /* 0x000000ff03097207 */ /* 0x001fca0000800000 */
[----:B------:R-:W-:Y:S02]  /*16760*/  IMAD.IADD R2, R2, 0x1, R9 ;  /* 0x0000000102027824 */ /* 0x000fe400078e0209 */
[----:B------:R-:W-:Y:S04]  /*16770*/  SHFL.IDX PT, R9, R8, 0x1, 0x1f ;  /* 0x00201f0008097f89 */ /* 0x000fe800000e0000 */
        /* <DEDUP_REMOVED lines=13> */
.L_x_1407:
[----:B------:R-:W-:Y:S02]  /*16850*/  ULDC UR4, c[0x0][0xc38] ;  /* 0x00030e0000047ab9 */ /* 0x000fe40000000800 */
[----:B------:R-:W-:-:S04]  /*16860*/  IMAD.U32 R8, RZ, RZ, UR4 ;  /* 0x00000004ff087e24 */ /* 0x000fc8000f8e00ff */
[----:B-1----:R-:W-:-:S04]  /*16870*/  IMAD R10, R10, R8, RZ ;  /* 0x000000080a0a7224 */ /* 0x002fc800078e02ff */
[----:B------:R-:W-:-:S05]  /*16880*/  IMAD.IADD R4, R9, 0x1, R10 ;  /* 0x0000000109047824 */ /* 0x000fca00078e020a */
[----:B------:R-:W-:-:S13]  /*16890*/  ISETP.GT.AND P6, PT, R4, R0, PT ;  /* 0x000000000400720c */ /* 0x000fda0003fc4270 */
[----:B------:R-:W-:Y:S05]  /*168a0*/  @P6 BRA `(.L_x_1342) ;  /* 0x0000000000b06947 */ /* 0x000fea0003800000 */
.L_x_1345:
[----:B------:R-:W2:Y:S01]  /*168b0*/  LDL.LU R3, [R1+0xc] ;  /* 0x00000c0001037983 */ /* 0x000ea20000300800 */
[----:B0-----:R-:W0:Y:S01]  /*168c0*/  LDC R2, c[0x0][0xc3c] ;  /* 0x00030f00ff027b82 */ /* 0x001e220000000800 */
[----:B--2---:R-:W-:-:S05]  /*168d0*/  VIADD R3, R3, 0x1f ;  /* 0x0000001f03037836 */ /* 0x004fca0000000000 */
[----:B0-----:R-:W-:-:S13]  /*168e0*/  ISETP.GE.AND P6, PT, R3, R2, PT ;  /* 0x000000020300720c */ /* 0x001fda0003fc6270 */
[----:B------:R-:W-:Y:S05]  /*168f0*/  @P6 BRA `(.L_x_1343) ;  /* 0x0000000800f06947 */ /* 0x000fea0003800000 */
[----:B------:R-:W0:Y:S01]  /*16900*/  S2R R5, SR_TID.X ;  /* 0x0000000000057919 */ /* 0x000e220000002100 */
[----:B------:R-:W-:Y:S01]  /*16910*/  ULDC.64 UR4, c[0x0][0x208] ;  /* 0x0000820000047ab9 */ /* 0x000fe20000000a00 */
[----:B------:R1:W-:Y:S01]  /*16920*/  STL [R1+0xc], R3 ;  /* 0x00000c0301007387 */ /* 0x0003e20000100800 */
[----:B0-----:R-:W-:-:S05]  /*16930*/  LOP3.LUT R5, R5, 0x1f, RZ, 0xc0, !PT ;  /* 0x0000001f05057812 */ /* 0x001fca00078ec0ff */
[----:B------:R-:W-:Y:S02]  /*16940*/  IMAD.IADD R7, R3, 0x1, R5 ;  /* 0x0000000103077824 */ /* 0x000fe400078e0205 */
[----:B------:R-:W-:-:S03]  /*16950*/  IMAD.MOV.U32 R5, RZ, RZ, RZ ;  /* 0x000000ffff057224 */ /* 0x000fc600078e00ff */
[----:B------:R-:W-:-:S13]  /*16960*/  ISETP.GE.OR P6, PT, R7, R2, !P0 ;  /* 0x000000020700720c */ /* 0x000fda00047c6670 */
[----:B-1----:R-:W0:Y:S02]  /*16970*/  @!P6 LDC.64 R2, c[0x0][0xc80] ;  /* 0x00032000ff02eb82 */ /* 0x002e240000000a00 */
[----:B0-----:R-:W-:-:S05]  /*16980*/  @!P6 IMAD.WIDE R2, R7, 0x4, R2 ;  /* 0x000000040702e825 */ /* 0x001fca00078e0202 */
[----:B------:R0:W2:Y:S02]  /*16990*/  @!P6 LDG.E R5, desc[UR4][R2.64] ;  /* 0x000000040205e981 */ /* 0x0000a4000c1e1900 */
[----:B0-----:R-:W0:Y:S02]  /*169a0*/  @!P6 LDC.64 R2, c[0x0][0xc78] ;  /* 0x00031e00ff02eb82 */ /* 0x001e240000000a00 */
[----:B0-----:R-:W-:-:S04]  /*169b0*/  @!P6 IMAD.WIDE R2, R7, 0x4, R2 ;  /* 0x000000040702e825 */ /* 0x001fc800078e0202 */
[----:B------:R-:W-:-:S06]  /*169c0*/  IMAD.MOV.U32 R7, RZ, RZ, RZ ;  /* 0x000000ffff077224 */ /* 0x000fcc00078e00ff */
[----:B------:R-:W2:Y:S01]  /*169d0*/  @!P6 LDG.E R7, desc[UR4][R2.64] ;  /* 0x000000040207e981 */ /* 0x000ea2000c1e1900 */
[----:B------:R-:W-:Y:S01]  /*169e0*/  UMOV UR4, 0xffffffff ;  /* 0xffffffff00047882 */ /* 0x000fe20000000000 */
[----:B--2---:R-:W-:Y:S02]  /*169f0*/  IMAD R2, R7, R5, RZ ;  /* 0x0000000507027224 */ /* 0x004fe400078e02ff */
[----:B------:R-:W-:Y:S05]  /*16a00*/  BRA.DIV UR4, `(.L_x_1344) ;  /* 0x0000002a04547947 */ /* 0x000fea000b800000 */
        /* <DEDUP_REMOVED lines=16> */
.L_x_1415:
[----:B------:R-:W-:Y:S02]  /*16b10*/  ULDC UR4, c[0x0][0xc38] ;  /* 0x00030e0000047ab9 */ /* 0x000fe40000000800 */
[----:B------:R-:W-:-:S04]  /*16b20*/  IMAD.U32 R8, RZ, RZ, UR4 ;  /* 0x00000004ff087e24 */ /* 0x000fc8000f8e00ff */
[----:B-1----:R-:W-:-:S04]  /*16b30*/  IMAD R10, R10, R8, RZ ;  /* 0x000000080a0a7224 */ /* 0x002fc800078e02ff */
[----:B------:R-:W-:-:S05]  /*16b40*/  IMAD.IADD R4, R10, 0x1, R4 ;  /* 0x000000010a047824 */ /* 0x000fca00078e0204 */
[----:B------:R-:W-:-:S13]  /*16b50*/  ISETP.GT.AND P6, PT, R4, R0, PT ;  /* 0x000000000400720c */ /* 0x000fda0003fc4270 */
[----:B------:R-:W-:Y:S05]  /*16b60*/  @!P6 BRA `(.L_x_1345) ;  /* 0xfffffffc0050e947 */ /* 0x000fea000383ffff */
.L_x_1342:
[----:B------:R-:W-:Y:S01]  /*16b70*/  IMAD.IADD R10, R4, 0x1, -R10 ;  /* 0x00000001040a7824 */ /* 0x000fe200078e0a0a */
[----:B------:R-:W-:-:S03]  /*16b80*/  UMOV UR4, 0xffffffff ;  /* 0xffffffff00047882 */ /* 0x000fc60000000000 */
[----:B------:R-:W-:-:S05]  /*16b90*/  IMAD R3, R2, R8, R10 ;  /* 0x0000000802037224 */ /* 0x000fca00078e020a */
[----:B------:R-:W-:Y:S01]  /*16ba0*/  ISETP.GT.AND P6, PT, R3, R0, PT ;  /* 0x000000000300720c */ /* 0x000fe20003fc4270 */
[----:B------:R-:W-:-:S12]  /*16bb0*/  BRA.DIV UR4, `(.L_x_1346) ;  /* 0x0000002a04c07947 */ /* 0x000fd8000b800000 */
[----:B------:R-:W2:Y:S01]  /*16bc0*/  LDL.LU R11, [R1+0xc] ;  /* 0x00000c00010b7983 */ /* 0x000ea20000300800 */
[----:B------:R-:W-:-:S04]  /*16bd0*/  VOTE.ANY R3, PT, !P6 ;  /* 0x0000000000037806 */ /* 0x000fc800070e0100 */
[----:B------:R-:W1:Y:S02]  /*16be0*/  POPC R9, R3 ;  /* 0x0000000300097309 */ /* 0x000e640000000000 */
[----:B-1----:R2:W1:Y:S04]  /*16bf0*/  SHFL.IDX PT, R4, R5, R9, 0x1f ;  /* 0x00001f0905047589 */ /* 0x00246800000e0000 */
[----:B------:R3:W4:Y:S01]  /*16c00*/  SHFL.IDX PT, R7, R7, R9, 0x1f ;  /* 0x00001f0907077589 */ /* 0x00072200000e0000 */
[----:B--2---:R-:W-:-:S05]  /*16c10*/  IMAD.IADD R5, R9, 0x1, R11 ;  /* 0x0000000109057824 */ /* 0x004fca00078e020b */
[----:B-1--4-:R3:W-:Y:S02]  /*16c20*/  STL [R1+0xc], R5 ;  /* 0x00000c0501007387 */ /* 0x0127e40000100800 */
.L_x_1420:
[----:B------:R-:W-:-:S13]  /*16c30*/  ISETP.NE.AND P0, PT, R3, RZ, PT ;  /* 0x000000ff0300720c */ /* 0x000fda0003f05270 */
[----:B------:R-:W-:Y:S05]  /*16c40*/  @!P0 BRA `(.L_x_1347) ;  /* 0x0000000000148947 */ /* 0x000fea0003800000 */
[----:B------:R-:W-:Y:S01]  /*16c50*/  UMOV UR4, 0xffffffff ;  /* 0xffffffff00047882 */ /* 0x000fe20000000000 */
[----:B---3--:R-:W-:Y:S02]  /*16c60*/  VIADD R9, R9, 0xffffffff ;  /* 0xffffffff09097836 */ /* 0x008fe40000000000 */
[----:B------:R-:W-:Y:S05]  /*16c70*/  BRA.DIV UR4, `(.L_x_1348) ;  /* 0x0000002a04f87947 */ /* 0x000fea000b800000 */
[----:B0-----:R0:W1:Y:S02]  /*16c80*/  SHFL.IDX PT, R2, R2, R9, 0x1f ;  /* 0x00001f0902027589 */ /* 0x00106400000e0000 */
.L_x_1423:
[----:B-1----:R-:W-:-:S07]  /*16c90*/  IMAD.MOV.U32 R6, RZ, RZ, R2 ;  /* 0x000000ffff067224 */ /* 0x002fce00078e0002 */
.L_x_1347:
[----:B0-----:R-:W-:Y:S01]  /*16ca0*/  IMAD R2, R6, R8, R10 ;  /* 0x0000000806027224 */ /* 0x001fe200078e020a */
[----:B------:R-:W-:-:S03]  /*16cb0*/  ISETP.NE.AND P0, PT, R7, 0x1, PT ;  /* 0x000000010700780c */ /* 0x000fc60003f05270 */
[----:B------:R-:W-:Y:S01]  /*16cc0*/  IMAD.IADD R0, R0, 0x1, -R2 ;  /* 0x0000000100007824 */ /* 0x000fe200078e0a02 */
[----:B------:R0:W-:Y:S09]  /*16cd0*/  STL [R1], R2 ;  /* 0x0000000201007387 */ /* 0x0001f20000100800 */
[----:B------:R-:W-:Y:S05]  /*16ce0*/  @!P0 BRA `(.L_x_1349) ;  /* 0x0000000000e48947 */ /* 0x000fea0003800000 */
[----:B---3--:R-:W-:-:S04]  /*16cf0*/  IABS R5, R4 ;  /* 0x0000000400057213 */ /* 0x008fc80000000000 */
[----:B0-----:R-:W0:Y:S08]  /*16d00*/  I2F.RP R2, R5 ;  /* 0x0000000500027306 */ /* 0x001e300000209400 */
[----:B0-----:R-:W0:Y:S02]  /*16d10*/  MUFU.RCP R2, R2 ;  /* 0x0000000200027308 */ /* 0x001e240000001000 */
[----:B0-----:R-:W-:-:S06]  /*16d20*/  VIADD R2, R2, 0xffffffe ;  /* 0x0ffffffe02027836 */ /* 0x001fcc0000000000 */
[----:B------:R-:W0:Y:S02]  /*16d30*/  F2I.FTZ.U32.TRUNC.NTZ R3, R2 ;  /* 0x0000000200037305 */ /* 0x000e24000021f000 */
[----:B0-----:R-:W-:-:S04]  /*16d40*/  IMAD.MOV R2, RZ, RZ, -R3 ;  /* 0x000000ffff027224 */ /* 0x001fc800078e0a03 */
[----:B------:R-:W-:Y:S02]  /*16d50*/  IMAD R8, R2, R5, RZ ;  /* 0x0000000502087224 */ /* 0x000fe400078e02ff */
[----:B------:R-:W-:-:S04]  /*16d60*/  IMAD.MOV.U32 R2, RZ, RZ, RZ ;  /* 0x000000ffff027224 */ /* 0x000fc800078e00ff */
[----:B------:R-:W-:Y:S01]  /*16d70*/  IMAD.HI.U32 R8, R3, R8, R2 ;  /* 0x0000000803087227 */ /* 0x000fe200078e0002 */
[----:B------:R-:W-:Y:S02]  /*16d80*/  IABS R2, R0 ;  /* 0x0000000000027213 */ /* 0x000fe40000000000 */
[----:B------:R-:W-:-:S03]  /*16d90*/  IABS R3, R4 ;  /* 0x0000000400037213 */ /* 0x000fc60000000000 */
[----:B------:R-:W-:-:S04]  /*16da0*/  IMAD.HI.U32 R8, R8, R2, RZ ;  /* 0x0000000208087227 */ /* 0x000fc800078e00ff */
[----:B------:R-:W-:-:S04]  /*16db0*/  IMAD.MOV R3, RZ, RZ, -R3 ;  /* 0x000000ffff037224 */ /* 0x000fc800078e0a03 */
[----:B------:R-:W-:-:S05]  /*16dc0*/  IMAD R2, R8, R3, R2 ;  /* 0x0000000308027224 */ /* 0x000fca00078e0202 */
[----:B------:R-:W-:-:S13]  /*16dd0*/  ISETP.GT.U32.AND P1, PT, R5, R2, PT ;  /* 0x000000020500720c */ /* 0x000fda0003f24070 */
[----:B------:R-:W-:Y:S02]  /*16de0*/  @!P1 IMAD.IADD R2, R2, 0x1, -R5 ;  /* 0x0000000102029824 */ /* 0x000fe400078e0a05 */
[----:B------:R-:W-:Y:S01]  /*16df0*/  @!P1 VIADD R8, R8, 0x1 ;  /* 0x0000000108089836 */ /* 0x000fe20000000000 */
[----:B------:R-:W-:Y:S02]  /*16e00*/  ISETP.NE.AND P1, PT, R4, RZ, PT ;  /* 0x000000ff0400720c */ /* 0x000fe40003f25270 */
[----:B------:R-:W-:Y:S02]  /*16e10*/  ISETP.GE.U32.AND P0, PT, R2, R5, PT ;  /* 0x000000050200720c */ /* 0x000fe40003f06070 */
[----:B------:R-:W-:-:S04]  /*16e20*/  IABS R5, R7 ;  /* 0x0000000700057213 */ /* 0x000fc80000000000 */
        /* <DEDUP_REMOVED lines=9> */
[----:B------:R-:W-:-:S03]  /*16ec0*/  LOP3.LUT R2, R0, R4, RZ, 0x3c, !PT ;  /* 0x0000000400027212 */ /* 0x000fc600078e3cff */
[----:B------:R-:W-:Y:S01]  /*16ed0*/  IMAD.MOV.U32 R3, RZ, RZ, R8 ;  /* 0x000000ffff037224 */ /* 0x000fe200078e0008 */
[----:B------:R-:W-:Y:S02]  /*16ee0*/  ISETP.GE.AND P2, PT, R2, RZ, PT ;  /* 0x000000ff0200720c */ /* 0x000fe40003f46270 */
[----:B------:R-:W-:-:S05]  /*16ef0*/  IABS R8, R7 ;  /* 0x0000000700087213 */ /* 0x000fca0000000000 */
[----:B------:R-:W-:-:S06]  /*16f00*/  IMAD.MOV R8, RZ, RZ, -R8 ;  /* 0x000000ffff087224 */ /* 0x000fcc00078e0a08 */
        /* <DEDUP_REMOVED lines=9> */
[----:B------:R-:W-:Y:S01]  /*16fa0*/  ISETP.GE.U32.AND P0, PT, R2, R5, PT ;  /* 0x000000050200720c */ /* 0x000fe20003f06070 */
[----:B------:R-:W-:-:S04]  /*16fb0*/  IMAD.MOV R2, RZ, RZ, -R3 ;  /* 0x000000ffff027224 */ /* 0x000fc800078e0a03 */
[----:B------:R-:W-:Y:S01]  /*16fc0*/  IMAD R0, R4, R2, R0 ;  /* 0x0000000204007224 */ /* 0x000fe200078e0200 */
[----:B------:R-:W-:-:S04]  /*16fd0*/  LOP3.LUT R2, R3, R7, RZ, 0x3c, !PT ;  /* 0x0000000703027212 */ /* 0x000fc800078e3cff */
[----:B------:R-:W-:-:S03]  /*16fe0*/  ISETP.GE.AND P2, PT, R2, RZ, PT ;  /* 0x000000ff0200720c */ /* 0x000fc60003f46270 */
[----:B------:R-:W-:-:S10]  /*16ff0*/  @P0 VIADD R6, R6, 0x1 ;  /* 0x0000000106060836 */ /* 0x000fd40000000000 */
[----:B------:R-:W-:Y:S01]  /*17000*/  @!P2 IMAD.MOV R6, RZ, RZ, -R6 ;  /* 0x000000ffff06a224 */ /* 0x000fe200078e0a06 */
[----:B------:R-:W-:-:S05]  /*17010*/  @!P1 LOP3.LUT R6, RZ, R7, RZ, 0x33, !PT ;  /* 0x00000007ff069212 */ /* 0x000fca00078e33ff */
[----:B------:R-:W-:-:S04]  /*17020*/  IMAD.MOV R2, RZ, RZ, -R6 ;  /* 0x000000ffff027224 */ /* 0x000fc800078e0a06 */
[C---:B------:R-:W-:Y:S02]  /*17030*/  IMAD R2, R7.reuse, R2, R3 ;  /* 0x0000000207027224 */ /* 0x040fe400078e0203 */
[----:B------:R-:W-:-:S04]  /*17040*/  IMAD R7, R7, 0x1000000, R6 ;  /* 0x0100000007077824 */ /* 0x000fc800078e0206 */
[----:B------:R-:W-:-:S05]  /*17050*/  IMAD R2, R2, 0x10000, R7 ;  /* 0x0001000002027824 */ /* 0x000fca00078e0207 */
[----:B------:R0:W-:Y:S01]  /*17060*/  STL [R1+0x8], R2 ;  /* 0x0000080201007387 */ /* 0x0001e20000100800 */
[----:B------:R-:W-:Y:S05]  /*17070*/  BRA `(.L_x_1350) ;  /* 0x0000000400007947 */ /* 0x000fea0003800000 */
.L_x_1349:
[----:B---3--:R-:W2:Y:S01]  /*17080*/  LDL R5, [R1+0xc] ;  /* 0x00000c0001057983 */ /* 0x008ea20000100800 */
[----:B0-----:R-:W2:Y:S01]  /*17090*/  LDC.64 R2, c[0x0][0xc90] ;  /* 0x00032400ff027b82 */ /* 0x001ea20000000a00 */
[----:B------:R-:W-:Y:S01]  /*170a0*/  ULDC.64 UR4, c[0x0][0x208] ;  /* 0x0000820000047ab9 */ /* 0x000fe20000000a00 */
[----:B--2---:R-:W-:-:S05]  /*170b0*/  IMAD.WIDE R2, R5, 0x4, R2 ;  /* 0x0000000405027825 */ /* 0x004fca00078e0202 */
[----:B------:R-:W2:Y:S02]  /*170c0*/  LDG.E R6, desc[UR4][R2.64] ;  /* 0x0000000402067981 */ /* 0x000ea4000c1e1900 */
[----:B--2---:R-:W-:-:S05]  /*170d0*/  IMAD R5, R4, R6, RZ ;  /* 0x0000000604057224 */ /* 0x004fca00078e02ff */
[----:B------:R-:W-:-:S04]  /*170e0*/  IABS R7, R5 ;  /* 0x0000000500077213 */ /* 0x000fc80000000000 */
[----:B------:R-:W0:Y:S08]  /*170f0*/  I2F.RP R2, R7 ;  /* 0x0000000700027306 */ /* 0x000e300000209400 */
        /* <DEDUP_REMOVED lines=22> */
[----:B------:R-:W-:Y:S02]  /*17260*/  IMAD R7, R6, R2, RZ ;  /* 0x0000000206077224 */ /* 0x000fe400078e02ff */
[----:B------:R-:W-:Y:S02]  /*17270*/  IMAD.MOV R2, RZ, RZ, -R2 ;  /* 0x000000ffff027224 */ /* 0x000fe400078e0a02 */
[----:B------:R-:W-:Y:S02]  /*17280*/  IMAD.MOV R3, RZ, RZ, -R7 ;  /* 0x000000ffff037224 */ /* 0x000fe400078e0a07 */
[----:B------:R-:W-:-:S03]  /*17290*/  IMAD R0, R5, R2, R0 ;  /* 0x0000000205007224 */ /* 0x000fc600078e0200 */
[----:B------:R-:W-:Y:S02]  /*172a0*/  VIADDMNMX R6, R3, R8, R6, PT ;  /* 0x0000000803067246 */ /* 0x000fe40003800106 */
[----:B------:R-:W-:Y:S02]  /*172b0*/  IADD3 R7, R7, 0x1000000, R0 ;  /* 0x0100000007077810 */ /* 0x000fe40007ffe000 */
        /* <DEDUP_REMOVED lines=25> */
[----:B------:R-:W-:Y:S02]  /*17450*/  IMAD R3, R2, R6, R7 ;  /* 0x0000000602037224 */ /* 0x000fe400078e0207 */
[----:B------:R-:W-:-:S03]  /*17460*/  IMAD.MOV.U32 R0, RZ, RZ, R2 ;  /* 0x000000ffff007224 */ /* 0x000fc600078e0002 */
[----:B------:R1:W-:Y:S04]  /*17470*/  STL [R1+0x8], R3 ;  /* 0x0000080301007387 */ /* 0x0003e80000100800 */
.L_x_1350:
[----:B-1----:R-:W-:-:S05]  /*17480*/  LOP3.LUT R3, RZ, R0, RZ, 0x33, !PT ;  /* 0x00000000ff037212 */ /* 0x002fca00078e33ff */
[----:B------:R-:W-:-:S05]  /*17490*/  IMAD.IADD R0, R4, 0x1, R3 ;  /* 0x0000000104007824 */ /* 0x000fca00078e0203 */
[----:B------:R2:W-:Y:S01]  /*174a0*/  STL [R1+0x4], R0 ;  /* 0x0000040001007387 */ /* 0x0005e20000100800 */
[----:B------:R-:W-:Y:S05]  /*174b0*/  BRA `(.L_x_1351) ;  /* 0x0000000000287947 */ /* 0x000fea0003800000 */
.L_x_1343:
[----:B------:R-:W-:Y:S01]  /*174c0*/  UMOV UR4, URZ ;  /* 0x0000003f00047c82 */ /* 0x000fe20008000000 */
[----:B------:R-:W-:Y:S01]  /*174d0*/  ULDC UR6, c[0x0][0xc3c] ;  /* 0x00030f0000067ab9 */ /* 0x000fe20000000800 */
[----:B------:R-:W-:Y:S01]  /*174e0*/  UMOV UR5, URZ ;  /* 0x0000003f00057c82 */ /* 0x000fe20008000000 */
[----:B------:R0:W-:Y:S01]  /*174f0*/  STL [R1], R0 ;  /* 0x0000000001007387 */ /* 0x0001e20000100800 */
[----:B------:R-:W-:Y:S02]  /*17500*/  IMAD.U32 R3, RZ, RZ, UR4 ;  /* 0x00000004ff037e24 */ /* 0x000fe4000f8e00ff */
[----:B------:R-:W-:-:S03]  /*17510*/  IMAD.U32 R2, RZ, RZ, UR5 ;  /* 0x00000005ff027e24 */ /* 0x000fc6000f8e00ff */
[----:B------:R1:W-:Y:S01]  /*17520*/  STL [R1+0x4], R3 ;  /* 0x0000040301007387 */ /* 0x0003e20000100800 */
[----:B0-----:R-:W-:-:S05]  /*17530*/  IMAD.U32 R0, RZ, RZ, UR6 ;  /* 0x00000006ff007e24 */ /* 0x001fca000f8e00ff */
[----:B------:R1:W-:Y:S04]  /*17540*/  STL [R1+0xc], R0 ;  /* 0x00000c0001007387 */ /* 0x0003e80000100800 */
[----:B------:R1:W-:Y:S02]  /*17550*/  STL [R1+0x8], R2 ;  /* 0x0000080201007387 */ /* 0x0003e40000100800 */
.L_x_1351:
[----:B-1----:R-:W3:Y:S04]  /*17560*/  LDL R3, [R1+0x8] ;  /* 0x0000080001037983 */ /* 0x002ee80000100800 */
[----:B0-----:R-:W4:Y:S04]  /*17570*/  LDL R2, [R1+0xc] ;  /* 0x00000c0001027983 */ /* 0x001f280000100800 */
[----:B------:R-:W5:Y:S04]  /*17580*/  LDL R5, [R1+0x4] ;  /* 0x0000040001057983 */ /* 0x000f680000100800 */
[----:B------:R-:W5:Y:S01]  /*17590*/  LDL R4, [R1] ;  /* 0x0000000001047983 */ /* 0x000f620000100800 */
[----:B--2---:R-:W0:Y:S01]  /*175a0*/  S2R R0, SR_TID.X ;  /* 0x0000000000007919 */ /* 0x004e220000002100 */
[----:B------:R-:W-:Y:S05]  /*175b0*/  WARPSYNC.ALL ;  /* 0x0000000000007948 */ /* 0x000fea0003800000 */
[----:B0-----:R-:W-:Y:S01]  /*175c0*/  LOP3.LUT R0, R0, 0x1f, RZ, 0xc0, !PT ;  /* 0x0000001f00007812 */ /* 0x001fe200078ec0ff */
[----:B------:R-:W-:Y:S03]  /*175d0*/  BAR.SYNC.DEFER_BLOCKING 0x4, 0x180 ;  /* 0x0106000000007b1d */ /* 0x000fe60000010000 */
[----:B------:R-:W-:-:S13]  /*175e0*/  ISETP.NE.AND P0, PT, R0, RZ, PT ;  /* 0x000000ff0000720c */ /* 0x000fda0003f05270 */
[----:B------:R-:W-:Y:S01]  /*175f0*/  @!P0 MOV R0, 0x400 ;  /* 0x0000040000008802 */ /* 0x000fe20000000f00 */
[----:B---3--:R-:W-:Y:S02]  /*17600*/  IMAD.MOV.U32 R6, RZ, RZ, R3 ;  /* 0x000000ffff067224 */ /* 0x008fe400078e0003 */
[----:B------:R-:W0:Y:S01]  /*17610*/  @!P0 S2R R3, SR_CgaCtaId ;  /* 0x0000000000038919 */ /* 0x000e220000008800 */
[----:B----4-:R-:W-:Y:S01]  /*17620*/  IMAD.MOV.U32 R7, RZ, RZ, R2 ;  /* 0x000000ffff077224 */ /* 0x010fe200078e0002 */
[----:B0-----:R-:W-:-:S05]  /*17630*/  @!P0 LEA R18, R3, R0, 0x18 ;  /* 0x0000000003128211 */ /* 0x001fca00078ec0ff */
[----:B-----5:R1:W-:Y:S01]  /*17640*/  @!P0 STS.128 [R18+0x2a8d0], R4 ;  /* 0x02a8d00412008388 */ /* 0x0203e20000000c00 */
[----:B------:R-:W-:Y:S06]  /*17650*/  BAR.ARV 0x5, 0x180 ;  /* 0x0146000000007b1d */ /* 0x000fec0000002000 */
.L_x_1340:
[----:B------:R-:W2:Y:S01]  /*17660*/  LDL R0, [R1+0xc] ;  /* 0x00000c0001007983 */ /* 0x000ea20000100800 */
[----:B------:R-:W-:Y:S02]  /*17670*/  ULDC UR4, c[0x0][0xc3c] ;  /* 0x00030f0000047ab9 */ /* 0x000fe40000000800 */
[----:B--2---:R-:W-:-:S13]  /*17680*/  ISETP.GE.AND P0, PT, R0, UR4, PT ;  /* 0x0000000400007c0c */ /* 0x004fda000bf06270 */
[----:B------:R-:W-:Y:S05]  /*17690*/  @!P0 BRA `(.L_x_1352) ;  /* 0xffffffa000188947 */ /* 0x000fea000383ffff */
[----:B------:R-:W-:Y:S05]  /*176a0*/  BSYNC B8 ;  /* 0x0000000000087941 */ /* 0x000fea0003800000 */
.L_x_1240:
        /* <DEDUP_REMOVED lines=12> */
.L_x_1424:
[----:B------:R-:W-:Y:S05]  /*17770*/  BSYNC B0 ;  /* 0x0000000000007941 */ /* 0x000fea0003800000 */
.L_x_1353:
[----:B------:R-:W-:-:S03]  /*17780*/  UMOV UR4, 0xffffffff ;  /* 0xffffffff00047882 */ /* 0x000fc60000000000 */
[----:B------:R-:W-:Y:S05]  /*17790*/  BRA.DIV UR4, `(.L_x_1355) ;  /* 0x0000002204707947 */ /* 0x000fea000b800000 */
[----:B------:R-:W1:Y:S02]  /*177a0*/  S2R R2, SR_TID.X ;  /* 0x0000000000027919 */ /* 0x000e640000002100 */
[----:B-1----:R-:W-:-:S04]  /*177b0*/  SHF.R.U32.HI R2, RZ, 0x5, R2 ;  /* 0x00000005ff027819 */ /* 0x002fc80000011602 */
[----:B------:R-:W-:-:S05]  /*177c0*/  LOP3.LUT R2, R2, 0x3, RZ, 0xc0, !PT ;  /* 0x0000000302027812 */ /* 0x000fca00078ec0ff */
[----:B------:R1:W2:Y:S02]  /*177d0*/  SHFL.IDX PT, R14, R2, RZ, 0x1f ;  /* 0x00001fff020e7589 */ /* 0x0002a400000e0000 */
.L_x_1427:
[----:B--2---:R-:W-:Y:S01]  /*177e0*/  ISETP.NE.AND P0, PT, R14, RZ, PT ;  /* 0x000000ff0e00720c */ /* 0x004fe20003f05270 */
[----:B------:R-:W-:-:S12]  /*177f0*/  BSSY B0, `(.L_x_1356) ;  /* 0x0000027000007945 */ /* 0x000fd80003800000 */
[----:B------:R-:W-:Y:S05]  /*17800*/  @P0 BRA `(.L_x_1357) ;  /* 0x0000000000940947 */ /* 0x000fea0003800000 */
[----:B------:R-:W-:-:S03]  /*17810*/  UMOV UR4, 0xffffffff ;  /* 0xffffffff00047882 */ /* 0x000fc60000000000 */
[----:B------:R-:W-:Y:S05]  /*17820*/  BRA.DIV UR4, `(.L_x_1358) ;  /* 0x0000002204807947 */ /* 0x000fea000b800000 */
[----:B------:R-:W-:-:S13]  /*17830*/  ELECT P6, URZ, PT ;  /* 0x00000000003f782f */ /* 0x000fda00038c0000 */
.L_x_1430:
        /* <DEDUP_REMOVED lines=8> */
.L_x_1359:
        /* <DEDUP_REMOVED lines=13> */
.L_x_1431:
[----:B------:R-:W1:Y:S02]  /*17990*/  SYNCS.PHASECHK.TRANS64.TRYWAIT P0, [R7+URZ], R2 ;  /* 0x00000002070075a7 */ /* 0x000e64000800017f */
[----:B-1----:R-:W-:Y:S05]  /*179a0*/  @!P0 BRA `(.L_x_1361) ;  /* 0x0000002000548947 */ /* 0x002fea0003800000 */
.L_x_1432:
[----:B------:R-:W-:Y:S05]  /*179b0*/  @!P2 BRA `(.L_x_1362) ;  /* 0x000000000004a947 */ /* 0x000fea0003800000 */
[----:B------:R-:W-:Y:S01]  /*179c0*/  BPT.TRAP 0x1 ;  /* 0x000000040000795c */ /* 0x000fe20000300000 */
.L_x_1362:
[----:B------:R-:W-:-:S04]  /*179d0*/  VIADD R0, R0, 0x2a860 ;  /* 0x0002a86000007836 */ /* 0x000fc80000000000 */
[----:B------:R-:W-:-:S04]  /*179e0*/  IMAD R4, R19, 0x8, R0 ;  /* 0x0000000813047824 */ /* 0x000fc800078e0200 */
[----:B------:R-:W2:Y:S02]  /*179f0*/  SYNCS.PHASECHK.TRANS64.TRYWAIT P0, [R4+URZ], R5 ;  /* 0x00000005040075a7 */ /* 0x000ea4000800017f */
[----:B--2---:R-:W-:Y:S05]  /*17a00*/  @!P0 BRA `(.L_x_1363) ;  /* 0x0000002000508947 */ /* 0x004fea0003800000 */
.L_x_1433:
[----:B------:R-:W-:-:S07]  /*17a10*/  IMAD R3, R3, 0x8, R0 ;  /* 0x0000000803037824 */ /* 0x000fce00078e0200 */
.L_x_1364:
[----:B----4-:R4:W0:Y:S02]  /*17a20*/  SYNCS.PHASECHK.TRANS64.TRYWAIT P0, [R3+URZ], R2 ;  /* 0x00000002030075a7 */ /* 0x010824000800017f */
[----:B0-----:R-:W-:Y:S05]  /*17a30*/  @!P0 NANOSLEEP.SYNCS 0x989680 ;  /* 0x009896800000895d */ /* 0x001fea0003900000 */
[----:B------:R-:W0:Y:S02]  /*17a40*/  @!P0 SYNCS.PHASECHK.TRANS64 P0, [R3+URZ], R2 ;  /* 0x00000002030085a7 */ /* 0x000e24000800007f */
[----:B0-----:R-:W-:Y:S05]  /*17a50*/  @!P0 BRA `(.L_x_1364) ;  /* 0xfffffffc00f08947 */ /* 0x001fea000383ffff */
.L_x_1357:
[----:B------:R-:W-:Y:S05]  /*17a60*/  BSYNC B0 ;  /* 0x0000000000007941 */ /* 0x000fea0003800000 */
.L_x_1356:
[----:B------:R-:W-:Y:S05]  /*17a70*/  EXIT ;  /* 0x000000000000794d */ /* 0x000fea0003800000 */
.L_x_1139:
[----:B0-----:R-:W-:-:S04]  /*17a80*/  IMAD.U32 R3, RZ, RZ, UR37 ;  /* 0x00000025ff037e24 */ /* 0x001fc8000f8e00ff */
[----:B------:R0:W1:Y:S03]  /*17a90*/  SYNCS.PHASECHK.TRANS64.TRYWAIT P1, [R3+URZ+0x2a800], R0 ;  /* 0x02a80000030075a7 */ /* 0x000066000802017f */
[----:B-1----:R-:W-:Y:S05]  /*17aa0*/  @!P1 NANOSLEEP.SYNCS 0x989680 ;  /* 0x009896800000995d */ /* 0x002fea0003900000 */
[----:B------:R-:W1:Y:S02]  /*17ab0*/  @!P1 SYNCS.PHASECHK.TRANS64 P1, [R3+URZ+0x2a800], R0 ;  /* 0x02a80000030095a7 */ /* 0x000e64000802007f */
[----:B-1----:R-:W-:Y:S05]  /*17ac0*/  @!P1 BRA `(.L_x_1139) ;  /* 0xfffffffc00ec9947 */ /* 0x002fea000383ffff */
[----:B------:R-:W-:Y:S05]  /*17ad0*/  BRA `(.L_x_1365) ;  /* 0xfffffea400807947 */ /* 0x000fea000383ffff */
.L_x_1143:
[----:B-1----:R1:W2:Y:S02]  /*17ae0*/  SYNCS.PHASECHK.TRANS64.TRYWAIT P2, [R3+URZ+0x2a830], R0 ;  /* 0x02a83000030075a7 */ /* 0x0022a4000804017f */
[----:B--2---:R-:W-:Y:S05]  /*17af0*/  @!P2 NANOSLEEP.SYNCS 0x989680 ;  /* 0x009896800000a95d */ /* 0x004fea0003900000 */
[----:B------:R-:W2:Y:S02]  /*17b00*/  @!P2 SYNCS.PHASECHK.TRANS64 P2, [R3+URZ+0x2a830], R0 ;  /* 0x02a830000300a5a7 */ /* 0x000ea4000804007f */
[----:B--2---:R-:W-:Y:S05]  /*17b10*/  @!P2 BRA `(.L_x_1143) ;  /* 0xfffffffc00f0a947 */ /* 0x004fea000383ffff */
[----:B------:R-:W-:Y:S05]  /*17b20*/  BRA `(.L_x_1142) ;  /* 0xfffffea400a87947 */ /* 0x000fea000383ffff */
.L_x_1159:
[----:B-1----:R-:W-:-:S04]  /*17b30*/  IMAD.U32 R12, RZ, RZ, UR6 ;  /* 0x00000006ff0c7e24 */ /* 0x002fc8000f8e00ff */
[----:B------:R1:W2:Y:S03]  /*17b40*/  SYNCS.PHASECHK.TRANS64.TRYWAIT P2, [R12+URZ+0x2a830], R9 ;  /* 0x02a830090c0075a7 */ /* 0x0002a6000804017f */
[----:B--2---:R-:W-:Y:S05]  /*17b50*/  @!P2 NANOSLEEP.SYNCS 0x989680 ;  /* 0x009896800000a95d */ /* 0x004fea0003900000 */
[----:B------:R-:W2:Y:S02]  /*17b60*/  @!P2 SYNCS.PHASECHK.TRANS64 P2, [R12+URZ+0x2a830], R9 ;  /* 0x02a830090c00a5a7 */ /* 0x000ea4000804007f */
[----:B--2---:R-:W-:Y:S05]  /*17b70*/  @!P2 BRA `(.L_x_1159) ;  /* 0xfffffffc00eca947 */ /* 0x004fea000383ffff */
[----:B------:R-:W-:Y:S05]  /*17b80*/  BRA `(.L_x_1158) ;  /* 0xfffffed000787947 */ /* 0x000fea000383ffff */
.L_x_1163:
[----:B01----:R-:W-:-:S04]  /*17b90*/  IMAD.U32 R9, RZ, RZ, UR5 ;  /* 0x00000005ff097e24 */ /* 0x003fc8000f8e00ff */
[----:B------:R0:W1:Y:S03]  /*17ba0*/  SYNCS.PHASECHK.TRANS64.TRYWAIT P2, [R9+URZ+0x2a850], R0 ;  /* 0x02a85000090075a7 */ /* 0x000066000804017f */
[----:B-1----:R-:W-:Y:S05]  /*17bb0*/  @!P2 NANOSLEEP.SYNCS 0x989680 ;  /* 0x009896800000a95d */ /* 0x002fea0003900000 */
[----:B------:R-:W1:Y:S02]  /*17bc0*/  @!P2 SYNCS.PHASECHK.TRANS64 P2, [R9+URZ+0x2a850], R0 ;  /* 0x02a850000900a5a7 */ /* 0x000e64000804007f */
[----:B-1----:R-:W-:Y:S05]  /*17bd0*/  @!P2 BRA `(.L_x_1163) ;  /* 0xfffffffc00eca947 */ /* 0x002fea000383ffff */
[----:B------:R-:W-:Y:S05]  /*17be0*/  BRA `(.L_x_1162) ;  /* 0xfffffed800907947 */ /* 0x000fea000383ffff */
.L_x_1180:
[----:B-1----:R-:W-:-:S04]  /*17bf0*/  IMAD.U32 R8, RZ, RZ, UR5 ;  /* 0x00000005ff087e24 */ /* 0x002fc8000f8e00ff */
[----:B------:R1:W2:Y:S03]  /*17c00*/  SYNCS.PHASECHK.TRANS64.TRYWAIT P2, [R8+URZ+0x2a830], R3 ;  /* 0x02a83003080075a7 */ /* 0x0002a6000804017f */
[----:B--2---:R-:W-:Y:S05]  /*17c10*/  @!P2 NANOSLEEP.SYNCS 0x989680 ;  /* 0x009896800000a95d */ /* 0x004fea0003900000 */
[----:B------:R-:W2:Y:S02]  /*17c20*/  @!P2 SYNCS.PHASECHK.TRANS64 P2, [R8+URZ+0x2a830], R3 ;  /* 0x02a830030800a5a7 */ /* 0x000ea4000804007f */
[----:B--2---:R-:W-:Y:S05]  /*17c30*/  @!P2 BRA `(.L_x_1180) ;  /* 0xfffffffc00eca947 */ /* 0x004fea000383ffff */
[----:B------:R-:W-:Y:S05]  /*17c40*/  BRA `(.L_x_1179) ;  /* 0xffffff0000587947 */ /* 0x000fea000383ffff */
.L_x_1184:
[----:B01----:R-:W-:-:S04]  /*17c50*/  IMAD.U32 R3, RZ, RZ, UR5 ;  /* 0x00000005ff037e24 */ /* 0x003fc8000f8e00ff */
[----:B------:R0:W1:Y:S03]  /*17c60*/  SYNCS.PHASECHK.TRANS64.TRYWAIT P2, [R3+URZ+0x2a850], R0 ;  /* 0x02a85000030075a7 */ /* 0x000066000804017f */
[----:B-1----:R-:W-:Y:S05]  /*17c70*/  @!P2 NANOSLEEP.SYNCS 0x989680 ;  /* 0x009896800000a95d */ /* 0x002fea0003900000 */
[----:B------:R-:W1:Y:S02]  /*17c80*/  @!P2 SYNCS.PHASECHK.TRANS64 P2, [R3+URZ+0x2a850], R0 ;  /* 0x02a850000300a5a7 */ /* 0x000e64000804007f */
[----:B-1----:R-:W-:Y:S05]  /*17c90*/  @!P2 BRA `(.L_x_1184) ;  /* 0xfffffffc00eca947 */ /* 0x002fea000383ffff */
[----:B------:R-:W-:Y:S05]  /*17ca0*/  BRA `(.L_x_1183) ;  /* 0xffffff0800707947 */ /* 0x000fea000383ffff */
.L_x_1190:
[----:B-1----:R-:W-:-:S04]  /*17cb0*/  IMAD.U32 R8, RZ, RZ, UR5 ;  /* 0x00000005ff087e24 */ /* 0x002fc8000f8e00ff */
[----:B------:R1:W2:Y:S03]  /*17cc0*/  SYNCS.PHASECHK.TRANS64.TRYWAIT P2, [R8+URZ+0x2a830], R3 ;  /* 0x02a83003080075a7 */ /* 0x0002a6000804017f */
[----:B--2---:R-:W-:Y:S05]  /*17cd0*/  @!P2 NANOSLEEP.SYNCS 0x989680 ;  /* 0x009896800000a95d */ /* 0x004fea0003900000 */
[----:B------:R-:W2:Y:S02]  /*17ce0*/  @!P2 SYNCS.PHASECHK.TRANS64 P2, [R8+URZ+0x2a830], R3 ;  /* 0x02a830030800a5a7 */ /* 0x000ea4000804007f */
[----:B--2---:R-:W-:Y:S05]  /*17cf0*/  @!P2 BRA `(.L_x_1190) ;  /* 0xfffffffc00eca947 */ /* 0x004fea000383ffff */
[----:B------:R-:W-:Y:S05]  /*17d00*/  BRA `(.L_x_1189) ;  /* 0xffffff1c002c7947 */ /* 0x000fea000383ffff */
.L_x_1194:
[----:B01----:R-:W-:-:S04]  /*17d10*/  IMAD.U32 R3, RZ, RZ, UR5 ;  /* 0x00000005ff037e24 */ /* 0x003fc8000f8e00ff */
[----:B------:R0:W1:Y:S03]  /*17d20*/  SYNCS.PHASECHK.TRANS64.TRYWAIT P2, [R3+URZ+0x2a850], R0 ;  /* 0x02a85000030075a7 */ /* 0x000066000804017f */
[----:B-1----:R-:W-:Y:S05]  /*17d30*/  @!P2 NANOSLEEP.SYNCS 0x989680 ;  /* 0x009896800000a95d */ /* 0x002fea0003900000 */
[----:B------:R-:W1:Y:S02]  /*17d40*/  @!P2 SYNCS.PHASECHK.TRANS64 P2, [R3+URZ+0x2a850], R0 ;  /* 0x02a850000300a5a7 */ /* 0x000e64000804007f */
[----:B-1----:R-:W-:Y:S05]  /*17d50*/  @!P2 BRA `(.L_x_1194) ;  /* 0xfffffffc00eca947 */ /* 0x002fea000383ffff */
[----:B------:R-:W-:Y:S05]  /*17d60*/  BRA `(.L_x_1193) ;  /* 0xffffff2400447947 */ /* 0x000fea000383ffff */
.L_x_1207:
[----:B-1----:R-:W-:-:S04]  /*17d70*/  IMAD.U32 R5, RZ, RZ, UR5 ;  /* 0x00000005ff057e24 */ /* 0x002fc8000f8e00ff */
[----:B------:R1:W2:Y:S03]  /*17d80*/  SYNCS.PHASECHK.TRANS64.TRYWAIT P0, [R5+URZ+0x2a850], R0 ;  /* 0x02a85000050075a7 */ /* 0x0002a6000800017f */
[----:B--2---:R-:W-:Y:S05]  /*17d90*/  @!P0 NANOSLEEP.SYNCS 0x989680 ;  /* 0x009896800000895d */ /* 0x004fea0003900000 */
[----:B------:R-:W2:Y:S02]  /*17da0*/  @!P0 SYNCS.PHASECHK.TRANS64 P0, [R5+URZ+0x2a850], R0 ;  /* 0x02a85000050085a7 */ /* 0x000ea4000800007f */
[----:B--2---:R-:W-:Y:S05]  /*17db0*/  @!P0 BRA `(.L_x_1207) ;  /* 0xfffffffc00ec8947 */ /* 0x004fea000383ffff */
[----:B------:R-:W-:Y:S05]  /*17dc0*/  BRA `(.L_x_1206) ;  /* 0xffffff4c00307947 */ /* 0x000fea000383ffff */
.L_x_1262:
[----:B-1----:R-:W1:Y:S01]  /*17dd0*/  S2R R4, SR_TID.X ;  /* 0x0000000000047919 */ /* 0x002e620000002100 */
[----:B------:R-:W-:Y:S01]  /*17de0*/  BSSY B0, `(.L_x_1366) ;  /* 0x000000a000007945 */ /* 0x000fe20003800000 */
[----:B------:R-:W-:Y:S02]  /*17df0*/  IMAD.MOV.U32 R12, RZ, RZ, RZ ;  /* 0x000000ffff0c7224 */ /* 0x000fe400078e00ff */
[----:B------:R-:W-:Y:S02]  /*17e00*/  IMAD.MOV.U32 R11, RZ, RZ, 0x1f ;  /* 0x0000001fff0b7424 */ /* 0x000fe400078e00ff */
[----:B------:R-:W-:Y:S01]  /*17e10*/  IMAD.MOV.U32 R15, RZ, RZ, -0x1 ;  /* 0xffffffffff0f7424 */ /* 0x000fe200078e00ff */
[----:B-1----:R-:W-:-:S04]  /*17e20*/  SHF.R.U32.HI R4, RZ, 0x5, R4 ;  /* 0x00000005ff047819 */ /* 0x002fc80000011604 */
[----:B------:R-:W-:-:S05]  /*17e30*/  LOP3.LUT R4, R4, 0x3, RZ, 0xc0, !PT ;  /* 0x0000000304047812 */ /* 0x000fca00078ec0ff */
[----:B------:R-:W-:-:S07]  /*17e40*/  IMAD.MOV.U32 R13, RZ, RZ, R4 ;  /* 0x000000ffff0d7224 */ /* 0x000fce00078e0004 */
[----:B0-2---:R-:W-:Y:S05]  /*17e50*/  WARPSYNC.COLLECTIVE R15, `(.L_x_1367) ;  /* 0x000000000f087348 */ /* 0x005fea0003c00000 */
[----:B------:R1:W3:Y:S02]  /*17e60*/  SHFL.IDX P6, R14, R13, R12, R11 ;  /* 0x0000000c0d0e7389 */ /* 0x0002e400000c000b */
[----:B0123--:R-:W-:Y:S01]  /*17e70*/  ENDCOLLECTIVE ;  /* 0x000000000000791b */ /* 0x00ffe20003800000 */
.L_x_1367:
[----:B------:R-:W-:Y:S05]  /*17e80*/  BSYNC B0 ;  /* 0x0000000000007941 */ /* 0x000fea0003800000 */
.L_x_1366:
[----:B------:R-:W-:Y:S05]  /*17e90*/  BRA `(.L_x_1368) ;  /* 0xffffffa800c07947 */ /* 0x000fea000383ffff */
.L_x_1264:
[----:B------:R-:W-:Y:S01]  /*17ea0*/  BSSY B0, `(.L_x_1369) ;  /* 0x0000006000007945 */ /* 0x000fe20003800000 */
[----:B------:R-:W-:-:S07]  /*17eb0*/  IMAD.MOV.U32 R15, RZ, RZ, -0x1 ;  /* 0xffffffffff0f7424 */ /* 0x000fce00078e00ff */
[----:B012---:R-:W-:Y:S05]  /*17ec0*/  WARPSYNC.COLLECTIVE R15, `(.L_x_1370) ;  /* 0x000000000f0c7348 */ /* 0x007fea0003c00000 */
[----:B------:R-:W-:Y:S02]  /*17ed0*/  ELECT P6, UR62, PT ;  /* 0x00000000003e782f */ /* 0x000fe400038c0000 */
[----:B------:R-:W-:Y:S01]  /*17ee0*/  MOV R14, UR62 ;  /* 0x0000003e000e7c02 */ /* 0x000fe20008000f00 */
[----:B012---:R-:W-:Y:S10]  /*17ef0*/  ENDCOLLECTIVE ;  /* 0x000000000000791b */ /* 0x007ff40003800000 */
.L_x_1370:
[----:B------:R-:W-:Y:S05]  /*17f00*/  BSYNC B0 ;  /* 0x0000000000007941 */ /* 0x000fea0003800000 */
.L_x_1369:
[----:B------:R-:W-:Y:S05]  /*17f10*/  BRA `(.L_x_1371) ;  /* 0xffffffa800cc7947 */ /* 0x000fea000383ffff */
.L_x_1266:
[----:B-1----:R1:W3:Y:S02]  /*17f20*/  SYNCS.PHASECHK.TRANS64.TRYWAIT P0, [R0+URZ+0x2a840], R2 ;  /* 0x02a84002000075a7 */ /* 0x0022e4000800017f */
[----:B---3--:R-:W-:Y:S05]  /*17f30*/  @!P0 NANOSLEEP.SYNCS 0x989680 ;  /* 0x009896800000895d */ /* 0x008fea0003900000 */
[----:B------:R-:W3:Y:S02]  /*17f40*/  @!P0 SYNCS.PHASECHK.TRANS64 P0, [R0+URZ+0x2a840], R2 ;  /* 0x02a84002000085a7 */ /* 0x000ee4000800007f */
[----:B---3--:R-:W-:Y:S05]  /*17f50*/  @!P0 BRA `(.L_x_1266) ;  /* 0xfffffffc00f08947 */ /* 0x008fea000383ffff */
[----:B------:R-:W-:Y:S05]  /*17f60*/  BRA `(.L_x_1372) ;  /* 0xffffffac00307947 */ /* 0x000fea000383ffff */
.L_x_1270:
[----:B------:R-:W2:Y:S01]  /*17f70*/  LDL.LU R11, [R1+0x2c] ;  /* 0x00002c00010b7983 */ /* 0x000ea20000300800 */
[----:B------:R-:W-:Y:S02]  /*17f80*/  IMAD.MOV.U32 R13, RZ, RZ, R3 ;  /* 0x000000ffff0d7224 */ /* 0x000fe400078e0003 */
[----:B------:R-:W-:Y:S01]  /*17f90*/  IMAD.MOV.U32 R12, RZ, RZ, RZ ;  /* 0x000000ffff0c7224 */ /* 0x000fe200078e00ff */
[----:B------:R-:W0:Y:S01]  /*17fa0*/  S2R R5, SR_TID.X ;  /* 0x0000000000057919 */ /* 0x000e220000002100 */
[----:B------:R-:W-:Y:S01]  /*17fb0*/  IMAD.MOV.U32 R15, RZ, RZ, -0x1 ;  /* 0xffffffffff0f7424 */ /* 0x000fe200078e00ff */
[----:B0-----:R-:W-:-:S04]  /*17fc0*/  LOP3.LUT R5, R5, 0x7f, RZ, 0xc0, !PT ;  /* 0x0000007f05057812 */ /* 0x001fc800078ec0ff */
[----:B------:R-:W-:-:S05]  /*17fd0*/  SHF.R.U32.HI R5, RZ, 0x3, R5 ;  /* 0x00000003ff057819 */ /* 0x000fca0000011605 */
[----:B------:R-:W-:-:S04]  /*17fe0*/  IMAD.IADD R0, R5, 0x1, R9 ;  /* 0x0000000105007824 */ /* 0x000fc800078e0209 */
[----:B------:R-:W-:Y:S02]  /*17ff0*/  VIADD R5, R0, 0x10 ;  /* 0x0000001000057836 */ /* 0x000fe40000000000 */
[----:B--2---:R-:W-:Y:S02]  /*18000*/  IMAD R2, R11, R7, RZ ;  /* 0x000000070b027224 */ /* 0x004fe400078e02ff */
[----:B------:R-:W-:-:S03]  /*18010*/  IMAD.MOV.U32 R11, RZ, RZ, 0x181f ;  /* 0x0000181fff0b7424 */ /* 0x000fc600078e00ff */
[----:B------:R-:W-:-:S13]  /*18020*/  ISETP.GE.AND P3, PT, R0, R2, PT ;  /* 0x000000020000720c */ /* 0x000fda0003f66270 */
[----:B-----5:R-:W-:Y:S05]  /*18030*/  WARPSYNC.COLLECTIVE R15, `(.L_x_1373) ;  /* 0x000000000f087348 */ /* 0x020fea0003c00000 */
[----:B------:R0:W1:Y:S02]  /*18040*/  SHFL.IDX P6, R14, R13, R12, R11 ;  /* 0x0000000c0d0e7389 */ /* 0x00006400000c000b */
[----:B01---5:R-:W-:Y:S01]  /*18050*/  ENDCOLLECTIVE ;  /* 0x000000000000791b */ /* 0x023fe20003800000 */
.L_x_1373:
[----:B------:R-:W-:Y:S02]  /*18060*/  IMAD.MOV.U32 R13, RZ, RZ, R4 ;  /* 0x000000ffff0d7224 */ /* 0x000fe400078e0004 */
[----:B------:R-:W-:-:S07]  /*18070*/  IMAD.MOV.U32 R6, RZ, RZ, R14 ;  /* 0x000000ffff067224 */ /* 0x000fce00078e000e */
[----:B------:R-:W-:Y:S05]  /*18080*/  WARPSYNC.COLLECTIVE R15, `(.L_x_1374) ;  /* 0x000000000f087348 */ /* 0x000fea0003c00000 */
[----:B------:R0:W1:Y:S02]  /*18090*/  SHFL.IDX P6, R14, R13, R12, R11 ;  /* 0x0000000c0d0e7389 */ /* 0x00006400000c000b */
[----:B01----:R-:W-:Y:S01]  /*180a0*/  ENDCOLLECTIVE ;  /* 0x000000000000791b */ /* 0x003fe20003800000 */
.L_x_1374:
[----:B------:R-:W-:Y:S01]  /*180b0*/  ULDC.64 UR4, c[0x0][0x208] ;  /* 0x0000820000047ab9 */ /* 0x000fe20000000a00 */
[----:B------:R-:W-:Y:S02]  /*180c0*/  IMAD.MOV.U32 R13, RZ, RZ, R3 ;  /* 0x000000ffff0d7224 */ /* 0x000fe400078e0003 */
[----:B------:R-:W-:Y:S02]  /*180d0*/  IMAD.MOV.U32 R12, RZ, RZ, 0x1 ;  /* 0x00000001ff0c7424 */ /* 0x000fe400078e00ff */
[----:B------:R-:W-:-:S05]  /*180e0*/  IMAD.MOV.U32 R7, RZ, RZ, R14 ;  /* 0x000000ffff077224 */ /* 0x000fca00078e000e */
[----:B------:R-:W-:-:S05]  /*180f0*/  @!P3 LEA R7, P5, R8, R7, 0x1 ;  /* 0x000000070807b211 */ /* 0x000fca00078a08ff */
        /* <DEDUP_REMOVED lines=10> */
[----:B------:R-:W-:-:S13]  /*181a0*/  ISETP.GE.AND P3, PT, R5, R2, PT ;  /* 0x000000020500720c */ /* 0x000fda0003f66270 */
[----:B0-----:R-:W-:Y:S05]  /*181b0*/  WARPSYNC.COLLECTIVE R15, `(.L_x_1375) ;  /* 0x000000000f087348 */ /* 0x001fea0003c00000 */
[----:B------:R1:W2:Y:S02]  /*181c0*/  SHFL.IDX P6, R14, R13, R12, R11 ;  /* 0x0000000c0d0e7389 */ /* 0x0002a400000c000b */
[----:B012---:R-:W-:Y:S01]  /*181d0*/  ENDCOLLECTIVE ;  /* 0x000000000000791b */ /* 0x007fe20003800000 */
.L_x_1375:
[----:B------:R-:W-:Y:S02]  /*181e0*/  IMAD.MOV.U32 R13, RZ, RZ, R4 ;  /* 0x000000ffff0d7224 */ /* 0x000fe400078e0004 */
[----:B------:R-:W-:-:S07]  /*181f0*/  IMAD.MOV.U32 R9, RZ, RZ, R14 ;  /* 0x000000ffff097224 */ /* 0x000fce00078e000e */
[----:B------:R-:W-:Y:S05]  /*18200*/  WARPSYNC.COLLECTIVE R15, `(.L_x_1376) ;  /* 0x000000000f087348 */ /* 0x000fea0003c00000 */
[----:B------:R0:W1:Y:S02]  /*18210*/  SHFL.IDX P6, R14, R13, R12, R11 ;  /* 0x0000000c0d0e7389 */ /* 0x00006400000c000b */
[----:B01----:R-:W-:Y:S01]  /*18220*/  ENDCOLLECTIVE ;  /* 0x000000000000791b */ /* 0x003fe20003800000 */
.L_x_1376:
[----:B------:R-:W-:Y:S01]  /*18230*/  ULDC.64 UR4, c[0x0][0x208] ;  /* 0x0000820000047ab9 */ /* 0x000fe20000000a00 */
[----:B------:R-:W-:Y:S02]  /*18240*/  IMAD.MOV.U32 R13, RZ, RZ, R3 ;  /* 0x000000ffff0d7224 */ /* 0x000fe400078e0003 */
[----:B------:R-:W-:Y:S02]  /*18250*/  IMAD.MOV.U32 R12, RZ, RZ, 0x2 ;  /* 0x00000002ff0c7424 */ /* 0x000fe400078e00ff */
[----:B------:R-:W-:-:S05]  /*18260*/  IMAD.MOV.U32 R5, RZ, RZ, R14 ;  /* 0x000000ffff057224 */ /* 0x000fca00078e000e */
[----:B------:R-:W-:-:S05]  /*18270*/  @!P3 LEA R8, P5, R8, R5, 0x1 ;  /* 0x000000050808b211 */ /* 0x000fca00078a08ff */
[----:B------:R-:W-:Y:S02]  /*18280*/  @!P3 IMAD.X R5, RZ, RZ, R9, P5 ;  /* 0x000000ffff05b224 */ /* 0x000fe400028e0609 */
[----:B------:R-:W-:Y:S01]  /*18290*/  @!P3 IMAD.MOV.U32 R6, RZ, RZ, R8 ;  /* 0x000000ffff06b224 */ /* 0x000fe200078e0008 */
[----:B------:R-:W0:Y:S01]  /*182a0*/  S2R R9, SR_TID.X ;  /* 0x0000000000097919 */ /* 0x000e220000002100 */
[----:B------:R-:W-:Y:S02]  /*182b0*/  @!P3 IMAD.MOV.U32 R7, RZ, RZ, R5 ;  /* 0x000000ffff07b224 */ /* 0x000fe400078e0005 */
[----:B------:R-:W-:-:S03]  /*182c0*/  VIADD R5, R0, 0x20 ;  /* 0x0000002000057836 */ /* 0x000fc60000000000 */
[----:B------:R-:W-:Y:S01]  /*182d0*/  @!PT LDS RZ, [RZ] ;  /* 0x00000000fffff984 */ /* 0x000fe20000000800 */
[----:B------:R-:W-:Y:S01]  /*182e0*/  @!PT LDS RZ, [RZ] ;  /* 0x00000000fffff984 */ /* 0x000fe20000000800 */
[----:B------:R-:W-:Y:S01]  /*182f0*/  @!PT LDS RZ, [RZ] ;  /* 0x00000000fffff984 */ /* 0x000fe20000000800 */
[----:B------:R1:W-:Y:S04]  /*18300*/  @!P3 LDGSTS.E.BYPASS.LTC128B.128 [R10+0xcc00], desc[UR4][R6.64], !P2 ;  /* 0x0cc00000060abfae */ /* 0x0003e8000d101d44 */
[----:B------:R1:W-:Y:S04]  /*18310*/  @!P3 LDGSTS.E.BYPASS.LTC128B.128 [R10+0x10c00], desc[UR4][R6.64+0x80], !P1 ;  /* 0x10c00080060abfae */ /* 0x0003e8000c901d44 */
[----:B------:R1:W-:Y:S01]  /*18320*/  @!P3 LDGSTS.E.BYPASS.LTC128B.128 [R10+0x14c00], desc[UR4][R6.64+0x100], !P0 ;  /* 0x14c00100060abfae */ /* 0x0003e2000c101d44 */
[----:B------:R-:W-:-:S13]  /*18330*/  ISETP.GE.AND P3, PT, R5, R2, PT ;  /* 0x000000020500720c */ /* 0x000fda0003f66270 */
[----:B01----:R-:W-:Y:S05]  /*18340*/  WARPSYNC.COLLECTIVE R15, `(.L_x_1377) ;  /* 0x000000000f087348 */ /* 0x003fea0003c00000 */
[----:B------:R2:W3:Y:S02]  /*18350*/  SHFL.IDX P6, R14, R13, R12, R11 ;  /* 0x0000000c0d0e7389 */ /* 0x0004e400000c000b */
[----:B0123--:R-:W-:Y:S01]  /*18360*/  ENDCOLLECTIVE ;  /* 0x000000000000791b */ /* 0x00ffe20003800000 */
.L_x_1377:
[----:B------:R-:W-:Y:S02]  /*18370*/  IMAD.MOV.U32 R13, RZ, RZ, R4 ;  /* 0x000000ffff0d7224 */ /* 0x000fe400078e0004 */
[----:B------:R-:W-:-:S05]  /*18380*/  IMAD.SHL.U32 R9, R9, 0x8, RZ ;  /* 0x0000000809097824 */ /* 0x000fca00078e00ff */
[----:B------:R-:W-:Y:S01]  /*18390*/  LOP3.LUT R9, R9, 0x38, RZ, 0xc0, !PT ;  /* 0x0000003809097812 */ /* 0x000fe200078ec0ff */
[----:B------:R-:W-:-:S07]  /*183a0*/  IMAD.MOV.U32 R8, RZ, RZ, R14 ;  /* 0x000000ffff087224 */ /* 0x000fce00078e000e */
[----:B------:R-:W-:Y:S05]  /*183b0*/  WARPSYNC.COLLECTIVE R15, `(.L_x_1378) ;  /* 0x000000000f087348 */ /* 0x000fea0003c00000 */
[----:B------:R0:W1:Y:S02]  /*183c0*/  SHFL.IDX P6, R14, R13, R12, R11 ;  /* 0x0000000c0d0e7389 */ /* 0x00006400000c000b */
[----:B01----:R-:W-:Y:S01]  /*183d0*/  ENDCOLLECTIVE ;  /* 0x000000000000791b */ /* 0x003fe20003800000 */
.L_x_1378:
[----:B------:R-:W-:Y:S01]  /*183e0*/  ULDC.64 UR4, c[0x0][0x208] ;  /* 0x0000820000047ab9 */ /* 0x000fe20000000a00 */
[----:B------:R-:W-:Y:S02]  /*183f0*/  IMAD.MOV.U32 R13, RZ, RZ, R3 ;  /* 0x000000ffff0d7224 */ /* 0x000fe400078e0003 */
[----:B------:R-:W-:Y:S02]  /*18400*/  IMAD.MOV.U32 R12, RZ, RZ, 0x3 ;  /* 0x00000003ff0c7424 */ /* 0x000fe400078e00ff */
[----:B------:R-:W-:-:S05]  /*18410*/  IMAD.MOV.U32 R5, RZ, RZ, R14 ;  /* 0x000000ffff057224 */ /* 0x000fca00078e000e */
[----:B------:R-:W-:-:S05]  /*18420*/  @!P3 LEA R5, P4, R9, R5, 0x1 ;  /* 0x000000050905b211 */ /* 0x000fca00078808ff */
[----:B------:R-:W-:-:S04]  /*18430*/  @!P3 IMAD.X R6, RZ, RZ, R8, P4 ;  /* 0x000000ffff06b224 */ /* 0x000fc800020e0608 */
[----:B------:R-:W-:Y:S02]  /*18440*/  @!P3 IMAD.MOV.U32 R7, RZ, RZ, R6 ;  /* 0x000000ffff07b224 */ /* 0x000fe400078e0006 */
        /* <DEDUP_REMOVED lines=12> */
.L_x_1379:
[----:B------:R-:W-:Y:S02]  /*18510*/  IMAD.MOV.U32 R13, RZ, RZ, R4 ;  /* 0x000000ffff0d7224 */ /* 0x000fe400078e0004 */
[----:B------:R-:W-:-:S07]  /*18520*/  IMAD.MOV.U32 R6, RZ, RZ, R14 ;  /* 0x000000ffff067224 */ /* 0x000fce00078e000e */
[----:B------:R-:W-:Y:S05]  /*18530*/  WARPSYNC.COLLECTIVE R15, `(.L_x_1380) ;  /* 0x000000000f087348 */ /* 0x000fea0003c00000 */
[----:B------:R0:W1:Y:S02]  /*18540*/  SHFL.IDX P6, R14, R13, R12, R11 ;  /* 0x0000000c0d0e7389 */ /* 0x00006400000c000b */
[----:B01----:R-:W-:Y:S01]  /*18550*/  ENDCOLLECTIVE ;  /* 0x000000000000791b */ /* 0x003fe20003800000 */
.L_x_1380:
        /* <DEDUP_REMOVED lines=19> */
.L_x_1381:
[----:B------:R-:W-:Y:S02]  /*18690*/  IMAD.MOV.U32 R13, RZ, RZ, R4 ;  /* 0x000000ffff0d7224 */ /* 0x000fe400078e0004 */
[----:B------:R-:W-:-:S07]  /*186a0*/  IMAD.MOV.U32 R6, RZ, RZ, R14 ;  /* 0x000000ffff067224 */ /* 0x000fce00078e000e */
[----:B------:R-:W-:Y:S05]  /*186b0*/  WARPSYNC.COLLECTIVE R15, `(.L_x_1382) ;  /* 0x000000000f087348 */ /* 0x000fea0003c00000 */
[----:B------:R0:W1:Y:S02]  /*186c0*/  SHFL.IDX P6, R14, R13, R12, R11 ;  /* 0x0000000c0d0e7389 */ /* 0x00006400000c000b */
[----:B01----:R-:W-:Y:S01]  /*186d0*/  ENDCOLLECTIVE ;  /* 0x000000000000791b */ /* 0x003fe20003800000 */
.L_x_1382:
        /* <DEDUP_REMOVED lines=19> */
.L_x_1383:
[----:B------:R-:W-:Y:S02]  /*18810*/  IMAD.MOV.U32 R13, RZ, RZ, R4 ;  /* 0x000000ffff0d7224 */ /* 0x000fe400078e0004 */
[----:B------:R-:W-:-:S07]  /*18820*/  IMAD.MOV.U32 R6, RZ, RZ, R14 ;  /* 0x000000ffff067224 */ /* 0x000fce00078e000e */
[----:B------:R-:W-:Y:S05]  /*18830*/  WARPSYNC.COLLECTIVE R15, `(.L_x_1384) ;  /* 0x000000000f087348 */ /* 0x000fea0003c00000 */
[----:B------:R0:W1:Y:S02]  /*18840*/  SHFL.IDX P6, R14, R13, R12, R11 ;  /* 0x0000000c0d0e7389 */ /* 0x00006400000c000b */
[----:B01----:R-:W-:Y:S01]  /*18850*/  ENDCOLLECTIVE ;  /* 0x000000000000791b */ /* 0x003fe20003800000 */
.L_x_1384:
[----:B------:R-:W-:Y:S01]  /*18860*/  ULDC.64 UR4, c[0x0][0x208] ;  /* 0x0000820000047ab9 */ /* 0x000fe20000000a00 */
[----:B------:R-:W-:Y:S02]  /*18870*/  IMAD.MOV.U32 R13, RZ, RZ, R3 ;  /* 0x000000ffff0d7224 */ /* 0x000fe400078e0003 */
[----:B------:R-:W-:Y:S02]  /*18880*/  IMAD.MOV.U32 R12, RZ, RZ, 0x6 ;  /* 0x00000006ff0c7424 */ /* 0x000fe400078e00ff */
[----:B------:R-:W-:-:S05]  /*18890*/  IMAD.MOV.U32 R5, RZ, RZ, R14 ;  /* 0x000000ffff057224 */ /* 0x000fca00078e000e */
[----:B------:R-:W-:-:S05]  /*188a0*/  @!P3 LEA R5, P4, R9, R5, 0x1 ;  /* 0x000000050905b211 */ /* 0x000fca00078808ff */
[----:B------:R-:W-:-:S04]  /*188b0*/  @!P3 IMAD.X R6, RZ, RZ, R6, P4 ;  /* 0x000000ffff06b224 */ /* 0x000fc800020e0606 */
[----:B------:R-:W-:Y:S02]  /*188c0*/  @!P3 IMAD.MOV.U32 R7, RZ, RZ, R6 ;  /* 0x000000ffff07b224 */ /* 0x000fe400078e0006 */
[----:B------:R-:W-:-:S05]  /*188d0*/  @!P3 IMAD.MOV.U32 R6, RZ, RZ, R5 ;  /* 0x000000ffff06b224 */ /* 0x000fca00078e0005 */
[----:B------:R-:W-:Y:S01]  /*188e0*/  @!PT LDS RZ, [RZ] ;  /* 0x00000000fffff984 */ /* 0x000fe20000000800 */
[----:B------:R-:W-:Y:S01]  /*188f0*/  @!PT LDS RZ, [RZ] ;  /* 0x00000000fffff984 */ /* 0x000fe20000000800 */
[----:B------:R-:W-:Y:S01]  /*18900*/  @!PT LDS RZ, [RZ] ;  /* 0x00000000fffff984 */ /* 0x000fe20000000800 */
[----:B------:R0:W-:Y:S04]  /*18910*/  @!P3 LDGSTS.E.BYPASS.LTC128B.128 [R10+0xec00], desc[UR4][R6.64], !P2 ;  /* 0x0ec00000060abfae */ /* 0x0001e8000d101d44 */
[----:B------:R0:W-:Y:S04]  /*18920*/  @!P3 LDGSTS.E.BYPASS.LTC128B.128 [R10+0x12c00], desc[UR4][R6.64+0x80], !P1 ;  /* 0x12c00080060abfae */ /* 0x0001e8000c901d44 */
[----:B------:R0:W-:Y:S02]  /*18930*/  @!P3 LDGSTS.E.BYPASS.LTC128B.128 [R10+0x16c00], desc[UR4][R6.64+0x100], !P0 ;  /* 0x16c00100060abfae */ /* 0x0001e4000c101d44 */
[----:B0-----:R-:W-:Y:S05]  /*18940*/  WARPSYNC.COLLECTIVE R15, `(.L_x_1385) ;  /* 0x000000000f087348 */ /* 0x001fea0003c00000 */
[----:B------:R1:W2:Y:S02]  /*18950*/  SHFL.IDX P6, R14, R13, R12, R11 ;  /* 0x0000000c0d0e7389 */ /* 0x0002a400000c000b */
[----:B012---:R-:W-:Y:S01]  /*18960*/  ENDCOLLECTIVE ;  /* 0x000000000000791b */ /* 0x007fe20003800000 */
.L_x_1385:
[----:B------:R-:W-:-:S05]  /*18970*/  VIADD R7, R0, 0x60 ;  /* 0x0000006000077836 */ /* 0x000fca0000000000 */
[----:B------:R-:W-:Y:S01]  /*18980*/  ISETP.GE.AND P4, PT, R7, R2, PT ;  /* 0x000000020700720c */ /* 0x000fe20003f86270 */
[----:B------:R-:W-:Y:S02]  /*18990*/  IMAD.MOV.U32 R13, RZ, RZ, R4 ;  /* 0x000000ffff0d7224 */ /* 0x000fe400078e0004 */
[----:B------:R-:W-:-:S10]  /*189a0*/  IMAD.MOV.U32 R6, RZ, RZ, R14 ;  /* 0x000000ffff067224 */ /* 0x000fd400078e000e */
[----:B------:R-:W-:Y:S05]  /*189b0*/  WARPSYNC.COLLECTIVE R15, `(.L_x_1386) ;  /* 0x000000000f087348 */ /* 0x000fea0003c00000 */
[----:B------:R0:W1:Y:S02]  /*189c0*/  SHFL.IDX P6, R14, R13, R12, R11 ;  /* 0x0000000c0d0e7389 */ /* 0x00006400000c000b */
[----:B01----:R-:W-:Y:S01]  /*189d0*/  ENDCOLLECTIVE ;  /* 0x000000000000791b */ /* 0x003fe20003800000 */
.L_x_1386:
        /* <DEDUP_REMOVED lines=17> */
.L_x_1387:
[----:B------:R-:W-:Y:S02]  /*18af0*/  IMAD.MOV.U32 R13, RZ, RZ, R4 ;  /* 0x000000ffff0d7224 */ /* 0x000fe400078e0004 */
[----:B------:R-:W-:-:S07]  /*18b00*/  IMAD.MOV.U32 R5, RZ, RZ, R14 ;  /* 0x000000ffff057224 */ /* 0x000fce00078e000e */
[----:B------:R-:W-:Y:S05]  /*18b10*/  WARPSYNC.COLLECTIVE R15, `(.L_x_1388) ;  /* 0x000000000f087348 */ /* 0x000fea0003c00000 */
[----:B------:R0:W1:Y:S02]  /*18b20*/  SHFL.IDX P6, R14, R13, R12, R11 ;  /* 0x0000000c0d0e7389 */ /* 0x00006400000c000b */
[----:B01----:R-:W-:Y:S01]  /*18b30*/  ENDCOLLECTIVE ;  /* 0x000000000000791b */ /* 0x003fe20003800000 */
.L_x_1388:
[----:B------:R-:W-:Y:S01]  /*18b40*/  IMAD.MOV.U32 R3, RZ, RZ, R14 ;  /* 0x000000ffff037224 */ /* 0x000fe200078e000e */
[----:B------:R-:W-:Y:S06]  /*18b50*/  BRA `(.L_x_1389) ;  /* 0xffffffac00d87947 */ /* 0x000fec000383ffff */
.L_x_1275:
[----:B0-----:R0:W3:Y:S02]  /*18b60*/  SYNCS.PHASECHK.TRANS64.TRYWAIT P0, [R18+URZ+0x2a820], R0 ;  /* 0x02a82000120075a7 */ /* 0x0010e4000800017f */
[----:B---3--:R-:W-:Y:S05]  /*18b70*/  @!P0 NANOSLEEP.SYNCS 0x989680 ;  /* 0x009896800000895d */ /* 0x008fea0003900000 */
[----:B------:R-:W3:Y:S02]  /*18b80*/  @!P0 SYNCS.PHASECHK.TRANS64 P0, [R18+URZ+0x2a820], R0 ;  /* 0x02a82000120085a7 */ /* 0x000ee4000800007f */
[----:B---3--:R-:W-:Y:S05]  /*18b90*/  @!P0 BRA `(.L_x_1275) ;  /* 0xfffffffc00f08947 */ /* 0x008fea000383ffff */
[----:B------:R-:W-:Y:S05]  /*18ba0*/  BRA `(.L_x_1390) ;  /* 0xffffffb0005c7947 */ /* 0x000fea000383ffff */
.L_x_1284:
[----:B-1----:R1:W2:Y:S02]  /*18bb0*/  SYNCS.PHASECHK.TRANS64.TRYWAIT P0, [R3+URZ+0x2a840], R2 ;  /* 0x02a84002030075a7 */ /* 0x0022a4000800017f */
[----:B--2---:R-:W-:Y:S05]  /*18bc0*/  @!P0 NANOSLEEP.SYNCS 0x989680 ;  /* 0x009896800000895d */ /* 0x004fea0003900000 */
[----:B------:R-:W2:Y:S02]  /*18bd0*/  @!P0 SYNCS.PHASECHK.TRANS64 P0, [R3+URZ+0x2a840], R2 ;  /* 0x02a84002030085a7 */ /* 0x000ea4000800007f */
[----:B--2---:R-:W-:Y:S05]  /*18be0*/  @!P0 BRA `(.L_x_1284) ;  /* 0xfffffffc00f08947 */ /* 0x004fea000383ffff */
[----:B------:R-:W-:Y:S05]  /*18bf0*/  BRA `(.L_x_1391) ;  /* 0xffffffb400547947 */ /* 0x000fea000383ffff */
.L_x_1291:
[----:B0-----:R0:W1:Y:S02]  /*18c00*/  SYNCS.PHASECHK.TRANS64.TRYWAIT P0, [R3+URZ+0x60], R2 ;  /* 0x00006002030075a7 */ /* 0x001064000800017f */
[----:B-1----:R-:W-:Y:S05]  /*18c10*/  @!P0 NANOSLEEP.SYNCS 0x989680 ;  /* 0x009896800000895d */ /* 0x002fea0003900000 */
[----:B------:R-:W1:Y:S02]  /*18c20*/  @!P0 SYNCS.PHASECHK.TRANS64 P0, [R3+URZ+0x60], R2 ;  /* 0x00006002030085a7 */ /* 0x000e64000800007f */
[----:B-1----:R-:W-:Y:S05]  /*18c30*/  @!P0 BRA `(.L_x_1291) ;  /* 0xfffffffc00f08947 */ /* 0x002fea000383ffff */
[----:B------:R-:W-:Y:S05]  /*18c40*/  BRA `(.L_x_1392) ;  /* 0xffffffb800647947 */ /* 0x000fea000383ffff */
.L_x_1300:
[----:B-1----:R1:W2:Y:S02]  /*18c50*/  SYNCS.PHASECHK.TRANS64.TRYWAIT P0, [R3+URZ+0x2a840], R2 ;  /* 0x02a84002030075a7 */ /* 0x0022a4000800017f */
[----:B--2---:R-:W-:Y:S05]  /*18c60*/  @!P0 NANOSLEEP.SYNCS 0x989680 ;  /* 0x009896800000895d */ /* 0x004fea0003900000 */
[----:B------:R-:W2:Y:S02]  /*18c70*/  @!P0 SYNCS.PHASECHK.TRANS64 P0, [R3+URZ+0x2a840], R2 ;  /* 0x02a84002030085a7 */ /* 0x000ea4000800007f */
[----:B--2---:R-:W-:Y:S05]  /*18c80*/  @!P0 BRA `(.L_x_1300) ;  /* 0xfffffffc00f08947 */ /* 0x004fea000383ffff */
[----:B------:R-:W-:Y:S05]  /*18c90*/  BRA `(.L_x_1393) ;  /* 0xffffffbc00f47947 */ /* 0x000fea000383ffff */
.L_x_1307:
[----:B0-----:R0:W1:Y:S02]  /*18ca0*/  SYNCS.PHASECHK.TRANS64.TRYWAIT P0, [R2+URZ+0x60], R3 ;  /* 0x00006003020075a7 */ /* 0x001064000800017f */
[----:B-1----:R-:W-:Y:S05]  /*18cb0*/  @!P0 NANOSLEEP.SYNCS 0x989680 ;  /* 0x009896800000895d */ /* 0x002fea0003900000 */
[----:B------:R-:W1:Y:S02]  /*18cc0*/  @!P0 SYNCS.PHASECHK.TRANS64 P0, [R2+URZ+0x60], R3 ;  /* 0x00006003020085a7 */ /* 0x000e64000800007f */
[----:B-1----:R-:W-:Y:S05]  /*18cd0*/  @!P0 BRA `(.L_x_1307) ;  /* 0xfffffffc00f08947 */ /* 0x002fea000383ffff */
[----:B------:R-:W-:Y:S05]  /*18ce0*/  BRA `(.L_x_1394) ;  /* 0xffffffc400047947 */ /* 0x000fea000383ffff */
.L_x_1316:
[----:B--2---:R2:W3:Y:S02]  /*18cf0*/  SYNCS.PHASECHK.TRANS64.TRYWAIT P0, [R2+URZ+0x2a840], R3 ;  /* 0x02a84003020075a7 */ /* 0x0044e4000800017f */
[----:B---3--:R-:W-:Y:S05]  /*18d00*/  @!P0 NANOSLEEP.SYNCS 0x989680 ;  /* 0x009896800000895d */ /* 0x008fea0003900000 */
[----:B------:R-:W3:Y:S02]  /*18d10*/  @!P0 SYNCS.PHASECHK.TRANS64 P0, [R2+URZ+0x2a840], R3 ;  /* 0x02a84003020085a7 */ /* 0x000ee4000800007f */
[----:B---3--:R-:W-:Y:S05]  /*18d20*/  @!P0 BRA `(.L_x_1316) ;  /* 0xfffffffc00f08947 */ /* 0x008fea000383ffff */
[----:B------:R-:W-:Y:S05]  /*18d30*/  BRA `(.L_x_1395) ;  /* 0xffffffc800687947 */ /* 0x000fea000383ffff */
.L_x_1323:
[----:B0-----:R0:W1:Y:S02]  /*18d40*/  SYNCS.PHASECHK.TRANS64.TRYWAIT P0, [R2+URZ+0x60], R5 ;  /* 0x00006005020075a7 */ /* 0x001064000800017f */
[----:B-1----:R-:W-:Y:S05]  /*18d50*/  @!P0 NANOSLEEP.SYNCS 0x989680 ;  /* 0x009896800000895d */ /* 0x002fea0003900000 */
[----:B------:R-:W1:Y:S02]  /*18d60*/  @!P0 SYNCS.PHASECHK.TRANS64 P0, [R2+URZ+0x60], R5 ;  /* 0x00006005020085a7 */ /* 0x000e64000800007f */
[----:B-1----:R-:W-:Y:S05]  /*18d70*/  @!P0 BRA `(.L_x_1323) ;  /* 0xfffffffc00f08947 */ /* 0x002fea000383ffff */
[----:B------:R-:W-:Y:S05]  /*18d80*/  BRA `(.L_x_1396) ;  /* 0xffffffcc00787947 */ /* 0x000fea000383ffff */
.L_x_1334:
[----:B--2---:R2:W3:Y:S02]  /*18d90*/  SYNCS.PHASECHK.TRANS64.TRYWAIT P0, [R0+URZ+0x2a860], R2 ;  /* 0x02a86002000075a7 */ /* 0x0044e4000800017f */
[----:B---3--:R-:W-:Y:S05]  /*18da0*/  @!P0 NANOSLEEP.SYNCS 0x989680 ;  /* 0x009896800000895d */ /* 0x008fea0003900000 */
[----:B------:R-:W3:Y:S02]  /*18db0*/  @!P0 SYNCS.PHASECHK.TRANS64 P0, [R0+URZ+0x2a860], R2 ;  /* 0x02a86002000085a7 */ /* 0x000ee4000800007f */
[----:B---3--:R-:W-:Y:S05]  /*18dc0*/  @!P0 BRA `(.L_x_1334) ;  /* 0xfffffffc00f08947 */ /* 0x008fea000383ffff */
[----:B------:R-:W-:Y:S05]  /*18dd0*/  BRA `(.L_x_1397) ;  /* 0xffffffd000c87947 */ /* 0x000fea000383ffff */
.L_x_1341:
[----:B------:R-:W3:Y:S01]  /*18de0*/  LDL R3, [R1] ;  /* 0x0000000001037983 */ /* 0x000ee20000100800 */
[----:B------:R-:W-:Y:S01]  /*18df0*/  BSSY B0, `(.L_x_1398) ;  /* 0x0000008000007945 */ /* 0x000fe20003800000 */
[----:B0-----:R-:W-:Y:S02]  /*18e00*/  IMAD.MOV.U32 R12, RZ, RZ, RZ ;  /* 0x000000ffff0c7224 */ /* 0x001fe400078e00ff */
[----:B------:R-:W-:Y:S02]  /*18e10*/  IMAD.MOV.U32 R11, RZ, RZ, 0x1f ;  /* 0x0000001fff0b7424 */ /* 0x000fe400078e00ff */
[----:B------:R-:W-:Y:S02]  /*18e20*/  IMAD.MOV.U32 R15, RZ, RZ, -0x1 ;  /* 0xffffffffff0f7424 */ /* 0x000fe400078e00ff */
[----:B---3--:R-:W-:-:S07]  /*18e30*/  IMAD.MOV.U32 R13, RZ, RZ, R3 ;  /* 0x000000ffff0d7224 */ /* 0x008fce00078e0003 */
[----:B-12---:R-:W-:Y:S05]  /*18e40*/  WARPSYNC.COLLECTIVE R15, `(.L_x_1399) ;  /* 0x000000000f087348 */ /* 0x006fea0003c00000 */
[----:B------:R0:W3:Y:S02]  /*18e50*/  SHFL.IDX P6, R14, R13, R12, R11 ;  /* 0x0000000c0d0e7389 */ /* 0x0000e400000c000b */
[----:B0123--:R-:W-:Y:S01]  /*18e60*/  ENDCOLLECTIVE ;  /* 0x000000000000791b */ /* 0x00ffe20003800000 */
.L_x_1399:
[----:B------:R-:W-:Y:S05]  /*18e70*/  BSYNC B0 ;  /* 0x0000000000007941 */ /* 0x000fea0003800000 */
.L_x_1398:
        /* <DEDUP_REMOVED lines=9> */
.L_x_1400:
[----:B------:R-:W-:Y:S01]  /*18f10*/  ULDC UR4, c[0x0][0xc3c] ;  /* 0x00030f0000047ab9 */ /* 0x000fe20000000800 */
[----:B------:R-:W-:Y:S01]  /*18f20*/  ULDC.64 UR6, c[0x0][0x208] ;  /* 0x0000820000067ab9 */ /* 0x000fe20000000a00 */
        /* <DEDUP_REMOVED lines=24> */
.L_x_1401:
        /* <DEDUP_REMOVED lines=8> */
.L_x_1402:
        /* <DEDUP_REMOVED lines=8> */
.L_x_1403:
        /* <DEDUP_REMOVED lines=8> */
.L_x_1404:
        /* <DEDUP_REMOVED lines=8> */
.L_x_1405:
        /* <DEDUP_REMOVED lines=9> */
.L_x_1406:
[----:B------:R-:W-:Y:S01]  /*19340*/  IMAD.MOV.U32 R10, RZ, RZ, R14 ;  /* 0x000000ffff0a7224 */ /* 0x000fe200078e000e */
[----:B------:R-:W-:Y:S06]  /*19350*/  BRA `(.L_x_1407) ;  /* 0xffffffd4003c7947 */ /* 0x000fec000383ffff */
.L_x_1344:
[----:B------:R-:W-:Y:S01]  /*19360*/  BSSY B0, `(.L_x_1408) ;  /* 0x0000008000007945 */ /* 0x000fe20003800000 */
[----:B------:R-:W-:Y:S02]  /*19370*/  IMAD.MOV.U32 R13, RZ, RZ, R2 ;  /* 0x000000ffff0d7224 */ /* 0x000fe400078e0002 */
[----:B------:R-:W-:Y:S02]  /*19380*/  IMAD.MOV.U32 R12, RZ, RZ, 0x1 ;  /* 0x00000001ff0c7424 */ /* 0x000fe400078e00ff */
[----:B------:R-:W-:Y:S02]  /*19390*/  IMAD.MOV.U32 R11, RZ, RZ, RZ ;  /* 0x000000ffff0b7224 */ /* 0x000fe400078e00ff */
[----:B------:R-:W-:-:S07]  /*193a0*/  IMAD.MOV.U32 R15, RZ, RZ, -0x1 ;  /* 0xffffffffff0f7424 */ /* 0x000fce00078e00ff */
[----:B------:R-:W-:Y:S05]  /*193b0*/  WARPSYNC.COLLECTIVE R15, `(.L_x_1409) ;  /* 0x000000000f087348 */ /* 0x000fea0003c00000 */
[----:B------:R0:W1:Y:S02]  /*193c0*/  SHFL.UP P6, R14, R13, R12, R11 ;  /* 0x0400000c0d0e7389 */ /* 0x00006400000c000b */
[----:B01----:R-:W-:Y:S01]  /*193d0*/  ENDCOLLECTIVE ;  /* 0x000000000000791b */ /* 0x003fe20003800000 */
.L_x_1409:
[----:B------:R-:W-:Y:S05]  /*193e0*/  BSYNC B0 ;  /* 0x0000000000007941 */ /* 0x000fea0003800000 */
.L_x_1408:
        /* <DEDUP_REMOVED lines=10> */
.L_x_1410:
        /* <DEDUP_REMOVED lines=8> */
.L_x_1411:
        /* <DEDUP_REMOVED lines=8> */
.L_x_1412:
        /* <DEDUP_REMOVED lines=8> */
.L_x_1413:
        /* <DEDUP_REMOVED lines=9> */
.L_x_1414:
[----:B------:R-:W-:Y:S01]  /*196a0*/  IMAD.MOV.U32 R10, RZ, RZ, R14 ;  /* 0x000000ffff0a7224 */ /* 0x000fe200078e000e */
[----:B------:R-:W-:Y:S06]  /*196b0*/  BRA `(.L_x_1415) ;  /* 0xffffffd400147947 */ /* 0x000fec000383ffff */
.L_x_1346:
[----:B------:R-:W-:Y:S01]  /*196c0*/  BSSY B0, `(.L_x_1416) ;  /* 0x0000006000007945 */ /* 0x000fe20003800000 */
[----:B------:R-:W-:Y:S01]  /*196d0*/  PLOP3.LUT P6, PT, P6, PT, PT, 0x8, 0x0 ;  /* 0x000000000000781c */ /* 0x000fe200037ce170 */
[----:B------:R-:W-:-:S12]  /*196e0*/  IMAD.MOV.U32 R15, RZ, RZ, -0x1 ;  /* 0xffffffffff0f7424 */ /* 0x000fd800078e00ff */
[----:B0-----:R-:W-:Y:S05]  /*196f0*/  WARPSYNC.COLLECTIVE R15, `(.L_x_1417) ;  /* 0x000000000f087348 */ /* 0x001fea0003c00000 */
[----:B------:R-:W-:Y:S01]  /*19700*/  VOTE.ANY R14, PT, P6 ;  /* 0x00000000000e7806 */ /* 0x000fe200030e0100 */
[----:B0-----:R-:W-:Y:S06]  /*19710*/  ENDCOLLECTIVE ;  /* 0x000000000000791b */ /* 0x001fec0003800000 */
.L_x_1417:
[----:B------:R-:W-:Y:S05]  /*19720*/  BSYNC B0 ;  /* 0x0000000000007941 */ /* 0x000fea0003800000 */
.L_x_1416:
[----:B------:R0:W5:Y:S01]  /*19730*/  LDL.LU R16, [R1+0xc] ;  /* 0x00000c0001107983 */ /* 0x0001620000300800 */
[----:B------:R-:W-:Y:S02]  /*19740*/  IMAD.MOV.U32 R3, RZ, RZ, R14 ;  /* 0x000000ffff037224 */ /* 0x000fe400078e000e */
[----:B------:R-:W-:Y:S02]  /*19750*/  IMAD.MOV.U32 R13, RZ, RZ, R5 ;  /* 0x000000ffff0d7224 */ /* 0x000fe400078e0005 */
[----:B------:R-:W1:Y:S01]  /*19760*/  POPC R9, R3 ;  /* 0x0000000300097309 */ /* 0x000e620000000000 */
[----:B------:R-:W-:Y:S02]  /*19770*/  IMAD.MOV.U32 R11, RZ, RZ, 0x1f ;  /* 0x0000001fff0b7424 */ /* 0x000fe400078e00ff */
[----:B------:R-:W-:Y:S02]  /*19780*/  IMAD.MOV.U32 R15, RZ, RZ, -0x1 ;  /* 0xffffffffff0f7424 */ /* 0x000fe400078e00ff */
[----:B01----:R-:W-:-:S07]  /*19790*/  IMAD.MOV.U32 R12, RZ, RZ, R9 ;  /* 0x000000ffff0c7224 */ /* 0x003fce00078e0009 */
[----:B-----5:R-:W-:Y:S05]  /*197a0*/  WARPSYNC.COLLECTIVE R15, `(.L_x_1418) ;  /* 0x000000000f087348 */ /* 0x020fea0003c00000 */
[----:B------:R0:W1:Y:S02]  /*197b0*/  SHFL.IDX P6, R14, R13, R12, R11 ;  /* 0x0000000c0d0e7389 */ /* 0x00006400000c000b */
[----:B01---5:R-:W-:Y:S01]  /*197c0*/  ENDCOLLECTIVE ;  /* 0x000000000000791b */ /* 0x023fe20003800000 */
.L_x_1418:
[----:B------:R-:W-:Y:S02]  /*197d0*/  IMAD.MOV.U32 R13, RZ, RZ, R7 ;  /* 0x000000ffff0d7224 */ /* 0x000fe400078e0007 */
[----:B------:R-:W-:-:S07]  /*197e0*/  IMAD.MOV.U32 R4, RZ, RZ, R14 ;  /* 0x000000ffff047224 */ /* 0x000fce00078e000e */
[----:B------:R-:W-:Y:S05]  /*197f0*/  WARPSYNC.COLLECTIVE R15, `(.L_x_1419) ;  /* 0x000000000f087348 */ /* 0x000fea0003c00000 */
[----:B------:R0:W1:Y:S02]  /*19800*/  SHFL.IDX P6, R14, R13, R12, R11 ;  /* 0x0000000c0d0e7389 */ /* 0x00006400000c000b */
[----:B01----:R-:W-:Y:S01]  /*19810*/  ENDCOLLECTIVE ;  /* 0x000000000000791b */ /* 0x003fe20003800000 */
.L_x_1419:
[----:B------:R-:W-:Y:S02]  /*19820*/  IMAD.MOV.U32 R7, RZ, RZ, R14 ;  /* 0x000000ffff077224 */ /* 0x000fe400078e000e */
[----:B------:R-:W-:-:S05]  /*19830*/  IMAD.IADD R5, R9, 0x1, R16 ;  /* 0x0000000109057824 */ /* 0x000fca00078e0210 */
[----:B------:R0:W-:Y:S01]  /*19840*/  STL [R1+0xc], R5 ;  /* 0x00000c0501007387 */ /* 0x0001e20000100800 */
[----:B------:R-:W-:Y:S05]  /*19850*/  BRA `(.L_x_1420) ;  /* 0xffffffd000f47947 */ /* 0x000fea000383ffff */
.L_x_1348:
[----:B------:R-:W-:Y:S01]  /*19860*/  BSSY B0, `(.L_x_1421) ;  /* 0x0000008000007945 */ /* 0x000fe20003800000 */
[----:B------:R-:W-:Y:S02]  /*19870*/  IMAD.MOV.U32 R13, RZ, RZ, R2 ;  /* 0x000000ffff0d7224 */ /* 0x000fe400078e0002 */
[----:B------:R-:W-:Y:S02]  /*19880*/  IMAD.MOV.U32 R12, RZ, RZ, R9 ;  /* 0x000000ffff0c7224 */ /* 0x000fe400078e0009 */
[----:B------:R-:W-:Y:S02]  /*19890*/  IMAD.MOV.U32 R11, RZ, RZ, 0x1f ;  /* 0x0000001fff0b7424 */ /* 0x000fe400078e00ff */
[----:B------:R-:W-:-:S07]  /*198a0*/  IMAD.MOV.U32 R15, RZ, RZ, -0x1 ;  /* 0xffffffffff0f7424 */ /* 0x000fce00078e00ff */
[----:B0-----:R-:W-:Y:S05]  /*198b0*/  WARPSYNC.COLLECTIVE R15, `(.L_x_1422) ;  /* 0x000000000f087348 */ /* 0x001fea0003c00000 */
[----:B------:R1:W2:Y:S02]  /*198c0*/  SHFL.IDX P6, R14, R13, R12, R11 ;  /* 0x0000000c0d0e7389 */ /* 0x0002a400000c000b */
[----:B012---:R-:W-:Y:S01]  /*198d0*/  ENDCOLLECTIVE ;  /* 0x000000000000791b */ /* 0x007fe20003800000 */
.L_x_1422:
[----:B------:R-:W-:Y:S05]  /*198e0*/  BSYNC B0 ;  /* 0x0000000000007941 */ /* 0x000fea0003800000 */
.L_x_1421:
[----:B------:R-:W-:Y:S01]  /*198f0*/  IMAD.MOV.U32 R2, RZ, RZ, R14 ;  /* 0x000000ffff027224 */ /* 0x000fe200078e000e */
[----:B------:R-:W-:Y:S06]  /*19900*/  BRA `(.L_x_1423) ;  /* 0xffffffd000e07947 */ /* 0x000fec000383ffff */
.L_x_1354:
[----:B0-----:R0:W1:Y:S02]  /*19910*/  SYNCS.PHASECHK.TRANS64.TRYWAIT P0, [R0+URZ+0x2a820], R3 ;  /* 0x02a82003000075a7 */ /* 0x001064000800017f */
[----:B-1----:R-:W-:Y:S05]  /*19920*/  @!P0 NANOSLEEP.SYNCS 0x989680 ;  /* 0x009896800000895d */ /* 0x002fea0003900000 */
[----:B------:R-:W1:Y:S02]  /*19930*/  @!P0 SYNCS.PHASECHK.TRANS64 P0, [R0+URZ+0x2a820], R3 ;  /* 0x02a82003000085a7 */ /* 0x000e64000800007f */
[----:B-1----:R-:W-:Y:S05]  /*19940*/  @!P0 BRA `(.L_x_1354) ;  /* 0xfffffffc00f08947 */ /* 0x002fea000383ffff */
[----:B------:R-:W-:Y:S05]  /*19950*/  BRA `(.L_x_1424) ;  /* 0xffffffdc00847947 */ /* 0x000fea000383ffff */
.L_x_1355:
[----:B------:R-:W1:Y:S01]  /*19960*/  S2R R2, SR_TID.X ;  /* 0x0000000000027919 */ /* 0x000e620000002100 */
[----:B------:R-:W-:Y:S01]  /*19970*/  BSSY B0, `(.L_x_1425) ;  /* 0x000000a000007945 */ /* 0x000fe20003800000 */
[----:B------:R-:W-:Y:S02]  /*19980*/  IMAD.MOV.U32 R12, RZ, RZ, RZ ;  /* 0x000000ffff0c7224 */ /* 0x000fe400078e00ff */
[----:B---3--:R-:W-:Y:S02]  /*19990*/  IMAD.MOV.U32 R11, RZ, RZ, 0x1f ;  /* 0x0000001fff0b7424 */ /* 0x008fe400078e00ff */
[----:B------:R-:W-:Y:S01]  /*199a0*/  IMAD.MOV.U32 R15, RZ, RZ, -0x1 ;  /* 0xffffffffff0f7424 */ /* 0x000fe200078e00ff */
[----:B-1----:R-:W-:-:S04]  /*199b0*/  SHF.R.U32.HI R2, RZ, 0x5, R2 ;  /* 0x00000005ff027819 */ /* 0x002fc80000011602 */
[----:B------:R-:W-:-:S05]  /*199c0*/  LOP3.LUT R2, R2, 0x3, RZ, 0xc0, !PT ;  /* 0x0000000302027812 */ /* 0x000fca00078ec0ff */
[----:B------:R-:W-:-:S07]  /*199d0*/  IMAD.MOV.U32 R13, RZ, RZ, R2 ;  /* 0x000000ffff0d7224 */ /* 0x000fce00078e0002 */
[----:B0-----:R-:W-:Y:S05]  /*199e0*/  WARPSYNC.COLLECTIVE R15, `(.L_x_1426) ;  /* 0x000000000f087348 */ /* 0x001fea0003c00000 */
[----:B------:R1:W2:Y:S02]  /*199f0*/  SHFL.IDX P6, R14, R13, R12, R11 ;  /* 0x0000000c0d0e7389 */ /* 0x0002a400000c000b */
[----:B012---:R-:W-:Y:S01]  /*19a00*/  ENDCOLLECTIVE ;  /* 0x000000000000791b */ /* 0x007fe20003800000 */
.L_x_1426:
[----:B------:R-:W-:Y:S05]  /*19a10*/  BSYNC B0 ;  /* 0x0000000000007941 */ /* 0x000fea0003800000 */
.L_x_1425:
[----:B------:R-:W-:Y:S05]  /*19a20*/  BRA `(.L_x_1427) ;  /* 0xffffffdc006c7947 */ /* 0x000fea000383ffff */
.L_x_1358:
[----:B------:R-:W-:Y:S01]  /*19a30*/  BSSY B1, `(.L_x_1428) ;  /* 0x0000006000017945 */ /* 0x000fe20003800000 */
[----:B------:R-:W-:-:S07]  /*19a40*/  IMAD.MOV.U32 R15, RZ, RZ, -0x1 ;  /* 0xffffffffff0f7424 */ /* 0x000fce00078e00ff */
[----:B01-3--:R-:W-:Y:S05]  /*19a50*/  WARPSYNC.COLLECTIVE R15, `(.L_x_1429) ;  /* 0x000000000f0c7348 */ /* 0x00bfea0003c00000 */
[----:B------:R-:W-:Y:S02]  /*19a60*/  ELECT P6, UR62, PT ;  /* 0x00000000003e782f */ /* 0x000fe400038c0000 */
[----:B------:R-:W-:Y:S01]  /*19a70*/  MOV R14, UR62 ;  /* 0x0000003e000e7c02 */ /* 0x000fe20008000f00 */
[----:B01-3--:R-:W-:Y:S10]  /*19a80*/  ENDCOLLECTIVE ;  /* 0x000000000000791b */ /* 0x00bff40003800000 */
.L_x_1429:
[----:B------:R-:W-:Y:S05]  /*19a90*/  BSYNC B1 ;  /* 0x0000000000017941 */ /* 0x000fea0003800000 */
.L_x_1428:
[----:B------:R-:W-:Y:S05]  /*19aa0*/  BRA `(.L_x_1430) ;  /* 0xffffffdc00647947 */ /* 0x000fea000383ffff */
.L_x_1360:
[----:B0-----:R0:W1:Y:S02]  /*19ab0*/  SYNCS.PHASECHK.TRANS64.TRYWAIT P0, [R6+URZ], R5 ;  /* 0x00000005060075a7 */ /* 0x001064000800017f */
[----:B-1----:R-:W-:Y:S05]  /*19ac0*/  @!P0 NANOSLEEP.SYNCS 0x989680 ;  /* 0x009896800000895d */ /* 0x002fea0003900000 */
[----:B------:R-:W1:Y:S02]  /*19ad0*/  @!P0 SYNCS.PHASECHK.TRANS64 P0, [R6+URZ], R5 ;  /* 0x00000005060085a7 */ /* 0x000e64000800007f */
[----:B-1----:R-:W-:Y:S05]  /*19ae0*/  @!P0 BRA `(.L_x_1360) ;  /* 0xfffffffc00f08947 */ /* 0x002fea000383ffff */
[----:B------:R-:W-:Y:S05]  /*19af0*/  BRA `(.L_x_1431) ;  /* 0xffffffdc00a47947 */ /* 0x000fea000383ffff */
.L_x_1361:
[----:B-1----:R1:W2:Y:S02]  /*19b00*/  SYNCS.PHASECHK.TRANS64.TRYWAIT P0, [R7+URZ], R2 ;  /* 0x00000002070075a7 */ /* 0x0022a4000800017f */
[----:B--2---:R-:W-:Y:S05]  /*19b10*/  @!P0 NANOSLEEP.SYNCS 0x989680 ;  /* 0x009896800000895d */ /* 0x004fea0003900000 */
[----:B------:R-:W2:Y:S02]  /*19b20*/  @!P0 SYNCS.PHASECHK.TRANS64 P0, [R7+URZ], R2 ;  /* 0x00000002070085a7 */ /* 0x000ea4000800007f */
[----:B--2---:R-:W-:Y:S05]  /*19b30*/  @!P0 BRA `(.L_x_1361) ;  /* 0xfffffffc00f08947 */ /* 0x004fea000383ffff */
[----:B------:R-:W-:Y:S05]  /*19b40*/  BRA `(.L_x_1432) ;  /* 0xffffffdc00987947 */ /* 0x000fea000383ffff */
.L_x_1363:
[----:B--2---:R2:W4:Y:S02]  /*19b50*/  SYNCS.PHASECHK.TRANS64.TRYWAIT P0, [R4+URZ], R5 ;  /* 0x00000005040075a7 */ /* 0x004524000800017f */
[----:B----4-:R-:W-:Y:S05]  /*19b60*/  @!P0 NANOSLEEP.SYNCS 0x989680 ;  /* 0x009896800000895d */ /* 0x010fea0003900000 */
[----:B------:R-:W4:Y:S02]  /*19b70*/  @!P0 SYNCS.PHASECHK.TRANS64 P0, [R4+URZ], R5 ;  /* 0x00000005040085a7 */ /* 0x000f24000800007f */
[----:B----4-:R-:W-:Y:S05]  /*19b80*/  @!P0 BRA `(.L_x_1363) ;  /* 0xfffffffc00f08947 */ /* 0x010fea000383ffff */
[----:B------:R-:W-:Y:S05]  /*19b90*/  BRA `(.L_x_1433) ;  /* 0xffffffdc009c7947 */ /* 0x000fea000383ffff */
.L_x_1434:
        /* <DEDUP_REMOVED lines=14> */
.L_x_2985:


//--------------------- .text._ZN7cutlass13device_kernelIN5flash11enable_sm90INS1_16FlashAttnFwdSm90INS1_25CollectiveMainloopFwdSm90ILi2EN4cute5tupleIJNS5_1CILi1EEES8_S8_EEENS6_IJNS7_ILi128EEENS7_ILi96EEENS7_ILi192EEEEEELi128ENS_10bfloat16_tEfNS_4arch4Sm90ELb0ELb1ELb0ELb1ELb0ELb1ELb0ELb1ELb1ELb1ELb1ELb0EEENS1_21CollectiveEpilogueFwdINS6_IJSA_SA_SB_EEES9_SE_SG_Li256ELb1ELb1ELb1ELb0EEENS1_36VarlenDynamicPersistentTileSchedulerILi128ELi96ELi256ELi128ELb1ELb1ELb1ELb1ELb0ELb1EEEEEEEEEvNT_6ParamsE --------------------------
	.section	.text._ZN7cutlass13device_kernelIN5flash11enable_sm90INS1_16FlashAttnFwdSm90INS1_25CollectiveMainloopFwdSm90ILi2EN4cute5tupleIJNS5_1CILi1EEES8_S8_EEENS6_IJNS7_ILi128EEENS7_ILi96EEENS7_ILi192EEEEEELi128ENS_10bfloat16_tEfNS_4arch4Sm90ELb0ELb1ELb0ELb1ELb0ELb1ELb0ELb1ELb1ELb1ELb1ELb0EEENS1_21CollectiveEpilogueFwdINS6_IJSA_SA_SB_EEES9_SE_SG_Li256ELb1ELb1ELb1ELb0EEENS1_36VarlenDynamicPersistentTileSchedulerILi128ELi96ELi256ELi128ELb1ELb1ELb1ELb1ELb0ELb1EEEEEEEEEvNT_6ParamsE,"ax",@progbits
	.align	128
.text._ZN7cutlass13device_kernelIN5flash11enable_sm90INS1_16FlashAttnFwdSm90INS1_25CollectiveMainloopFwdSm90ILi2EN4cute5tupleIJNS5_1CILi1EEES8_S8_EEENS6_IJNS7_ILi128EEENS7_ILi96EEENS7_ILi192EEEEEELi128ENS_10bfloat16_tEfNS_4arch4Sm90ELb0ELb1ELb0ELb1ELb0ELb1ELb0ELb1ELb1ELb1ELb1ELb0EEENS1_21CollectiveEpilogueFwdINS6_IJSA_SA_SB_EEES9_SE_SG_Li256ELb1ELb1ELb1ELb0EEENS1_36VarlenDynamicPersistentTileSchedulerILi128ELi96ELi256ELi128ELb1ELb1ELb1ELb1ELb0ELb1EEEEEEEEEvNT_6ParamsE:
        .type           _ZN7cutlass13device_kernelIN5flash11enable_sm90INS1_16FlashAttnFwdSm90INS1_25CollectiveMainloopFwdSm90ILi2EN4cute5tupleIJNS5_1CILi1EEES8_S8_EEENS6_IJNS7_ILi128EEENS7_ILi96EEENS7_ILi192EEEEEELi128ENS_10bfloat16_tEfNS_4arch4Sm90ELb0ELb1ELb0ELb1ELb0ELb1ELb0ELb1ELb1ELb1ELb1ELb0EEENS1_21CollectiveEpilogueFwdINS6_IJSA_SA_SB_EEES9_SE_SG_Li256ELb1ELb1ELb1ELb0EEENS1_36VarlenDynamicPersistentTileSchedulerILi128ELi96ELi256ELi128ELb1ELb1ELb1ELb1ELb0ELb1EEEEEEEEEvNT_6ParamsE,@function
        .size           _ZN7cutlass13device_kernelIN5flash11enable_sm90INS1_16FlashAttnFwdSm90INS1_25CollectiveMainloopFwdSm90ILi2EN4cute5tupleIJNS5_1CILi1EEES8_S8_EEENS6_IJNS7_ILi128EEENS7_ILi96EEENS7_ILi192EEEEEELi128ENS_10bfloat16_tEfNS_4arch4Sm90ELb0ELb1ELb0ELb1ELb0ELb1ELb0ELb1ELb1ELb1ELb1ELb0EEENS1_21CollectiveEpilogueFwdINS6_IJSA_SA_SB_EEES9_SE_SG_Li256ELb1ELb1ELb1ELb0EEENS1_36VarlenDynamicPersistentTileSchedulerILi128ELi96ELi256ELi128ELb1ELb1ELb1ELb1ELb0ELb1EEEEEEEEEvNT_6ParamsE,(.L_x_2986 - _ZN7cutlass13device_kernelIN5flash11enable_sm90INS1_16FlashAttnFwdSm90INS1_25CollectiveMainloopFwdSm90ILi2EN4cute5tupleIJNS5_1CILi1EEES8_S8_EEENS6_IJNS7_ILi128EEENS7_ILi96EEENS7_ILi192EEEEEELi128ENS_10bfloat16_tEfNS_4arch4Sm90ELb0ELb1ELb0ELb1ELb0ELb1ELb0ELb1ELb1ELb1ELb1ELb0EEENS1_21CollectiveEpilogueFwdINS6_IJSA_SA_SB_EEES9_SE_SG_Li256ELb1ELb1ELb1ELb0EEENS1_36VarlenDynamicPersistentTileSchedulerILi128ELi96ELi256ELi128ELb1ELb1ELb1ELb1ELb0ELb1EEEEEEEEEvNT_6ParamsE)
        .other          _ZN7cutlass13device_kernelIN5flash11enable_sm90INS1_16FlashAttnFwdSm90INS1_25CollectiveMainloopFwdSm90ILi2EN4cute5tupleIJNS5_1CILi1EEES8_S8_EEENS6_IJNS7_ILi128EEENS7_ILi96EEENS7_ILi192EEEEEELi128ENS_10bfloat16_tEfNS_4arch4Sm90ELb0ELb1ELb0ELb1ELb0ELb1ELb0ELb1ELb1ELb1ELb1ELb0EEENS1_21CollectiveEpilogueFwdINS6_IJSA_SA_SB_EEES9_SE_SG_Li256ELb1ELb1ELb1ELb0EEENS1_36VarlenDynamicPersistentTileSchedulerILi128ELi96ELi256ELi128ELb1ELb1ELb1ELb1ELb0ELb1EEEEEEEEEvNT_6ParamsE,@"STO_CUDA_ENTRY STV_DEFAULT"
_ZN7cutlass13device_kernelIN5flash11enable_sm90INS1_16FlashAttnFwdSm90INS1_25CollectiveMainloopFwdSm90ILi2EN4cute5tupleIJNS5_1CILi1EEES8_S8_EEENS6_IJNS7_ILi128EEENS7_ILi96EEENS7_ILi192EEEEEELi128ENS_10bfloat16_tEfNS_4arch4Sm90ELb0ELb1ELb0ELb1ELb0ELb1ELb0ELb1ELb1ELb1ELb1ELb0EEENS1_21CollectiveEpilogueFwdINS6_IJSA_SA_SB_EEES9_SE_SG_Li256ELb1ELb1ELb1ELb0EEENS1_36VarlenDynamicPersistentTileSchedulerILi128ELi96ELi256ELi128ELb1ELb1ELb1ELb1ELb0ELb1EEEEEEEEEvNT_6ParamsE:
        /* <DEDUP_REMOVED lines=24> */
.L_x_1436:
[----:B------:R-:W-:Y:S05]  /*0180*/  BSYNC B0 ;  /* 0x0000000000007941 */ /* 0x000fea0003800000 */
.L_x_1435:
        /* <DEDUP_REMOVED lines=41> */
.L_x_1437:
        /* <DEDUP_REMOVED lines=22> */
.L_x_1438:
        /* <DEDUP_REMOVED lines=18> */
.L_x_1439:
        /* <DEDUP_REMOVED lines=22> */
.L_x_1440:
        /* <DEDUP_REMOVED lines=22> */
.L_x_1441:
        /* <DEDUP_REMOVED lines=10> */
.L_x_1444:
        /* <DEDUP_REMOVED lines=18> */
[----:B------:R-:W-:Y:S01]  /*0b20*/  IMAD.MOV.U32 R188, RZ, RZ, RZ ;  /* 0x000000ffffbc7224 */ /* 0x000fe200078e00ff */
[----:B------:R-:W-:Y:S01]  /*0b30*/  CS2R R22, SRZ ;  /* 0x0000000000167805 */ /* 0x000fe2000001ff00 */
[----:B------:R-:W-:Y:S01]  /*0b40*/  IMAD.MOV.U32 R16, RZ, RZ, RZ ;  /* 0x000000ffff107224 */ /* 0x000fe200078e00ff */
[----:B------:R-:W-:Y:S01]  /*0b50*/  SHF.R.S32.HI R3, RZ, 0x1f, R6 ;  /* 0x0000001fff037819 */ /* 0x000fe20000011406 */
[----:B------:R-:W-:-:S03]  /*0b60*/  IMAD.MOV.U32 R167, RZ, RZ, RZ ;  /* 0x000000ffffa77224 */ /* 0x000fc600078e00ff */
[CC--:B------:R-:W-:Y:S02]  /*0b70*/  LEA.HI R4, R3.reuse, R6.reuse, RZ, 0x4 ;  /* 0x0000000603047211 */ /* 0x0c0fe400078f20ff */
[----:B------:R-:W-:-:S03]  /*0b80*/  LEA.HI R208, R3, R6, RZ, 0x3 ;  /* 0x0000000603d07211 */ /* 0x000fc600078f18ff */
[----:B------:R-:W-:Y:S01]  /*0b90*/  UIADD3 UR4, UR4, 0xc400, URZ ;  /* 0x0000c40004047890 */ /* 0x000fe2000fffe03f */
[----:B------:R-:W-:Y:S02]  /*0ba0*/  LOP3.LUT R185, R208, 0xfffffff8, RZ, 0xc0, !PT ;  /* 0xfffffff8d0b97812 */ /* 0x000fe400078ec0ff */
[----:B------:R-:W-:-:S03]  /*0bb0*/  SHF.R.S32.HI R208, RZ, 0x3, R208 ;  /* 0x00000003ffd07819 */ /* 0x000fc600000114d0 */
[----:B------:R-:W-:-:S04]  /*0bc0*/  IMAD.IADD R185, R6, 0x1, -R185 ;  /* 0x0000000106b97824 */ /* 0x000fc800078e0ab9 */
[----:B------:R-:W-:-:S04]  /*0bd0*/  IMAD.SHL.U32 R182, R185, 0x8, RZ ;  /* 0x00000008b9b67824 */ /* 0x000fc800078e00ff */
[----:B------:R-:W-:Y:S01]  /*0be0*/  VIADD R184, R182, 0x40 ;  /* 0x00000040b6b87836 */ /* 0x000fe20000000000 */
[----:B--2---:R-:W-:Y:S02]  /*0bf0*/  R2UR UR5, R0 ;  /* 0x00000000000572ca */ /* 0x004fe400000e0000 */
[----:B------:R-:W-:-:S04]  /*0c00*/  LEA.HI R0, R3, R6, RZ, 0x7 ;  /* 0x0000000603007211 */ /* 0x000fc800078f38ff */
[----:B------:R-:W-:Y:S02]  /*0c10*/  LOP3.LUT R5, R0, 0xffffff80, RZ, 0xc0, !PT ;  /* 0xffffff8000057812 */ /* 0x000fe400078ec0ff */
[----:B------:R-:W-:-:S03]  /*0c20*/  SHF.R.S32.HI R13, RZ, 0x7, R0 ;  /* 0x00000007ff0d7819 */ /* 0x000fc60000011400 */
[----:B------:R-:W-:Y:S01]  /*0c30*/  IMAD.IADD R230, R6, 0x1, -R5 ;  /* 0x0000000106e67824 */ /* 0x000fe200078e0a05 */
[----:B------:R-:W-:Y:S01]  /*0c40*/  SHF.R.S32.HI R5, RZ, 0x4, R4 ;  /* 0x00000004ff057819 */ /* 0x000fe20000011404 */
[----:B------:R0:W-:Y:S01]  /*0c50*/  STL [R1+0x74], R13 ;  /* 0x0000740d01007387 */ /* 0x0001e20000100800 */
[----:B------:R-:W-:Y:S01]  /*0c60*/  LEA.HI R0, R0, R13, RZ, 0x1 ;  /* 0x0000000d00007211 */ /* 0x000fe200078f08ff */
[----:B------:R-:W-:Y:S01]  /*0c70*/  ULOP3.LUT UR5, UR5, 0x1, URZ, 0xfc, !UPT ;  /* 0x0000000105057892 */ /* 0x000fe2000f8efc3f */
[----:B------:R-:W-:Y:S02]  /*0c80*/  SHF.R.S32.HI R9, RZ, 0x1f, R230 ;  /* 0x0000001fff097819 */ /* 0x000fe400000114e6 */
[----:B------:R-:W-:Y:S02]  /*0c90*/  LEA.HI R7, R4, R5, RZ, 0x1 ;  /* 0x0000000504077211 */ /* 0x000fe400078f08ff */
[CC--:B------:R-:W-:Y:S02]  /*0ca0*/  LEA.HI R10, R9.reuse, R230.reuse, RZ, 0x2 ;  /* 0x000000e6090a7211 */ /* 0x0c0fe400078f10ff */
[----:B------:R-:W-:-:S02]  /*0cb0*/  LEA.HI R9, R9, R230, RZ, 0x5 ;  /* 0x000000e609097211 */ /* 0x000fc400078f28ff */
[--C-:B------:R-:W-:Y:S02]  /*0cc0*/  SHF.R.S32.HI R11, RZ, 0x2, R10.reuse ;  /* 0x00000002ff0b7819 */ /* 0x100fe4000001140a */
[----:B------:R-:W-:Y:S02]  /*0cd0*/  SHF.R.S32.HI R8, RZ, 0x1f, R10 ;  /* 0x0000001fff087819 */ /* 0x000fe4000001140a */
[----:B------:R-:W-:Y:S02]  /*0ce0*/  SHF.R.S32.HI R9, RZ, 0x5, R9 ;  /* 0x00000005ff097819 */ /* 0x000fe40000011409 */
[----:B------:R-:W-:Y:S02]  /*0cf0*/  LEA.HI R8, R8, R11, RZ, 0x3 ;  /* 0x0000000b08087211 */ /* 0x000fe400078f18ff */
[----:B------:R-:W-:Y:S02]  /*0d00*/  LOP3.LUT R0, R0, 0x3fffffe, RZ, 0xc0, !PT ;  /* 0x03fffffe00007812 */ /* 0x000fe400078ec0ff */
[----:B------:R-:W-:-:S02]  /*0d10*/  LOP3.LUT R12, R8, 0xfffffff8, RZ, 0xc0, !PT ;  /* 0xfffffff8080c7812 */ /* 0x000fc400078ec0ff */
[----:B------:R-:W-:Y:S01]  /*0d20*/  LOP3.LUT R8, R7, 0x1ffffffe, RZ, 0xc0, !PT ;  /* 0x1ffffffe07087812 */ /* 0x000fe200078ec0ff */
[----:B------:R-:W-:Y:S01]  /*0d30*/  IMAD.IADD R0, R13, 0x1, -R0 ;  /* 0x000000010d007824 */ /* 0x000fe200078e0a00 */
[-C--:B------:R-:W-:Y:S01]  /*0d40*/  LEA.HI R7, R3, R6.reuse, RZ, 0x2 ;  /* 0x0000000603077211 */ /* 0x080fe200078f10ff */
[----:B------:R-:W-:Y:S02]  /*0d50*/  IMAD.IADD R12, R11, 0x1, -R12 ;  /* 0x000000010b0c7824 */ /* 0x000fe400078e0a0c */
[----:B------:R-:W-:Y:S01]  /*0d60*/  IMAD.IADD R8, R5, 0x1, -R8 ;  /* 0x0000000105087824 */ /* 0x000fe200078e0a08 */
[----:B------:R-:W-:Y:S01]  /*0d70*/  LOP3.LUT R191, R7, 0xfffffffc, RZ, 0xc0, !PT ;  /* 0xfffffffc07bf7812 */ /* 0x000fe200078ec0ff */
[----:B------:R-:W-:Y:S01]  /*0d80*/  IMAD R9, R9, 0x10, R12 ;  /* 0x0000001009097824 */ /* 0x000fe200078e020c */
[--C-:B------:R-:W-:Y:S02]  /*0d90*/  SHF.R.S32.HI R162, RZ, 0x2, R7.reuse ;  /* 0x00000002ffa27819 */ /* 0x100fe40000011407 */
[----:B------:R-:W-:Y:S01]  /*0da0*/  SHF.R.S32.HI R7, RZ, 0x1f, R7 ;  /* 0x0000001fff077819 */ /* 0x000fe20000011407 */
[----:B------:R-:W-:Y:S01]  /*0db0*/  IMAD.IADD R191, R6, 0x1, -R191 ;  /* 0x0000000106bf7824 */ /* 0x000fe200078e0abf */
[----:B------:R-:W-:Y:S01]  /*0dc0*/  LEA.HI R5, R3, R6, RZ, 0x5 ;  /* 0x0000000603057211 */ /* 0x000fe200078f28ff */
[----:B------:R-:W-:Y:S01]  /*0dd0*/  VIADD R189, R162, 0x40 ;  /* 0x00000040a2bd7836 */ /* 0x000fe20000000000 */
[----:B------:R-:W-:Y:S01]  /*0de0*/  LOP3.LUT R3, R4, 0x3fffff0, RZ, 0xc0, !PT ;  /* 0x03fffff004037812 */ /* 0x000fe200078ec0ff */
[----:B------:R-:W-:Y:S01]  /*0df0*/  IMAD.SHL.U32 R160, R191, 0x4, RZ ;  /* 0x00000004bfa07824 */ /* 0x000fe200078e00ff */
[----:B------:R-:W-:Y:S01]  /*0e00*/  LEA.HI R7, R7, R162, RZ, 0x3 ;  /* 0x000000a207077211 */ /* 0x000fe200078f18ff */
[----:B0-----:R-:W-:Y:S01]  /*0e10*/  IMAD R13, R0, 0x40, R9 ;  /* 0x00000040000d7824 */ /* 0x001fe200078e0209 */
[----:B------:R-:W-:Y:S01]  /*0e20*/  SHF.R.S32.HI R0, RZ, 0x1f, R189 ;  /* 0x0000001fff007819 */ /* 0x000fe200000114bd */
[----:B------:R-:W-:Y:S01]  /*0e30*/  VIADD R169, R160, 0x20 ;  /* 0x00000020a0a97836 */ /* 0x000fe20000000000 */
[----:B------:R-:W-:Y:S01]  /*0e40*/  SHF.R.S32.HI R4, RZ, 0x5, R5 ;  /* 0x00000005ff047819 */ /* 0x000fe20000011405 */
[----:B------:R-:W-:Y:S01]  /*0e50*/  IMAD.IADD R3, R6, 0x1, -R3 ;  /* 0x0000000106037824 */ /* 0x000fe200078e0a03 */
[----:B------:R-:W-:Y:S01]  /*0e60*/  LOP3.LUT R7, R7, 0xfffffff8, RZ, 0xc0, !PT ;  /* 0xfffffff807077812 */ /* 0x000fe200078ec0ff */
[----:B------:R-:W-:Y:S01]  /*0e70*/  VIADD R168, R160, 0x40 ;  /* 0x00000040a0a87836 */ /* 0x000fe20000000000 */
[----:B------:R-:W-:Y:S01]  /*0e80*/  LEA.HI R0, R0, R189, RZ, 0x3 ;  /* 0x000000bd00007211 */ /* 0x000fe200078f18ff */
[----:B------:R-:W-:Y:S01]  /*0e90*/  IMAD.IADD R165, R160, 0x1, R169 ;  /* 0x00000001a0a57824 */ /* 0x000fe200078e02a9 */
[----:B------:R-:W-:Y:S01]  /*0ea0*/  STL [R1+0x7c], R13 ;  /* 0x00007c0d01007387 */ /* 0x000fe20000100800 */
[----:B------:R-:W-:Y:S01]  /*0eb0*/  IMAD R3, R4, 0x10, R3 ;  /* 0x0000001004037824 */ /* 0x000fe200078e0203 */
[----:B------:R-:W-:Y:S01]  /*0ec0*/  SHF.R.S32.HI R227, RZ, 0x1f, R169 ;  /* 0x0000001fffe37819 */ /* 0x000fe200000114a9 */
[----:B------:R-:W-:Y:S01]  /*0ed0*/  IMAD.IADD R229, R162, 0x1, -R7 ;  /* 0x00000001a2e57824 */ /* 0x000fe200078e0a07 */
[--C-:B------:R-:W-:Y:S01]  /*0ee0*/  SHF.R.S32.HI R225, RZ, 0x1f, R168.reuse ;  /* 0x0000001fffe17819 */ /* 0x100fe200000114a8 */
[----:B------:R-:W-:-:S02]  /*0ef0*/  IMAD.IADD R166, R160, 0x1, R168 ;  /* 0x00000001a0a67824 */ /* 0x000fc400078e02a8 */
[----:B------:R-:W-:Y:S02]  /*0f00*/  IMAD.SHL.U32 R0, R0, 0x40, RZ ;  /* 0x0000004000007824 */ /* 0x000fe400078e00ff */
[----:B------:R-:W-:Y:S01]  /*0f10*/  IMAD.SHL.U32 R177, R4, 0x200, RZ ;  /* 0x0000020004b17824 */ /* 0x000fe200078e00ff */
[----:B------:R-:W-:Y:S01]  /*0f20*/  SHF.R.S32.HI R4, RZ, 0x1f, R165 ;  /* 0x0000001fff047819 */ /* 0x000fe200000114a5 */
[----:B------:R-:W-:Y:S01]  /*0f30*/  IMAD R12, R3, 0x8, R8 ;  /* 0x00000008030c7824 */ /* 0x000fe200078e0208 */
[----:B------:R-:W-:Y:S01]  /*0f40*/  SHF.R.S32.HI R3, RZ, 0x1f, R166 ;  /* 0x0000001fff037819 */ /* 0x000fe200000114a6 */
[----:B------:R-:W-:Y:S01]  /*0f50*/  IMAD.SHL.U32 R173, R189, 0x40, RZ ;  /* 0x00000040bdad7824 */ /* 0x000fe200078e00ff */
[----:B------:R-:W-:Y:S01]  /*0f60*/  LOP3.LUT R179, R0, 0xfffffe00, RZ, 0xc0, !PT ;  /* 0xfffffe0000b37812 */ /* 0x000fe200078ec0ff */
[----:B------:R-:W-:Y:S01]  /*0f70*/  IMAD.SHL.U32 R175, R229, 0x40, RZ ;  /* 0x00000040e5af7824 */ /* 0x000fe200078e00ff */
[-C--:B------:R-:W-:Y:S01]  /*0f80*/  LEA.HI R0, R4, R165.reuse, RZ, 0x6 ;  /* 0x000000a504007211 */ /* 0x080fe200078f30ff */
[----:B------:R-:W-:Y:S01]  /*0f90*/  IMAD.SHL.U32 R18, R191, 0x8, RZ ;  /* 0x00000008bf127824 */ /* 0x000fe200078e00ff */
[----:B------:R-:W-:Y:S01]  /*0fa0*/  LOP3.LUT R173, R173, 0x1c0, RZ, 0xc0, !PT ;  /* 0x000001c0adad7812 */ /* 0x000fe200078ec0ff */
[----:B------:R-:W-:Y:S01]  /*0fb0*/  VIADD R171, R160, 0x10 ;  /* 0x00000010a0ab7836 */ /* 0x000fe20000000000 */
[----:B------:R-:W-:Y:S01]  /*0fc0*/  LOP3.LUT R175, R175, 0x1c0, RZ, 0xc0, !PT ;  /* 0x000001c0afaf7812 */ /* 0x000fe200078ec0ff */
[----:B------:R-:W-:Y:S01]  /*0fd0*/  IMAD.SHL.U32 R0, R0, 0x80, RZ ;  /* 0x0000008000007824 */ /* 0x000fe200078e00ff */
[----:B------:R-:W-:Y:S01]  /*0fe0*/  LEA.HI R6, R4, R165, RZ, 0x3 ;  /* 0x000000a504067211 */ /* 0x000fe200078f18ff */
[C---:B------:R-:W-:Y:S01]  /*0ff0*/  VIADD R170, R160.reuse, 0x30 ;  /* 0x00000030a0aa7836 */ /* 0x040fe20000000000 */
[CC--:B------:R-:W-:Y:S01]  /*1000*/  LEA.HI R5, R3.reuse, R166.reuse, RZ, 0x6 ;  /* 0x000000a603057211 */ /* 0x0c0fe200078f30ff */
[----:B------:R-:W-:Y:S01]  /*1010*/  VIADD R172, R160, 0x50 ;  /* 0x00000050a0ac7836 */ /* 0x000fe20000000000 */
[----:B------:R-:W-:-:S02]  /*1020*/  LEA.HI R4, R3, R166, RZ, 0x3 ;  /* 0x000000a603047211 */ /* 0x000fc400078f18ff */
[----:B------:R-:W-:Y:S01]  /*1030*/  SHF.R.U32.HI R14, RZ, 0x3, R173 ;  /* 0x00000003ff0e7819 */ /* 0x000fe200000116ad */
[----:B------:R-:W-:Y:S01]  /*1040*/  IMAD.SHL.U32 R7, R5, 0x80, RZ ;  /* 0x0000008005077824 */ /* 0x000fe200078e00ff */
[----:B------:R-:W-:Y:S02]  /*1050*/  SHF.R.U32.HI R176, RZ, 0x3, R175 ;  /* 0x00000003ffb07819 */ /* 0x000fe400000116af */
[--C-:B------:R-:W-:Y:S02]  /*1060*/  LOP3.LUT R3, R175, 0x38, R6.reuse, 0xf8, !PT ;  /* 0x00000038af037812 */ /* 0x100fe400078ef806 */
[----:B------:R-:W-:Y:S02]  /*1070*/  LOP3.LUT R8, R173, 0x38, R6, 0xf8, !PT ;  /* 0x00000038ad087812 */ /* 0x000fe400078ef806 */
[----:B------:R-:W-:Y:S02]  /*1080*/  LOP3.LUT R5, R175, 0x38, R4, 0xf8, !PT ;  /* 0x00000038af057812 */ /* 0x000fe400078ef804 */
[----:B------:R-:W-:-:S02]  /*1090*/  LOP3.LUT R0, R0, 0xffffe000, RZ, 0xc0, !PT ;  /* 0xffffe00000007812 */ /* 0x000fc400078ec0ff */
[----:B------:R-:W-:Y:S02]  /*10a0*/  LOP3.LUT R3, R3, R176, RZ, 0x3c, !PT ;  /* 0x000000b003037212 */ /* 0x000fe400078e3cff */
[----:B------:R-:W-:Y:S02]  /*10b0*/  LOP3.LUT R9, R8, R14, RZ, 0x3c, !PT ;  /* 0x0000000e08097212 */ /* 0x000fe400078e3cff */
[----:B------:R-:W-:Y:S02]  /*10c0*/  LOP3.LUT R8, R7, 0xffffe000, RZ, 0xc0, !PT ;  /* 0xffffe00007087812 */ /* 0x000fe400078ec0ff */
[----:B------:R-:W-:Y:S02]  /*10d0*/  LOP3.LUT R7, R5, R176, RZ, 0x3c, !PT ;  /* 0x000000b005077212 */ /* 0x000fe400078e3cff */
[-C--:B------:R-:W-:Y:S01]  /*10e0*/  IADD3 R5, R3, R0.reuse, R177 ;  /* 0x0000000003057210 */ /* 0x080fe20007ffe0b1 */
[----:B------:R-:W-:Y:S01]  /*10f0*/  IMAD.U32 R3, RZ, RZ, UR4 ;  /* 0x00000004ff037e24 */ /* 0x000fe2000f8e00ff */
[----:B------:R-:W-:Y:S01]  /*1100*/  IADD3 R9, R9, R0, R179 ;  /* 0x0000000009097210 */ /* 0x000fe20007ffe0b3 */
[----:B------:R-:W-:Y:S01]  /*1110*/  IMAD.U32 R0, RZ, RZ, UR5 ;  /* 0x00000005ff007e24 */ /* 0x000fe2000f8e00ff */
[----:B------:R-:W-:-:S02]  /*1120*/  LOP3.LUT R11, R173, 0x38, R4, 0xf8, !PT ;  /* 0x00000038ad0b7812 */ /* 0x000fc400078ef804 */
[----:B------:R-:W-:Y:S02]  /*1130*/  IADD3 R7, R7, R8, R177 ;  /* 0x0000000807077210 */ /* 0x000fe40007ffe0b1 */
[----:B------:R0:W-:Y:S01]  /*1140*/  STL [R1+0x38], R0 ;  /* 0x0000380001007387 */ /* 0x0001e20000100800 */
[----:B------:R-:W-:Y:S02]  /*1150*/  LOP3.LUT R11, R11, R14, RZ, 0x3c, !PT ;  /* 0x0000000e0b0b7212 */ /* 0x000fe400078e3cff */
[----:B------:R-:W-:Y:S01]  /*1160*/  SHF.R.S32.HI R223, RZ, 0x3, R4 ;  /* 0x00000003ffdf7819 */ /* 0x000fe20000011404 */
[----:B------:R1:W-:Y:S01]  /*1170*/  STL [R1+0x70], R3 ;  /* 0x0000700301007387 */ /* 0x0003e20000100800 */
[----:B------:R-:W-:Y:S02]  /*1180*/  IADD3 R11, R11, R8, R179 ;  /* 0x000000080b0b7210 */ /* 0x000fe40007ffe0b3 */
[----:B------:R-:W-:Y:S02]  /*1190*/  LOP3.LUT R8, R173, 0x38, R18, 0xf8, !PT ;  /* 0x00000038ad087812 */ /* 0x000fe400078ef812 */
[----:B------:R-:W-:-:S02]  /*11a0*/  SHF.R.S32.HI R209, RZ, 0x3, R6 ;  /* 0x00000003ffd17819 */ /* 0x000fc40000011406 */
[----:B------:R-:W-:Y:S02]  /*11b0*/  LOP3.LUT R8, R179, R8, R14, 0xf6, !PT ;  /* 0x00000008b3087212 */ /* 0x000fe400078ef60e */
[----:B0-----:R-:W-:Y:S02]  /*11c0*/  LEA.HI R0, R191, R191, RZ, 0x1 ;  /* 0x000000bfbf007211 */ /* 0x001fe400078f08ff */
[----:B-1----:R-:W-:Y:S02]  /*11d0*/  SHF.R.S32.HI R3, RZ, 0x1f, R182 ;  /* 0x0000001fff037819 */ /* 0x002fe400000114b6 */
[----:B------:R-:W-:Y:S02]  /*11e0*/  LOP3.LUT R3, R10, 0x7ffffffc, RZ, 0xc0, !PT ;  /* 0x7ffffffc0a037812 */ /* 0x000fe400078ec0ff */
[----:B------:R-:W-:Y:S01]  /*11f0*/  SHF.R.S32.HI R10, RZ, 0x1f, R184 ;  /* 0x0000001fff0a7819 */ /* 0x000fe200000114b8 */
[----:B------:R-:W-:Y:S01]  /*1200*/  IMAD.SHL.U32 R10, R12, 0x8, RZ ;  /* 0x000000080c0a7824 */ /* 0x000fe200078e00ff */
[----:B------:R-:W-:Y:S01]  /*1210*/  LOP3.LUT R0, R0, 0x1ffffffe, RZ, 0xc0, !PT ;  /* 0x1ffffffe00007812 */ /* 0x000fe200078ec0ff */
[----:B------:R-:W-:Y:S01]  /*1220*/  IMAD.IADD R3, R230, 0x1, -R3 ;  /* 0x00000001e6037824 */ /* 0x000fe200078e0a03 */
[----:B------:R-:W-:-:S02]  /*1230*/  SHF.R.S32.HI R228, RZ, 0x1f, R171 ;  /* 0x0000001fffe47819 */ /* 0x000fc400000114ab */
[----:B------:R-:W-:Y:S01]  /*1240*/  STL [R1+0x80], R10 ;  /* 0x0000800a01007387 */ /* 0x000fe20000100800 */
[----:B------:R-:W-:Y:S01]  /*1250*/  IMAD.SHL.U32 R174, R3, 0x2, RZ ;  /* 0x0000000203ae7824 */ /* 0x000fe200078e00ff */
[----:B------:R-:W-:Y:S01]  /*1260*/  LEA R3, R8, UR4, 0x1 ;  /* 0x0000000408037c11 */ /* 0x000fe2000f8e08ff */
[----:B------:R-:W-:Y:S01]  /*1270*/  IMAD.IADD R0, R191, 0x1, -R0 ;  /* 0x00000001bf007824 */ /* 0x000fe200078e0a00 */
[----:B------:R-:W-:Y:S01]  /*1280*/  SHF.R.S32.HI R226, RZ, 0x1f, R170 ;  /* 0x0000001fffe27819 */ /* 0x000fe200000114aa */
[C---:B------:R-:W-:Y:S01]  /*1290*/  VIADD R205, R174.reuse, 0x10 ;  /* 0x00000010aecd7836 */ /* 0x040fe20000000000 */
[----:B------:R-:W-:Y:S01]  /*12a0*/  SHF.R.S32.HI R224, RZ, 0x1f, R172 ;  /* 0x0000001fffe07819 */ /* 0x000fe200000114ac */
[C---:B------:R-:W-:Y:S01]  /*12b0*/  VIADD R202, R174.reuse, 0x28 ;  /* 0x00000028aeca7836 */ /* 0x040fe20000000000 */
[----:B------:R0:W-:Y:S01]  /*12c0*/  STL [R1+0x68], R3 ;  /* 0x0000680301007387 */ /* 0x0001e20000100800 */
[C---:B------:R-:W-:Y:S02]  /*12d0*/  VIADD R199, R174.reuse, 0x40 ;  /* 0x00000040aec77836 */ /* 0x040fe40000000000 */
[----:B------:R-:W-:-:S02]  /*12e0*/  VIADD R207, R174, 0x8 ;  /* 0x00000008aecf7836 */ /* 0x000fc40000000000 */
[C---:B------:R-:W-:Y:S02]  /*12f0*/  VIADD R203, R174.reuse, 0x20 ;  /* 0x00000020aecb7836 */ /* 0x040fe40000000000 */
[C---:B------:R-:W-:Y:S01]  /*1300*/  VIADD R200, R174.reuse, 0x38 ;  /* 0x00000038aec87836 */ /* 0x040fe20000000000 */
[----:B------:R-:W-:Y:S01]  /*1310*/  SHF.R.S32.HI R4, RZ, 0x1f, R207 ;  /* 0x0000001fff047819 */ /* 0x000fe200000114cf */
[C---:B------:R-:W-:Y:S01]  /*1320*/  VIADD R204, R174.reuse, 0x18 ;  /* 0x00000018aecc7836 */ /* 0x040fe20000000000 */
[----:B0-----:R-:W-:Y:S01]  /*1330*/  SHF.R.S32.HI R3, RZ, 0x1f, R205 ;  /* 0x0000001fff037819 */ /* 0x001fe200000114cd */
[C---:B------:R-:W-:Y:S01]  /*1340*/  VIADD R201, R174.reuse, 0x30 ;  /* 0x00000030aec97836 */ /* 0x040fe20000000000 */
[----:B------:R-:W-:Y:S01]  /*1350*/  SHF.R.S32.HI R3, RZ, 0x1f, R202 ;  /* 0x0000001fff037819 */ /* 0x000fe200000114ca */
[C---:B------:R-:W-:Y:S01]  /*1360*/  VIADD R198, R174.reuse, 0x48 ;  /* 0x00000048aec67836 */ /* 0x040fe20000000000 */
[----:B------:R-:W-:Y:S01]  /*1370*/  SHF.R.S32.HI R3, RZ, 0x1f, R199 ;  /* 0x0000001fff037819 */ /* 0x000fe200000114c7 */
[C---:B------:R-:W-:Y:S01]  /*1380*/  VIADD R197, R174.reuse, 0x50 ;  /* 0x00000050aec57836 */ /* 0x040fe20000000000 */
[----:B------:R-:W-:Y:S01]  /*1390*/  LEA R3, R5, UR4, 0x1 ;  /* 0x0000000405037c11 */ /* 0x000fe2000f8e08ff */
[C---:B------:R-:W-:Y:S01]  /*13a0*/  VIADD R196, R174.reuse, 0x58 ;  /* 0x00000058aec47836 */ /* 0x040fe20000000000 */
[----:B------:R-:W-:Y:S01]  /*13b0*/  SHF.R.S32.HI R4, RZ, 0x1f, R203 ;  /* 0x0000001fff047819 */ /* 0x000fe200000114cb */
[C---:B------:R-:W-:Y:S01]  /*13c0*/  VIADD R195, R174.reuse, 0x60 ;  /* 0x00000060aec37836 */ /* 0x040fe20000000000 */
[----:B------:R-:W-:Y:S01]  /*13d0*/  SHF.R.S32.HI R4, RZ, 0x1f, R200 ;  /* 0x0000001fff047819 */ /* 0x000fe200000114c8 */
[----:B------:R0:W-:Y:S01]  /*13e0*/  STL [R1+0x6c], R3 ;  /* 0x00006c0301007387 */ /* 0x0001e20000100800 */
[----:B------:R-:W-:Y:S01]  /*13f0*/  LEA R5, R9, UR4, 0x1 ;  /* 0x0000000409057c11 */ /* 0x000fe2000f8e08ff */
[C---:B------:R-:W-:Y:S01]  /*1400*/  VIADD R194, R174.reuse, 0x68 ;  /* 0x00000068aec27836 */ /* 0x040fe20000000000 */
[----:B------:R-:W-:Y:S01]  /*1410*/  LEA R4, R7, UR4, 0x1 ;  /* 0x0000000407047c11 */ /* 0x000fe2000f8e08ff */
[C---:B------:R-:W-:Y:S01]  /*1420*/  VIADD R193, R174.reuse, 0x70 ;  /* 0x00000070aec17836 */ /* 0x040fe20000000000 */
[----:B------:R-:W-:Y:S01]  /*1430*/  SHF.R.S32.HI R6, RZ, 0x1f, R204 ;  /* 0x0000001fff067819 */ /* 0x000fe200000114cc */
[----:B------:R1:W-:Y:S01]  /*1440*/  STL [R1+0x60], R5 ;  /* 0x0000600501007387 */ /* 0x0003e20000100800 */
[----:B------:R-:W-:Y:S01]  /*1450*/  VIADD R192, R174, 0x78 ;  /* 0x00000078aec07836 */ /* 0x000fe20000000000 */
[----:B------:R-:W-:Y:S01]  /*1460*/  SHF.R.S32.HI R6, RZ, 0x1f, R201 ;  /* 0x0000001fff067819 */ /* 0x000fe200000114c9 */
[----:B------:R-:W-:Y:S01]  /*1470*/  IMAD R181, R0, 0x8, R13 ;  /* 0x0000000800b57824 */ /* 0x000fe200078e020d */
[----:B0-----:R-:W-:Y:S01]  /*1480*/  LEA R3, R11, UR4, 0x1 ;  /* 0x000000040b037c11 */ /* 0x001fe2000f8e08ff */
[----:B------:R1:W-:Y:S01]  /*1490*/  STL [R1+0x64], R4 ;  /* 0x0000640401007387 */ /* 0x0003e20000100800 */
[----:B------:R-:W-:-:S02]  /*14a0*/  SHF.R.S32.HI R237, RZ, 0x1f, R198 ;  /* 0x0000001fffed7819 */ /* 0x000fc400000114c6 */
[----:B------:R-:W-:Y:S01]  /*14b0*/  SHF.R.S32.HI R236, RZ, 0x1f, R197 ;  /* 0x0000001fffec7819 */ /* 0x000fe200000114c5 */
[----:B------:R1:W-:Y:S01]  /*14c0*/  STL [R1+0x5c], R3 ;  /* 0x00005c0301007387 */ /* 0x0003e20000100800 */
[----:B------:R-:W-:Y:S02]  /*14d0*/  SHF.R.S32.HI R235, RZ, 0x1f, R196 ;  /* 0x0000001fffeb7819 */ /* 0x000fe400000114c4 */
[----:B------:R-:W-:Y:S02]  /*14e0*/  SHF.R.S32.HI R234, RZ, 0x1f, R195 ;  /* 0x0000001fffea7819 */ /* 0x000fe400000114c3 */
[----:B------:R-:W-:Y:S02]  /*14f0*/  SHF.R.S32.HI R233, RZ, 0x1f, R194 ;  /* 0x0000001fffe97819 */ /* 0x000fe400000114c2 */
[----:B------:R-:W-:Y:S02]  /*1500*/  SHF.R.S32.HI R232, RZ, 0x1f, R193 ;  /* 0x0000001fffe87819 */ /* 0x000fe400000114c1 */
[----:B------:R-:W-:-:S07]  /*1510*/  SHF.R.S32.HI R231, RZ, 0x1f, R192 ;  /* 0x0000001fffe77819 */ /* 0x000fce00000114c0 */
.L_x_1739:
[----:B------:R-:W-:Y:S01]  /*1520*/  ULDC.64 UR4, c[0x0][0xa28] ;  /* 0x00028a0000047ab9 */ /* 0x000fe20000000a00 */
[----:B012-4-:R-:W0:Y:S01]  /*1530*/  LDC.64 R6, c[0x0][0xa08] ;  /* 0x00028200ff067b82 */ /* 0x017e220000000a00 */
[----:B------:R-:W-:Y:S01]  /*1540*/  ISETP.NE.U32.AND P0, PT, RZ, UR4, PT ;  /* 0x00000004ff007c0c */ /* 0x000fe2000bf05070 */
[----:B------:R-:W-:Y:S01]  /*1550*/  IMAD.MOV.U32 R12, RZ, RZ, RZ ;  /* 0x000000ffff0c7224 */ /* 0x000fe200078e00ff */
[----:B------:R-:W-:Y:S01]  /*1560*/  ULDC.64 UR6, c[0x0][0xa20] ;  /* 0x0002880000067ab9 */ /* 0x000fe20000000a00 */
[----:B------:R-:W-:Y:S01]  /*1570*/  IMAD.MOV.U32 R26, RZ, RZ, RZ ;  /* 0x000000ffff1a7224 */ /* 0x000fe200078e00ff */
[----:B------:R-:W-:Y:S01]  /*1580*/  ISETP.NE.AND.EX P0, PT, RZ, UR5, PT, P0 ;  /* 0x00000005ff007c0c */ /* 0x000fe2000bf05300 */
[----:B------:R-:W-:Y:S02]  /*1590*/  ULDC.64 UR4, c[0x0][0xa18] ;  /* 0x0002860000047ab9 */ /* 0x000fe40000000a00 */
[----:B------:R-:W-:-:S04]  /*15a0*/  ISETP.NE.U32.AND P1, PT, RZ, UR4, PT ;  /* 0x00000004ff007c0c */ /* 0x000fc8000bf25070 */
[----:B------:R-:W-:Y:S01]  /*15b0*/  ISETP.NE.AND.EX P1, PT, RZ, UR5, PT, P1 ;  /* 0x00000005ff007c0c */ /* 0x000fe2000bf25310 */
[----:B------:R-:W-:Y:S02]  /*15c0*/  ULDC.64 UR4, c[0x0][0xa08] ;  /* 0x0002820000047ab9 */ /* 0x000fe40000000a00 */
[----:B------:R-:W-:-:S03]  /*15d0*/  ISETP.NE.U32.AND P3, PT, RZ, UR4, PT ;  /* 0x00000004ff007c0c */ /* 0x000fc6000bf65070 */
[----:B-1-3--:R-:W1:Y:S01]  /*15e0*/  @P0 LDC.64 R4, c[0x0][0xa28] ;  /* 0x00028a00ff040b82 */ /* 0x00ae620000000a00 */
[----:B------:R-:W-:Y:S01]  /*15f0*/  ISETP.NE.AND.EX P3, PT, RZ, UR5, PT, P3 ;  /* 0x00000005ff007c0c */ /* 0x000fe2000bf65330 */
[----:B0-----:R-:W-:-:S06]  /*1600*/  IMAD.WIDE R10, R31, 0x4, R6 ;  /* 0x000000041f0a7825 */ /* 0x001fcc00078e0206 */
[----:B------:R-:W0:Y:S01]  /*1610*/  @P1 LDC.64 R8, c[0x0][0xa18] ;  /* 0x00028600ff081b82 */ /* 0x000e220000000a00 */
[----:B------:R-:W-:Y:S02]  /*1620*/  ULDC UR4, c[0x0][0x288] ;  /* 0x0000a20000047ab9 */ /* 0x000fe40000000800 */
[----:B------:R-:W-:Y:S01]  /*1630*/  IMAD.U32 R163, RZ, RZ, UR4 ;  /* 0x00000004ffa37e24 */ /* 0x000fe2000f8e00ff */
[----:B------:R-:W-:Y:S02]  /*1640*/  ULDC.64 UR4, c[0x0][0x418] ;  /* 0x0001060000047ab9 */ /* 0x000fe40000000a00 */
[----:B------:R2:W5:Y:S01]  /*1650*/  @P3 LDG.E R26, desc[UR46][R10.64] ;  /* 0x0000002e0a1a3981 */ /* 0x000562000c1e1900 */
[----:B-1----:R-:W-:-:S05]  /*1660*/  @P0 IMAD.WIDE R4, R31, 0x4, R4 ;  /* 0x000000041f040825 */ /* 0x002fca00078e0204 */
[----:B------:R2:W5:Y:S01]  /*1670*/  @P0 LDG.E R12, desc[UR46][R4.64] ;  /* 0x0000002e040c0981 */ /* 0x000562000c1e1900 */
[----:B0-----:R-:W-:-:S05]  /*1680*/  @P1 IMAD.WIDE R6, R31, 0x4, R8 ;  /* 0x000000041f061825 */ /* 0x001fca00078e0208 */
[----:B------:R2:W5:Y:S01]  /*1690*/  @P1 LDG.E R163, desc[UR46][R6.64] ;  /* 0x0000002e06a31981 */ /* 0x000562000c1e1900 */
[----:B------:R-:W-:Y:S01]  /*16a0*/  UISETP.NE.U32.AND UP0, UPT, UR4, URZ, UPT ;  /* 0x0000003f0400728c */ /* 0x000fe2000bf05070 */
[----:B------:R-:W-:Y:S01]  /*16b0*/  ISETP.NE.U32.AND P2, PT, RZ, UR6, PT ;  /* 0x00000006ff007c0c */ /* 0x000fe2000bf45070 */
[----:B------:R-:W-:Y:S01]  /*16c0*/  ULDC UR6, c[0x0][0x2f0] ;  /* 0x0000bc0000067ab9 */ /* 0x000fe20000000800 */
[----:B------:R-:W-:Y:S01]  /*16d0*/  ULDC UR4, c[0x0][0x424] ;  /* 0x0001090000047ab9 */ /* 0x000fe20000000800 */
[----:B------:R-:W-:Y:S01]  /*16e0*/  UISETP.NE.AND.EX UP0, UPT, UR5, URZ, UPT, UP0 ;  /* 0x0000003f0500728c */ /* 0x000fe2000bf05300 */
[----:B------:R-:W-:-:S03]  /*16f0*/  LOP3.LUT R3, R30, 0xff000000, RZ, 0xc0, !PT ;  /* 0xff0000001e037812 */ /* 0x000fc600078ec0ff */
[----:B------:R-:W-:Y:S01]  /*1700*/  USEL UR4, UR4, 0x1, UP0 ;  /* 0x0000000104047887 */ /* 0x000fe20008000000 */
[----:B------:R-:W-:Y:S01]  /*1710*/  ISETP.NE.AND.EX P2, PT, RZ, UR7, PT, P2 ;  /* 0x00000007ff007c0c */ /* 0x000fe2000bf45320 */
[----:B------:R-:W-:Y:S01]  /*1720*/  ULDC UR7, c[0x0][0x348] ;  /* 0x0000d20000077ab9 */ /* 0x000fe20000000800 */
[C---:B------:R-:W-:Y:S01]  /*1730*/  LOP3.LUT R0, R30.reuse, 0xff0000, RZ, 0xc0, !PT ;  /* 0x00ff00001e007812 */ /* 0x040fe200078ec0ff */
[----:B------:R-:W-:Y:S01]  /*1740*/  UIMAD UR6, UR4, UR6, URZ ;  /* 0x00000006040672a4 */ /* 0x000fe2000f8e023f */
[----:B------:R-:W-:Y:S01]  /*1750*/  SHF.R.U32.HI R3, RZ, 0x8, R3 ;  /* 0x00000008ff037819 */ /* 0x000fe20000011603 */
[----:B------:R-:W-:Y:S01]  /*1760*/  IMAD.MOV.U32 R187, RZ, RZ, R31 ;  /* 0x000000ffffbb7224 */ /* 0x000fe200078e001f */
[----:B------:R-:W-:Y:S02]  /*1770*/  LOP3.LUT R183, R30, 0xffff, RZ, 0xc0, !PT ;  /* 0x0000ffff1eb77812 */ /* 0x000fe400078ec0ff */
[----:B------:R-:W-:Y:S01]  /*1780*/  LEA.HI R186, R0, R3, RZ, 0x10 ;  /* 0x0000000300ba7211 */ /* 0x000fe200078f80ff */
[----:B--2---:R-:W-:Y:S06]  /*1790*/  @P1 BRA `(.L_x_1446) ;  /* 0x0000000000241947 */ /* 0x004fec0003800000 */
        /* <DEDUP_REMOVED lines=9> */
.L_x_1446:
[----:B------:R-:W-:Y:S02]  /*1830*/  IMAD.U32 R25, RZ, RZ, UR7 ;  /* 0x00000007ff197e24 */ /* 0x000fe4000f8e00ff */
[----:B------:R-:W-:Y:S01]  /*1840*/  IMAD.U32 R27, RZ, RZ, UR6 ;  /* 0x00000006ff1b7e24 */ /* 0x000fe2000f8e00ff */
[----:B------:R-:W-:Y:S06]  /*1850*/  @!P2 BRA `(.L_x_1447) ;  /* 0x000000000010a947 */ /* 0x000fec0003800000 */
[----:B------:R-:W0:Y:S02]  /*1860*/  LDC.64 R4, c[0x0][0xa20] ;  /* 0x00028800ff047b82 */ /* 0x000e240000000a00 */
[----:B0-----:R-:W-:-:S05]  /*1870*/  IMAD.WIDE R4, R31, 0x4, R4 ;  /* 0x000000041f047825 */ /* 0x001fca00078e0204 */
[----:B------:R0:W5:Y:S01]  /*1880*/  LDG.E R27, desc[UR46][R4.64] ;  /* 0x0000002e041b7981 */ /* 0x000162000c1e1900 */
[----:B------:R-:W-:Y:S05]  /*1890*/  BRA `(.L_x_1448) ;  /* 0x0000000000107947 */ /* 0x000fea0003800000 */
.L_x_1447:
[----:B------:R-:W-:Y:S05]  /*18a0*/  @!P3 BRA `(.L_x_1448) ;  /* 0x00000000000cb947 */ /* 0x000fea0003800000 */
[----:B------:R-:W2:Y:S04]  /*18b0*/  LDG.E R0, desc[UR46][R10.64] ;  /* 0x0000002e0a007981 */ /* 0x000ea8000c1e1900 */
[----:B------:R-:W2:Y:S02]  /*18c0*/  LDG.E R27, desc[UR46][R10.64+0x4] ;  /* 0x0000042e0a1b7981 */ /* 0x000ea4000c1e1900 */
[----:B--2---:R-:W-:-:S07]  /*18d0*/  IMAD.IADD R27, R27, 0x1, -R0 ;  /* 0x000000011b1b7824 */ /* 0x004fce00078e0a00 */
.L_x_1448:
[----:B------:R-:W-:Y:S01]  /*18e0*/  ULDC.64 UR4, c[0x0][0xa10] ;  /* 0x0002840000047ab9 */ /* 0x000fe20000000a00 */
[----:B0-----:R-:W0:Y:S01]  /*18f0*/  LDC R4, c[0x0][0x448] ;  /* 0x00011200ff047b82 */ /* 0x001e220000000800 */
[----:B------:R-:W-:-:S04]  /*1900*/  ISETP.NE.U32.AND P0, PT, RZ, UR4, PT ;  /* 0x00000004ff007c0c */ /* 0x000fc8000bf05070 */
[----:B------:R-:W-:Y:S01]  /*1910*/  ISETP.NE.AND.EX P0, PT, RZ, UR5, PT, P0 ;  /* 0x00000005ff007c0c */ /* 0x000fe2000bf05300 */
[----:B------:R-:W-:Y:S02]  /*1920*/  ULDC.64 UR4, c[0x0][0xa30] ;  /* 0x00028c0000047ab9 */ /* 0x000fe40000000a00 */
[----:B------:R-:W-:-:S04]  /*1930*/  ISETP.NE.U32.AND P1, PT, RZ, UR4, PT ;  /* 0x00000004ff007c0c */ /* 0x000fc8000bf25070 */
[----:B------:R-:W-:-:S06]  /*1940*/  ISETP.NE.AND.EX P1, PT, RZ, UR5, PT, P1 ;  /* 0x00000005ff007c0c */ /* 0x000fcc000bf25310 */
[----:B------:R-:W1:Y:S08]  /*1950*/  @P0 LDC.64 R6, c[0x0][0xa10] ;  /* 0x00028400ff060b82 */ /* 0x000e700000000a00 */
[----:B------:R-:W2:Y:S01]  /*1960*/  @P1 LDC.64 R8, c[0x0][0xa30] ;  /* 0x00028c00ff081b82 */ /* 0x000ea20000000a00 */
[----:B-1----:R-:W-:-:S05]  /*1970*/  @P0 IMAD.WIDE R6, R31, 0x4, R6 ;  /* 0x000000041f060825 */ /* 0x002fca00078e0206 */
[----:B------:R-:W3:Y:S04]  /*1980*/  @P0 LDG.E R0, desc[UR46][R6.64] ;  /* 0x0000002e06000981 */ /* 0x000ee8000c1e1900 */
[----:B------:R-:W3:Y:S01]  /*1990*/  @P0 LDG.E R3, desc[UR46][R6.64+0x4] ;  /* 0x0000042e06030981 */ /* 0x000ee2000c1e1900 */
[----:B-----5:R-:W-:Y:S02]  /*19a0*/  IMAD.MOV.U32 R144, RZ, RZ, R27 ;  /* 0x000000ffff907224 */ /* 0x020fe400078e001b */
[----:B--2---:R-:W-:-:S05]  /*19b0*/  @P1 IMAD.WIDE R8, R31, 0x4, R8 ;  /* 0x000000041f081825 */ /* 0x004fca00078e0208 */
[----:B------:R1:W5:Y:S01]  /*19c0*/  @P1 LDG.E R144, desc[UR46][R8.64] ;  /* 0x0000002e08901981 */ /* 0x000362000c1e1900 */
[----:B0-----:R-:W-:Y:S01]  /*19d0*/  ISETP.NE.AND P1, PT, R4, 0x1, PT ;  /* 0x000000010400780c */ /* 0x001fe20003f25270 */
[----:B------:R-:W-:Y:S01]  /*19e0*/  IMAD.SHL.U32 R178, R29, 0x80, RZ ;  /* 0x000000801db27824 */ /* 0x000fe200078e00ff */
[----:B------:R-:W0:Y:S01]  /*19f0*/  LDC.64 R4, c[0x0][0x9e0] ;  /* 0x00027800ff047b82 */ /* 0x000e220000000a00 */
[----:B------:R-:W-:-:S10]  /*1a00*/  IMAD.IADD R12, R27, 0x1, -R12 ;  /* 0x000000011b0c7824 */ /* 0x000fd400078e0a0c */
[----:B------:R-:W2:Y:S08]  /*1a10*/  @P1 LDC R10, c[0x0][0x44c] ;  /* 0x00011300ff0a1b82 */ /* 0x000eb00000000800 */
[----:B------:R-:W4:Y:S01]  /*1a20*/  @P1 LDC R11, c[0x0][0x450] ;  /* 0x00011400ff0b1b82 */ /* 0x000f220000000800 */
[----:B0-----:R-:W-:Y:S01]  /*1a30*/  ISETP.GE.AND P2, PT, R5, 0x1, PT ;  /* 0x000000010500780c */ /* 0x001fe20003f46270 */
[----:B---3--:R-:W-:-:S02]  /*1a40*/  @P0 IMAD.IADD R25, R3, 0x1, -R0 ;  /* 0x0000000103190824 */ /* 0x008fc400078e0a00 */
[----:B------:R-:W-:Y:S02]  /*1a50*/  VIADD R3, R178, 0x7f ;  /* 0x0000007fb2037836 */ /* 0x000fe40000000000 */
[----:B------:R-:W-:Y:S02]  /*1a60*/  IMAD.IADD R164, R12, 0x1, R25 ;  /* 0x000000010ca47824 */ /* 0x000fe400078e0219 */
[----:B--2---:R-:W-:-:S04]  /*1a70*/  @P1 IMAD.HI.U32 R6, R3, R10, RZ ;  /* 0x0000000a03061227 */ /* 0x004fc800078e00ff */
[C---:B------:R-:W-:Y:S01]  /*1a80*/  VIADD R0, R164.reuse, 0x5f ;  /* 0x0000005fa4007836 */ /* 0x040fe20000000000 */
[----:B----4-:R-:W-:Y:S02]  /*1a90*/  @P1 SHF.R.U32.HI R3, RZ, R11, R6 ;  /* 0x0000000bff031219 */ /* 0x010fe40000011606 */
[----:B------:R-:W-:Y:S01]  /*1aa0*/  IADD3 R6, R164, 0x1, -R163 ;  /* 0x00000001a4067810 */ /* 0x000fe20007ffe8a3 */
[----:B------:R-:W-:-:S04]  /*1ab0*/  IMAD.HI R0, R0, 0x2aaaaaab, RZ ;  /* 0x2aaaaaab00007827 */ /* 0x000fc800078e02ff */
[----:B------:R-:W-:Y:S01]  /*1ac0*/  IMAD.IADD R3, R6, 0x1, R3 ;  /* 0x0000000106037824 */ /* 0x000fe200078e0203 */
[----:B------:R-:W-:-:S03]  /*1ad0*/  SHF.R.U32.HI R149, RZ, 0x1f, R0 ;  /* 0x0000001fff957819 */ /* 0x000fc60000011600 */
[----:B------:R-:W-:Y:S01]  /*1ae0*/  IMAD.IADD R4, R3, 0x1, R4 ;  /* 0x0000000103047824 */ /* 0x000fe200078e0204 */
[----:B------:R-:W-:Y:S01]  /*1af0*/  LEA.HI.SX32 R149, R0, R149, 0x1c ;  /* 0x0000009500957211 */ /* 0x000fe200078fe2ff */
[----:B-1----:R-:W-:Y:S06]  /*1b00*/  @!P2 BRA `(.L_x_1449) ;  /* 0x000000000048a947 */ /* 0x002fec0003800000 */
[C---:B------:R-:W-:Y:S01]  /*1b10*/  ISETP.GT.AND P0, PT, R3.reuse, RZ, PT ;  /* 0x000000ff0300720c */ /* 0x040fe20003f04270 */
[----:B------:R-:W-:Y:S01]  /*1b20*/  BSSY B0, `(.L_x_1450) ;  /* 0x000000e000007945 */ /* 0x000fe20003800000 */
[----:B------:R-:W-:-:S11]  /*1b30*/  VIADD R0, R3, 0xffffffff ;  /* 0xffffffff03007836 */ /* 0x000fd60000000000 */
        /* <DEDUP_REMOVED lines=8> */
.L_x_1451:
[----:B------:R-:W-:-:S13]  /*1bc0*/  ISETP.NE.AND P0, PT, R5, 0x1, PT ;  /* 0x000000010500780c */ /* 0x000fda0003f05270 */
[----:B------:R-:W0:Y:S02]  /*1bd0*/  @P0 LDC.64 R6, c[0x0][0x9e8] ;  /* 0x00027a00ff060b82 */ /* 0x000e240000000a00 */
[----:B0-----:R-:W-:-:S05]  /*1be0*/  @P0 IMAD.HI.U32 R6, R0, R6, RZ ;  /* 0x0000000600060227 */ /* 0x001fca00078e00ff */
[----:B------:R-:W-:-:S07]  /*1bf0*/  @P0 SHF.R.U32.HI R0, RZ, R7, R6 ;  /* 0x00000007ff000219 */ /* 0x000fce0000011606 */
.L_x_1452:
[----:B------:R-:W-:Y:S05]  /*1c00*/  BSYNC B0 ;  /* 0x0000000000007941 */ /* 0x000fea0003800000 */
.L_x_1450:
[----:B------:R-:W-:-:S05]  /*1c10*/  IMAD R3, R0, R5, R5 ;  /* 0x0000000500037224 */ /* 0x000fca00078e0205 */
[----:B------:R-:W-:-:S07]  /*1c20*/  VIMNMX R4, R4, R3, PT ;  /* 0x0000000304047248 */ /* 0x000fce0003fe0100 */
.L_x_1449:
[----:B------:R-:W0:Y:S01]  /*1c30*/  @P1 LDC R3, c[0x0][0x44c] ;  /* 0x00011300ff031b82 */ /* 0x000e220000000800 */
[----:B------:R-:W-:Y:S01]  /*1c40*/  VIADD R4, R4, 0x5f ;  /* 0x0000005f04047836 */ /* 0x000fe20000000000 */
[----:B------:R-:W-:Y:S01]  /*1c50*/  ULDC UR4, c[0x0][0x9dc] ;  /* 0x0002770000047ab9 */ /* 0x000fe20000000800 */
[----:B------:R-:W-:Y:S02]  /*1c60*/  IMAD.MOV.U32 R7, RZ, RZ, R178 ;  /* 0x000000ffff077224 */ /* 0x000fe400078e00b2 */
[----:B------:R-:W-:-:S03]  /*1c70*/  IMAD.HI R4, R4, 0x2aaaaaab, RZ ;  /* 0x2aaaaaab04047827 */ /* 0x000fc600078e02ff */
[----:B------:R-:W1:Y:S01]  /*1c80*/  @P1 LDC R9, c[0x0][0x450] ;  /* 0x00011400ff091b82 */ /* 0x000e620000000800 */
[----:B------:R-:W-:Y:S02]  /*1c90*/  IMAD.IADD R150, R164, 0x1, -R163 ;  /* 0x00000001a4967824 */ /* 0x000fe400078e0aa3 */
        /* <DEDUP_REMOVED lines=8> */
[----:B------:R-:W-:Y:S01]  /*1d20*/  ISETP.GT.AND P0, PT, R0, -0x1, PT ;  /* 0xffffffff0000780c */ /* 0x000fe20003f04270 */
[----:B------:R-:W-:-:S12]  /*1d30*/  BSSY B0, `(.L_x_1454) ;  /* 0x000000d000007945 */ /* 0x000fd80003800000 */
        /* <DEDUP_REMOVED lines=8> */
.L_x_1455:
[----:B------:R-:W-:-:S13]  /*1dc0*/  ISETP.NE.AND P0, PT, R5, 0x1, PT ;  /* 0x000000010500780c */ /* 0x000fda0003f05270 */
[----:B------:R-:W0:Y:S02]  /*1dd0*/  @P0 LDC.64 R6, c[0x0][0x9e8] ;  /* 0x00027a00ff060b82 */ /* 0x000e240000000a00 */
[----:B0-----:R-:W-:-:S05]  /*1de0*/  @P0 IMAD.HI.U32 R4, R0, R6, RZ ;  /* 0x0000000600040227 */ /* 0x001fca00078e00ff */
[----:B------:R-:W-:-:S07]  /*1df0*/  @P0 SHF.R.U32.HI R0, RZ, R7, R4 ;  /* 0x00000007ff000219 */ /* 0x000fce0000011604 */
.L_x_1456:
[----:B------:R-:W-:Y:S05]  /*1e00*/  BSYNC B0 ;  /* 0x0000000000007941 */ /* 0x000fea0003800000 */
.L_x_1454:
[----:B------:R-:W-:-:S05]  /*1e10*/  IMAD R0, R0, R5, RZ ;  /* 0x0000000500007224 */ /* 0x000fca00078e02ff */
[----:B------:R-:W-:-:S07]  /*1e20*/  VIMNMX R3, R3, R0, !PT ;  /* 0x0000000003037248 */ /* 0x000fce0007fe0100 */
.L_x_1453:
[----:B------:R-:W-:Y:S01]  /*1e30*/  IMAD.HI R3, R3, 0x2aaaaaab, RZ ;  /* 0x2aaaaaab03037827 */ /* 0x000fe200078e02ff */
[----:B------:R-:W-:Y:S01]  /*1e40*/  BSSY B0, `(.L_x_1457) ;  /* 0x0000028000007945 */ /* 0x000fe20003800000 */
[----:B------:R-:W-:Y:S02]  /*1e50*/  LOP3.LUT R190, R186, 0xff, RZ, 0xc0, !PT ;  /* 0x000000ffbabe7812 */ /* 0x000fe400078ec0ff */
[----:B------:R-:W-:Y:S02]  /*1e60*/  SHF.R.U32.HI R186, RZ, 0x10, R186 ;  /* 0x00000010ffba7819 */ /* 0x000fe400000116ba */
[----:B------:R-:W-:-:S04]  /*1e70*/  SHF.R.U32.HI R0, RZ, 0x1f, R3 ;  /* 0x0000001fff007819 */ /* 0x000fc80000011603 */
[----:B------:R-:W-:Y:S01]  /*1e80*/  LEA.HI.SX32 R0, R3, R0, 0x1c ;  /* 0x0000000003007211 */ /* 0x000fe200078fe2ff */
[----:B------:R-:W-:-:S03]  /*1e90*/  IMAD.MOV.U32 R3, RZ, RZ, RZ ;  /* 0x000000ffff037224 */ /* 0x000fc600078e00ff */
[----:B------:R-:W-:-:S04]  /*1ea0*/  VIMNMX R9, RZ, R0, !PT ;  /* 0x00000000ff097248 */ /* 0x000fc80007fe0100 */
[----:B------:R-:W-:-:S13]  /*1eb0*/  ISETP.GT.AND P0, PT, R8, R9, PT ;  /* 0x000000090800720c */ /* 0x000fda0003f04270 */
[----:B------:R-:W-:Y:S05]  /*1ec0*/  @!P0 BRA `(.L_x_1458) ;  /* 0x00000000007c8947 */ /* 0x000fea0003800000 */
[----:B------:R-:W-:Y:S01]  /*1ed0*/  ISETP.NE.AND P0, PT, R186, RZ, PT ;  /* 0x000000ffba00720c */ /* 0x000fe20003f05270 */
[----:B------:R-:W-:-:S03]  /*1ee0*/  ULDC UR4, c[0x0][0x9f0] ;  /* 0x00027c0000047ab9 */ /* 0x000fc60000000800 */
[----:B------:R-:W-:-:S04]  /*1ef0*/  SEL R11, R186, UR4, P0 ;  /* 0x00000004ba0b7c07 */ /* 0x000fc80008000000 */
[-C--:B------:R-:W-:Y:S02]  /*1f00*/  IABS R6, R11.reuse ;  /* 0x0000000b00067213 */ /* 0x080fe40000000000 */
[----:B------:R-:W-:Y:S02]  /*1f10*/  IADD3 R0, R11, -0x1, R8 ;  /* 0xffffffff0b007810 */ /* 0x000fe40007ffe008 */
[----:B------:R-:W0:Y:S01]  /*1f20*/  I2F.RP R3, R6 ;  /* 0x0000000600037306 */ /* 0x000e220000209400 */
[----:B------:R-:W-:Y:S02]  /*1f30*/  IABS R13, R11 ;  /* 0x0000000b000d7213 */ /* 0x000fe40000000000 */
[----:B------:R-:W-:-:S05]  /*1f40*/  IMAD.IADD R0, R0, 0x1, -R9 ;  /* 0x0000000100007824 */ /* 0x000fca00078e0a09 */
        /* <DEDUP_REMOVED lines=23> */
.L_x_1458:
[----:B------:R-:W-:Y:S05]  /*20c0*/  BSYNC B0 ;  /* 0x0000000000007941 */ /* 0x000fea0003800000 */
.L_x_1457:
[----:B------:R-:W-:Y:S01]  /*20d0*/  IMAD R0, R190, R3, R9 ;  /* 0x00000003be007224 */ /* 0x000fe200078e0209 */
[----:B------:R-:W-:-:S04]  /*20e0*/  PLOP3.LUT P2, PT, PT, PT, PT, 0x80, 0x0 ;  /* 0x000000000000781c */ /* 0x000fc80003f4f070 */
[C---:B------:R-:W-:Y:S01]  /*20f0*/  VIADDMNMX R3, R0.reuse, R3, R8, PT ;  /* 0x0000000300037246 */ /* 0x040fe20003800108 */
[----:B------:R-:W-:-:S04]  /*2100*/  IMAD R0, R0, 0x60, -R12 ;  /* 0x0000006000007824 */ /* 0x000fc800078e0a0c */
[----:B------:R-:W-:Y:S01]  /*2110*/  IMAD R4, R3, 0x60, -R12 ;  /* 0x0000006003047824 */ /* 0x000fe200078e0a0c */
[----:B------:R-:W-:-:S04]  /*2120*/  VIMNMX R0, RZ, R0, !PT ;  /* 0x00000000ff007248 */ /* 0x000fc80007fe0100 */
[----:B------:R-:W-:Y:S01]  /*2130*/  VIMNMX R3, R4, R25, PT ;  /* 0x0000001904037248 */ /* 0x000fe20003fe0100 */
[----:B------:R-:W-:-:S03]  /*2140*/  IMAD.WIDE.U32 R128, R0, -0x55555555, RZ ;  /* 0xaaaaaaab00807825 */ /* 0x000fc600078e00ff */
[----:B------:R-:W-:Y:S02]  /*2150*/  ISETP.GT.AND P0, PT, R3, R0, PT ;  /* 0x000000000300720c */ /* 0x000fe40003f04270 */
[----:B------:R-:W-:-:S05]  /*2160*/  SHF.R.U32.HI R128, RZ, 0x6, R129 ;  /* 0x00000006ff807819 */ /* 0x000fca0000011681 */
[----:B------:R-:W-:-:S06]  /*2170*/  IMAD.MOV.U32 R24, RZ, RZ, R128 ;  /* 0x000000ffff187224 */ /* 0x000fcc00078e0080 */
[----:B------:R-:W-:-:S04]  /*2180*/  @P0 VIADD R0, R3, 0x5f ;  /* 0x0000005f03000836 */ /* 0x000fc80000000000 */
[----:B------:R-:W-:-:S05]  /*2190*/  @P0 IMAD.HI R0, R0, 0x2aaaaaab, RZ ;  /* 0x2aaaaaab00000827 */ /* 0x000fca00078e02ff */
[----:B------:R-:W-:-:S04]  /*21a0*/  @P0 SHF.R.U32.HI R3, RZ, 0x1f, R0 ;  /* 0x0000001fff030819 */ /* 0x000fc80000011600 */
[----:B------:R-:W-:-:S04]  /*21b0*/  @P0 LEA.HI.SX32 R24, R0, R3, 0x1c ;  /* 0x0000000300180211 */ /* 0x000fc800078fe2ff */
        /* <DEDUP_REMOVED lines=21> */
[----:B0----5:R-:W-:Y:S05]  /*2310*/  CALL.ABS.NOINC R14 ;  /* 0x000000000e007343 */ /* 0x021fea0003c00000 */
.L_x_1461:
[----:B------:R-:W-:Y:S05]  /*2320*/  BSYNC B6 ;  /* 0x0000000000067941 */ /* 0x000fea0003800000 */
.L_x_1460:
        /* <DEDUP_REMOVED lines=20> */
.L_x_1463:
[----:B------:R-:W-:Y:S05]  /*2470*/  BSYNC B6 ;  /* 0x0000000000067941 */ /* 0x000fea0003800000 */
.L_x_1462:
[----:B------:R-:W-:Y:S01]  /*2480*/  ULDC.64 UR4, c[0x0][0x9f8] ;  /* 0x00027e0000047ab9 */ /* 0x000fe20000000a00 */
[----:B------:R-:W0:Y:S01]  /*2490*/  LDC.64 R90, c[0x0][0x300] ;  /* 0x0000c000ff5a7b82 */ /* 0x000e220000000a00 */
[----:B------:R-:W-:Y:S01]  /*24a0*/  ISETP.NE.U32.AND P0, PT, RZ, UR4, PT ;  /* 0x00000004ff007c0c */ /* 0x000fe2000bf05070 */
[----:B------:R-:W-:-:S03]  /*24b0*/  ULDC UR6, c[0x0][0x2f4] ;  /* 0x0000bd0000067ab9 */ /* 0x000fc60000000800 */
[----:B------:R-:W-:Y:S01]  /*24c0*/  ISETP.NE.AND.EX P0, PT, RZ, UR5, PT, P0 ;  /* 0x00000005ff007c0c */ /* 0x000fe2000bf05300 */
[----:B------:R-:W-:Y:S01]  /*24d0*/  IMAD.IADD R121, R26, 0x1, R27 ;  /* 0x000000011a797824 */ /* 0x000fe200078e021b */
[----:B------:R-:W-:Y:S01]  /*24e0*/  ISETP.GE.AND P1, PT, R165, UR6, PT ;  /* 0x00000006a5007c0c */ /* 0x000fe2000bf26270 */
[C---:B------:R-:W-:Y:S01]  /*24f0*/  VIADD R104, R18.reuse, 0x60 ;  /* 0x0000006012687836 */ /* 0x040fe20000000000 */
[----:B------:R-:W-:Y:S01]  /*2500*/  SHF.R.S32.HI R19, RZ, 0x1f, R18 ;  /* 0x0000001fff137819 */ /* 0x000fe20000011412 */
[C---:B------:R-:W-:Y:S01]  /*2510*/  VIADD R3, R18.reuse, 0x80 ;  /* 0x0000008012037836 */ /* 0x040fe20000000000 */
[----:B------:R-:W-:Y:S01]  /*2520*/  ULDC.64 UR4, c[0x0][0x330] ;  /* 0x0000cc0000047ab9 */ /* 0x000fe20000000a00 */
[----:B------:R-:W-:Y:S01]  /*2530*/  VIADD R8, R18, 0xa0 ;  /* 0x000000a012087836 */ /* 0x000fe20000000000 */
[----:B------:R-:W1:Y:S08]  /*2540*/  LDC.64 R96, c[0x0][0x3f8] ;  /* 0x0000fe00ff607b82 */ /* 0x000e700000000a00 */
[----:B------:R-:W2:Y:S01]  /*2550*/  @P0 LDC.64 R4, c[0x0][0x9f8] ;  /* 0x00027e00ff040b82 */ /* 0x000ea20000000a00 */
[----:B------:R-:W-:-:S07]  /*2560*/  SHF.R.S32.HI R147, RZ, 0x1f, R162 ;  /* 0x0000001fff937819 */ /* 0x000fce00000114a2 */
[----:B------:R-:W3:Y:S08]  /*2570*/  LDC R123, c[0x0][0x3f4] ;  /* 0x0000fd00ff7b7b82 */ /* 0x000ef00000000800 */
[----:B------:R-:W4:Y:S01]  /*2580*/  LDC.64 R102, c[0x0][0x408] ;  /* 0x00010200ff667b82 */ /* 0x000f220000000a00 */
[----:B--2---:R-:W-:-:S05]  /*2590*/  @P0 IMAD.WIDE R4, R31, 0x4, R4 ;  /* 0x000000041f040825 */ /* 0x004fca00078e0204 */
[----:B------:R2:W3:Y:S01]  /*25a0*/  @P0 LDG.E R31, desc[UR46][R4.64] ;  /* 0x0000002e041f0981 */ /* 0x0004e2000c1e1900 */
[----:B------:R-:W-:Y:S01]  /*25b0*/  SEL R6, RZ, 0xffffffff, P1 ;  /* 0xffffffffff067807 */ /* 0x000fe20000800000 */
[C---:B------:R-:W-:Y:S01]  /*25c0*/  IMAD.WIDE.U32 R88, R183.reuse, UR4, R18 ;  /* 0x00000004b7587c25 */ /* 0x040fe2000f8e0012 */
[----:B------:R-:W-:Y:S01]  /*25d0*/  ISETP.GE.AND P0, PT, R18, UR6, PT ;  /* 0x0000000612007c0c */ /* 0x000fe2000bf06270 */
[----:B------:R-:W3:Y:S01]  /*25e0*/  S2R R222, SR_TID.X ;  /* 0x0000000000de7919 */ /* 0x000ee20000002100 */
[----:B------:R-:W-:Y:S01]  /*25f0*/  SHF.R.S32.HI R0, RZ, 0x1f, R121 ;  /* 0x0000001fff007819 */ /* 0x000fe20000011479 */
[----:B------:R-:W-:Y:S01]  /*2600*/  IMAD R89, R183, UR5, R89 ;  /* 0x00000005b7597c24 */ /* 0x000fe2000f8e0259 */
[----:B------:R-:W-:Y:S01]  /*2610*/  ISETP.GE.AND P1, PT, R104, UR6, PT ;  /* 0x0000000668007c0c */ /* 0x000fe2000bf26270 */
[----:B------:R-:W-:Y:S01]  /*2620*/  ULDC.64 UR4, c[0x0][0xa08] ;  /* 0x0002820000047ab9 */ /* 0x000fe20000000a00 */
[----:B------:R-:W-:Y:S01]  /*2630*/  ISETP.GE.AND P3, PT, R3, UR6, PT ;  /* 0x0000000603007c0c */ /* 0x000fe2000bf66270 */
[----:B--2---:R-:W-:Y:S01]  /*2640*/  IMAD.SHL.U32 R5, R6, 0x2, RZ ;  /* 0x0000000206057824 */ /* 0x004fe200078e00ff */
[----:B------:R-:W-:Y:S01]  /*2650*/  SEL R4, RZ, 0x1, P0 ;  /* 0x00000001ff047807 */ /* 0x000fe20000000000 */
[----:B0-----:R-:W-:Y:S01]  /*2660*/  IMAD R6, R0, R90, RZ ;  /* 0x0000005a00067224 */ /* 0x001fe200078e02ff */
[----:B------:R-:W-:Y:S01]  /*2670*/  ISETP.GE.AND P0, PT, R166, UR6, PT ;  /* 0x00000006a6007c0c */ /* 0x000fe2000bf06270 */
[----:B-1----:R-:W-:Y:S01]  /*2680*/  IMAD.WIDE.U32 R94, R162, R96, R18 ;  /* 0x00000060a25e7225 */ /* 0x002fe200078e0012 */
[----:B------:R-:W-:-:S02]  /*2690*/  LOP3.LUT R3, R5, 0x2, R4, 0xe2, !PT ;  /* 0x0000000205037812 */ /* 0x000fc400078ee204 */
[----:B------:R-:W-:Y:S01]  /*26a0*/  SEL R7, RZ, 0x8, P1 ;  /* 0x00000008ff077807 */ /* 0x000fe20000800000 */
[C---:B------:R-:W-:Y:S01]  /*26b0*/  IMAD.WIDE.U32 R4, R121.reuse, R90, RZ ;  /* 0x0000005a79047225 */ /* 0x040fe200078e00ff */
[----:B------:R-:W-:Y:S01]  /*26c0*/  ISETP.GE.AND P2, PT, R8, UR6, PT ;  /* 0x0000000608007c0c */ /* 0x000fe2000bf46270 */
[----:B------:R-:W-:Y:S01]  /*26d0*/  ULDC.64 UR6, c[0x0][0x308] ;  /* 0x0000c20000067ab9 */ /* 0x000fe20000000a00 */
[----:B------:R-:W-:Y:S01]  /*26e0*/  SHF.R.S32.HI R161, RZ, 0x1f, R160 ;  /* 0x0000001fffa17819 */ /* 0x000fe200000114a0 */
[----:B------:R-:W-:Y:S01]  /*26f0*/  IMAD R9, R121, R91, R6 ;  /* 0x0000005b79097224 */ /* 0x000fe200078e0206 */
[----:B------:R-:W-:Y:S01]  /*2700*/  SEL R6, RZ, 0x4, P0 ;  /* 0x00000004ff067807 */ /* 0x000fe20000000000 */
[C---:B----4-:R-:W-:Y:S01]  /*2710*/  IMAD.WIDE.U32 R100, R162.reuse, R102, R18 ;  /* 0x00000066a2647225 */ /* 0x050fe200078e0012 */
[----:B------:R-:W-:Y:S02]  /*2720*/  ISETP.NE.U32.AND P0, PT, RZ, UR4, PT ;  /* 0x00000004ff007c0c */ /* 0x000fe4000bf05070 */
[----:B------:R-:W-:Y:S01]  /*2730*/  LOP3.LUT R3, R7, R3, R6, 0xfe, !PT ;  /* 0x0000000307037212 */ /* 0x000fe200078efe06 */
[----:B------:R-:W-:Y:S01]  /*2740*/  IMAD.IADD R5, R5, 0x1, R9 ;  /* 0x0000000105057824 */ /* 0x000fe200078e0209 */
[----:B------:R-:W-:Y:S01]  /*2750*/  SEL R6, RZ, 0x10, P3 ;  /* 0x00000010ff067807 */ /* 0x000fe20001800000 */
[----:B------:R-:W-:Y:S01]  /*2760*/  IMAD.WIDE.U32 R92, R162, R96, R160 ;  /* 0x00000060a25c7225 */ /* 0x000fe200078e00a0 */
[----:B------:R-:W-:Y:S01]  /*2770*/  ISETP.NE.AND.EX P0, PT, RZ, UR5, PT, P0 ;  /* 0x00000005ff007c0c */ /* 0x000fe2000bf05300 */
[----:B------:R-:W-:Y:S01]  /*2780*/  ULDC.64 UR4, c[0x0][0x310] ;  /* 0x0000c40000047ab9 */ /* 0x000fe20000000a00 */
[----:B------:R-:W-:Y:S01]  /*2790*/  LOP3.LUT R11, R3, R6, RZ, 0xfc, !PT ;  /* 0x00000006030b7212 */ /* 0x000fe200078efcff */
[----:B------:R-:W-:Y:S01]  /*27a0*/  IMAD.WIDE.U32 R4, R183, UR6, R4 ;  /* 0x00000006b7047c25 */ /* 0x000fe2000f8e0004 */
[----:B---3--:R-:W-:-:S02]  /*27b0*/  ISETP.GE.AND P1, PT, R165, R123, PT ;  /* 0x0000007ba500720c */ /* 0x008fc40003f26270 */
[----:B------:R-:W-:Y:S01]  /*27c0*/  ISETP.GE.AND P4, PT, R166, R123, PT ;  /* 0x0000007ba600720c */ /* 0x000fe20003f86270 */
[----:B------:R-:W-:Y:S01]  /*27d0*/  IMAD R5, R183, UR7, R5 ;  /* 0x00000007b7057c24 */ /* 0x000fe2000f8e0205 */
[----:B------:R-:W-:Y:S01]  /*27e0*/  SHF.R.U32.HI R20, RZ, 0x3, R173 ;  /* 0x00000003ff147819 */ /* 0x000fe200000116ad */
[----:B------:R-:W-:Y:S01]  /*27f0*/  IMAD R6, R147, R96, RZ ;  /* 0x0000006093067224 */ /* 0x000fe200078e02ff */
[----:B------:R-:W-:Y:S01]  /*2800*/  LOP3.LUT R17, R17, 0xfffffffe, RZ, 0xc0, !PT ;  /* 0xfffffffe11117812 */ /* 0x000fe200078ec0ff */
[----:B------:R-:W-:Y:S01]  /*2810*/  IMAD.WIDE.U32 R98, R162, R102, R160 ;  /* 0x00000066a2627225 */ /* 0x000fe200078e00a0 */
[----:B------:R-:W-:Y:S02]  /*2820*/  LOP3.LUT P3, RZ, R229, 0x4, RZ, 0xc0, !PT ;  /* 0x00000004e5ff7812 */ /* 0x000fe4000786c0ff */
[----:B------:R-:W-:Y:S01]  /*2830*/  SHF.L.U64.HI R135, R90, 0x6, R91 ;  /* 0x000000065a877819 */ /* 0x000fe2000001025b */
[----:B------:R-:W-:Y:S01]  /*2840*/  IMAD R9, R162, R97, R6 ;  /* 0x00000061a2097224 */ /* 0x000fe200078e0206 */
[----:B------:R-:W-:Y:S01]  /*2850*/  SHF.L.U64.HI R106, R102, 0x6, R103 ;  /* 0x00000006666a7819 */ /* 0x000fe20000010267 */
[----:B------:R-:W-:Y:S01]  /*2860*/  IMAD.MOV.U32 R129, RZ, RZ, 0x20 ;  /* 0x00000020ff817424 */ /* 0x000fe200078e00ff */
[----:B------:R-:W-:Y:S01]  /*2870*/  SHF.L.U64.HI R108, R96, 0x6, R97 ;  /* 0x00000006606c7819 */ /* 0x000fe20000010261 */
[----:B------:R-:W-:Y:S01]  /*2880*/  IMAD.IADD R93, R93, 0x1, R9 ;  /* 0x000000015d5d7824 */ /* 0x000fe200078e0209 */
[----:B------:R-:W-:Y:S01]  /*2890*/  @P4 LOP3.LUT R17, R17, 0x1, RZ, 0xfc, !PT ;  /* 0x0000000111114812 */ /* 0x000fe200078efcff */
[----:B------:R-:W-:Y:S01]  /*28a0*/  IMAD.IADD R95, R9, 0x1, R95 ;  /* 0x00000001095f7824 */ /* 0x000fe200078e025f */
[----:B------:R-:W-:Y:S01]  /*28b0*/  SEL R129, R129, 0xffffffe0, !P3 ;  /* 0xffffffe081817807 */ /* 0x000fe20005800000 */
[----:B------:R-:W-:Y:S01]  /*28c0*/  IMAD.SHL.U32 R136, R90, 0x40, RZ ;  /* 0x000000405a887824 */ /* 0x000fe200078e00ff */
[----:B------:R-:W-:Y:S01]  /*28d0*/  SHF.R.S32.HI R148, RZ, 0x1f, R189 ;  /* 0x0000001fff947819 */ /* 0x000fe200000114bd */
[----:B------:R-:W-:Y:S01]  /*28e0*/  IMAD.SHL.U32 R107, R102, 0x40, RZ ;  /* 0x00000040666b7824 */ /* 0x000fe200078e00ff */
[----:B------:R-:W-:Y:S01]  /*28f0*/  LEA.HI R222, R222, 0x8, RZ, 0x19 ;  /* 0x00000008dede7811 */ /* 0x000fe200078fc8ff */
[----:B------:R-:W-:-:S02]  /*2900*/  IMAD R133, R97, 0x60, RZ ;  /* 0x0000006061857824 */ /* 0x000fc400078e02ff */
[----:B------:R-:W-:Y:S02]  /*2910*/  IMAD.SHL.U32 R109, R96, 0x40, RZ ;  /* 0x00000040606d7824 */ /* 0x000fe400078e00ff */
[----:B-----5:R-:W-:-:S04]  /*2920*/  IMAD.WIDE.U32 R92, R144, R96, R92 ;  /* 0x00000060905c7225 */ /* 0x020fc800078e005c */
[----:B------:R-:W-:Y:S01]  /*2930*/  IMAD.WIDE.U32 R94, R144, R96, R94 ;  /* 0x00000060905e7225 */ /* 0x000fe200078e005e */
[----:B------:R-:W-:Y:S02]  /*2940*/  SHF.R.S32.HI R7, RZ, 0x1f, R31 ;  /* 0x0000001fff077819 */ /* 0x000fe4000001141f */
[----:B------:R-:W-:Y:S02]  /*2950*/  SEL R3, R31, RZ, !P0 ;  /* 0x000000ff1f037207 */ /* 0x000fe40004000000 */
[----:B------:R-:W-:-:S03]  /*2960*/  SEL R7, R7, RZ, !P0 ;  /* 0x000000ff07077207 */ /* 0x000fc60004000000 */
[----:B------:R-:W-:-:S04]  /*2970*/  IMAD.WIDE.U32 R86, R3, UR4, R4 ;  /* 0x0000000403567c25 */ /* 0x000fc8000f8e0004 */
[-C--:B------:R-:W-:Y:S02]  /*2980*/  IMAD R4, R147, R90.reuse, RZ ;  /* 0x0000005a93047224 */ /* 0x080fe400078e02ff */
[----:B------:R-:W-:Y:S02]  /*2990*/  IMAD R8, R7, UR4, RZ ;  /* 0x0000000407087c24 */ /* 0x000fe4000f8e02ff */
[C---:B------:R-:W-:Y:S02]  /*29a0*/  IMAD R27, R162.reuse, R91, R4 ;  /* 0x0000005ba21b7224 */ /* 0x040fe400078e0204 */
[----:B------:R-:W-:Y:S01]  /*29b0*/  IMAD R85, R3, UR5, R8 ;  /* 0x0000000503557c24 */ /* 0x000fe2000f8e0208 */
[----:B------:R-:W-:Y:S01]  /*29c0*/  ULDC.64 UR4, c[0x0][0x338] ;  /* 0x0000ce0000047ab9 */ /* 0x000fe20000000a00 */
[----:B------:R-:W-:-:S04]  /*29d0*/  IMAD.WIDE.U32 R4, R162, R90, R18 ;  /* 0x0000005aa2047225 */ /* 0x000fc800078e0012 */
[----:B------:R-:W-:Y:S01]  /*29e0*/  IMAD.IADD R85, R87, 0x1, R85 ;  /* 0x0000000157557824 */ /* 0x000fe200078e0255 */
[----:B------:R-:W-:Y:S01]  /*29f0*/  IADD3 R84, P0, R86, R4, RZ ;  /* 0x0000000456547210 */ /* 0x000fe20007f1e0ff */
[----:B------:R-:W-:Y:S02]  /*2a00*/  IMAD R4, R147, R102, RZ ;  /* 0x0000006693047224 */ /* 0x000fe400078e02ff */
[----:B------:R-:W-:Y:S01]  /*2a10*/  IMAD R6, R7, UR4, RZ ;  /* 0x0000000407067c24 */ /* 0x000fe2000f8e02ff */
[----:B------:R-:W-:Y:S01]  /*2a20*/  IADD3.X R27, R85, R5, R27, P0, !PT ;  /* 0x00000005551b7210 */ /* 0x000fe200007fe41b */
[----:B------:R-:W-:Y:S01]  /*2a30*/  IMAD R9, R162, R103, R4 ;  /* 0x00000067a2097224 */ /* 0x000fe200078e0204 */
[----:B------:R-:W-:Y:S01]  /*2a40*/  ISETP.GE.AND P0, PT, R18, R123, PT ;  /* 0x0000007b1200720c */ /* 0x000fe20003f06270 */
[----:B------:R-:W-:Y:S01]  /*2a50*/  IMAD.WIDE.U32 R88, R3, UR4, R88 ;  /* 0x0000000403587c25 */ /* 0x000fe2000f8e0058 */
[C---:B------:R-:W-:Y:S02]  /*2a60*/  SEL R4, R123.reuse, RZ, P1 ;  /* 0x000000ff7b047207 */ /* 0x040fe40000800000 */
[----:B------:R-:W-:Y:S01]  /*2a70*/  SEL R5, R123, RZ, P0 ;  /* 0x000000ff7b057207 */ /* 0x000fe20000000000 */
[----:B------:R-:W-:Y:S01]  /*2a80*/  IMAD R3, R3, UR5, R6 ;  /* 0x0000000503037c24 */ /* 0x000fe2000f8e0206 */
[----:B------:R-:W-:Y:S01]  /*2a90*/  SEL R7, R123, RZ, P4 ;  /* 0x000000ff7b077207 */ /* 0x000fe20002000000 */
[----:B------:R-:W-:Y:S01]  /*2aa0*/  IMAD.IADD R6, R165, 0x1, R4 ;  /* 0x00000001a5067824 */ /* 0x000fe200078e0204 */
[----:B------:R-:W-:Y:S01]  /*2ab0*/  IADD3 R120, P4, R162, R121, RZ ;  /* 0x00000079a2787210 */ /* 0x000fe20007f9e0ff */
[----:B------:R-:W-:-:S02]  /*2ac0*/  IMAD.IADD R5, R18, 0x1, R5 ;  /* 0x0000000112057824 */ /* 0x000fc400078e0205 */
[----:B------:R-:W-:Y:S01]  /*2ad0*/  IMAD.IADD R12, R166, 0x1, R7 ;  /* 0x00000001a60c7824 */ /* 0x000fe200078e0207 */
[----:B------:R-:W-:Y:S01]  /*2ae0*/  SHF.R.S32.HI R7, RZ, 0x1f, R6 ;  /* 0x0000001fff077819 */ /* 0x000fe20000011406 */
[----:B------:R-:W-:Y:S01]  /*2af0*/  IMAD.IADD R99, R99, 0x1, R9 ;  /* 0x0000000163637824 */ /* 0x000fe200078e0209 */
[----:B------:R-:W-:Y:S01]  /*2b00*/  SHF.R.S32.HI R4, RZ, 0x1f, R5 ;  /* 0x0000001fff047819 */ /* 0x000fe20000011405 */
[----:B------:R-:W-:Y:S01]  /*2b10*/  IMAD.IADD R101, R9, 0x1, R101 ;  /* 0x0000000109657824 */ /* 0x000fe200078e0265 */
[----:B------:R-:W-:Y:S01]  /*2b20*/  SHF.R.S32.HI R13, RZ, 0x1f, R12 ;  /* 0x0000001fff0d7819 */ /* 0x000fe2000001140c */
[----:B------:R-:W-:Y:S01]  /*2b30*/  IMAD.X R121, R0, 0x1, R147, P4 ;  /* 0x0000000100797824 */ /* 0x000fe200020e0693 */
[-C--:B------:R-:W-:Y:S01]  /*2b40*/  LEA.HI R14, R4, R5.reuse, RZ, 0x3 ;  /* 0x00000005040e7211 */ /* 0x080fe200078f18ff */
[----:B------:R-:W-:Y:S01]  /*2b50*/  IMAD.WIDE.U32 R98, R144, R102, R98 ;  /* 0x0000006690627225 */ /* 0x000fe200078e0062 */
[----:B------:R-:W-:Y:S02]  /*2b60*/  LEA.HI R4, R4, R5, RZ, 0x6 ;  /* 0x0000000504047211 */ /* 0x000fe400078f30ff */
[----:B------:R-:W-:Y:S01]  /*2b70*/  LEA.HI R5, R7, R6, RZ, 0x6 ;  /* 0x0000000607057211 */ /* 0x000fe200078f30ff */
[----:B------:R-:W-:Y:S01]  /*2b80*/  IMAD.WIDE.U32 R100, R144, R102, R100 ;  /* 0x0000006690647225 */ /* 0x000fe200078e0064 */
[----:B------:R-:W-:-:S02]  /*2b90*/  SHF.R.S32.HI R4, RZ, 0x6, R4 ;  /* 0x00000006ff047819 */ /* 0x000fc40000011404 */
[----:B------:R-:W-:Y:S01]  /*2ba0*/  SHF.R.S32.HI R8, RZ, 0x6, R5 ;  /* 0x00000006ff087819 */ /* 0x000fe20000011405 */
[----:B------:R-:W-:Y:S01]  /*2bb0*/  IMAD.SHL.U32 R123, R123, 0x2, RZ ;  /* 0x000000027b7b7824 */ /* 0x000fe200078e00ff */
[----:B------:R-:W-:Y:S01]  /*2bc0*/  LOP3.LUT R5, R175, 0x38, R14, 0xf8, !PT ;  /* 0x00000038af057812 */ /* 0x000fe200078ef80e */
[C---:B------:R-:W-:Y:S01]  /*2bd0*/  IMAD R143, R4.reuse, 0x1800, R177 ;  /* 0x00001800048f7824 */ /* 0x040fe200078e02b1 */
[----:B------:R-:W-:Y:S01]  /*2be0*/  LEA.HI R6, R7, R6, RZ, 0x3 ;  /* 0x0000000607067211 */ /* 0x000fe200078f18ff */
[----:B------:R-:W-:Y:S01]  /*2bf0*/  IMAD R141, R4, 0x1800, R179 ;  /* 0x00001800048d7824 */ /* 0x000fe200078e02b3 */
[----:B------:R-:W-:Y:S01]  /*2c00*/  LOP3.LUT R4, R5, R176, RZ, 0x3c, !PT ;  /* 0x000000b005047212 */ /* 0x000fe200078e3cff */
[C---:B------:R-:W-:Y:S01]  /*2c10*/  IMAD R142, R8.reuse, 0x1800, R177 ;  /* 0x00001800088e7824 */ /* 0x040fe200078e02b1 */
[CC--:B------:R-:W-:Y:S01]  /*2c20*/  LEA.HI R28, R13.reuse, R12.reuse, RZ, 0x3 ;  /* 0x0000000c0d1c7211 */ /* 0x0c0fe200078f18ff */
[----:B------:R-:W-:Y:S01]  /*2c30*/  IMAD R139, R8, 0x1800, R179 ;  /* 0x00001800088b7824 */ /* 0x000fe200078e02b3 */
[----:B------:R-:W-:Y:S01]  /*2c40*/  LEA.HI R12, R13, R12, RZ, 0x6 ;  /* 0x0000000c0d0c7211 */ /* 0x000fe200078f30ff */
[----:B------:R-:W-:Y:S01]  /*2c50*/  IMAD.IADD R143, R143, 0x1, R4 ;  /* 0x000000018f8f7824 */ /* 0x000fe200078e0204 */
[----:B------:R-:W-:-:S02]  /*2c60*/  LOP3.LUT R7, R175, 0x38, R6, 0xf8, !PT ;  /* 0x00000038af077812 */ /* 0x000fc400078ef806 */
[C---:B------:R-:W-:Y:S02]  /*2c70*/  LOP3.LUT R9, R173.reuse, 0x38, R14, 0xf8, !PT ;  /* 0x00000038ad097812 */ /* 0x040fe400078ef80e */
[----:B------:R-:W-:Y:S02]  /*2c80*/  LOP3.LUT R4, R173, 0x38, R6, 0xf8, !PT ;  /* 0x00000038ad047812 */ /* 0x000fe400078ef806 */
[----:B------:R-:W-:Y:S02]  /*2c90*/  SHF.R.S32.HI R12, RZ, 0x6, R12 ;  /* 0x00000006ff0c7819 */ /* 0x000fe4000001140c */
[----:B------:R-:W-:Y:S02]  /*2ca0*/  LOP3.LUT R5, R175, 0x38, R28, 0xf8, !PT ;  /* 0x00000038af057812 */ /* 0x000fe400078ef81c */
[----:B------:R-:W-:Y:S01]  /*2cb0*/  LOP3.LUT R7, R7, R176, RZ, 0x3c, !PT ;  /* 0x000000b007077212 */ /* 0x000fe200078e3cff */
[C---:B------:R-:W-:Y:S01]  /*2cc0*/  IMAD R140, R12.reuse, 0x1800, R177 ;  /* 0x000018000c8c7824 */ /* 0x040fe200078e02b1 */
[-C--:B------:R-:W-:Y:S01]  /*2cd0*/  LOP3.LUT R10, R9, R20.reuse, RZ, 0x3c, !PT ;  /* 0x00000014090a7212 */ /* 0x080fe200078e3cff */
[----:B------:R-:W-:Y:S01]  /*2ce0*/  IMAD R138, R12, 0x1800, R179 ;  /* 0x000018000c8a7824 */ /* 0x000fe200078e02b3 */
[----:B------:R-:W-:Y:S01]  /*2cf0*/  LOP3.LUT R4, R4, R20, RZ, 0x3c, !PT ;  /* 0x0000001404047212 */ /* 0x000fe200078e3cff */
[----:B------:R-:W-:Y:S01]  /*2d00*/  IMAD.IADD R142, R142, 0x1, R7 ;  /* 0x000000018e8e7824 */ /* 0x000fe200078e0207 */
[----:B------:R-:W-:Y:S01]  /*2d10*/  SHF.R.S32.HI R9, RZ, 0x1f, R144 ;  /* 0x0000001fff097819 */ /* 0x000fe20000011490 */
[----:B------:R-:W-:Y:S01]  /*2d20*/  IMAD.IADD R141, R141, 0x1, R10 ;  /* 0x000000018d8d7824 */ /* 0x000fe200078e020a */
[----:B------:R-:W-:Y:S01]  /*2d30*/  LOP3.LUT R5, R5, R176, RZ, 0x3c, !PT ;  /* 0x000000b005057212 */ /* 0x000fe200078e3cff */
[----:B------:R-:W-:Y:S01]  /*2d40*/  IMAD.IADD R139, R139, 0x1, R4 ;  /* 0x000000018b8b7824 */ /* 0x000fe200078e0204 */
[----:B------:R-:W-:Y:S01]  /*2d50*/  LOP3.LUT R7, R173, 0x38, R28, 0xf8, !PT ;  /* 0x00000038ad077812 */ /* 0x000fe200078ef81c */
[----:B------:R-:W-:Y:S01]  /*2d60*/  IMAD R4, R9, R96, RZ ;  /* 0x0000006009047224 */ /* 0x000fe200078e02ff */
[----:B------:R-:W-:Y:S01]  /*2d70*/  SEL R0, RZ, 0x20, P2 ;  /* 0x00000020ff007807 */ /* 0x000fe20001000000 */
[----:B------:R-:W-:Y:S01]  /*2d80*/  IMAD.IADD R140, R140, 0x1, R5 ;  /* 0x000000018c8c7824 */ /* 0x000fe200078e0205 */
[----:B------:R-:W-:Y:S01]  /*2d90*/  LOP3.LUT R5, R175, 0x18, R18, 0xf8, !PT ;  /* 0x00000018af057812 */ /* 0x000fe200078ef812 */
[----:B------:R-:W-:Y:S01]  /*2da0*/  IMAD R21, R144, R97, R4 ;  /* 0x0000006190157224 */ /* 0x000fe200078e0204 */
[----:B------:R-:W-:Y:S01]  /*2db0*/  LOP3.LUT R7, R7, R20, RZ, 0x3c, !PT ;  /* 0x0000001407077212 */ /* 0x000fe200078e3cff */
[----:B------:R-:W-:Y:S01]  /*2dc0*/  IMAD R4, R9, R102, RZ ;  /* 0x0000006609047224 */ /* 0x000fe200078e02ff */
[----:B------:R-:W-:Y:S01]  /*2dd0*/  LOP3.LUT R26, R5, R176, RZ, 0x3c, !PT ;  /* 0x000000b0051a7212 */ /* 0x000fe200078e3cff */
[----:B------:R-:W-:Y:S01]  /*2de0*/  IMAD R9, R103, 0x60, RZ ;  /* 0x0000006067097824 */ /* 0x000fe200078e02ff */
[----:B------:R-:W-:Y:S01]  /*2df0*/  SHF.R.S32.HI R117, RZ, 0x3, R14 ;  /* 0x00000003ff757819 */ /* 0x000fe2000001140e */
[----:B------:R-:W-:Y:S01]  /*2e00*/  IMAD.IADD R138, R138, 0x1, R7 ;  /* 0x000000018a8a7824 */ /* 0x000fe200078e0207 */
[----:B------:R-:W-:Y:S01]  /*2e10*/  LOP3.LUT R14, R14, 0xfffffff8, RZ, 0xc0, !PT ;  /* 0xfffffff80e0e7812 */ /* 0x000fe200078ec0ff */
[----:B------:R-:W-:Y:S01]  /*2e20*/  IMAD R7, R91, 0x60, RZ ;  /* 0x000000605b077824 */ /* 0x000fe200078e02ff */
[----:B------:R-:W-:Y:S01]  /*2e30*/  LOP3.LUT R13, R6, 0xfffffff8, RZ, 0xc0, !PT ;  /* 0xfffffff8060d7812 */ /* 0x000fe200078ec0ff */
[----:B------:R-:W-:Y:S01]  /*2e40*/  IMAD R15, R144, R103, R4 ;  /* 0x00000067900f7224 */ /* 0x000fe200078e0204 */
[----:B------:R-:W-:Y:S01]  /*2e50*/  LOP3.LUT R12, R28, 0xfffffff8, RZ, 0xc0, !PT ;  /* 0xfffffff81c0c7812 */ /* 0x000fe200078ec0ff */
[----:B------:R-:W-:Y:S01]  /*2e60*/  IMAD.WIDE.U32 R90, R90, 0x60, RZ ;  /* 0x000000605a5a7825 */ /* 0x000fe200078e00ff */
[----:B------:R-:W-:-:S02]  /*2e70*/  LOP3.LUT R0, R11, R0, RZ, 0xfc, !PT ;  /* 0x000000000b007212 */ /* 0x000fc400078efcff */
[----:B------:R-:W-:Y:S01]  /*2e80*/  SHF.R.S32.HI R116, RZ, 0x3, R6 ;  /* 0x00000003ff747819 */ /* 0x000fe20000011406 */
[----:B------:R-:W-:Y:S01]  /*2e90*/  IMAD.WIDE.U32 R102, R102, 0x60, RZ ;  /* 0x0000006066667825 */ /* 0x000fe200078e00ff */
[----:B------:R-:W-:Y:S02]  /*2ea0*/  SHF.R.S32.HI R113, RZ, 0x3, R28 ;  /* 0x00000003ff717819 */ /* 0x000fe4000001141c */
[----:B------:R-:W-:Y:S01]  /*2eb0*/  LOP3.LUT R11, R11, 0x1, RZ, 0xc0, !PT ;  /* 0x000000010b0b7812 */ /* 0x000fe200078ec0ff */
[----:B------:R-:W-:Y:S01]  /*2ec0*/  IMAD.WIDE.U32 R96, R96, 0x60, RZ ;  /* 0x0000006060607825 */ /* 0x000fe200078e00ff */
[----:B------:R-:W-:Y:S02]  /*2ed0*/  SHF.R.S32.HI R112, RZ, 0x1f, R14 ;  /* 0x0000001fff707819 */ /* 0x000fe4000001140e */
[----:B------:R-:W-:Y:S01]  /*2ee0*/  SHF.R.S32.HI R111, RZ, 0x1f, R13 ;  /* 0x0000001fff6f7819 */ /* 0x000fe2000001140d */
[----:B------:R-:W-:Y:S01]  /*2ef0*/  IMAD.IADD R26, R177, 0x1, R26 ;  /* 0x00000001b11a7824 */ /* 0x000fe200078e021a */
[----:B------:R-:W-:Y:S01]  /*2f00*/  SHF.R.S32.HI R110, RZ, 0x1f, R12 ;  /* 0x0000001fff6e7819 */ /* 0x000fe2000001140c */
[----:B------:R-:W-:Y:S01]  /*2f10*/  IMAD.IADD R132, R91, 0x1, R7 ;  /* 0x000000015b847824 */ /* 0x000fe200078e0207 */
[C---:B------:R-:W-:Y:S01]  /*2f20*/  LOP3.LUT R10, R0.reuse, 0x2, RZ, 0xc0, !PT ;  /* 0x00000002000a7812 */ /* 0x040fe200078ec0ff */
[----:B------:R-:W-:Y:S01]  /*2f30*/  IMAD.IADD R134, R103, 0x1, R9 ;  /* 0x0000000167867824 */ /* 0x000fe200078e0209 */
[C---:B------:R-:W-:Y:S01]  /*2f40*/  LOP3.LUT R9, R0.reuse, 0x4, RZ, 0xc0, !PT ;  /* 0x0000000400097812 */ /* 0x040fe200078ec0ff */
[----:B------:R-:W-:Y:S01]  /*2f50*/  IMAD.IADD R105, R93, 0x1, R21 ;  /* 0x000000015d697824 */ /* 0x000fe200078e0215 */
[C---:B------:R-:W-:Y:S01]  /*2f60*/  LOP3.LUT R8, R0.reuse, 0x8, RZ, 0xc0, !PT ;  /* 0x0000000800087812 */ /* 0x040fe200078ec0ff */
[----:B------:R-:W-:Y:S01]  /*2f70*/  IMAD.IADD R20, R99, 0x1, R15 ;  /* 0x0000000163147824 */ /* 0x000fe200078e020f */
[C---:B------:R-:W-:Y:S01]  /*2f80*/  LOP3.LUT R7, R0.reuse, 0x10, RZ, 0xc0, !PT ;  /* 0x0000001000077812 */ /* 0x040fe200078ec0ff */
[----:B------:R-:W-:Y:S01]  /*2f90*/  IMAD.IADD R133, R97, 0x1, R133 ;  /* 0x0000000161857824 */ /* 0x000fe200078e0285 */
[----:B------:R-:W-:Y:S01]  /*2fa0*/  LOP3.LUT R6, R0, 0x20, RZ, 0xc0, !PT ;  /* 0x0000002000067812 */ /* 0x000fe200078ec0ff */
[----:B------:R-:W-:-:S02]  /*2fb0*/  IMAD.IADD R137, R129, 0x1, R26 ;  /* 0x0000000181897824 */ /* 0x000fc400078e021a */
[----:B------:R-:W-:Y:S02]  /*2fc0*/  IMAD.IADD R21, R21, 0x1, R95 ;  /* 0x0000000115157824 */ /* 0x000fe400078e025f */
[----:B------:R-:W-:Y:S02]  /*2fd0*/  IMAD.IADD R15, R15, 0x1, R101 ;  /* 0x000000010f0f7824 */ /* 0x000fe400078e0265 */
[----:B------:R-:W-:-:S07]  /*2fe0*/  IMAD.IADD R5, R89, 0x1, R3 ;  /* 0x0000000159057824 */ /* 0x000fce00078e0203 */
.L_x_1563:
[----:B0-----:R-:W0:Y:S01]  /*2ff0*/  LDC.64 R114, c[0x0][0x2e8] ;  /* 0x0000ba00ff727b82 */ /* 0x001e220000000a00 */
[----:B--2---:R-:W-:Y:S01]  /*3000*/  VIADD R31, R24, 0xffffffff ;  /* 0xffffffff181f7836 */ /* 0x004fe20000000000 */
[----:B------:R-:W-:Y:S05]  /*3010*/  YIELD ;  /* 0x0000000000007946 */ /* 0x000fea0003800000 */
[----:B------:R-:W-:Y:S01]  /*3020*/  SHF.R.S32.HI R28, RZ, 0x1f, R31 ;  /* 0x0000001fff1c7819 */ /* 0x000fe2000001141f */
[----:B-1----:R-:W1:Y:S01]  /*3030*/  LDC R122, c[0x0][0x3f4] ;  /* 0x0000fd00ff7a7b82 */ /* 0x002e620000000800 */
[-C--:B------:R-:W-:Y:S01]  /*3040*/  IMAD R3, R132, R31.reuse, RZ ;  /* 0x0000001f84037224 */ /* 0x080fe200078e02ff */
[----:B------:R-:W-:Y:S01]  /*3050*/  LOP3.LUT R17, R17, 0xfffffffd, RZ, 0xc0, !PT ;  /* 0xfffffffd11117812 */ /* 0x000fe200078ec0ff */
[----:B------:R-:W-:Y:S01]  /*3060*/  IMAD.WIDE.U32 R124, R90, R31, RZ ;  /* 0x0000001f5a7c7225 */ /* 0x000fe200078e00ff */
[----:B------:R-:W-:Y:S03]  /*3070*/  BSSY B0, `(.L_x_1464) ;  /* 0x00007b8000007945 */ /* 0x000fe60003800000 */
[----:B------:R-:W-:Y:S01]  /*3080*/  IMAD R3, R28, R90, R3 ;  /* 0x0000005a1c037224 */ /* 0x000fe200078e0203 */
[-C--:B------:R-:W-:Y:S01]  /*3090*/  IADD3 R4, P5, R84, R124.reuse, RZ ;  /* 0x0000007c54047210 */ /* 0x080fe20007fbe0ff */
[----:B------:R-:W-:Y:S01]  /*30a0*/  IMAD R38, R16, 0x4800, R137 ;  /* 0x0000480010267824 */ /* 0x000fe200078e0289 */
[----:B------:R-:W-:Y:S01]  /*30b0*/  IADD3 R0, P3, P4, R84, R124, R136 ;  /* 0x0000007c54007210 */ /* 0x000fe20007c7e088 */
[----:B------:R-:W-:-:S02]  /*30c0*/  IMAD.IADD R80, R125, 0x1, R3 ;  /* 0x000000017d507824 */ /* 0x000fc400078e0203 */
[----:B------:R-:W-:Y:S02]  /*30d0*/  IMAD R38, R38, 0x2, R119 ;  /* 0x0000000226267824 */ /* 0x000fe400078e0277 */
[----:B------:R-:W-:Y:S01]  /*30e0*/  IMAD.X R24, R80, 0x1, R27, P5 ;  /* 0x0000000150187824 */ /* 0x000fe200028e061b */
[C---:B0-----:R-:W-:Y:S02]  /*30f0*/  LEA R40, P2, R4.reuse, R114, 0x1 ;  /* 0x0000007204287211 */ /* 0x041fe400078408ff */
[----:B------:R-:W-:Y:S02]  /*3100*/  IADD3.X R3, R27, R80, R135, P3, P4 ;  /* 0x000000501b037210 */ /* 0x000fe40001fe8487 */
[----:B------:R-:W-:Y:S01]  /*3110*/  LEA.HI.X R41, R4, R115, R24, 0x1, P2 ;  /* 0x0000007304297211 */ /* 0x000fe200010f0c18 */
[----:B------:R-:W-:Y:S01]  /*3120*/  IMAD.MOV.U32 R24, RZ, RZ, R31 ;  /* 0x000000ffff187224 */ /* 0x000fe200078e001f */
[----:B------:R-:W-:Y:S02]  /*3130*/  ISETP.GT.AND P3, PT, R31, R128, PT ;  /* 0x000000801f00720c */ /* 0x000fe40003f64270 */
[----:B-1----:R-:W-:-:S02]  /*3140*/  ISETP.GE.AND P2, PT, R122, 0x1, PT ;  /* 0x000000017a00780c */ /* 0x002fc40003f46270 */
[----:B------:R-:W-:-:S04]  /*3150*/  LEA R36, P5, R0, R114, 0x1 ;  /* 0x0000007200247211 */ /* 0x000fc800078a08ff */
[----:B------:R-:W-:Y:S01]  /*3160*/  LEA.HI.X R37, R0, R115, R3, 0x1, P5 ;  /* 0x0000007300257211 */ /* 0x000fe200028f0c03 */
[----:B------:R-:W-:-:S04]  /*3170*/  IMAD R0, R16, 0x4800, R26 ;  /* 0x0000480010007824 */ /* 0x000fc800078e021a */
[----:B------:R-:W-:Y:S01]  /*3180*/  @P3 LOP3.LUT R17, R17, 0x2, RZ, 0xfc, !PT ;  /* 0x0000000211113812 */ /* 0x000fe200078efcff */
[----:B------:R-:W-:Y:S01]  /*3190*/  IMAD R39, R0, 0x2, R119 ;  /* 0x0000000200277824 */ /* 0x000fe200078e0277 */
[----:B------:R-:W-:Y:S06]  /*31a0*/  @!P2 BRA `(.L_x_1465) ;  /* 0x0000007400b0a947 */ /* 0x000fec0003800000 */
[----:B------:R-:W-:Y:S01]  /*31b0*/  ULDC.U8 UR4, c[0x0][0x410] ;  /* 0x0001040000047ab9 */ /* 0x000fe20000000000 */
[-C--:B------:R-:W-:Y:S01]  /*31c0*/  IMAD R3, R133, R31.reuse, RZ ;  /* 0x0000001f85037224 */ /* 0x080fe200078e02ff */
[----:B------:R-:W-:Y:S01]  /*31d0*/  ISETP.NE.AND P2, PT, RZ, UR4, PT ;  /* 0x00000004ff007c0c */ /* 0x000fe2000bf45270 */
[-C--:B------:R-:W-:Y:S02]  /*31e0*/  IMAD R29, R134, R31.reuse, RZ ;  /* 0x0000001f861d7224 */ /* 0x080fe400078e02ff */
[----:B------:R-:W-:Y:S02]  /*31f0*/  IMAD R3, R28, R96, R3 ;  /* 0x000000601c037224 */ /* 0x000fe400078e0203 */
[----:B------:R-:W-:Y:S02]  /*3200*/  IMAD R4, R24, -0x60, R25 ;  /* 0xffffffa018047824 */ /* 0x000fe400078e0219 */
[----:B------:R-:W-:-:S03]  /*3210*/  IMAD.WIDE.U32 R78, R96, R31, RZ ;  /* 0x0000001f604e7225 */ /* 0x000fc600078e00ff */
[----:B------:R-:W-:Y:S01]  /*3220*/  VIMNMX R4, R4, 0x60, PT ;  /* 0x0000006004047848 */ /* 0x000fe20003fe0100 */
[----:B------:R-:W-:Y:S02]  /*3230*/  IMAD R29, R28, R102, R29 ;  /* 0x000000661c1d7224 */ /* 0x000fe400078e021d */
        /* <DEDUP_REMOVED lines=22> */
[----:B------:R-:W-:Y:S01]  /*33a0*/  IADD3 R31, P2, R98, R76, RZ ;  /* 0x0000004c621f7210 */ /* 0x000fe20007f5e0ff */
[----:B------:R-:W-:Y:S01]  /*33b0*/  ULDC.64 UR6, c[0x0][0x400] ;  /* 0x0001000000067ab9 */ /* 0x000fe20000000a00 */
[----:B------:R-:W-:Y:S01]  /*33c0*/  CS2R R124, SRZ ;  /* 0x00000000007c7805 */ /* 0x000fe2000001ff00 */
[----:B------:R-:W-:Y:S01]  /*33d0*/  IMAD.X R30, R0, 0x1, R105, P4 ;  /* 0x00000001001e7824 */ /* 0x000fe200020e0669 */
[----:B------:R-:W-:Y:S01]  /*33e0*/  LEA R28, P4, R29, UR4, 0x1 ;  /* 0x000000041d1c7c11 */ /* 0x000fe2000f8808ff */
[----:B------:R-:W-:Y:S01]  /*33f0*/  IMAD.X R34, R3, 0x1, R20, P2 ;  /* 0x0000000103227824 */ /* 0x000fe200010e0614 */
[----:B------:R-:W-:Y:S02]  /*3400*/  ISETP.GE.AND P2, PT, R160, R122, PT ;  /* 0x0000007aa000720c */ /* 0x000fe40003f46270 */
[----:B------:R-:W-:-:S02]  /*3410*/  CS2R R82, SRZ ;  /* 0x0000000000527805 */ /* 0x000fc4000001ff00 */
[----:B------:R-:W-:Y:S02]  /*3420*/  LEA.HI.X R29, R29, UR5, R30, 0x1, P4 ;  /* 0x000000051d1d7c11 */ /* 0x000fe4000a0f0c1e */
[----:B------:R-:W-:Y:S02]  /*3430*/  CS2R R126, SRZ ;  /* 0x00000000007e7805 */ /* 0x000fe4000001ff00 */
[C---:B------:R-:W-:Y:S02]  /*3440*/  LEA R30, P4, R31.reuse, UR6, 0x1 ;  /* 0x000000061f1e7c11 */ /* 0x040fe4000f8808ff */
[----:B------:R-:W-:Y:S02]  /*3450*/  CS2R R114, SRZ ;  /* 0x0000000000727805 */ /* 0x000fe4000001ff00 */
[----:B------:R-:W-:Y:S02]  /*3460*/  LEA.HI.X R31, R31, UR7, R34, 0x1, P4 ;  /* 0x000000071f1f7c11 */ /* 0x000fe4000a0f0c22 */
[-C--:B------:R-:W-:Y:S01]  /*3470*/  ISETP.GE.AND P4, PT, R171, R122.reuse, PT ;  /* 0x0000007aab00720c */ /* 0x080fe20003f86270 */
[----:B------:R0:W5:Y:S04]  /*3480*/  @!P2 LDG.E.64 R124, desc[UR46][R28.64] ;  /* 0x0000002e1c7ca981 */ /* 0x000168000c1e1b00 */
[----:B------:R0:W5:Y:S01]  /*3490*/  @!P2 LDG.E.64 R126, desc[UR46][R30.64] ;  /* 0x0000002e1e7ea981 */ /* 0x000162000c1e1b00 */
[----:B------:R-:W-:-:S07]  /*34a0*/  ISETP.GE.AND P2, PT, R169, R122, PT ;  /* 0x0000007aa900720c */ /* 0x000fce0003f46270 */
[----:B------:R0:W5:Y:S04]  /*34b0*/  @!P4 LDG.E.64 R82, desc[UR46][R28.64+0x20] ;  /* 0x0000202e1c52c981 */ /* 0x000168000c1e1b00 */
[----:B------:R0:W5:Y:S01]  /*34c0*/  @!P4 LDG.E.64 R114, desc[UR46][R30.64+0x20] ;  /* 0x0000202e1e72c981 */ /* 0x000162000c1e1b00 */
[----:B------:R-:W-:Y:S02]  /*34d0*/  ISETP.GE.AND P4, PT, R170, R122, PT ;  /* 0x0000007aaa00720c */ /* 0x000fe40003f86270 */
[----:B------:R-:W-:Y:S02]  /*34e0*/  CS2R R74, SRZ ;  /* 0x00000000004a7805 */ /* 0x000fe4000001ff00 */
[----:B------:R-:W-:Y:S02]  /*34f0*/  CS2R R80, SRZ ;  /* 0x0000000000507805 */ /* 0x000fe4000001ff00 */
[----:B------:R-:W-:-:S02]  /*3500*/  CS2R R70, SRZ ;  /* 0x0000000000467805 */ /* 0x000fc4000001ff00 */
[----:B------:R-:W-:Y:S01]  /*3510*/  CS2R R72, SRZ ;  /* 0x0000000000487805 */ /* 0x000fe2000001ff00 */
[----:B------:R0:W5:Y:S04]  /*3520*/  @!P2 LDG.E.64 R74, desc[UR46][R28.64+0x40] ;  /* 0x0000402e1c4aa981 */ /* 0x000168000c1e1b00 */
[----:B------:R0:W5:Y:S01]  /*3530*/  @!P2 LDG.E.64 R80, desc[UR46][R30.64+0x40] ;  /* 0x0000402e1e50a981 */ /* 0x000162000c1e1b00 */
[----:B------:R-:W-:-:S03]  /*3540*/  ISETP.GE.AND P2, PT, R168, R122, PT ;  /* 0x0000007aa800720c */ /* 0x000fc60003f46270 */
        /* <DEDUP_REMOVED lines=8> */
[----:B------:R0:W5:Y:S04]  /*35d0*/  @!P2 LDG.E.64 R68, desc[UR46][R30.64+0x80] ;  /* 0x0000802e1e44a981 */ /* 0x000168000c1e1b00 */
[----:B------:R0:W5:Y:S04]  /*35e0*/  @!P4 LDG.E.64 R62, desc[UR46][R28.64+0xa0] ;  /* 0x0000a02e1c3ec981 */ /* 0x000168000c1e1b00 */
[----:B------:R0:W5:Y:S02]  /*35f0*/  @!P4 LDG.E.64 R64, desc[UR46][R30.64+0xa0] ;  /* 0x0000a02e1e40c981 */ /* 0x000164000c1e1b00 */
.L_x_1468:
[----:B------:R-:W-:Y:S05]  /*3600*/  BSYNC B1 ;  /* 0x0000000000017941 */ /* 0x000fea0003800000 */
.L_x_1467:
        /* <DEDUP_REMOVED lines=16> */
[----:B------:R-:W-:Y:S01]  /*3710*/  ULDC.64 UR6, c[0x0][0x400] ;  /* 0x0001000000067ab9 */ /* 0x000fe20000000a00 */
[----:B------:R-:W-:Y:S02]  /*3720*/  CS2R R58, SRZ ;  /* 0x00000000003a7805 */ /* 0x000fe4000001ff00 */
[----:B0-----:R-:W-:Y:S02]  /*3730*/  IADD3.X R29, R105, R0, R108, P2, P5 ;  /* 0x00000000691d7210 */ /* 0x001fe400017ea46c */
[----:B------:R-:W-:Y:S02]  /*3740*/  CS2R R60, SRZ ;  /* 0x00000000003c7805 */ /* 0x000fe4000001ff00 */
[----:B------:R-:W-:-:S04]  /*3750*/  IADD3 R76, P2, P5, R98, R76, R107 ;  /* 0x0000004c624c7210 */ /* 0x000fc80007d5e06b */
[----:B------:R-:W-:Y:S02]  /*3760*/  IADD3.X R3, R20, R3, R106, P2, P5 ;  /* 0x0000000314037210 */ /* 0x000fe400017ea46a */
[----:B------:R-:W-:-:S04]  /*3770*/  LEA R28, P2, R78, UR4, 0x1 ;  /* 0x000000044e1c7c11 */ /* 0x000fc8000f8408ff */
[----:B------:R-:W-:Y:S02]  /*3780*/  LEA.HI.X R29, R78, UR5, R29, 0x1, P2 ;  /* 0x000000054e1d7c11 */ /* 0x000fe400090f0c1d */
        /* <DEDUP_REMOVED lines=30> */
.L_x_1470:
[----:B------:R-:W-:Y:S05]  /*3970*/  BSYNC B1 ;  /* 0x0000000000017941 */ /* 0x000fea0003800000 */
.L_x_1469:
[----:B------:R-:W2:Y:S01]  /*3980*/  LDL R0, [R1+0x38] ;  /* 0x0000380001007983 */ /* 0x000ea20000100800 */
[----:B-----5:R-:W-:Y:S02]  /*3990*/  IMAD.MOV.U32 R3, RZ, RZ, R62 ;  /* 0x000000ffff037224 */ /* 0x020fe400078e003e */
[----:B01----:R-:W-:Y:S02]  /*39a0*/  IMAD.MOV.U32 R29, RZ, RZ, R66 ;  /* 0x000000ffff1d7224 */ /* 0x003fe400078e0042 */
[----:B------:R-:W-:-:S03]  /*39b0*/  IMAD.MOV.U32 R28, RZ, RZ, R67 ;  /* 0x000000ffff1c7224 */ /* 0x000fc600078e0043 */
[----:B------:R-:W-:Y:S01]  /*39c0*/  PRMT R211, R211, 0x5410, R29 ;  /* 0x00005410d3d37816 */ /* 0x000fe2000000001d */
[----:B------:R-:W-:Y:S01]  /*39d0*/  IMAD.MOV.U32 R29, RZ, RZ, R83 ;  /* 0x000000ffff1d7224 */ /* 0x000fe200078e0053 */
[----:B------:R-:W-:Y:S01]  /*39e0*/  PRMT R210, R210, 0x5410, R28 ;  /* 0x00005410d2d27816 */ /* 0x000fe2000000001c */
[----:B------:R-:W-:-:S03]  /*39f0*/  IMAD.MOV.U32 R28, RZ, RZ, R82 ;  /* 0x000000ffff1c7224 */ /* 0x000fc600078e0052 */
[----:B------:R-:W-:Y:S02]  /*3a00*/  PRMT R216, R216, 0x5410, R29 ;  /* 0x00005410d8d87816 */ /* 0x000fe4000000001d */
[----:B------:R-:W-:Y:S02]  /*3a10*/  PRMT R215, R215, 0x5410, R28 ;  /* 0x00005410d7d77816 */ /* 0x000fe4000000001c */
[----:B--2---:R-:W-:Y:S01]  /*3a20*/  R2UR UR4, R0 ;  /* 0x00000000000472ca */ /* 0x004fe200000e0000 */
[----:B------:R-:W-:-:S05]  /*3a30*/  IMAD.MOV.U32 R0, RZ, RZ, R63 ;  /* 0x000000ffff007224 */ /* 0x000fca00078e003f */
[----:B------:R-:W-:Y:S01]  /*3a40*/  PRMT R180, R0, 0x5410, R3 ;  /* 0x0000541000b47816 */ /* 0x000fe20000000003 */
[----:B------:R-:W-:Y:S02]  /*3a50*/  IMAD.MOV.U32 R0, RZ, RZ, R70 ;  /* 0x000000ffff007224 */ /* 0x000fe400078e0046 */
[----:B------:R-:W-:-:S04]  /*3a60*/  IMAD.MOV.U32 R3, RZ, RZ, R71 ;  /* 0x000000ffff037224 */ /* 0x000fc800078e0047 */
[----:B------:R-:W-:Y:S01]  /*3a70*/  UISETP.NE.AND UP0, UPT, UR4, 0x3, UPT ;  /* 0x000000030400788c */ /* 0x000fe2000bf05270 */
[----:B------:R-:W-:Y:S01]  /*3a80*/  PRMT R212, R3, 0x5410, R0 ;  /* 0x0000541003d47816 */ /* 0x000fe20000000000 */
[----:B------:R-:W-:Y:S02]  /*3a90*/  IMAD.MOV.U32 R0, RZ, RZ, R74 ;  /* 0x000000ffff007224 */ /* 0x000fe400078e004a */
[----:B------:R-:W-:Y:S02]  /*3aa0*/  IMAD.MOV.U32 R3, RZ, RZ, R75 ;  /* 0x000000ffff037224 */ /* 0x000fe400078e004b */
[----:B------:R-:W-:Y:S02]  /*3ab0*/  PLOP3.LUT P2, PT, PT, PT, UP0, 0x80, 0x0 ;  /* 0x000000000000781c */ /* 0x000fe40003f4f008 */
        /* <DEDUP_REMOVED lines=69> */
.L_x_1471:
[----:B------:R-:W-:Y:S01]  /*3f10*/  IMAD R3, R16, 0x8, R2 ;  /* 0x0000000810037824 */ /* 0x000fe200078e0202 */
[----:B------:R-:W-:Y:S01]  /*3f20*/  SHF.L.U32 R0, R167, 0x1f, RZ ;  /* 0x0000001fa7007819 */ /* 0x000fe200000006ff */
[----:B------:R-:W-:Y:S03]  /*3f30*/  BSSY B1, `(.L_x_1472) ;  /* 0x0000003000017945 */ /* 0x000fe60003800000 */
[----:B------:R-:W0:Y:S02]  /*3f40*/  SYNCS.PHASECHK.TRANS64.TRYWAIT P5, [R3+URZ+0x2a890], R0 ;  /* 0x02a89000030075a7 */ /* 0x000e2400080a017f */
[----:B0-----:R-:W-:Y:S05]  /*3f50*/  @!P5 BRA `(.L_x_1473) ;  /* 0x0000027000e4d947 */ /* 0x001fea0003800000 */
.L_x_1920:
[----:B------:R-:W-:Y:S05]  /*3f60*/  BSYNC B1 ;  /* 0x0000000000017941 */ /* 0x000fea0003800000 */
.L_x_1472:
        /* <DEDUP_REMOVED lines=56> */
.L_x_1479:
[----:B------:R-:W-:Y:S05]  /*42f0*/  BSYNC B3 ;  /* 0x0000000000037941 */ /* 0x000fea0003800000 */
.L_x_1478:
[----:B--2---:R1:W-:Y:S02]  /*4300*/  STG.E.128 desc[UR46][R40.64], R28 ;  /* 0x0000001c28007986 */ /* 0x0043e4000c101d2e */
.L_x_1477:
[----:B------:R-:W-:Y:S05]  /*4310*/  BSYNC B2 ;  /* 0x0000000000027941 */ /* 0x000fea0003800000 */
.L_x_1476:
        /* <DEDUP_REMOVED lines=54> */
.L_x_1483:
[----:B------:R-:W-:Y:S05]  /*4680*/  BSYNC B3 ;  /* 0x0000000000037941 */ /* 0x000fea0003800000 */
.L_x_1482:
[----:B--2---:R2:W-:Y:S02]  /*4690*/  STG.E.128 desc[UR46][R40.64+0x40], R28 ;  /* 0x0000401c28007986 */ /* 0x0045e4000c101d2e */
.L_x_1481:
[----:B------:R-:W-:Y:S05]  /*46a0*/  BSYNC B2 ;  /* 0x0000000000027941 */ /* 0x000fea0003800000 */
.L_x_1480:
        /* <DEDUP_REMOVED lines=54> */
.L_x_1487:
[----:B------:R-:W-:Y:S05]  /*4a10*/  BSYNC B3 ;  /* 0x0000000000037941 */ /* 0x000fea0003800000 */
.L_x_1486:
[----:B--2---:R3:W-:Y:S02]  /*4a20*/  STG.E.128 desc[UR46][R40.64+0x80], R28 ;  /* 0x0000801c28007986 */ /* 0x0047e4000c101d2e */
.L_x_1485:
[----:B------:R-:W-:Y:S05]  /*4a30*/  BSYNC B2 ;  /* 0x0000000000027941 */ /* 0x000fea0003800000 */
.L_x_1484:
        /* <DEDUP_REMOVED lines=25> */
[----:B------:R-:W-:Y:S02]  /*4bd0*/  PRMT R29, R212, 0x5410, R74 ;  /* 0x00005410d41d7816 */ /* 0x000fe4000000004a */
        /* <DEDUP_REMOVED lines=29> */
.L_x_1491:
[----:B------:R-:W-:Y:S05]  /*4db0*/  BSYNC B3 ;  /* 0x0000000000037941 */ /* 0x000fea0003800000 */
.L_x_1490:
[----:B--2---:R4:W-:Y:S02]  /*4dc0*/  STG.E.128 desc[UR46][R40.64+0xc0], R28 ;  /* 0x0000c01c28007986 */ /* 0x0049e4000c101d2e */
.L_x_1489:
[----:B------:R-:W-:Y:S05]  /*4dd0*/  BSYNC B2 ;  /* 0x0000000000027941 */ /* 0x000fea0003800000 */
.L_x_1488:
        /* <DEDUP_REMOVED lines=55> */
.L_x_1495:
[----:B------:R-:W-:Y:S05]  /*5150*/  BSYNC B3 ;  /* 0x0000000000037941 */ /* 0x000fea0003800000 */
.L_x_1494:
[----:B--2---:R1:W-:Y:S02]  /*5160*/  STG.E.128 desc[UR46][R40.64+0x100], R28 ;  /* 0x0001001c28007986 */ /* 0x0043e4000c101d2e */
.L_x_1493:
[----:B------:R-:W-:Y:S05]  /*5170*/  BSYNC B2 ;  /* 0x0000000000027941 */ /* 0x000fea0003800000 */
.L_x_1492:
        /* <DEDUP_REMOVED lines=13> */
[----:B------:R-:W-:-:S02]  /*5250*/  LOP3.LUT R65, R62, 0xffff0000, RZ, 0xc0, !PT ;  /* 0xffff00003e417812 */ /* 0x000fc400078ec0ff */
[C---:B------:R-:W-:Y:S01]  /*5260*/  LOP3.LUT R68, R66.reuse, 0xffff0000, RZ, 0xc0, !PT ;  /* 0xffff000042447812 */ /* 0x040fe200078ec0ff */
[----:B------:R-:W-:Y:S01]  /*5270*/  IMAD.U32 R66, R66, 0x10000, RZ ;  /* 0x0001000042427824 */ /* 0x000fe200078e00ff */
[----:B------:R-:W-:Y:S01]  /*5280*/  SHF.R.U32.HI R63, RZ, 0x10, R63 ;  /* 0x00000010ff3f7819 */ /* 0x000fe2000001163f */
[-C--:B------:R-:W-:Y:S01]  /*5290*/  FMUL.FTZ R69, R67, R65.reuse ;  /* 0x0000004143457220 */ /* 0x080fe20000410000 */
        /* <DEDUP_REMOVED lines=16> */
[----:B------:R-:W-:Y:S01]  /*53a0*/  LOP3.LUT R29, R31, 0xffff0000, RZ, 0xc0, !PT ;  /* 0xffff00001f1d7812 */ /* 0x000fe200078ec0ff */
[----:B------:R-:W-:Y:S02]  /*53b0*/  IMAD.U32 R69, R62, 0x10000, RZ ;  /* 0x000100003e457824 */ /* 0x000fe400078e00ff */
[C---:B------:R-:W-:Y:S01]  /*53c0*/  IMAD.U32 R67, R28.reuse, 0x10000, RZ ;  /* 0x000100001c437824 */ /* 0x040fe200078e00ff */
[----:B------:R-:W-:Y:S01]  /*53d0*/  LOP3.LUT R28, R28, 0xffff0000, RZ, 0xc0, !PT ;  /* 0xffff00001c1c7812 */ /* 0x000fe200078ec0ff */
[----:B------:R-:W-:Y:S01]  /*53e0*/  FMUL.FTZ R62, R29, R64 ;  /* 0x000000401d3e7220 */ /* 0x000fe20000410000 */
[----:B------:R-:W-:-:S02]  /*53f0*/  IMAD.U32 R31, R31, 0x10000, RZ ;  /* 0x000100001f1f7824 */ /* 0x000fc400078e00ff */
[-C--:B------:R-:W-:Y:S01]  /*5400*/  FMUL.FTZ R29, R29, R63.reuse ;  /* 0x0000003f1d1d7220 */ /* 0x080fe20000410000 */
[----:B------:R-:W-:Y:S01]  /*5410*/  F2FP.BF16.F32.PACK_AB R30, R70, R30 ;  /* 0x0000001e461e723e */ /* 0x000fe200000010ff */
[C---:B------:R-:W-:Y:S02]  /*5420*/  FFMA.FTZ R63, R31.reuse, R63, -R62 ;  /* 0x0000003f1f3f7223 */ /* 0x040fe4000001083e */
[----:B------:R-:W-:Y:S01]  /*5430*/  FFMA.FTZ R29, R31, R64, R29 ;  /* 0x000000401f1d7223 */ /* 0x000fe2000001001d */
[C---:B------:R-:W-:Y:S01]  /*5440*/  FMUL.FTZ R62, R28.reuse, R69 ;  /* 0x000000451c3e7220 */ /* 0x040fe20000410000 */
[----:B------:R-:W-:-:S03]  /*5450*/  FMUL.FTZ R28, R28, R66 ;  /* 0x000000421c1c7220 */ /* 0x000fc60000410000 */
[----:B------:R-:W-:Y:S01]  /*5460*/  F2FP.BF16.F32.PACK_AB R29, R29, R63 ;  /* 0x0000003f1d1d723e */ /* 0x000fe200000010ff */
[C---:B------:R-:W-:Y:S01]  /*5470*/  FFMA.FTZ R62, R67.reuse, R66, -R62 ;  /* 0x00000042433e7223 */ /* 0x040fe2000001083e */
[----:B------:R-:W-:-:S03]  /*5480*/  FFMA.FTZ R28, R67, R69, R28 ;  /* 0x00000045431c7223 */ /* 0x000fc6000001001c */
[----:B------:R-:W-:Y:S02]  /*5490*/  IMAD.MOV.U32 R31, RZ, RZ, R29 ;  /* 0x000000ffff1f7224 */ /* 0x000fe400078e001d */
[----:B------:R-:W-:Y:S01]  /*54a0*/  F2FP.BF16.F32.PACK_AB R28, R28, R62 ;  /* 0x0000003e1c1c723e */ /* 0x000fe200000010ff */
[----:B------:R-:W-:-:S07]  /*54b0*/  IMAD.MOV.U32 R29, RZ, RZ, R65 ;  /* 0x000000ffff1d7224 */ /* 0x000fce00078e0041 */
.L_x_1497:
[----:B------:R-:W-:Y:S05]  /*54c0*/  BSYNC B2 ;  /* 0x0000000000027941 */ /* 0x000fea0003800000 */
.L_x_1496:
[----:B--2---:R1:W-:Y:S02]  /*54d0*/  STG.E.128 desc[UR46][R40.64+0x140], R28 ;  /* 0x0001401c28007986 */ /* 0x0043e4000c101d2e */
.L_x_1475:
[----:B------:R-:W-:Y:S05]  /*54e0*/  BSYNC B1 ;  /* 0x0000000000017941 */ /* 0x000fea0003800000 */
.L_x_1474:
        /* <DEDUP_REMOVED lines=42> */
[CC--:B------:R-:W-:Y:S01]  /*5790*/  FMUL.FTZ R59, R28.reuse, R41.reuse ;  /* 0x000000291c3b7220 */ /* 0x0c0fe20000410000 */
        /* <DEDUP_REMOVED lines=10> */
.L_x_1502:
[----:B------:R-:W-:Y:S05]  /*5840*/  BSYNC B2 ;  /* 0x0000000000027941 */ /* 0x000fea0003800000 */
.L_x_1501:
[----:B--2---:R1:W-:Y:S02]  /*5850*/  STG.E.128 desc[UR46][R36.64], R28 ;  /* 0x0000001c24007986 */ /* 0x0043e4000c101d2e */
.L_x_1500:
[----:B------:R-:W-:Y:S05]  /*5860*/  BSYNC B1 ;  /* 0x0000000000017941 */ /* 0x000fea0003800000 */
.L_x_1499:
        /* <DEDUP_REMOVED lines=29> */
[C---:B------:R-:W-:Y:S01]  /*5a40*/  FFMA.FTZ R63, R57.reuse, R29, R63 ;  /* 0x0000001d393f7223 */ /* 0x040fe2000001003f */
[CC--:B------:R-:W-:Y:S01]  /*5a50*/  FMUL.FTZ R64, R30.reuse, R60.reuse ;  /* 0x0000003c1e407220 */ /* 0x0c0fe20000410000 */
[-C--:B------:R-:W-:Y:S01]  /*5a60*/  FMUL.FTZ R29, R30, R61.reuse ;  /* 0x0000003d1e1d7220 */ /* 0x080fe20000410000 */
[----:B------:R-:W-:Y:S01]  /*5a70*/  LOP3.LUT R158, R158, 0xffff0000, RZ, 0xc0, !PT ;  /* 0xffff00009e9e7812 */ /* 0x000fe200078ec0ff */
[----:B------:R-:W-:Y:S01]  /*5a80*/  IMAD.U32 R40, R40, 0x10000, RZ ;  /* 0x0001000028287824 */ /* 0x000fe200078e00ff */
[----:B------:R-:W-:Y:S01]  /*5a90*/  LOP3.LUT R54, R54, 0xffff0000, RZ, 0xc0, !PT ;  /* 0xffff000036367812 */ /* 0x000fe200078ec0ff */
[C---:B------:R-:W-:Y:S01]  /*5aa0*/  FFMA.FTZ R64, R56.reuse, R61, -R64 ;  /* 0x0000003d38407223 */ /* 0x040fe20000010840 */
[----:B------:R-:W-:Y:S01]  /*5ab0*/  FFMA.FTZ R29, R56, R60, R29 ;  /* 0x0000003c381d7223 */ /* 0x000fe2000001001d */
[C---:B------:R-:W-:Y:S01]  /*5ac0*/  FMUL.FTZ R30, R28.reuse, R41 ;  /* 0x000000291c1e7220 */ /* 0x040fe20000410000 */
[----:B------:R-:W-:Y:S01]  /*5ad0*/  FFMA.FTZ R62, R57, R58, -R62 ;  /* 0x0000003a393e7223 */ /* 0x000fe2000001083e */
[----:B------:R-:W-:Y:S01]  /*5ae0*/  FMUL.FTZ R56, R55, R158 ;  /* 0x0000009e37387220 */ /* 0x000fe20000410000 */
[----:B------:R-:W-:Y:S01]  /*5af0*/  FMUL.FTZ R28, R28, R40 ;  /* 0x000000281c1c7220 */ /* 0x000fe20000410000 */
[----:B------:R-:W-:-:S02]  /*5b00*/  IMAD.U32 R31, R31, 0x10000, RZ ;  /* 0x000100001f1f7824 */ /* 0x000fc400078e00ff */
        /* <DEDUP_REMOVED lines=9> */
[----:B------:R-:W-:Y:S01]  /*5ba0*/  F2FP.BF16.F32.PACK_AB R31, R55, R54 ;  /* 0x00000036371f723e */ /* 0x000fe200000010ff */
[----:B------:R-:W-:-:S07]  /*5bb0*/  IMAD.MOV.U32 R30, RZ, RZ, R64 ;  /* 0x000000ffff1e7224 */ /* 0x000fce00078e0040 */
.L_x_1506:
[----:B------:R-:W-:Y:S05]  /*5bc0*/  BSYNC B2 ;  /* 0x0000000000027941 */ /* 0x000fea0003800000 */
.L_x_1505:
[----:B--2---:R1:W-:Y:S02]  /*5bd0*/  STG.E.128 desc[UR46][R36.64+0x40], R28 ;  /* 0x0000401c24007986 */ /* 0x0043e4000c101d2e */
.L_x_1504:
[----:B------:R-:W-:Y:S05]  /*5be0*/  BSYNC B1 ;  /* 0x0000000000017941 */ /* 0x000fea0003800000 */
.L_x_1503:
        /* <DEDUP_REMOVED lines=11> */
[----:B------:R-:W-:Y:S02]  /*5ca0*/  PRMT R52, R155, 0x5410, R52 ;  /* 0x000054109b347816 */ /* 0x000fe40000000034 */
[----:B------:R-:W-:Y:S01]  /*5cb0*/  PRMT R50, R154, 0x5410, R55 ;  /* 0x000054109a327816 */ /* 0x000fe20000000037 */
[----:B------:R-:W-:Y:S01]  /*5cc0*/  IMAD.U32 R55, R29, 0x10000, RZ ;  /* 0x000100001d377824 */ /* 0x000fe200078e00ff */
[----:B------:R-:W-:-:S02]  /*5cd0*/  SHF.R.U32.HI R51, RZ, 0x10, R51 ;  /* 0x00000010ff337819 */ /* 0x000fc40000011633 */
[----:B------:R-:W-:Y:S02]  /*5ce0*/  PRMT R155, R155, 0x5432, R54 ;  /* 0x000054329b9b7816 */ /* 0x000fe40000000036 */
[----:B------:R-:W-:Y:S01]  /*5cf0*/  LOP3.LUT R53, R29, 0xffff0000, RZ, 0xc0, !PT ;  /* 0xffff00001d357812 */ /* 0x000fe200078ec0ff */
[----:B------:R-:W-:Y:S01]  /*5d00*/  IMAD.U32 R29, R28, 0x10000, RZ ;  /* 0x000100001c1d7824 */ /* 0x000fe200078e00ff */
[C---:B------:R-:W-:Y:S01]  /*5d10*/  LOP3.LUT R58, R52.reuse, 0xffff0000, RZ, 0xc0, !PT ;  /* 0xffff0000343a7812 */ /* 0x040fe200078ec0ff */
[----:B------:R-:W-:Y:S01]  /*5d20*/  IMAD.U32 R52, R52, 0x10000, RZ ;  /* 0x0001000034347824 */ /* 0x000fe200078e00ff */
[C---:B------:R-:W-:Y:S01]  /*5d30*/  LOP3.LUT R54, R50.reuse, 0xffff0000, RZ, 0xc0, !PT ;  /* 0xffff000032367812 */ /* 0x040fe200078ec0ff */
[----:B------:R-:W-:Y:S01]  /*5d40*/  IMAD.U32 R50, R50, 0x10000, RZ ;  /* 0x0001000032327824 */ /* 0x000fe200078e00ff */
[----:B------:R-:W-:Y:S01]  /*5d50*/  PRMT R154, R154, 0x5432, R51 ;  /* 0x000054329a9a7816 */ /* 0x000fe20000000033 */
[----:B------:R-:W-:Y:S01]  /*5d60*/  IMAD.U32 R51, R155, 0x10000, RZ ;  /* 0x000100009b337824 */ /* 0x000fe200078e00ff */
[----:B------:R-:W-:Y:S01]  /*5d70*/  LOP3.LUT R41, R30, 0xffff0000, RZ, 0xc0, !PT ;  /* 0xffff00001e297812 */ /* 0x000fe200078ec0ff */
[C---:B------:R-:W-:Y:S01]  /*5d80*/  FMUL.FTZ R60, R53.reuse, R58 ;  /* 0x0000003a353c7220 */ /* 0x040fe20000410000 */
[-C--:B------:R-:W-:Y:S01]  /*5d90*/  FMUL.FTZ R57, R53, R54.reuse ;  /* 0x0000003635397220 */ /* 0x080fe20000410000 */
[----:B------:R-:W-:Y:S01]  /*5da0*/  IMAD.U32 R56, R154, 0x10000, RZ ;  /* 0x000100009a387824 */ /* 0x000fe200078e00ff */
[----:B------:R-:W-:Y:S01]  /*5db0*/  LOP3.LUT R30, R31, 0xffff0000, RZ, 0xc0, !PT ;  /* 0xffff00001f1e7812 */ /* 0x000fe200078ec0ff */
[----:B------:R-:W-:Y:S01]  /*5dc0*/  FMUL.FTZ R59, R41, R51 ;  /* 0x00000033293b7220 */ /* 0x000fe20000410000 */
[----:B------:R-:W-:Y:S01]  /*5dd0*/  LOP3.LUT R53, R28, 0xffff0000, RZ, 0xc0, !PT ;  /* 0xffff00001c357812 */ /* 0x000fe200078ec0ff */
[----:B------:R-:W-:Y:S01]  /*5de0*/  FFMA.FTZ R28, R55, R54, -R60 ;  /* 0x00000036371c7223 */ /* 0x000fe2000001083c */
[----:B------:R-:W-:Y:S01]  /*5df0*/  LOP3.LUT R155, R155, 0xffff0000, RZ, 0xc0, !PT ;  /* 0xffff00009b9b7812 */ /* 0x000fe200078ec0ff */
[----:B------:R-:W-:Y:S01]  /*5e00*/  FFMA.FTZ R55, R55, R58, R57 ;  /* 0x0000003a37377223 */ /* 0x000fe20000010039 */
[----:B------:R-:W-:Y:S01]  /*5e10*/  LOP3.LUT R154, R154, 0xffff0000, RZ, 0xc0, !PT ;  /* 0xffff00009a9a7812 */ /* 0x000fe200078ec0ff */
[-C--:B------:R-:W-:Y:S01]  /*5e20*/  FMUL.FTZ R57, R41, R56.reuse ;  /* 0x0000003829397220 */ /* 0x080fe20000410000 */
[----:B------:R-:W-:Y:S01]  /*5e30*/  FFMA.FTZ R41, R40, R56, -R59 ;  /* 0x0000003828297223 */ /* 0x000fe2000001083b */
[----:B------:R-:W-:Y:S01]  /*5e40*/  FMUL.FTZ R54, R30, R155 ;  /* 0x0000009b1e367220 */ /* 0x000fe20000410000 */
[----:B------:R-:W-:-:S02]  /*5e50*/  IMAD.U32 R31, R31, 0x10000, RZ ;  /* 0x000100001f1f7824 */ /* 0x000fc400078e00ff */
[----:B------:R-:W-:Y:S01]  /*5e60*/  FMUL.FTZ R56, R30, R154 ;  /* 0x0000009a1e387220 */ /* 0x000fe20000410000 */
[C---:B------:R-:W-:Y:S01]  /*5e70*/  FMUL.FTZ R30, R53.reuse, R52 ;  /* 0x00000034351e7220 */ /* 0x040fe20000410000 */
[----:B------:R-:W-:Y:S01]  /*5e80*/  FFMA.FTZ R40, R40, R51, R57 ;  /* 0x0000003328287223 */ /* 0x000fe20000010039 */
[----:B------:R-:W-:Y:S01]  /*5e90*/  FMUL.FTZ R53, R53, R50 ;  /* 0x0000003235357220 */ /* 0x000fe20000410000 */
[----:B------:R-:W-:Y:S01]  /*5ea0*/  FFMA.FTZ R54, R31, R154, -R54 ;  /* 0x0000009a1f367223 */ /* 0x000fe20000010836 */
[----:B------:R-:W-:Y:S01]  /*5eb0*/  FFMA.FTZ R30, R29, R50, -R30 ;  /* 0x000000321d1e7223 */ /* 0x000fe2000001081e */
[----:B------:R-:W-:Y:S01]  /*5ec0*/  FFMA.FTZ R31, R31, R155, R56 ;  /* 0x0000009b1f1f7223 */ /* 0x000fe20000010038 */
[----:B------:R-:W-:Y:S01]  /*5ed0*/  FFMA.FTZ R53, R29, R52, R53 ;  /* 0x000000341d357223 */ /* 0x000fe20000010035 */
[----:B------:R-:W-:Y:S02]  /*5ee0*/  F2FP.BF16.F32.PACK_AB R40, R40, R41 ;  /* 0x000000292828723e */ /* 0x000fe400000010ff */
[----:B------:R-:W-:-:S02]  /*5ef0*/  F2FP.BF16.F32.PACK_AB R29, R55, R28 ;  /* 0x0000001c371d723e */ /* 0x000fc400000010ff */
[----:B------:R-:W-:Y:S01]  /*5f00*/  F2FP.BF16.F32.PACK_AB R28, R53, R30 ;  /* 0x0000001e351c723e */ /* 0x000fe200000010ff */
[----:B------:R-:W-:Y:S01]  /*5f10*/  IMAD.MOV.U32 R30, RZ, RZ, R40 ;  /* 0x000000ffff1e7224 */ /* 0x000fe200078e0028 */
[----:B------:R-:W-:-:S07]  /*5f20*/  F2FP.BF16.F32.PACK_AB R31, R31, R54 ;  /* 0x000000361f1f723e */ /* 0x000fce00000010ff */
.L_x_1510:
[----:B------:R-:W-:Y:S05]  /*5f30*/  BSYNC B2 ;  /* 0x0000000000027941 */ /* 0x000fea0003800000 */
.L_x_1509:
[----:B--2---:R1:W-:Y:S02]  /*5f40*/  STG.E.128 desc[UR46][R36.64+0x80], R28 ;  /* 0x0000801c24007986 */ /* 0x0043e4000c101d2e */
.L_x_1508:
[----:B------:R-:W-:Y:S05]  /*5f50*/  BSYNC B1 ;  /* 0x0000000000017941 */ /* 0x000fea0003800000 */
.L_x_1507:
        /* <DEDUP_REMOVED lines=52> */
.L_x_1514:
[----:B------:R-:W-:Y:S05]  /*62a0*/  BSYNC B2 ;  /* 0x0000000000027941 */ /* 0x000fea0003800000 */
.L_x_1513:
[----:B--2---:R1:W-:Y:S02]  /*62b0*/  STG.E.128 desc[UR46][R36.64+0xc0], R28 ;  /* 0x0000c01c24007986 */ /* 0x0043e4000c101d2e */
.L_x_1512:
[----:B------:R-:W-:Y:S05]  /*62c0*/  BSYNC B1 ;  /* 0x0000000000017941 */ /* 0x000fea0003800000 */
.L_x_1511:
        /* <DEDUP_REMOVED lines=18> */
[C---:B------:R-:W-:Y:S01]  /*63f0*/  LOP3.LUT R48, R46.reuse, 0xffff0000, RZ, 0xc0, !PT ;  /* 0xffff00002e307812 */ /* 0x040fe200078ec0ff */
[----:B------:R-:W-:Y:S01]  /*6400*/  IMAD.U32 R47, R79, 0x10000, RZ ;  /* 0x000100004f2f7824 */ /* 0x000fe200078e00ff */
[----:B------:R-:W-:Y:S01]  /*6410*/  LOP3.LUT R44, R43, 0xffff0000, RZ, 0xc0, !PT ;  /* 0xffff00002b2c7812 */ /* 0x000fe200078ec0ff */
[----:B------:R-:W-:Y:S01]  /*6420*/  IMAD.U32 R46, R46, 0x10000, RZ ;  /* 0x000100002e2e7824 */ /* 0x000fe200078e00ff */
[----:B------:R-:W-:Y:S01]  /*6430*/  LOP3.LUT R41, R30, 0xffff0000, RZ, 0xc0, !PT ;  /* 0xffff00001e297812 */ /* 0x000fe200078ec0ff */
[C---:B------:R-:W-:Y:S01]  /*6440*/  IMAD.U32 R30, R31.reuse, 0x10000, RZ ;  /* 0x000100001f1e7824 */ /* 0x040fe200078e00ff */
[----:B------:R-:W-:Y:S01]  /*6450*/  LOP3.LUT R42, R31, 0xffff0000, RZ, 0xc0, !PT ;  /* 0xffff00001f2a7812 */ /* 0x000fe200078ec0ff */
[----:B------:R-:W-:Y:S01]  /*6460*/  FMUL.FTZ R50, R39, R48 ;  /* 0x0000003027327220 */ /* 0x000fe20000410000 */
[----:B------:R-:W-:-:S02]  /*6470*/  IMAD.U32 R31, R29, 0x10000, RZ ;  /* 0x000100001d1f7824 */ /* 0x000fc400078e00ff */
[-C--:B------:R-:W-:Y:S01]  /*6480*/  FMUL.FTZ R39, R39, R44.reuse ;  /* 0x0000002c27277220 */ /* 0x080fe20000410000 */
[----:B------:R-:W-:Y:S01]  /*6490*/  FMUL.FTZ R51, R41, R47 ;  /* 0x0000002f29337220 */ /* 0x000fe20000410000 */
[C---:B------:R-:W-:Y:S02]  /*64a0*/  IMAD.U32 R29, R28.reuse, 0x10000, RZ ;  /* 0x000100001c1d7824 */ /* 0x040fe400078e00ff */
[C---:B------:R-:W-:Y:S01]  /*64b0*/  FFMA.FTZ R50, R31.reuse, R44, -R50 ;  /* 0x0000002c1f327223 */ /* 0x040fe20000010832 */
[----:B------:R-:W-:Y:S01]  /*64c0*/  FFMA.FTZ R49, R31, R48, R39 ;  /* 0x000000301f317223 */ /* 0x000fe20000010027 */
[----:B------:R-:W-:Y:S01]  /*64d0*/  FMUL.FTZ R41, R41, R45 ;  /* 0x0000002d29297220 */ /* 0x000fe20000410000 */
[----:B------:R-:W-:Y:S01]  /*64e0*/  LOP3.LUT R79, R79, 0xffff0000, RZ, 0xc0, !PT ;  /* 0xffff00004f4f7812 */ /* 0x000fe200078ec0ff */
[----:B------:R-:W-:Y:S01]  /*64f0*/  IMAD.U32 R43, R43, 0x10000, RZ ;  /* 0x000100002b2b7824 */ /* 0x000fe200078e00ff */
[----:B------:R-:W-:Y:S01]  /*6500*/  LOP3.LUT R28, R28, 0xffff0000, RZ, 0xc0, !PT ;  /* 0xffff00001c1c7812 */ /* 0x000fe200078ec0ff */
[----:B------:R-:W-:Y:S01]  /*6510*/  FFMA.FTZ R44, R40, R47, R41 ;  /* 0x0000002f282c7223 */ /* 0x000fe20000010029 */
[----:B------:R-:W-:Y:S01]  /*6520*/  LOP3.LUT R31, R78, 0xffff0000, RZ, 0xc0, !PT ;  /* 0xffff00004e1f7812 */ /* 0x000fe200078ec0ff */
[----:B------:R-:W-:Y:S01]  /*6530*/  FFMA.FTZ R51, R40, R45, -R51 ;  /* 0x0000002d28337223 */ /* 0x000fe20000010833 */
[----:B------:R-:W-:Y:S01]  /*6540*/  FMUL.FTZ R41, R42, R79 ;  /* 0x0000004f2a297220 */ /* 0x000fe20000410000 */
[CC--:B------:R-:W-:Y:S01]  /*6550*/  FMUL.FTZ R40, R28.reuse, R46.reuse ;  /* 0x0000002e1c287220 */ /* 0x0c0fe20000410000 */
[----:B------:R-:W-:Y:S01]  /*6560*/  FMUL.FTZ R39, R28, R43 ;  /* 0x0000002b1c277220 */ /* 0x000fe20000410000 */
        /* <DEDUP_REMOVED lines=8> */
[----:B------:R-:W-:-:S07]  /*65f0*/  F2FP.BF16.F32.PACK_AB R28, R39, R40 ;  /* 0x00000028271c723e */ /* 0x000fce00000010ff */
.L_x_1518:
[----:B------:R-:W-:Y:S05]  /*6600*/  BSYNC B2 ;  /* 0x0000000000027941 */ /* 0x000fea0003800000 */
.L_x_1517:
[----:B--2---:R1:W-:Y:S02]  /*6610*/  STG.E.128 desc[UR46][R36.64+0x100], R28 ;  /* 0x0001001c24007986 */ /* 0x0043e4000c101d2e */
.L_x_1516:
[----:B------:R-:W-:Y:S05]  /*6620*/  BSYNC B1 ;  /* 0x0000000000017941 */ /* 0x000fea0003800000 */
.L_x_1515:
        /* <DEDUP_REMOVED lines=8> */
[--C-:B------:R-:W-:Y:S01]  /*66b0*/  SHF.R.U64 R42, R34, 0x10, R35.reuse ;  /* 0x00000010222a7819 */ /* 0x100fe20000001223 */
        /* <DEDUP_REMOVED lines=43> */
.L_x_1520:
[----:B------:R-:W-:Y:S05]  /*6970*/  BSYNC B1 ;  /* 0x0000000000017941 */ /* 0x000fea0003800000 */
.L_x_1519:
[----:B--2---:R1:W-:Y:S01]  /*6980*/  STG.E.128 desc[UR46][R36.64+0x140], R28 ;  /* 0x0001401c24007986 */ /* 0x0043e2000c101d2e */
[----:B------:R-:W-:Y:S05]  /*6990*/  BRA `(.L_x_1498) ;  /* 0x0000004000947947 */ /* 0x000fea0003800000 */
.L_x_1466:
        /* <DEDUP_REMOVED lines=18> */
[----:B------:R-:W-:Y:S02]  /*6ac0*/  IADD3 R28, P3, R100, R76, RZ ;  /* 0x0000004c641c7210 */ /* 0x000fe40007f7e0ff */
[----:B------:R-:W-:Y:S02]  /*6ad0*/  CS2R R38, SRZ ;  /* 0x0000000000267805 */ /* 0x000fe4000001ff00 */
[----:B------:R-:W-:Y:S01]  /*6ae0*/  CS2R R36, SRZ ;  /* 0x0000000000247805 */ /* 0x000fe2000001ff00 */
[----:B------:R-:W-:Y:S01]  /*6af0*/  IMAD.X R30, R0, 0x1, R21, P2 ;  /* 0x00000001001e7824 */ /* 0x000fe200010e0615 */
[----:B------:R-:W-:Y:S02]  /*6b00*/  LEA R52, P2, R29, UR4, 0x1 ;  /* 0x000000041d347c11 */ /* 0x000fe4000f8408ff */
[----:B------:R-:W-:-:S02]  /*6b10*/  CS2R R50, SRZ ;  /* 0x0000000000327805 */ /* 0x000fc4000001ff00 */
[----:B------:R-:W-:Y:S02]  /*6b20*/  CS2R R48, SRZ ;  /* 0x0000000000307805 */ /* 0x000fe4000001ff00 */
[----:B------:R-:W-:Y:S01]  /*6b30*/  LEA.HI.X R53, R29, UR5, R30, 0x1, P2 ;  /* 0x000000051d357c11 */ /* 0x000fe200090f0c1e */
[----:B------:R-:W-:Y:S01]  /*6b40*/  ULDC.64 UR4, c[0x0][0x400] ;  /* 0x0001000000047ab9 */ /* 0x000fe20000000a00 */
[----:B------:R-:W-:Y:S01]  /*6b50*/  ISETP.GE.AND P2, PT, R18, R122, PT ;  /* 0x0000007a1200720c */ /* 0x000fe20003f46270 */
[----:B------:R-:W-:Y:S01]  /*6b60*/  IMAD.X R29, R3, 0x1, R15, P3 ;  /* 0x00000001031d7824 */ /* 0x000fe200018e060f */
[----:B------:R-:W-:-:S04]  /*6b70*/  LEA R56, P3, R28, UR4, 0x1 ;  /* 0x000000041c387c11 */ /* 0x000fc8000f8608ff */
[----:B------:R-:W-:Y:S02]  /*6b80*/  LEA.HI.X R57, R28, UR5, R29, 0x1, P3 ;  /* 0x000000051c397c11 */ /* 0x000fe400098f0c1d */
[----:B------:R-:W-:-:S05]  /*6b90*/  ISETP.GE.AND P3, PT, R165, R122, PT ;  /* 0x0000007aa500720c */ /* 0x000fca0003f66270 */
[----:B------:R0:W5:Y:S04]  /*6ba0*/  @!P2 LDG.E.128 R36, desc[UR46][R52.64] ;  /* 0x0000002e3424a981 */ /* 0x000168000c1e1d00 */
[----:B------:R0:W5:Y:S01]  /*6bb0*/  @!P2 LDG.E.128 R48, desc[UR46][R56.64] ;  /* 0x0000002e3830a981 */ /* 0x000162000c1e1d00 */
[----:B------:R-:W-:Y:S02]  /*6bc0*/  ISETP.GE.AND P2, PT, R166, R122, PT ;  /* 0x0000007aa600720c */ /* 0x000fe40003f46270 */
        /* <DEDUP_REMOVED lines=8> */
[----:B------:R0:W5:Y:S04]  /*6c50*/  @!P3 LDG.E.128 R32, desc[UR46][R52.64+0x40] ;  /* 0x0000402e3420b981 */ /* 0x000168000c1e1d00 */
[----:B------:R0:W5:Y:S04]  /*6c60*/  @!P2 LDG.E.128 R28, desc[UR46][R52.64+0x80] ;  /* 0x0000802e341ca981 */ /* 0x000168000c1e1d00 */
[----:B------:R0:W5:Y:S04]  /*6c70*/  @!P3 LDG.E.128 R44, desc[UR46][R56.64+0x40] ;  /* 0x0000402e382cb981 */ /* 0x000168000c1e1d00 */
[----:B------:R0:W5:Y:S02]  /*6c80*/  @!P2 LDG.E.128 R40, desc[UR46][R56.64+0x80] ;  /* 0x0000802e3828a981 */ /* 0x000164000c1e1d00 */
.L_x_1522:
[----:B------:R-:W-:Y:S05]  /*6c90*/  BSYNC B1 ;  /* 0x0000000000017941 */ /* 0x000fea0003800000 */
.L_x_1521:
        /* <DEDUP_REMOVED lines=18> */
[----:B------:R-:W-:Y:S02]  /*6dc0*/  IADD3.X R53, R21, R0, R108, P2, P5 ;  /* 0x0000000015357210 */ /* 0x000fe400017ea46c */
[----:B------:R-:W-:Y:S02]  /*6dd0*/  CS2R R60, SRZ ;  /* 0x00000000003c7805 */ /* 0x000fe4000001ff00 */
[----:B------:R-:W-:Y:S02]  /*6de0*/  IADD3 R0, P2, P5, R100, R76, R107 ;  /* 0x0000004c64007210 */ /* 0x000fe40007d5e06b */
[----:B------:R-:W-:-:S02]  /*6df0*/  CS2R R74, SRZ ;  /* 0x00000000004a7805 */ /* 0x000fc4000001ff00 */
[----:B------:R-:W-:Y:S02]  /*6e00*/  CS2R R72, SRZ ;  /* 0x0000000000487805 */ /* 0x000fe4000001ff00 */
[----:B------:R-:W-:Y:S02]  /*6e10*/  IADD3.X R3, R15, R3, R106, P2, P5 ;  /* 0x000000030f037210 */ /* 0x000fe400017ea46a */
[----:B------:R-:W-:-:S04]  /*6e20*/  LEA R76, P2, R78, UR4, 0x1 ;  /* 0x000000044e4c7c11 */ /* 0x000fc8000f8408ff */
[----:B------:R-:W-:Y:S02]  /*6e30*/  LEA.HI.X R77, R78, UR5, R53, 0x1, P2 ;  /* 0x000000054e4d7c11 */ /* 0x000fe400090f0c35 */
        /* <DEDUP_REMOVED lines=19> */
.L_x_1524:
[----:B------:R-:W-:Y:S05]  /*6f70*/  BSYNC B1 ;  /* 0x0000000000017941 */ /* 0x000fea0003800000 */
.L_x_1523:
[----:B------:R-:W2:Y:S01]  /*6f80*/  LDL R0, [R1+0x38] ;  /* 0x0000380001007983 */ /* 0x000ea20000100800 */
[----:B-----5:R-:W-:Y:S02]  /*6f90*/  IMAD.MOV.U32 R3, RZ, RZ, R30 ;  /* 0x000000ffff037224 */ /* 0x020fe400078e001e */
[----:B0-----:R-:W-:Y:S02]  /*6fa0*/  IMAD.MOV.U32 R77, RZ, RZ, R28 ;  /* 0x000000ffff4d7224 */ /* 0x001fe400078e001c */
[----:B------:R-:W-:-:S05]  /*6fb0*/  IMAD.MOV.U32 R76, RZ, RZ, R29 ;  /* 0x000000ffff4c7224 */ /* 0x000fca00078e001d */
[----:B------:R-:W-:Y:S01]  /*6fc0*/  PRMT R219, R77, 0x5410, R76 ;  /* 0x000054104ddb7816 */ /* 0x000fe2000000004c */
[----:B------:R-:W-:Y:S02]  /*6fd0*/  IMAD.MOV.U32 R76, RZ, RZ, R38 ;  /* 0x000000ffff4c7224 */ /* 0x000fe400078e0026 */
[----:B------:R-:W-:-:S05]  /*6fe0*/  IMAD.MOV.U32 R77, RZ, RZ, R39 ;  /* 0x000000ffff4d7224 */ /* 0x000fca00078e0027 */
[----:B------:R-:W-:Y:S02]  /*6ff0*/  PRMT R210, R77, 0x5410, R76 ;  /* 0x000054104dd27816 */ /* 0x000fe4000000004c */
[----:B--2---:R-:W-:Y:S01]  /*7000*/  R2UR UR4, R0 ;  /* 0x00000000000472ca */ /* 0x004fe200000e0000 */
[----:B------:R-:W-:-:S05]  /*7010*/  IMAD.MOV.U32 R0, RZ, RZ, R31 ;  /* 0x000000ffff007224 */ /* 0x000fca00078e001f */
[----:B------:R-:W-:Y:S01]  /*7020*/  PRMT R218, R3, 0x5410, R0 ;  /* 0x0000541003da7816 */ /* 0x000fe20000000000 */
[----:B------:R-:W-:Y:S02]  /*7030*/  IMAD.MOV.U32 R3, RZ, RZ, R34 ;  /* 0x000000ffff037224 */ /* 0x000fe400078e0022 */
[----:B------:R-:W-:-:S03]  /*7040*/  IMAD.MOV.U32 R0, RZ, RZ, R35 ;  /* 0x000000ffff007224 */ /* 0x000fc600078e0023 */
[----:B------:R0:W-:Y:S01]  /*7050*/  STL.S16 [R1+0x7a], R3 ;  /* 0x00007a0301007387 */ /* 0x0001e20000100600 */
[----:B------:R-:W-:-:S03]  /*7060*/  UISETP.NE.AND UP0, UPT, UR4, 0x3, UPT ;  /* 0x000000030400788c */ /* 0x000fc6000bf05270 */
[----:B------:R1:W-:Y:S03]  /*7070*/  STL.S16 [R1+0x78], R0 ;  /* 0x0000780001007387 */ /* 0x0003e60000100600 */
[----:B------:R-:W-:Y:S01]  /*7080*/  PLOP3.LUT P2, PT, PT, PT, UP0, 0x80, 0x0 ;  /* 0x000000000000781c */ /* 0x000fe20003f4f008 */
[----:B0-----:R-:W-:Y:S02]  /*7090*/  IMAD.MOV.U32 R3, RZ, RZ, R33 ;  /* 0x000000ffff037224 */ /* 0x001fe400078e0021 */
[----:B-1----:R-:W-:-:S05]  /*70a0*/  IMAD.MOV.U32 R0, RZ, RZ, R32 ;  /* 0x000000ffff007224 */ /* 0x002fca00078e0020 */
[----:B------:R0:W-:Y:S04]  /*70b0*/  STL.S16 [R1+0x8e], R0 ;  /* 0x00008e0001007387 */ /* 0x0001e80000100600 */
[----:B------:R1:W-:Y:S01]  /*70c0*/  STL.S16 [R1+0x8c], R3 ;  /* 0x00008c0301007387 */ /* 0x0003e20000100600 */
[----:B0-----:R-:W-:Y:S02]  /*70d0*/  IMAD.MOV.U32 R0, RZ, RZ, R36 ;  /* 0x000000ffff007224 */ /* 0x001fe400078e0024 */
[----:B-1----:R-:W-:-:S05]  /*70e0*/  IMAD.MOV.U32 R3, RZ, RZ, R37 ;  /* 0x000000ffff037224 */ /* 0x002fca00078e0025 */
        /* <DEDUP_REMOVED lines=9> */
[----:B------:R0:W-:Y:S04]  /*7180*/  STL.S16 [R1+0x88], R0 ;  /* 0x0000880001007387 */ /* 0x0001e80000100600 */
[----:B------:R1:W-:Y:S01]  /*7190*/  STL.S16 [R1+0x8a], R3 ;  /* 0x00008a0301007387 */ /* 0x0003e20000100600 */
[----:B0-----:R-:W-:Y:S02]  /*71a0*/  IMAD.MOV.U32 R0, RZ, RZ, R44 ;  /* 0x000000ffff007224 */ /* 0x001fe400078e002c */
[----:B-1----:R-:W-:-:S03]  /*71b0*/  IMAD.MOV.U32 R3, RZ, RZ, R45 ;  /* 0x000000ffff037224 */ /* 0x002fc600078e002d */
[----:B------:R0:W-:Y:S04]  /*71c0*/  STL.S16 [R1+0x90], R0 ;  /* 0x0000900001007387 */ /* 0x0001e80000100600 */
[----:B------:R1:W-:Y:S01]  /*71d0*/  STL.S16 [R1+0x92], R3 ;  /* 0x0000920301007387 */ /* 0x0003e20000100600 */
[----:B0-----:R-:W-:Y:S02]  /*71e0*/  IMAD.MOV.U32 R0, RZ, RZ, R50 ;  /* 0x000000ffff007224 */ /* 0x001fe400078e0032 */
[----:B-1----:R-:W-:-:S03]  /*71f0*/  IMAD.MOV.U32 R3, RZ, RZ, R51 ;  /* 0x000000ffff037224 */ /* 0x002fc600078e0033 */
        /* <DEDUP_REMOVED lines=47> */
.L_x_1525:
[----:B------:R-:W-:Y:S01]  /*74f0*/  IMAD R3, R16, 0x8, R2 ;  /* 0x0000000810037824 */ /* 0x000fe200078e0202 */
[----:B------:R-:W-:Y:S01]  /*7500*/  SHF.L.U32 R0, R167, 0x1f, RZ ;  /* 0x0000001fa7007819 */ /* 0x000fe200000006ff */
[----:B------:R-:W0:Y:S01]  /*7510*/  LDC R145, c[0x0][0x2f4] ;  /* 0x0000bd00ff917b82 */ /* 0x000e220000000800 */
[----:B------:R-:W-:Y:S01]  /*7520*/  BSSY B1, `(.L_x_1526) ;  /* 0x0000004000017945 */ /* 0x000fe20003800000 */
[----:B------:R-:W-:Y:S01]  /*7530*/  IMAD.MOV.U32 R125, RZ, RZ, R80 ;  /* 0x000000ffff7d7224 */ /* 0x000fe200078e0050 */
[----:B------:R-:W1:Y:S02]  /*7540*/  SYNCS.PHASECHK.TRANS64.TRYWAIT P5, [R3+URZ+0x2a890], R0 ;  /* 0x02a89000030075a7 */ /* 0x000e6400080a017f */
[----:B-1----:R-:W-:Y:S05]  /*7550*/  @!P5 BRA `(.L_x_1527) ;  /* 0x0000023c0078d947 */ /* 0x002fea0003800000 */
.L_x_1921:
[----:B------:R-:W-:Y:S05]  /*7560*/  BSYNC B1 ;  /* 0x0000000000017941 */ /* 0x000fea0003800000 */
.L_x_1526:
        /* <DEDUP_REMOVED lines=19> */
[----:B------:R-:W-:-:S03]  /*76a0*/  IMAD.SHL.U32 R180, R180, 0x8, RZ ;  /* 0x00000008b4b47824 */ /* 0x000fc600078e00ff */
[----:B------:R-:W-:Y:S02]  /*76b0*/  SHF.R.S32.HI R77, RZ, 0x3, R77 ;  /* 0x00000003ff4d7819 */ /* 0x000fe4000001144d */
[----:B------:R-:W-:-:S03]  /*76c0*/  LOP3.LUT R76, R175, 0x38, R180, 0xf8, !PT ;  /* 0x00000038af4c7812 */ /* 0x000fc600078ef8b4 */
[----:B------:R-:W-:Y:S01]  /*76d0*/  IMAD R77, R77, 0x1800, R177 ;  /* 0x000018004d4d7824 */ /* 0x000fe200078e02b1 */
[----:B------:R-:W-:-:S05]  /*76e0*/  LOP3.LUT R76, R76, R176, RZ, 0x3c, !PT ;  /* 0x000000b04c4c7212 */ /* 0x000fca00078e3cff */
        /* <DEDUP_REMOVED lines=26> */
[----:B------:R-:W-:Y:S01]  /*7890*/  FMUL.FTZ R210, R213, R212 ;  /* 0x000000d4d5d27220 */ /* 0x000fe20000410000 */
        /* <DEDUP_REMOVED lines=27> */
[C---:B------:R-:W-:Y:S02]  /*7a50*/  FMUL.FTZ R79, R83.reuse, R51 ;  /* 0x00000033534f7220 */ /* 0x040fe40000410000 */
        /* <DEDUP_REMOVED lines=46> */
.L_x_1533:
[----:B------:R-:W-:Y:S05]  /*7d40*/  BSYNC B3 ;  /* 0x0000000000037941 */ /* 0x000fea0003800000 */
.L_x_1532:
        /* <DEDUP_REMOVED lines=12> */
.L_x_1531:
[----:B------:R-:W-:Y:S05]  /*7e10*/  BSYNC B2 ;  /* 0x0000000000027941 */ /* 0x000fea0003800000 */
.L_x_1530:
        /* <DEDUP_REMOVED lines=24> */
[----:B------:R-:W3:Y:S04]  /*7fa0*/  LDL.S16 R180, [R1+0x8e] ;  /* 0x00008e0001b47983 */ /* 0x000ee80000100600 */
[----:B------:R-:W4:Y:S04]  /*7fb0*/  LDL.LU.S16 R77, [R1+0x8c] ;  /* 0x00008c00014d7983 */ /* 0x000f280000300600 */
[----:B------:R-:W5:Y:S04]  /*7fc0*/  LDL.S16 R83, [R1+0x7a] ;  /* 0x00007a0001537983 */ /* 0x000f680000100600 */
[----:B------:R-:W2:Y:S04]  /*7fd0*/  LDL.LU.S16 R82, [R1+0x78] ;  /* 0x0000780001527983 */ /* 0x000ea80000300600 */
[----:B------:R-:W2:Y:S04]  /*7fe0*/  LDL.S16 R81, [R1+0x90] ;  /* 0x0000900001517983 */ /* 0x000ea80000100600 */
[----:B------:R-:W2:Y:S04]  /*7ff0*/  LDL.LU.S16 R80, [R1+0x92] ;  /* 0x0000920001507983 */ /* 0x000ea80000300600 */
[----:B------:R-:W2:Y:S04]  /*8000*/  LDL.S16 R79, [R1+0x88] ;  /* 0x00008800014f7983 */ /* 0x000ea80000100600 */
[----:B------:R-:W2:Y:S01]  /*8010*/  LDL.LU.S16 R78, [R1+0x8a] ;  /* 0x00008a00014e7983 */ /* 0x000ea20000300600 */
[----:B------:R-:W-:-:S02]  /*8020*/  SHF.R.U64 R32, R32, 0x10, R33 ;  /* 0x0000001020207819 */ /* 0x000fc40000001221 */
[----:B------:R-:W-:Y:S02]  /*8030*/  SHF.R.U32.HI R33, RZ, 0x10, R33 ;  /* 0x00000010ff217819 */ /* 0x000fe40000011621 */
[----:B------:R-:W-:Y:S02]  /*8040*/  SHF.R.U64 R34, R34, 0x10, R35 ;  /* 0x0000001022227819 */ /* 0x000fe40000001223 */
[----:B------:R-:W-:Y:S02]  /*8050*/  SHF.R.U64 R44, R44, 0x10, R45 ;  /* 0x000000102c2c7819 */ /* 0x000fe4000000122d */
[----:B------:R-:W-:Y:S02]  /*8060*/  SHF.R.U32.HI R35, RZ, 0x10, R35 ;  /* 0x00000010ff237819 */ /* 0x000fe40000011623 */
[----:B---3--:R-:W-:Y:S02]  /*8070*/  PRMT R32, R180, 0x5410, R32 ;  /* 0x00005410b4207816 */ /* 0x008fe40000000020 */
[----:B----4-:R-:W-:-:S02]  /*8080*/  PRMT R33, R77, 0x5410, R33 ;  /* 0x000054104d217816 */ /* 0x010fc40000000021 */
[----:B------:R-:W-:Y:S02]  /*8090*/  SHF.R.U32.HI R77, RZ, 0x10, R45 ;  /* 0x00000010ff4d7819 */ /* 0x000fe4000001162d */
[--C-:B------:R-:W-:Y:S02]  /*80a0*/  SHF.R.U64 R45, R46, 0x10, R47.reuse ;  /* 0x000000102e2d7819 */ /* 0x100fe4000000122f */
[----:B-----5:R-:W-:Y:S02]  /*80b0*/  PRMT R46, R83, 0x5410, R34 ;  /* 0x00005410532e7816 */ /* 0x020fe40000000022 */
[----:B------:R-:W-:Y:S02]  /*80c0*/  SHF.R.U32.HI R47, RZ, 0x10, R47 ;  /* 0x00000010ff2f7819 */ /* 0x000fe4000001162f */
[----:B--2---:R-:W-:Y:S02]  /*80d0*/  PRMT R35, R82, 0x5410, R35 ;  /* 0x0000541052237816 */ /* 0x004fe40000000023 */
[----:B------:R-:W-:Y:S01]  /*80e0*/  PRMT R44, R81, 0x5410, R44 ;  /* 0x00005410512c7816 */ /* 0x000fe2000000002c */
[C---:B0-----:R-:W-:Y:S01]  /*80f0*/  IMAD.U32 R81, R49.reuse, 0x10000, RZ ;  /* 0x0001000031517824 */ /* 0x041fe200078e00ff */
[----:B------:R-:W-:-:S02]  /*8100*/  LOP3.LUT R49, R49, 0xffff0000, RZ, 0xc0, !PT ;  /* 0xffff000031317812 */ /* 0x000fc400078ec0ff */
[----:B------:R-:W-:Y:S01]  /*8110*/  PRMT R34, R80, 0x5410, R77 ;  /* 0x0000541050227816 */ /* 0x000fe2000000004d */
[----:B------:R-:W-:Y:S01]  /*8120*/  IMAD.U32 R77, R33, 0x10000, RZ ;  /* 0x00010000214d7824 */ /* 0x000fe200078e00ff */
[----:B------:R-:W-:-:S03]  /*8130*/  PRMT R45, R79, 0x5410, R45 ;  /* 0x000054104f2d7816 */ /* 0x000fc6000000002d */
[C---:B------:R-:W-:Y:S01]  /*8140*/  IMAD.U32 R80, R34.reuse, 0x10000, RZ ;  /* 0x0001000022507824 */ /* 0x040fe200078e00ff */
[----:B------:R-:W-:Y:S01]  /*8150*/  LOP3.LUT R34, R34, 0xffff0000, RZ, 0xc0, !PT ;  /* 0xffff000022227812 */ /* 0x000fe200078ec0ff */
[----:B------:R-:W-:Y:S01]  /*8160*/  IMAD.U32 R79, R37, 0x10000, RZ ;  /* 0x00010000254f7824 */ /* 0x000fe200078e00ff */
[----:B------:R-:W-:Y:S01]  /*8170*/  PRMT R47, R78, 0x5410, R47 ;  /* 0x000054104e2f7816 */ /* 0x000fe2000000002f */
[----:B------:R-:W-:Y:S01]  /*8180*/  FMUL.FTZ R78, R81, R80 ;  /* 0x00000050514e7220 */ /* 0x000fe20000410000 */
[----:B------:R-:W-:-:S03]  /*8190*/  LOP3.LUT R37, R37, 0xffff0000, RZ, 0xc0, !PT ;  /* 0xffff000025257812 */ /* 0x000fc600078ec0ff */
[-C--:B------:R-:W-:Y:S01]  /*81a0*/  FFMA.FTZ R78, R79, R77.reuse, -R78 ;  /* 0x0000004d4f4e7223 */ /* 0x080fe2000001084e */
[----:B------:R-:W-:Y:S01]  /*81b0*/  FMUL.FTZ R77, R81, R77 ;  /* 0x0000004d514d7220 */ /* 0x000fe20000410000 */
[C---:B------:R-:W-:Y:S01]  /*81c0*/  IMAD.U32 R81, R51.reuse, 0x10000, RZ ;  /* 0x0001000033517824 */ /* 0x040fe200078e00ff */
[----:B------:R-:W-:Y:S02]  /*81d0*/  LOP3.LUT R51, R51, 0xffff0000, RZ, 0xc0, !PT ;  /* 0xffff000033337812 */ /* 0x000fe400078ec0ff */
[----:B------:R-:W-:Y:S01]  /*81e0*/  FFMA.FTZ R77, R79, R80, R77 ;  /* 0x000000504f4d7223 */ /* 0x000fe2000001004d */
[----:B------:R-:W-:Y:S01]  /*81f0*/  LOP3.LUT R79, R33, 0xffff0000, RZ, 0xc0, !PT ;  /* 0xffff0000214f7812 */ /* 0x000fe200078ec0ff */
[----:B------:R-:W-:Y:S01]  /*8200*/  FMUL.FTZ R33, R49, R34 ;  /* 0x0000002231217220 */ /* 0x000fe20000410000 */
[C---:B------:R-:W-:Y:S01]  /*8210*/  IMAD.U32 R80, R47.reuse, 0x10000, RZ ;  /* 0x000100002f507824 */ /* 0x040fe200078e00ff */
[----:B------:R-:W-:Y:S02]  /*8220*/  LOP3.LUT R47, R47, 0xffff0000, RZ, 0xc0, !PT ;  /* 0xffff00002f2f7812 */ /* 0x000fe400078ec0ff */
[-C--:B------:R-:W-:Y:S01]  /*8230*/  FMUL.FTZ R49, R49, R79.reuse ;  /* 0x0000004f31317220 */ /* 0x080fe20000410000 */
[----:B------:R-:W-:Y:S01]  /*8240*/  FFMA.FTZ R33, R37, R79, -R33 ;  /* 0x0000004f25217223 */ /* 0x000fe20000010821 */
[----:B------:R-:W-:-:S02]  /*8250*/  IMAD.U32 R79, R39, 0x10000, RZ ;  /* 0x00010000274f7824 */ /* 0x000fc400078e00ff */
        /* <DEDUP_REMOVED lines=56> */
.L_x_1537:
[----:B------:R-:W-:Y:S05]  /*85e0*/  BSYNC B3 ;  /* 0x0000000000037941 */ /* 0x000fea0003800000 */
.L_x_1536:
        /* <DEDUP_REMOVED lines=12> */
.L_x_1535:
[----:B------:R-:W-:Y:S05]  /*86b0*/  BSYNC B2 ;  /* 0x0000000000027941 */ /* 0x000fea0003800000 */
.L_x_1534:
[----:B------:R-:W-:-:S13]  /*86c0*/  ISETP.NE.AND P4, PT, R9, RZ, PT ;  /* 0x000000ff0900720c */ /* 0x000fda0003f85270 */
[----:B------:R-:W-:Y:S05]  /*86d0*/  @!P4 BRA `(.L_x_1529) ;  /* 0x000000080004c947 */ /* 0x000fea0003800000 */
[----:B------:R-:W-:Y:S01]  /*86e0*/  LOP3.LUT P5, RZ, R17, 0x1, RZ, 0xc0, !PT ;  /* 0x0000000111ff7812 */ /* 0x000fe200078ac0ff */
[----:B------:R-:W-:Y:S03]  /*86f0*/  BSSY B2, `(.L_x_1538) ;  /* 0x000007d000027945 */ /* 0x000fe60003800000 */
[----:B---3--:R-:W-:-:S04]  /*8700*/  SEL R32, R123, R146, !P5 ;  /* 0x000000927b207207 */ /* 0x008fc80006800000 */
[----:B------:R-:W-:-:S04]  /*8710*/  SHF.R.S32.HI R33, RZ, 0x1f, R32 ;  /* 0x0000001fff217819 */ /* 0x000fc80000011420 */
[----:B------:R-:W-:-:S04]  /*8720*/  LEA.HI R32, R33, R32, RZ, 0x4 ;  /* 0x0000002021207211 */ /* 0x000fc800078f20ff */
[----:B------:R-:W-:-:S05]  /*8730*/  LEA.HI.SX32 R32, R32, R113, 0x1c ;  /* 0x0000007120207211 */ /* 0x000fca00078fe2ff */
[----:B------:R-:W-:-:S05]  /*8740*/  IMAD.SHL.U32 R33, R32, 0x8, RZ ;  /* 0x0000000820217824 */ /* 0x000fca00078e00ff */
[----:B------:R-:W-:-:S13]  /*8750*/  ISETP.GE.AND P4, PT, R33, R145, PT ;  /* 0x000000912100720c */ /* 0x000fda0003f86270 */
[--C-:B------:R-:W-:Y:S02]  /*8760*/  @!P4 SHF.R.S32.HI R35, RZ, 0x1f, R33.reuse ;  /* 0x0000001fff23c819 */ /* 0x100fe40000011421 */
[CCC-:B------:R-:W-:Y:S02]  /*8770*/  @!P4 IADD3 R34, P5, P6, R86.reuse, R130.reuse, R33.reuse ;  /* 0x000000825622c210 */ /* 0x1c0fe40007ebe021 */
[----:B------:R-:W-:Y:S02]  /*8780*/  LOP3.LUT R33, R175, 0x38, R33, 0xf8, !PT ;  /* 0x00000038af217812 */ /* 0x000fe400078ef821 */
[----:B------:R-:W-:Y:S02]  /*8790*/  @!P4 IADD3.X R35, R85, R155, R35, P5, P6 ;  /* 0x0000009b5523c210 */ /* 0x000fe40002fec423 */
[----:B------:R-:W-:Y:S02]  /*87a0*/  IADD3 R130, P5, P6, R86, R130, R12 ;  /* 0x0000008256827210 */ /* 0x000fe40007ebe00c */
[----:B------:R-:W-:-:S02]  /*87b0*/  LOP3.LUT R33, R33, R176, RZ, 0x3c, !PT ;  /* 0x000000b021217212 */ /* 0x000fc400078e3cff */
[----:B------:R-:W-:Y:S02]  /*87c0*/  IADD3.X R155, R85, R155, R110, P5, P6 ;  /* 0x0000009b559b7210 */ /* 0x000fe40002fec46e */
[----:B------:R-:W-:-:S04]  /*87d0*/  LEA R44, P5, R130, R114, 0x1 ;  /* 0x00000072822c7211 */ /* 0x000fc800078a08ff */
[----:B------:R-:W-:Y:S02]  /*87e0*/  LEA.HI.X R45, R130, R115, R155, 0x1, P5 ;  /* 0x00000073822d7211 */ /* 0x000fe400028f0c9b */
[----:B------:R-:W-:-:S04]  /*87f0*/  @!P4 LEA R46, P5, R34, R114, 0x1 ;  /* 0x00000072222ec211 */ /* 0x000fc800078a08ff */
[----:B------:R-:W-:Y:S02]  /*8800*/  @!P4 LEA.HI.X R47, R34, R115, R35, 0x1, P5 ;  /* 0x00000073222fc211 */ /* 0x000fe400028f0c23 */
[----:B------:R-:W-:Y:S02]  /*8810*/  SHF.R.S32.HI R34, RZ, 0x1f, R32 ;  /* 0x0000001fff227819 */ /* 0x000fe40000011420 */
[----:B------:R-:W-:Y:S02]  /*8820*/  ISETP.GE.AND P5, PT, R166, R122, PT ;  /* 0x0000007aa600720c */ /* 0x000fe40003fa6270 */
[----:B------:R-:W-:-:S04]  /*8830*/  LEA.HI R32, R34, R32, RZ, 0x3 ;  /* 0x0000002022207211 */ /* 0x000fc800078f18ff */
[----:B------:R-:W-:-:S05]  /*8840*/  SHF.R.S32.HI R32, RZ, 0x3, R32 ;  /* 0x00000003ff207819 */ /* 0x000fca0000011420 */
        /* <DEDUP_REMOVED lines=12> */
[----:B------:R-:W-:Y:S01]  /*8910*/  IMAD.U32 R51, R39, 0x10000, RZ ;  /* 0x0001000027337824 */ /* 0x000fe200078e00ff */
[----:B------:R-:W-:Y:S02]  /*8920*/  SHF.R.U64 R29, R30, 0x10, R31 ;  /* 0x000000101e1d7819 */ /* 0x000fe4000000121f */
[--C-:B------:R-:W-:Y:S02]  /*8930*/  SHF.R.U64 R30, R40, 0x10, R41.reuse ;  /* 0x00000010281e7819 */ /* 0x100fe40000001229 */
[----:B------:R-:W-:Y:S02]  /*8940*/  SHF.R.U32.HI R40, RZ, 0x10, R41 ;  /* 0x00000010ff287819 */ /* 0x000fe40000011629 */
[----:B------:R-:W-:-:S02]  /*8950*/  PRMT R30, R221, 0x5410, R30 ;  /* 0x00005410dd1e7816 */ /* 0x000fc4000000001e */
[--C-:B------:R-:W-:Y:S02]  /*8960*/  SHF.R.U64 R41, R42, 0x10, R43.reuse ;  /* 0x000000102a297819 */ /* 0x100fe4000000122b */
[----:B------:R-:W-:Y:S01]  /*8970*/  PRMT R221, R221, 0x5432, R40 ;  /* 0x00005432dddd7816 */ /* 0x000fe20000000028 */
[----:B--2---:R-:W-:Y:S01]  /*8980*/  IMAD.U32 R40, R33, 0x10000, RZ ;  /* 0x0001000021287824 */ /* 0x004fe200078e00ff */
[----:B------:R-:W-:Y:S02]  /*8990*/  SHF.R.U32.HI R42, RZ, 0x10, R43 ;  /* 0x00000010ff2a7819 */ /* 0x000fe4000001162b */
[----:B------:R-:W-:Y:S01]  /*89a0*/  PRMT R48, R219, 0x5432, R48 ;  /* 0x00005432db307816 */ /* 0x000fe20000000030 */
[----:B------:R-:W-:Y:S01]  /*89b0*/  IMAD.U32 R43, R221, 0x10000, RZ ;  /* 0x00010000dd2b7824 */ /* 0x000fe200078e00ff */
[C---:B------:R-:W-:Y:S02]  /*89c0*/  PRMT R41, R220.reuse, 0x5410, R41 ;  /* 0x00005410dc297816 */ /* 0x040fe40000000029 */
[----:B------:R-:W-:Y:S01]  /*89d0*/  PRMT R220, R220, 0x5432, R42 ;  /* 0x00005432dcdc7816 */ /* 0x000fe2000000002a */
[----:B------:R-:W-:-:S02]  /*89e0*/  IMAD.U32 R42, R48, 0x10000, RZ ;  /* 0x00010000302a7824 */ /* 0x000fc400078e00ff */
[-C--:B------:R-:W-:Y:S01]  /*89f0*/  FMUL.FTZ R50, R49, R43.reuse ;  /* 0x0000002b31327220 */ /* 0x080fe20000410000 */
[----:B------:R-:W-:Y:S01]  /*8a00*/  LOP3.LUT R221, R221, 0xffff0000, RZ, 0xc0, !PT ;  /* 0xffff0000dddd7812 */ /* 0x000fe200078ec0ff */
[-C--:B------:R-:W-:Y:S02]  /*8a10*/  FMUL.FTZ R49, R49, R42.reuse ;  /* 0x0000002a31317220 */ /* 0x080fe40000410000 */
[----:B------:R-:W-:Y:S01]  /*8a20*/  FFMA.FTZ R42, R40, R42, -R50 ;  /* 0x0000002a282a7223 */ /* 0x000fe20000010832 */
[----:B------:R-:W-:Y:S01]  /*8a30*/  LOP3.LUT R48, R48, 0xffff0000, RZ, 0xc0, !PT ;  /* 0xffff000030307812 */ /* 0x000fe200078ec0ff */
[----:B------:R-:W-:Y:S02]  /*8a40*/  IMAD.U32 R50, R220, 0x10000, RZ ;  /* 0x00010000dc327824 */ /* 0x000fe400078e00ff */
[----:B------:R-:W-:Y:S01]  /*8a50*/  FFMA.FTZ R40, R40, R43, R49 ;  /* 0x0000002b28287223 */ /* 0x000fe20000010031 */
[----:B------:R-:W-:Y:S01]  /*8a60*/  LOP3.LUT R43, R37, 0xffff0000, RZ, 0xc0, !PT ;  /* 0xffff0000252b7812 */ /* 0x000fe200078ec0ff */
[----:B------:R-:W-:Y:S01]  /*8a70*/  IMAD.U32 R49, R35, 0x10000, RZ ;  /* 0x0001000023317824 */ /* 0x000fe200078e00ff */
[----:B------:R-:W-:-:S02]  /*8a80*/  SHF.R.U32.HI R31, RZ, 0x10, R31 ;  /* 0x00000010ff1f7819 */ /* 0x000fc4000001161f */
[----:B------:R-:W-:Y:S01]  /*8a90*/  LOP3.LUT R33, R33, 0xffff0000, RZ, 0xc0, !PT ;  /* 0xffff000021217812 */ /* 0x000fe200078ec0ff */
[CC--:B------:R-:W-:Y:S01]  /*8aa0*/  FMUL.FTZ R37, R43.reuse, R221.reuse ;  /* 0x000000dd2b257220 */ /* 0x0c0fe20000410000 */
[----:B------:R-:W-:Y:S01]  /*8ab0*/  PRMT R31, R218, 0x5432, R31 ;  /* 0x00005432da1f7816 */ /* 0x000fe2000000001f */
[-C--:B------:R-:W-:Y:S01]  /*8ac0*/  FMUL.FTZ R43, R43, R48.reuse ;  /* 0x000000302b2b7220 */ /* 0x080fe20000410000 */
[----:B------:R-:W-:Y:S01]  /*8ad0*/  LOP3.LUT R220, R220, 0xffff0000, RZ, 0xc0, !PT ;  /* 0xffff0000dcdc7812 */ /* 0x000fe200078ec0ff */
[----:B------:R-:W-:Y:S01]  /*8ae0*/  FFMA.FTZ R37, R33, R48, -R37 ;  /* 0x0000003021257223 */ /* 0x000fe20000010825 */
[----:B------:R-:W-:Y:S01]  /*8af0*/  FMUL.FTZ R48, R51, R50 ;  /* 0x0000003233307220 */ /* 0x000fe20000410000 */
[----:B------:R-:W-:Y:S01]  /*8b00*/  FFMA.FTZ R33, R33, R221, R43 ;  /* 0x000000dd21217223 */ /* 0x000fe2000001002b */
[----:B------:R-:W-:Y:S01]  /*8b10*/  IMAD.U32 R43, R31, 0x10000, RZ ;  /* 0x000100001f2b7824 */ /* 0x000fe200078e00ff */
[----:B------:R-:W-:Y:S02]  /*8b20*/  LOP3.LUT R39, R39, 0xffff0000, RZ, 0xc0, !PT ;  /* 0xffff000027277812 */ /* 0x000fe400078ec0ff */
[----:B------:R-:W-:Y:S01]  /*8b30*/  LOP3.LUT R31, R31, 0xffff0000, RZ, 0xc0, !PT ;  /* 0xffff00001f1f7812 */ /* 0x000fe200078ec0ff */
[-C--:B------:R-:W-:Y:S01]  /*8b40*/  FFMA.FTZ R48, R49, R43.reuse, -R48 ;  /* 0x0000002b31307223 */ /* 0x080fe20000010830 */
[----:B------:R-:W-:Y:S01]  /*8b50*/  FMUL.FTZ R43, R51, R43 ;  /* 0x0000002b332b7220 */ /* 0x000fe20000410000 */
[----:B------:R-:W-:-:S02]  /*8b60*/  PRMT R28, R219, 0x5410, R28 ;  /* 0x00005410db1c7816 */ /* 0x000fc4000000001c */
[----:B------:R-:W-:Y:S01]  /*8b70*/  PRMT R29, R218, 0x5410, R29 ;  /* 0x00005410da1d7816 */ /* 0x000fe2000000001d */
[----:B------:R-:W-:Y:S01]  /*8b80*/  FFMA.FTZ R43, R49, R50, R43 ;  /* 0x00000032312b7223 */ /* 0x000fe2000001002b */
[----:B------:R-:W-:Y:S01]  /*8b90*/  LOP3.LUT R49, R35, 0xffff0000, RZ, 0xc0, !PT ;  /* 0xffff000023317812 */ /* 0x000fe200078ec0ff */
[----:B------:R-:W-:Y:S01]  /*8ba0*/  FMUL.FTZ R35, R39, R220 ;  /* 0x000000dc27237220 */ /* 0x000fe20000410000 */
[C---:B------:R-:W-:Y:S01]  /*8bb0*/  IMAD.U32 R50, R36.reuse, 0x10000, RZ ;  /* 0x0001000024327824 */ /* 0x040fe200078e00ff */
[----:B------:R-:W-:Y:S01]  /*8bc0*/  LOP3.LUT R36, R36, 0xffff0000, RZ, 0xc0, !PT ;  /* 0xffff000024247812 */ /* 0x000fe200078ec0ff */
[----:B------:R-:W-:Y:S02]  /*8bd0*/  IMAD.U32 R51, R28, 0x10000, RZ ;  /* 0x000100001c337824 */ /* 0x000fe400078e00ff */
[-C--:B------:R-:W-:Y:S01]  /*8be0*/  FFMA.FTZ R35, R49, R31.reuse, -R35 ;  /* 0x0000001f31237223 */ /* 0x080fe20000010823 */
[----:B------:R-:W-:Y:S01]  /*8bf0*/  FMUL.FTZ R31, R39, R31 ;  /* 0x0000001f271f7220 */ /* 0x000fe20000410000 */
[----:B------:R-:W-:Y:S01]  /*8c00*/  IMAD.U32 R39, R32, 0x10000, RZ ;  /* 0x0001000020277824 */ /* 0x000fe200078e00ff */
[----:B------:R-:W-:-:S02]  /*8c10*/  LOP3.LUT R28, R28, 0xffff0000, RZ, 0xc0, !PT ;  /* 0xffff00001c1c7812 */ /* 0x000fc400078ec0ff */
[----:B------:R-:W-:Y:S01]  /*8c20*/  FFMA.FTZ R31, R49, R220, R31 ;  /* 0x000000dc311f7223 */ /* 0x000fe2000001001f */
[C---:B------:R-:W-:Y:S01]  /*8c30*/  IMAD.U32 R49, R30.reuse, 0x10000, RZ ;  /* 0x000100001e317824 */ /* 0x040fe200078e00ff */
[----:B------:R-:W-:Y:S02]  /*8c40*/  LOP3.LUT R30, R30, 0xffff0000, RZ, 0xc0, !PT ;  /* 0xffff00001e1e7812 */ /* 0x000fe400078ec0ff */
[----:B------:R-:W-:Y:S01]  /*8c50*/  LOP3.LUT R32, R32, 0xffff0000, RZ, 0xc0, !PT ;  /* 0xffff000020207812 */ /* 0x000fe200078ec0ff */
[C---:B------:R-:W-:Y:S01]  /*8c60*/  FMUL.FTZ R76, R50.reuse, R49 ;  /* 0x00000031324c7220 */ /* 0x040fe20000410000 */
[-C--:B------:R-:W-:Y:S01]  /*8c70*/  FMUL.FTZ R50, R50, R51.reuse ;  /* 0x0000003332327220 */ /* 0x080fe20000410000 */
[----:B------:R-:W-:Y:S02]  /*8c80*/  F2FP.BF16.F32.PACK_AB R37, R37, R42 ;  /* 0x0000002a2525723e */ /* 0x000fe400000010ff */
[C---:B------:R-:W-:Y:S01]  /*8c90*/  FFMA.FTZ R76, R39.reuse, R51, -R76 ;  /* 0x00000033274c7223 */ /* 0x040fe2000001084c */
[----:B------:R-:W-:Y:S01]  /*8ca0*/  FFMA.FTZ R50, R39, R49, R50 ;  /* 0x0000003127327223 */ /* 0x000fe20000010032 */
[C---:B------:R-:W-:Y:S01]  /*8cb0*/  FMUL.FTZ R39, R36.reuse, R30 ;  /* 0x0000001e24277220 */ /* 0x040fe20000410000 */
[-C--:B------:R-:W-:Y:S01]  /*8cc0*/  FMUL.FTZ R36, R36, R28.reuse ;  /* 0x0000001c24247220 */ /* 0x080fe20000410000 */
[C---:B------:R-:W-:Y:S01]  /*8cd0*/  IMAD.U32 R49, R29.reuse, 0x10000, RZ ;  /* 0x000100001d317824 */ /* 0x040fe200078e00ff */
[----:B------:R-:W-:Y:S01]  /*8ce0*/  LOP3.LUT R29, R29, 0xffff0000, RZ, 0xc0, !PT ;  /* 0xffff00001d1d7812 */ /* 0x000fe200078ec0ff */
[C---:B------:R-:W-:Y:S01]  /*8cf0*/  FFMA.FTZ R28, R32.reuse, R28, -R39 ;  /* 0x0000001c201c7223 */ /* 0x040fe20000010827 */
[----:B------:R-:W-:Y:S01]  /*8d00*/  FFMA.FTZ R30, R32, R30, R36 ;  /* 0x0000001e201e7223 */ /* 0x000fe20000010024 */
[C---:B------:R-:W-:Y:S01]  /*8d10*/  IMAD.U32 R39, R38.reuse, 0x10000, RZ ;  /* 0x0001000026277824 */ /* 0x040fe200078e00ff */
[----:B------:R-:W-:Y:S01]  /*8d20*/  LOP3.LUT R38, R38, 0xffff0000, RZ, 0xc0, !PT ;  /* 0xffff000026267812 */ /* 0x000fe200078ec0ff */
[C---:B------:R-:W-:Y:S01]  /*8d30*/  IMAD.U32 R36, R41.reuse, 0x10000, RZ ;  /* 0x0001000029247824 */ /* 0x040fe200078e00ff */
[----:B------:R-:W-:Y:S01]  /*8d40*/  LOP3.LUT R41, R41, 0xffff0000, RZ, 0xc0, !PT ;  /* 0xffff000029297812 */ /* 0x000fe200078ec0ff */
[C---:B------:R-:W-:Y:S01]  /*8d50*/  IMAD.U32 R32, R34.reuse, 0x10000, RZ ;  /* 0x0001000022207824 */ /* 0x040fe200078e00ff */
[----:B------:R-:W-:Y:S01]  /*8d60*/  LOP3.LUT R34, R34, 0xffff0000, RZ, 0xc0, !PT ;  /* 0xffff000022227812 */ /* 0x000fe200078ec0ff */
[C---:B------:R-:W-:Y:S01]  /*8d70*/  FMUL.FTZ R51, R39.reuse, R36 ;  /* 0x0000002427337220 */ /* 0x040fe20000410000 */
[----:B------:R-:W-:Y:S01]  /*8d80*/  FMUL.FTZ R39, R39, R49 ;  /* 0x0000003127277220 */ /* 0x000fe20000410000 */
[----:B------:R-:W-:Y:S01]  /*8d90*/  F2FP.BF16.F32.PACK_AB R40, R33, R40 ;  /* 0x000000282128723e */ /* 0x000fe200000010ff */
[----:B------:R-:W-:-:S02]  /*8da0*/  IMAD.MOV.U32 R33, RZ, RZ, R37 ;  /* 0x000000ffff217224 */ /* 0x000fc400078e0025 */
[C---:B------:R-:W-:Y:S01]  /*8db0*/  FFMA.FTZ R51, R32.reuse, R49, -R51 ;  /* 0x0000003120337223 */ /* 0x040fe20000010833 */
[----:B------:R-:W-:Y:S01]  /*8dc0*/  FFMA.FTZ R39, R32, R36, R39 ;  /* 0x0000002420277223 */ /* 0x000fe20000010027 */
[C---:B------:R-:W-:Y:S01]  /*8dd0*/  FMUL.FTZ R32, R38.reuse, R41 ;  /* 0x0000002926207220 */ /* 0x040fe20000410000 */
[----:B------:R-:W-:Y:S01]  /*8de0*/  FMUL.FTZ R38, R38, R29 ;  /* 0x0000001d26267220 */ /* 0x000fe20000410000 */
[----:B------:R-:W-:Y:S01]  /*8df0*/  F2FP.BF16.F32.PACK_AB R31, R31, R43 ;  /* 0x0000002b1f1f723e */ /* 0x000fe200000010ff */
[----:B------:R-:W-:Y:S02]  /*8e00*/  IMAD.MOV.U32 R37, RZ, RZ, R40 ;  /* 0x000000ffff257224 */ /* 0x000fe400078e0028 */
[C---:B------:R-:W-:Y:S01]  /*8e10*/  FFMA.FTZ R32, R34.reuse, R29, -R32 ;  /* 0x0000001d22207223 */ /* 0x040fe20000010820 */
[----:B------:R-:W-:Y:S01]  /*8e20*/  FFMA.FTZ R38, R34, R41, R38 ;  /* 0x0000002922267223 */ /* 0x000fe20000010026 */
[----:B------:R-:W-:Y:S02]  /*8e30*/  F2FP.BF16.F32.PACK_AB R28, R28, R76 ;  /* 0x0000004c1c1c723e */ /* 0x000fe400000010ff */
[----:B------:R-:W-:-:S02]  /*8e40*/  F2FP.BF16.F32.PACK_AB R30, R30, R50 ;  /* 0x000000321e1e723e */ /* 0x000fc400000010ff */
[----:B------:R-:W-:Y:S01]  /*8e50*/  F2FP.BF16.F32.PACK_AB R51, R32, R51 ;  /* 0x000000332033723e */ /* 0x000fe200000010ff */
[----:B------:R-:W-:Y:S01]  /*8e60*/  IMAD.MOV.U32 R32, RZ, RZ, R28 ;  /* 0x000000ffff207224 */ /* 0x000fe200078e001c */
[----:B------:R-:W-:Y:S01]  /*8e70*/  F2FP.BF16.F32.PACK_AB R38, R38, R39 ;  /* 0x000000272626723e */ /* 0x000fe200000010ff */
[----:B------:R-:W-:Y:S01]  /*8e80*/  IMAD.MOV.U32 R36, RZ, RZ, R30 ;  /* 0x000000ffff247224 */ /* 0x000fe200078e001e */
[----:B------:R-:W-:Y:S01]  /*8e90*/  F2FP.BF16.F32.PACK_AB R35, R35, R48 ;  /* 0x000000302323723e */ /* 0x000fe200000010ff */
[----:B------:R-:W-:Y:S02]  /*8ea0*/  IMAD.MOV.U32 R34, RZ, RZ, R51 ;  /* 0x000000ffff227224 */ /* 0x000fe400078e0033 */
[----:B------:R-:W-:-:S07]  /*8eb0*/  IMAD.MOV.U32 R39, RZ, RZ, R31 ;  /* 0x000000ffff277224 */ /* 0x000fce00078e001f */
.L_x_1539:
[----:B------:R-:W-:Y:S05]  /*8ec0*/  BSYNC B2 ;  /* 0x0000000000027941 */ /* 0x000fea0003800000 */
.L_x_1538:
[----:B--2---:R4:W-:Y:S04]  /*8ed0*/  STG.E.128 desc[UR46][R44.64], R32 ;  /* 0x000000202c007986 */ /* 0x0049e8000c101d2e */
[----:B0-----:R4:W-:Y:S02]  /*8ee0*/  @!P4 STG.E.128 desc[UR46][R46.64], R36 ;  /* 0x000000242e00c986 */ /* 0x0019e4000c101d2e */
.L_x_1529:
[----:B------:R-:W-:Y:S05]  /*8ef0*/  BSYNC B1 ;  /* 0x0000000000017941 */ /* 0x000fea0003800000 */
.L_x_1528:
[-C--:B--2---:R-:W-:Y:S02]  /*8f00*/  IMAD R28, R148, R126.reuse, RZ ;  /* 0x0000007e941c7224 */ /* 0x084fe400078e02ff */
        /* <DEDUP_REMOVED lines=9> */
[----:B------:R-:W-:Y:S02]  /*8fa0*/  IADD3 R31, P3, P4, R86, R124, R14 ;  /* 0x0000007c561f7210 */ /* 0x000fe40007c7e00e */
[----:B------:R-:W-:Y:S02]  /*8fb0*/  SHF.R.S32.HI R29, RZ, 0x1f, R28 ;  /* 0x0000001fff1d7819 */ /* 0x000fe4000001141c */
[----:B---34-:R-:W-:Y:S02]  /*8fc0*/  IADD3.X R33, R85, R40, R112, P3, P4 ;  /* 0x0000002855217210 */ /* 0x018fe40001fe8470 */
[----:B------:R-:W-:Y:S02]  /*8fd0*/  LEA.HI R29, R29, R28, RZ, 0x4 ;  /* 0x0000001c1d1d7211 */ /* 0x000fe400078f20ff */
[----:B------:R-:W-:-:S02]  /*8fe0*/  SHF.R.U32.HI R35, RZ, 0x3, R173 ;  /* 0x00000003ff237819 */ /* 0x000fc400000116ad */
[----:B------:R-:W-:-:S04]  /*8ff0*/  LEA.HI.SX32 R30, R29, R117, 0x1c ;  /* 0x000000751d1e7211 */ /* 0x000fc800078fe2ff */
[----:B------:R-:W-:Y:S01]  /*9000*/  SHF.R.S32.HI R34, RZ, 0x1f, R30 ;  /* 0x0000001fff227819 */ /* 0x000fe2000001141e */
[----:B------:R-:W-:-:S03]  /*9010*/  IMAD.SHL.U32 R32, R30, 0x8, RZ ;  /* 0x000000081e207824 */ /* 0x000fc600078e00ff */
[----:B------:R-:W-:Y:S02]  /*9020*/  LEA.HI R30, R34, R30, RZ, 0x3 ;  /* 0x0000001e221e7211 */ /* 0x000fe400078f18ff */
[----:B------:R-:W-:Y:S02]  /*9030*/  ISETP.GE.AND P3, PT, R32, R145, PT ;  /* 0x000000912000720c */ /* 0x000fe40003f66270 */
[----:B------:R-:W-:-:S05]  /*9040*/  SHF.R.S32.HI R30, RZ, 0x3, R30 ;  /* 0x00000003ff1e7819 */ /* 0x000fca000001141e */
[----:B------:R-:W-:-:S06]  /*9050*/  IMAD R30, R30, 0x1800, R179 ;  /* 0x000018001e1e7824 */ /* 0x000fcc00078e02b3 */
[--C-:B------:R-:W-:Y:S02]  /*9060*/  @!P3 SHF.R.S32.HI R28, RZ, 0x1f, R32.reuse ;  /* 0x0000001fff1cb819 */ /* 0x100fe40000011420 */
[--C-:B------:R-:W-:Y:S02]  /*9070*/  @!P3 IADD3 R29, P4, P5, R86, R124, R32.reuse ;  /* 0x0000007c561db210 */ /* 0x100fe40007d9e020 */
[----:B------:R-:W-:Y:S02]  /*9080*/  LOP3.LUT R32, R173, 0x38, R32, 0xf8, !PT ;  /* 0x00000038ad207812 */ /* 0x000fe400078ef820 */
[----:B------:R-:W-:Y:S02]  /*9090*/  @!P3 IADD3.X R28, R85, R40, R28, P4, P5 ;  /* 0x00000028551cb210 */ /* 0x000fe400027ea41c */
[----:B------:R-:W-:Y:S02]  /*90a0*/  LOP3.LUT R32, R32, R35, RZ, 0x3c, !PT ;  /* 0x0000002320207212 */ /* 0x000fe400078e3cff */
[----:B------:R-:W-:-:S03]  /*90b0*/  LEA R36, P4, R31, R114, 0x1 ;  /* 0x000000721f247211 */ /* 0x000fc600078808ff */
[----:B------:R-:W-:Y:S01]  /*90c0*/  IMAD.IADD R32, R30, 0x1, R32 ;  /* 0x000000011e207824 */ /* 0x000fe200078e0220 */
[-C--:B------:R-:W-:Y:S01]  /*90d0*/  LEA.HI.X R37, R31, R115.reuse, R33, 0x1, P4 ;  /* 0x000000731f257211 */ /* 0x080fe200020f0c21 */
[C---:B------:R-:W-:Y:S01]  /*90e0*/  IMAD R30, R16.reuse, 0x4800, R141 ;  /* 0x00004800101e7824 */ /* 0x040fe200078e028d */
[C---:B------:R-:W-:Y:S01]  /*90f0*/  @!P3 LEA R38, P4, R29.reuse, R114, 0x1 ;  /* 0x000000721d26b211 */ /* 0x040fe200078808ff */
[----:B------:R-:W-:Y:S02]  /*9100*/  IMAD R32, R16, 0x4800, R32 ;  /* 0x0000480010207824 */ /* 0x000fe400078e0220 */
[----:B------:R-:W-:Y:S01]  /*9110*/  IMAD R30, R30, 0x2, R2 ;  /* 0x000000021e1e7824 */ /* 0x000fe200078e0202 */
[----:B------:R-:W-:Y:S01]  /*9120*/  @!P3 LEA.HI.X R39, R29, R115, R28, 0x1, P4 ;  /* 0x000000731d27b211 */ /* 0x000fe200020f0c1c */
[----:B------:R-:W-:Y:S01]  /*9130*/  IMAD R32, R32, 0x2, R2 ;  /* 0x0000000220207824 */ /* 0x000fe200078e0202 */
[----:B------:R-:W-:-:S03]  /*9140*/  ISETP.GE.AND P4, PT, R18, R122, PT ;  /* 0x0000007a1200720c */ /* 0x000fc60003f86270 */
[----:B------:R-:W0:Y:S04]  /*9150*/  LDS.128 R28, [R30+0x18400] ;  /* 0x018400001e1c7984 */ /* 0x000e280000000c00 */
[----:B------:R-:W2:Y:S06]  /*9160*/  LDS.128 R32, [R32+0x18400] ;  /* 0x0184000020207984 */ /* 0x000eac0000000c00 */
        /* <DEDUP_REMOVED lines=95> */
.L_x_1543:
[----:B------:R-:W-:Y:S05]  /*9760*/  BSYNC B2 ;  /* 0x0000000000027941 */ /* 0x000fea0003800000 */
.L_x_1542:
[----:B0-----:R0:W-:Y:S04]  /*9770*/  STG.E.128 desc[UR46][R36.64], R28 ;  /* 0x0000001c24007986 */ /* 0x0011e8000c101d2e */
[----:B--2---:R0:W-:Y:S02]  /*9780*/  @!P3 STG.E.128 desc[UR46][R38.64], R32 ;  /* 0x000000202600b986 */ /* 0x0041e4000c101d2e */
.L_x_1541:
[----:B------:R-:W-:Y:S05]  /*9790*/  BSYNC B1 ;  /* 0x0000000000017941 */ /* 0x000fea0003800000 */
.L_x_1540:
[----:B------:R-:W-:Y:S01]  /*97a0*/  ISETP.NE.AND P3, PT, R10, RZ, PT ;  /* 0x000000ff0a00720c */ /* 0x000fe20003f65270 */
[----:B------:R-:W-:-:S12]  /*97b0*/  BSSY B1, `(.L_x_1544) ;  /* 0x0000084000017945 */ /* 0x000fd80003800000 */
[----:B------:R-:W-:Y:S05]  /*97c0*/  @!P3 BRA `(.L_x_1545) ;  /* 0x000000080008b947 */ /* 0x000fea0003800000 */
[----:B0-----:R-:W-:Y:S01]  /*97d0*/  SEL R28, R123, R146, !P1 ;  /* 0x000000927b1c7207 */ /* 0x001fe20004800000 */
[----:B------:R-:W-:Y:S01]  /*97e0*/  BSSY B2, `(.L_x_1546) ;  /* 0x000007e000027945 */ /* 0x000fe20003800000 */
[----:B------:R-:W-:Y:S02]  /*97f0*/  IADD3 R30, P3, P4, R86, R124, R13 ;  /* 0x0000007c561e7210 */ /* 0x000fe40007c7e00d */
[----:B------:R-:W-:Y:S02]  /*9800*/  SHF.R.S32.HI R29, RZ, 0x1f, R28 ;  /* 0x0000001fff1d7819 */ /* 0x000fe4000001141c */
[----:B------:R-:W-:Y:S02]  /*9810*/  IADD3.X R31, R85, R40, R111, P3, P4 ;  /* 0x00000028551f7210 */ /* 0x000fe40001fe846f */
[----:B------:R-:W-:Y:S02]  /*9820*/  LEA.HI R29, R29, R28, RZ, 0x4 ;  /* 0x0000001c1d1d7211 */ /* 0x000fe400078f20ff */
[----:B---34-:R-:W-:-:S02]  /*9830*/  SHF.R.U32.HI R36, RZ, 0x3, R173 ;  /* 0x00000003ff247819 */ /* 0x018fc400000116ad */
[----:B------:R-:W-:-:S04]  /*9840*/  LEA.HI.SX32 R32, R29, R116, 0x1c ;  /* 0x000000741d207211 */ /* 0x000fc800078fe2ff */
[----:B------:R-:W-:Y:S01]  /*9850*/  SHF.R.S32.HI R35, RZ, 0x1f, R32 ;  /* 0x0000001fff237819 */ /* 0x000fe20000011420 */
[----:B------:R-:W-:-:S03]  /*9860*/  IMAD.SHL.U32 R33, R32, 0x8, RZ ;  /* 0x0000000820217824 */ /* 0x000fc600078e00ff */
[----:B------:R-:W-:Y:S02]  /*9870*/  LEA.HI R35, R35, R32, RZ, 0x3 ;  /* 0x0000002023237211 */ /* 0x000fe400078f18ff */
[----:B------:R-:W-:Y:S02]  /*9880*/  ISETP.GE.AND P3, PT, R33, R145, PT ;  /* 0x000000912100720c */ /* 0x000fe40003f66270 */
[----:B------:R-:W-:Y:S02]  /*9890*/  SHF.R.S32.HI R34, RZ, 0x3, R35 ;  /* 0x00000003ff227819 */ /* 0x000fe40000011423 */
[----:B------:R-:W-:-:S04]  /*98a0*/  LOP3.LUT R32, R173, 0x38, R33, 0xf8, !PT ;  /* 0x00000038ad207812 */ /* 0x000fc800078ef821 */
[----:B------:R-:W-:-:S05]  /*98b0*/  LOP3.LUT R32, R32, R36, RZ, 0x3c, !PT ;  /* 0x0000002420207212 */ /* 0x000fca00078e3cff */
[--C-:B------:R-:W-:Y:S02]  /*98c0*/  @!P3 SHF.R.S32.HI R28, RZ, 0x1f, R33.reuse ;  /* 0x0000001fff1cb819 */ /* 0x100fe40000011421 */
[----:B------:R-:W-:Y:S01]  /*98d0*/  @!P3 IADD3 R29, P4, P5, R86, R124, R33 ;  /* 0x0000007c561db210 */ /* 0x000fe20007d9e021 */
[----:B------:R-:W-:-:S03]  /*98e0*/  IMAD R33, R34, 0x1800, R179 ;  /* 0x0000180022217824 */ /* 0x000fc600078e02b3 */
[----:B------:R-:W-:Y:S01]  /*98f0*/  @!P3 IADD3.X R28, R85, R40, R28, P4, P5 ;  /* 0x00000028551cb210 */ /* 0x000fe200027ea41c */
[----:B------:R-:W-:Y:S01]  /*9900*/  IMAD.IADD R35, R33, 0x1, R32 ;  /* 0x0000000121237824 */ /* 0x000fe200078e0220 */
[-C--:B------:R-:W-:Y:S01]  /*9910*/  LEA R36, P4, R30, R114.reuse, 0x1 ;  /* 0x000000721e247211 */ /* 0x080fe200078808ff */
[C---:B------:R-:W-:Y:S02]  /*9920*/  IMAD R33, R16.reuse, 0x4800, R139 ;  /* 0x0000480010217824 */ /* 0x040fe400078e028b */
[----:B------:R-:W-:Y:S01]  /*9930*/  IMAD R35, R16, 0x4800, R35 ;  /* 0x0000480010237824 */ /* 0x000fe200078e0223 */
[----:B------:R-:W-:Y:S01]  /*9940*/  LEA.HI.X R37, R30, R115, R31, 0x1, P4 ;  /* 0x000000731e257211 */ /* 0x000fe200020f0c1f */
[--C-:B------:R-:W-:Y:S01]  /*9950*/  IMAD R30, R33, 0x2, R2.reuse ;  /* 0x00000002211e7824 */ /* 0x100fe200078e0202 */
[----:B------:R-:W-:Y:S01]  /*9960*/  @!P3 LEA R38, P4, R29, R114, 0x1 ;  /* 0x000000721d26b211 */ /* 0x000fe200078808ff */
[----:B------:R-:W-:-:S03]  /*9970*/  IMAD R35, R35, 0x2, R2 ;  /* 0x0000000223237824 */ /* 0x000fc600078e0202 */
[----:B------:R-:W-:Y:S02]  /*9980*/  @!P3 LEA.HI.X R39, R29, R115, R28, 0x1, P4 ;  /* 0x000000731d27b211 */ /* 0x000fe400020f0c1c */
[----:B------:R-:W0:Y:S01]  /*9990*/  LDS.128 R28, [R30+0x18400] ;  /* 0x018400001e1c7984 */ /* 0x000e220000000c00 */
[----:B------:R-:W-:-:S03]  /*99a0*/  ISETP.GE.AND P4, PT, R165, R122, PT ;  /* 0x0000007aa500720c */ /* 0x000fc60003f86270 */
[----:B------:R-:W2:Y:S10]  /*99b0*/  LDS.128 R32, [R35+0x18400] ;  /* 0x0184000023207984 */ /* 0x000eb40000000c00 */
        /* <DEDUP_REMOVED lines=49> */
[----:B------:R-:W-:-:S02]  /*9cd0*/  IMAD.U32 R50, R43, 0x10000, RZ ;  /* 0x000100002b327824 */ /* 0x000fc400078e00ff */
[-C--:B------:R-:W-:Y:S01]  /*9ce0*/  FMUL.FTZ R68, R35, R58.reuse ;  /* 0x0000003a23447220 */ /* 0x080fe20000410000 */
[----:B------:R-:W-:Y:S01]  /*9cf0*/  IMAD.U32 R46, R41, 0x10000, RZ ;  /* 0x00010000292e7824 */ /* 0x000fe200078e00ff */
[----:B------:R-:W-:Y:S01]  /*9d00*/  LOP3.LUT R32, R32, 0xffff0000, RZ, 0xc0, !PT ;  /* 0xffff000020207812 */ /* 0x000fe200078ec0ff */
[----:B------:R-:W-:Y:S01]  /*9d10*/  FFMA.FTZ R35, R31, R58, -R60 ;  /* 0x0000003a1f237223 */ /* 0x000fe2000001083c */
[----:B------:R-:W-:Y:S01]  /*9d20*/  LOP3.LUT R43, R43, 0xffff0000, RZ, 0xc0, !PT ;  /* 0xffff00002b2b7812 */ /* 0x000fe200078ec0ff */
[----:B------:R-:W-:Y:S01]  /*9d30*/  FMUL.FTZ R58, R33, R50 ;  /* 0x00000032213a7220 */ /* 0x000fe20000410000 */
[----:B------:R-:W-:Y:S01]  /*9d40*/  LOP3.LUT R41, R41, 0xffff0000, RZ, 0xc0, !PT ;  /* 0xffff000029297812 */ /* 0x000fe200078ec0ff */
        /* <DEDUP_REMOVED lines=18> */
[----:B------:R-:W-:Y:S01]  /*9e70*/  FMUL.FTZ R57, R57, R46 ;  /* 0x0000002e39397220 */ /* 0x000fe20000410000 */
[----:B------:R-:W-:Y:S01]  /*9e80*/  FMUL.FTZ R34, R34, R41 ;  /* 0x0000002922227220 */ /* 0x000fe20000410000 */
[----:B------:R-:W-:Y:S01]  /*9e90*/  F2FP.BF16.F32.PACK_AB R31, R31, R58 ;  /* 0x0000003a1f1f723e */ /* 0x000fe200000010ff */
[C---:B------:R-:W-:Y:S01]  /*9ea0*/  FFMA.FTZ R46, R49.reuse, R46, -R42 ;  /* 0x0000002e312e7223 */ /* 0x040fe2000001082a */
[----:B------:R-:W-:Y:S01]  /*9eb0*/  FFMA.FTZ R32, R49, R32, R57 ;  /* 0x0000002031207223 */ /* 0x000fe20000010039 */
[C---:B------:R-:W-:Y:S01]  /*9ec0*/  FFMA.FTZ R61, R30.reuse, R61, R34 ;  /* 0x0000003d1e3d7223 */ /* 0x040fe20000010022 */
[----:B------:R-:W-:Y:S01]  /*9ed0*/  FFMA.FTZ R29, R30, R41, -R29 ;  /* 0x000000291e1d7223 */ /* 0x000fe2000001081d */
[----:B------:R-:W-:-:S02]  /*9ee0*/  F2FP.BF16.F32.PACK_AB R35, R35, R56 ;  /* 0x000000382323723e */ /* 0x000fc400000010ff */
[----:B------:R-:W-:Y:S01]  /*9ef0*/  F2FP.BF16.F32.PACK_AB R34, R28, R33 ;  /* 0x000000211c22723e */ /* 0x000fe200000010ff */
[----:B------:R-:W-:Y:S01]  /*9f00*/  IMAD.MOV.U32 R28, RZ, RZ, R31 ;  /* 0x000000ffff1c7224 */ /* 0x000fe200078e001f */
[----:B------:R-:W-:Y:S01]  /*9f10*/  F2FP.BF16.F32.PACK_AB R44, R62, R44 ;  /* 0x0000002c3e2c723e */ /* 0x000fe200000010ff */
[----:B------:R-:W-:Y:S01]  /*9f20*/  IMAD.MOV.U32 R31, RZ, RZ, R35 ;  /* 0x000000ffff1f7224 */ /* 0x000fe200078e0023 */
[----:B------:R-:W-:Y:S02]  /*9f30*/  F2FP.BF16.F32.PACK_AB R47, R48, R47 ;  /* 0x0000002f302f723e */ /* 0x000fe400000010ff */
[----:B------:R-:W-:Y:S02]  /*9f40*/  F2FP.BF16.F32.PACK_AB R51, R68, R51 ;  /* 0x000000334433723e */ /* 0x000fe400000010ff */
[----:B------:R-:W-:Y:S01]  /*9f50*/  F2FP.BF16.F32.PACK_AB R50, R61, R32 ;  /* 0x000000203d32723e */ /* 0x000fe200000010ff */
[----:B------:R-:W-:Y:S01]  /*9f60*/  IMAD.MOV.U32 R32, RZ, RZ, R34 ;  /* 0x000000ffff207224 */ /* 0x000fe200078e0022 */
[----:B------:R-:W-:Y:S01]  /*9f70*/  F2FP.BF16.F32.PACK_AB R30, R29, R46 ;  /* 0x0000002e1d1e723e */ /* 0x000fe200000010ff */
[----:B------:R-:W-:-:S02]  /*9f80*/  IMAD.MOV.U32 R29, RZ, RZ, R44 ;  /* 0x000000ffff1d7224 */ /* 0x000fc400078e002c */
[----:B------:R-:W-:Y:S02]  /*9f90*/  IMAD.MOV.U32 R33, RZ, RZ, R47 ;  /* 0x000000ffff217224 */ /* 0x000fe400078e002f */
[----:B------:R-:W-:Y:S02]  /*9fa0*/  IMAD.MOV.U32 R34, RZ, RZ, R50 ;  /* 0x000000ffff227224 */ /* 0x000fe400078e0032 */
[----:B------:R-:W-:-:S07]  /*9fb0*/  IMAD.MOV.U32 R35, RZ, RZ, R51 ;  /* 0x000000ffff237224 */ /* 0x000fce00078e0033 */
.L_x_1547:
[----:B------:R-:W-:Y:S05]  /*9fc0*/  BSYNC B2 ;  /* 0x0000000000027941 */ /* 0x000fea0003800000 */
.L_x_1546:
[----:B0-----:R0:W-:Y:S04]  /*9fd0*/  STG.E.128 desc[UR46][R36.64], R28 ;  /* 0x0000001c24007986 */ /* 0x0011e8000c101d2e */
[----:B--2---:R0:W-:Y:S02]  /*9fe0*/  @!P3 STG.E.128 desc[UR46][R38.64], R32 ;  /* 0x000000202600b986 */ /* 0x0041e4000c101d2e */
.L_x_1545:
[----:B------:R-:W-:Y:S05]  /*9ff0*/  BSYNC B1 ;  /* 0x0000000000017941 */ /* 0x000fea0003800000 */
.L_x_1544:
[----:B------:R-:W-:-:S13]  /*a000*/  ISETP.NE.AND P3, PT, R9, RZ, PT ;  /* 0x000000ff0900720c */ /* 0x000fda0003f65270 */
[----:B------:R-:W-:Y:S05]  /*a010*/  @!P3 BRA `(.L_x_1498) ;  /* 0x0000000800f4b947 */ /* 0x000fea0003800000 */
[----:B------:R-:W-:Y:S01]  /*a020*/  LOP3.LUT P4, RZ, R17, 0x1, RZ, 0xc0, !PT ;  /* 0x0000000111ff7812 */ /* 0x000fe2000788c0ff */
[----:B------:R-:W-:Y:S01]  /*a030*/  BSSY B1, `(.L_x_1548) ;  /* 0x0000079000017945 */ /* 0x000fe20003800000 */
[----:B0-----:R-:W-:Y:S02]  /*a040*/  SHF.R.U32.HI R31, RZ, 0x3, R173 ;  /* 0x00000003ff1f7819 */ /* 0x001fe400000116ad */
[----:B------:R-:W-:Y:S02]  /*a050*/  SEL R146, R123, R146, !P4 ;  /* 0x000000927b927207 */ /* 0x000fe40006000000 */
[----:B---34-:R-:W-:Y:S02]  /*a060*/  IADD3 R37, P3, P4, R86, R124, R12 ;  /* 0x0000007c56257210 */ /* 0x018fe40007c7e00c */
[----:B------:R-:W-:Y:S02]  /*a070*/  SHF.R.S32.HI R29, RZ, 0x1f, R146 ;  /* 0x0000001fff1d7819 */ /* 0x000fe40000011492 */
[----:B------:R-:W-:-:S02]  /*a080*/  IADD3.X R42, R85, R40, R110, P3, P4 ;  /* 0x00000028552a7210 */ /* 0x000fc40001fe846e */
[----:B------:R-:W-:Y:S02]  /*a090*/  LEA.HI R146, R29, R146, RZ, 0x4 ;  /* 0x000000921d927211 */ /* 0x000fe400078f20ff */
[----:B------:R-:W-:Y:S02]  /*a0a0*/  ISETP.GE.AND P4, PT, R166, R122, PT ;  /* 0x0000007aa600720c */ /* 0x000fe40003f86270 */
[----:B------:R-:W-:Y:S02]  /*a0b0*/  LEA.HI.SX32 R146, R146, R113, 0x1c ;  /* 0x0000007192927211 */ /* 0x000fe400078fe2ff */
[C---:B------:R-:W-:Y:S02]  /*a0c0*/  LEA R36, P3, R37.reuse, R114, 0x1 ;  /* 0x0000007225247211 */ /* 0x040fe400078608ff */
[----:B------:R-:W-:Y:S01]  /*a0d0*/  SHF.R.S32.HI R29, RZ, 0x1f, R146 ;  /* 0x0000001fff1d7819 */ /* 0x000fe20000011492 */
[----:B------:R-:W-:Y:S01]  /*a0e0*/  IMAD.SHL.U32 R38, R146, 0x8, RZ ;  /* 0x0000000892267824 */ /* 0x000fe200078e00ff */
[----:B------:R-:W-:-:S02]  /*a0f0*/  LEA.HI.X R37, R37, R115, R42, 0x1, P3 ;  /* 0x0000007325257211 */ /* 0x000fc400018f0c2a */
[----:B------:R-:W-:Y:S02]  /*a100*/  LEA.HI R29, R29, R146, RZ, 0x3 ;  /* 0x000000921d1d7211 */ /* 0x000fe400078f18ff */
[----:B------:R-:W-:Y:S02]  /*a110*/  LOP3.LUT R28, R173, 0x38, R38, 0xf8, !PT ;  /* 0x00000038ad1c7812 */ /* 0x000fe400078ef826 */
[----:B------:R-:W-:Y:S02]  /*a120*/  SHF.R.S32.HI R30, RZ, 0x3, R29 ;  /* 0x00000003ff1e7819 */ /* 0x000fe4000001141d */
[----:B------:R-:W-:-:S03]  /*a130*/  LOP3.LUT R28, R28, R31, RZ, 0x3c, !PT ;  /* 0x0000001f1c1c7212 */ /* 0x000fc600078e3cff */
[----:B------:R-:W-:-:S04]  /*a140*/  IMAD R29, R30, 0x1800, R179 ;  /* 0x000018001e1d7824 */ /* 0x000fc800078e02b3 */
[----:B------:R-:W-:Y:S02]  /*a150*/  IMAD.IADD R31, R29, 0x1, R28 ;  /* 0x000000011d1f7824 */ /* 0x000fe400078e021c */
        /* <DEDUP_REMOVED lines=8> */
[----:B--2---:R-:W-:Y:S01]  /*a1e0*/  IMAD.U32 R50, R33, 0x10000, RZ ;  /* 0x0001000021327824 */ /* 0x004fe200078e00ff */
[----:B------:R-:W-:Y:S01]  /*a1f0*/  SHF.R.U32.HI R65, RZ, 0x10, R65 ;  /* 0x00000010ff417819 */ /* 0x000fe20000011641 */
[----:B0-----:R-:W-:Y:S01]  /*a200*/  IMAD.U32 R43, R29, 0x10000, RZ ;  /* 0x000100001d2b7824 */ /* 0x001fe200078e00ff */
[--C-:B------:R-:W-:Y:S01]  /*a210*/  SHF.R.U64 R39, R52, 0x10, R53.reuse ;  /* 0x0000001034277819 */ /* 0x100fe20000001235 */
[----:B------:R-:W-:Y:S01]  /*a220*/  IMAD.U32 R51, R35, 0x10000, RZ ;  /* 0x0001000023337824 */ /* 0x000fe200078e00ff */
[----:B------:R-:W-:Y:S01]  /*a230*/  SHF.R.U32.HI R53, RZ, 0x10, R53 ;  /* 0x00000010ff357819 */ /* 0x000fe20000011635 */
[----:B------:R-:W-:Y:S01]  /*a240*/  IMAD.U32 R48, R31, 0x10000, RZ ;  /* 0x000100001f307824 */ /* 0x000fe200078e00ff */
[----:B------:R-:W-:Y:S01]  /*a250*/  PRMT R65, R154, 0x5432, R65 ;  /* 0x000054329a417816 */ /* 0x000fe20000000041 */
[----:B------:R-:W-:Y:S01]  /*a260*/  IMAD.U32 R47, R30, 0x10000, RZ ;  /* 0x000100001e2f7824 */ /* 0x000fe200078e00ff */
[----:B------:R-:W-:-:S02]  /*a270*/  PRMT R53, R152, 0x5432, R53 ;  /* 0x0000543298357816 */ /* 0x000fc40000000035 */
[--C-:B------:R-:W-:Y:S01]  /*a280*/  SHF.R.U64 R44, R66, 0x10, R67.reuse ;  /* 0x00000010422c7819 */ /* 0x100fe20000001243 */
[----:B------:R-:W-:Y:S01]  /*a290*/  IMAD.U32 R52, R65, 0x10000, RZ ;  /* 0x0001000041347824 */ /* 0x000fe200078e00ff */
[----:B------:R-:W-:Y:S02]  /*a2a0*/  SHF.R.U32.HI R66, RZ, 0x10, R67 ;  /* 0x00000010ff427819 */ /* 0x000fe40000011643 */
[----:B------:R-:W-:Y:S01]  /*a2b0*/  PRMT R154, R154, 0x5410, R41 ;  /* 0x000054109a9a7816 */ /* 0x000fe20000000029 */
[----:B------:R-:W-:Y:S01]  /*a2c0*/  IMAD.U32 R41, R53, 0x10000, RZ ;  /* 0x0001000035297824 */ /* 0x000fe200078e00ff */
[--C-:B------:R-:W-:Y:S01]  /*a2d0*/  SHF.R.U64 R42, R54, 0x10, R55.reuse ;  /* 0x00000010362a7819 */ /* 0x100fe20000001237 */
[CC--:B------:R-:W-:Y:S01]  /*a2e0*/  FMUL.FTZ R56, R50.reuse, R52.reuse ;  /* 0x0000003432387220 */ /* 0x0c0fe20000410000 */
[----:B------:R-:W-:Y:S01]  /*a2f0*/  LOP3.LUT R46, R33, 0xffff0000, RZ, 0xc0, !PT ;  /* 0xffff0000212e7812 */ /* 0x000fe200078ec0ff */
[-C--:B------:R-:W-:Y:S01]  /*a300*/  FMUL.FTZ R50, R50, R41.reuse ;  /* 0x0000002932327220 */ /* 0x080fe20000410000 */
[----:B------:R-:W-:Y:S01]  /*a310*/  LOP3.LUT R65, R65, 0xffff0000, RZ, 0xc0, !PT ;  /* 0xffff000041417812 */ /* 0x000fe200078ec0ff */
[C---:B------:R-:W-:Y:S01]  /*a320*/  FFMA.FTZ R41, R43.reuse, R41, -R56 ;  /* 0x000000292b297223 */ /* 0x040fe20000010838 */
[----:B------:R-:W-:Y:S01]  /*a330*/  SHF.R.U32.HI R54, RZ, 0x10, R55 ;  /* 0x00000010ff367819 */ /* 0x000fe20000011637 */
[----:B------:R-:W-:Y:S01]  /*a340*/  FFMA.FTZ R43, R43, R52, R50 ;  /* 0x000000342b2b7223 */ /* 0x000fe20000010032 */
[----:B------:R-:W-:Y:S01]  /*a350*/  PRMT R66, R153, 0x5432, R66 ;  /* 0x0000543299427816 */ /* 0x000fe20000000042 */
[----:B------:R-:W-:Y:S01]  /*a360*/  FMUL.FTZ R56, R46, R65 ;  /* 0x000000412e387220 */ /* 0x000fe20000410000 */
[----:B------:R-:W-:Y:S01]  /*a370*/  LOP3.LUT R53, R53, 0xffff0000, RZ, 0xc0, !PT ;  /* 0xffff000035357812 */ /* 0x000fe200078ec0ff */
[----:B------:R-:W-:Y:S01]  /*a380*/  IMAD.U32 R33, R32, 0x10000, RZ ;  /* 0x0001000020217824 */ /* 0x000fe200078e00ff */
[----:B------:R-:W-:Y:S01]  /*a390*/  LOP3.LUT R45, R29, 0xffff0000, RZ, 0xc0, !PT ;  /* 0xffff00001d2d7812 */ /* 0x000fe200078ec0ff */
[----:B------:R-:W-:Y:S01]  /*a3a0*/  IMAD.U32 R55, R66, 0x10000, RZ ;  /* 0x0001000042377824 */ /* 0x000fe200078e00ff */
[----:B------:R-:W-:Y:S01]  /*a3b0*/  PRMT R54, R151, 0x5432, R54 ;  /* 0x0000543297367816 */ /* 0x000fe20000000036 */
[-C--:B------:R-:W-:Y:S01]  /*a3c0*/  FMUL.FTZ R50, R46, R53.reuse ;  /* 0x000000352e327220 */ /* 0x080fe20000410000 */
[----:B------:R-:W-:Y:S01]  /*a3d0*/  LOP3.LUT R35, R35, 0xffff0000, RZ, 0xc0, !PT ;  /* 0xffff000023237812 */ /* 0x000fe200078ec0ff */
[----:B------:R-:W-:Y:S01]  /*a3e0*/  FFMA.FTZ R46, R45, R53, -R56 ;  /* 0x000000352d2e7223 */ /* 0x000fe20000010838 */
[----:B------:R-:W-:Y:S01]  /*a3f0*/  FMUL.FTZ R53, R51, R55 ;  /* 0x0000003733357220 */ /* 0x000fe20000410000 */
[----:B------:R-:W-:-:S02]  /*a400*/  IMAD.U32 R52, R54, 0x10000, RZ ;  /* 0x0001000036347824 */ /* 0x000fc400078e00ff */
[----:B------:R-:W-:Y:S01]  /*a410*/  FFMA.FTZ R50, R45, R65, R50 ;  /* 0x000000412d327223 */ /* 0x000fe20000010032 */
[----:B------:R-:W-:Y:S01]  /*a420*/  LOP3.LUT R66, R66, 0xffff0000, RZ, 0xc0, !PT ;  /* 0xffff000042427812 */ /* 0x000fe200078ec0ff */
[----:B------:R-:W-:Y:S02]  /*a430*/  IMAD.U32 R29, R28, 0x10000, RZ ;  /* 0x000100001c1d7824 */ /* 0x000fe400078e00ff */
[-C--:B------:R-:W-:Y:S01]  /*a440*/  FMUL.FTZ R56, R51, R52.reuse ;  /* 0x0000003433387220 */ /* 0x080fe20000410000 */
[----:B------:R-:W-:Y:S01]  /*a450*/  FFMA.FTZ R45, R48, R52, -R53 ;  /* 0x00000034302d7223 */ /* 0x000fe20000010835 */
[----:B------:R-:W-:Y:S01]  /*a460*/  LOP3.LUT R52, R54, 0xffff0000, RZ, 0xc0, !PT ;  /* 0xffff000036347812 */ /* 0x000fe200078ec0ff */
[----:B------:R-:W-:Y:S01]  /*a470*/  FMUL.FTZ R58, R35, R66 ;  /* 0x00000042233a7220 */ /* 0x000fe20000410000 */
[----:B------:R-:W-:Y:S01]  /*a480*/  PRMT R39, R152, 0x5410, R39 ;  /* 0x0000541098277816 */ /* 0x000fe20000000027 */
[----:B------:R-:W-:Y:S01]  /*a490*/  FFMA.FTZ R48, R48, R55, R56 ;  /* 0x0000003730307223 */ /* 0x000fe20000010038 */
[----:B------:R-:W-:Y:S01]  /*a4a0*/  LOP3.LUT R31, R31, 0xffff0000, RZ, 0xc0, !PT ;  /* 0xffff00001f1f7812 */ /* 0x000fe200078ec0ff */
[-C--:B------:R-:W-:Y:S01]  /*a4b0*/  FMUL.FTZ R60, R35, R52.reuse ;  /* 0x00000034233c7220 */ /* 0x080fe20000410000 */
[----:B------:R-:W-:Y:S01]  /*a4c0*/  LOP3.LUT R32, R32, 0xffff0000, RZ, 0xc0, !PT ;  /* 0xffff000020207812 */ /* 0x000fe200078ec0ff */
[C---:B------:R-:W-:Y:S01]  /*a4d0*/  IMAD.U32 R56, R154.reuse, 0x10000, RZ ;  /* 0x000100009a387824 */ /* 0x040fe200078e00ff */
[----:B------:R-:W-:Y:S01]  /*a4e0*/  LOP3.LUT R35, R154, 0xffff0000, RZ, 0xc0, !PT ;  /* 0xffff00009a237812 */ /* 0x000fe200078ec0ff */
[C---:B------:R-:W-:Y:S01]  /*a4f0*/  IMAD.U32 R54, R39.reuse, 0x10000, RZ ;  /* 0x0001000027367824 */ /* 0x040fe200078e00ff */
[----:B------:R-:W-:Y:S01]  /*a500*/  LOP3.LUT R39, R39, 0xffff0000, RZ, 0xc0, !PT ;  /* 0xffff000027277812 */ /* 0x000fe200078ec0ff */
[C---:B------:R-:W-:Y:S01]  /*a510*/  FFMA.FTZ R52, R31.reuse, R52, -R58 ;  /* 0x000000341f347223 */ /* 0x040fe2000001083a */
[----:B------:R-:W-:Y:S01]  /*a520*/  LOP3.LUT R28, R28, 0xffff0000, RZ, 0xc0, !PT ;  /* 0xffff00001c1c7812 */ /* 0x000fe200078ec0ff */
[----:B------:R-:W-:Y:S01]  /*a530*/  FFMA.FTZ R53, R31, R66, R60 ;  /* 0x000000421f357223 */ /* 0x000fe2000001003c */
[----:B------:R-:W-:Y:S01]  /*a540*/  PRMT R44, R153, 0x5410, R44 ;  /* 0x00005410992c7816 */ /* 0x000fe2000000002c */
[----:B------:R-:W-:Y:S01]  /*a550*/  FMUL.FTZ R58, R33, R56 ;  /* 0x00000038213a7220 */ /* 0x000fe20000410000 */
[C---:B------:R-:W-:Y:S01]  /*a560*/  FMUL.FTZ R31, R32.reuse, R35 ;  /* 0x00000023201f7220 */ /* 0x040fe20000410000 */
[----:B------:R-:W-:Y:S01]  /*a570*/  PRMT R42, R151, 0x5410, R42 ;  /* 0x00005410972a7816 */ /* 0x000fe2000000002a */
[----:B------:R-:W-:Y:S01]  /*a580*/  FMUL.FTZ R33, R33, R54 ;  /* 0x0000003621217220 */ /* 0x000fe20000410000 */
[-C--:B------:R-:W-:Y:S01]  /*a590*/  FMUL.FTZ R51, R32, R39.reuse ;  /* 0x0000002720337220 */ /* 0x080fe20000410000 */
[----:B------:R-:W-:Y:S01]  /*a5a0*/  LOP3.LUT R49, R30, 0xffff0000, RZ, 0xc0, !PT ;  /* 0xffff00001e317812 */ /* 0x000fe200078ec0ff */
[----:B------:R-:W-:Y:S01]  /*a5b0*/  FFMA.FTZ R39, R28, R39, -R31 ;  /* 0x000000271c277223 */ /* 0x000fe2000001081f */
[----:B------:R-:W-:-:S02]  /*a5c0*/  IMAD.U32 R30, R34, 0x10000, RZ ;  /* 0x00010000221e7824 */ /* 0x000fc400078e00ff */
[C---:B------:R-:W-:Y:S01]  /*a5d0*/  FFMA.FTZ R58, R29.reuse, R54, -R58 ;  /* 0x000000361d3a7223 */ /* 0x040fe2000001083a */
[----:B------:R-:W-:Y:S01]  /*a5e0*/  FFMA.FTZ R33, R29, R56, R33 ;  /* 0x000000381d217223 */ /* 0x000fe20000010021 */
[----:B------:R-:W-:Y:S01]  /*a5f0*/  IMAD.U32 R31, R44, 0x10000, RZ ;  /* 0x000100002c1f7824 */ /* 0x000fe200078e00ff */
[----:B------:R-:W-:Y:S01]  /*a600*/  LOP3.LUT R34, R34, 0xffff0000, RZ, 0xc0, !PT ;  /* 0xffff000022227812 */ /* 0x000fe200078ec0ff */
[----:B------:R-:W-:Y:S01]  /*a610*/  IMAD.U32 R29, R42, 0x10000, RZ ;  /* 0x000100002a1d7824 */ /* 0x000fe200078e00ff */
[----:B------:R-:W-:Y:S01]  /*a620*/  LOP3.LUT R44, R44, 0xffff0000, RZ, 0xc0, !PT ;  /* 0xffff00002c2c7812 */ /* 0x000fe200078ec0ff */
[----:B------:R-:W-:Y:S01]  /*a630*/  FMUL.FTZ R32, R30, R31 ;  /* 0x0000001f1e207220 */ /* 0x000fe20000410000 */
[----:B------:R-:W-:Y:S01]  /*a640*/  LOP3.LUT R42, R42, 0xffff0000, RZ, 0xc0, !PT ;  /* 0xffff00002a2a7812 */ /* 0x000fe200078ec0ff */
[----:B------:R-:W-:Y:S01]  /*a650*/  FFMA.FTZ R28, R28, R35, R51 ;  /* 0x000000231c1c7223 */ /* 0x000fe20000010033 */
[-C--:B------:R-:W-:Y:S01]  /*a660*/  FMUL.FTZ R30, R30, R29.reuse ;  /* 0x0000001d1e1e7220 */ /* 0x080fe20000410000 */
[C---:B------:R-:W-:Y:S01]  /*a670*/  FMUL.FTZ R54, R34.reuse, R44 ;  /* 0x0000002c22367220 */ /* 0x040fe20000410000 */
[C---:B------:R-:W-:Y:S01]  /*a680*/  FFMA.FTZ R32, R47.reuse, R29, -R32 ;  /* 0x0000001d2f207223 */ /* 0x040fe20000010820 */
[-C--:B------:R-:W-:Y:S01]  /*a690*/  FMUL.FTZ R35, R34, R42.reuse ;  /* 0x0000002a22237220 */ /* 0x080fe20000410000 */
[----:B------:R-:W-:Y:S01]  /*a6a0*/  FFMA.FTZ R30, R47, R31, R30 ;  /* 0x0000001f2f1e7223 */ /* 0x000fe2000001001e */
[----:B------:R-:W-:Y:S01]  /*a6b0*/  FFMA.FTZ R29, R49, R42, -R54 ;  /* 0x0000002a311d7223 */ /* 0x000fe20000010836 */
[----:B------:R-:W-:Y:S01]  /*a6c0*/  F2FP.BF16.F32.PACK_AB R58, R39, R58 ;  /* 0x0000003a273a723e */ /* 0x000fe200000010ff */
[----:B------:R-:W-:Y:S01]  /*a6d0*/  FFMA.FTZ R35, R49, R44, R35 ;  /* 0x0000002c31237223 */ /* 0x000fe20000010023 */
[----:B------:R-:W-:-:S02]  /*a6e0*/  F2FP.BF16.F32.PACK_AB R41, R46, R41 ;  /* 0x000000292e29723e */ /* 0x000fc400000010ff */
[----:B------:R-:W-:Y:S02]  /*a6f0*/  F2FP.BF16.F32.PACK_AB R34, R29, R32 ;  /* 0x000000201d22723e */ /* 0x000fe400000010ff */
        /* <DEDUP_REMOVED lines=8> */
[----:B------:R-:W-:-:S02]  /*a780*/  IMAD.MOV.U32 R32, RZ, RZ, R42 ;  /* 0x000000ffff207224 */ /* 0x000fc400078e002a */
[----:B------:R-:W-:Y:S02]  /*a790*/  IMAD.MOV.U32 R33, RZ, RZ, R43 ;  /* 0x000000ffff217224 */ /* 0x000fe400078e002b */
[----:B------:R-:W-:Y:S02]  /*a7a0*/  IMAD.MOV.U32 R34, RZ, RZ, R39 ;  /* 0x000000ffff227224 */ /* 0x000fe400078e0027 */
[----:B------:R-:W-:-:S07]  /*a7b0*/  IMAD.MOV.U32 R35, RZ, RZ, R48 ;  /* 0x000000ffff237224 */ /* 0x000fce00078e0030 */
.L_x_1549:
[----:B------:R-:W-:Y:S05]  /*a7c0*/  BSYNC B1 ;  /* 0x0000000000017941 */ /* 0x000fea0003800000 */
.L_x_1548:
[----:B0-----:R0:W-:Y:S01]  /*a7d0*/  STG.E.128 desc[UR46][R36.64], R28 ;  /* 0x0000001c24007986 */ /* 0x0011e2000c101d2e */
[----:B------:R-:W-:-:S13]  /*a7e0*/  ISETP.GE.AND P3, PT, R38, R145, PT ;  /* 0x000000912600720c */ /* 0x000fda0003f66270 */
[----:B------:R-:W-:Y:S05]  /*a7f0*/  @P3 BRA `(.L_x_1498) ;  /* 0x0000000000fc3947 */ /* 0x000fea0003800000 */
[--C-:B------:R-:W-:Y:S02]  /*a800*/  IADD3 R124, P3, P4, R86, R124, R38.reuse ;  /* 0x0000007c567c7210 */ /* 0x100fe40007c7e026 */
[----:B------:R-:W-:-:S04]  /*a810*/  SHF.R.S32.HI R38, RZ, 0x1f, R38 ;  /* 0x0000001fff267819 */ /* 0x000fc80000011426 */
[----:B------:R-:W-:Y:S02]  /*a820*/  IADD3.X R40, R85, R40, R38, P3, P4 ;  /* 0x0000002855287210 */ /* 0x000fe40001fe8426 */
[----:B------:R-:W-:-:S04]  /*a830*/  LEA R114, P3, R124, R114, 0x1 ;  /* 0x000000727c727211 */ /* 0x000fc800078608ff */
[----:B------:R-:W-:-:S05]  /*a840*/  LEA.HI.X R115, R124, R115, R40, 0x1, P3 ;  /* 0x000000737c737211 */ /* 0x000fca00018f0c28 */
[----:B--2---:R2:W-:Y:S01]  /*a850*/  STG.E.128 desc[UR46][R114.64], R32 ;  /* 0x0000002072007986 */ /* 0x0045e2000c101d2e */
[----:B------:R-:W-:Y:S05]  /*a860*/  BRA `(.L_x_1498) ;  /* 0x0000000000e07947 */ /* 0x000fea0003800000 */
.L_x_1465:
[----:B------:R-:W2:Y:S02]  /*a870*/  LDL R28, [R1+0x38] ;  /* 0x00003800011c7983 */ /* 0x000ea40000100800 */
[----:B--2---:R-:W-:-:S13]  /*a880*/  R2UR UR4, R28 ;  /* 0x000000001c0472ca */ /* 0x004fda00000e0000 */
[----:B------:R-:W-:-:S06]  /*a890*/  UISETP.NE.AND UP0, UPT, UR4, 0x3, UPT ;  /* 0x000000030400788c */ /* 0x000fcc000bf05270 */
[----:B------:R-:W-:-:S13]  /*a8a0*/  PLOP3.LUT P2, PT, PT, PT, UP0, 0x80, 0x0 ;  /* 0x000000000000781c */ /* 0x000fda0003f4f008 */
[----:B------:R-:W-:Y:S05]  /*a8b0*/  @!P2 BRA `(.L_x_1550) ;  /* 0x000000000004a947 */ /* 0x000fea0003800000 */
[----:B------:R-:W-:Y:S01]  /*a8c0*/  BPT.TRAP 0x1 ;  /* 0x000000040000795c */ /* 0x000fe20000300000 */
.L_x_1550:
[----:B------:R-:W-:Y:S01]  /*a8d0*/  IMAD R3, R16, 0x8, R2 ;  /* 0x0000000810037824 */ /* 0x000fe200078e0202 */
[----:B------:R-:W-:Y:S01]  /*a8e0*/  SHF.L.U32 R0, R167, 0x1f, RZ ;  /* 0x0000001fa7007819 */ /* 0x000fe200000006ff */
[----:B------:R-:W-:Y:S01]  /*a8f0*/  IMAD R4, R24, -0x60, R25 ;  /* 0xffffffa018047824 */ /* 0x000fe200078e0219 */
[----:B------:R-:W-:Y:S02]  /*a900*/  BSSY B1, `(.L_x_1551) ;  /* 0x0000005000017945 */ /* 0x000fe40003800000 */
[----:B------:R-:W0:Y:S02]  /*a910*/  SYNCS.PHASECHK.TRANS64.TRYWAIT P4, [R3+URZ+0x2a890], R0 ;  /* 0x02a89000030075a7 */ /* 0x000e24000808017f */
[----:B------:R-:W-:-:S04]  /*a920*/  VIMNMX R4, R4, 0x60, PT ;  /* 0x0000006004047848 */ /* 0x000fc80003fe0100 */
[----:B------:R-:W-:Y:S01]  /*a930*/  ISETP.GE.AND P3, PT, R162, R4, PT ;  /* 0x00000004a200720c */ /* 0x000fe20003f66270 */
[----:B0-----:R-:W-:-:S12]  /*a940*/  @!P4 BRA `(.L_x_1552) ;  /* 0x000002080090c947 */ /* 0x001fd80003800000 */
.L_x_1922:
[----:B------:R-:W-:Y:S05]  /*a950*/  BSYNC B1 ;  /* 0x0000000000017941 */ /* 0x000fea0003800000 */
.L_x_1551:
[----:B------:R-:W-:Y:S04]  /*a960*/  BSSY B1, `(.L_x_1553) ;  /* 0x0000014000017945 */ /* 0x000fe80003800000 */
[----:B------:R-:W-:Y:S05]  /*a970*/  @P3 BRA `(.L_x_1554) ;  /* 0x0000000000483947 */ /* 0x000fea0003800000 */
[----:B------:R-:W-:Y:S02]  /*a980*/  ISETP.NE.AND P4, PT, R11, RZ, PT ;  /* 0x000000ff0b00720c */ /* 0x000fe40003f85270 */
[----:B------:R-:W-:-:S11]  /*a990*/  ISETP.NE.AND P3, PT, R10, RZ, PT ;  /* 0x000000ff0a00720c */ /* 0x000fd60003f65270 */
[----:B------:R-:W1:Y:S04]  /*a9a0*/  @P4 LDS.128 R28, [R39] ;  /* 0x00000000271c4984 */ /* 0x000e680000000c00 */
[----:B------:R-:W2:Y:S04]  /*a9b0*/  @P3 LDS.128 R32, [R38] ;  /* 0x0000000026203984 */ /* 0x000ea80000000c00 */
[----:B-1----:R-:W-:Y:S01]  /*a9c0*/  @P4 STG.E.128 desc[UR46][R40.64], R28 ;  /* 0x0000001c28004986 */ /* 0x002fe2000c101d2e */
[----:B------:R-:W-:-:S03]  /*a9d0*/  ISETP.NE.AND P4, PT, R9, RZ, PT ;  /* 0x000000ff0900720c */ /* 0x000fc60003f85270 */
[----:B--2---:R-:W-:Y:S01]  /*a9e0*/  @P3 STG.E.128 desc[UR46][R40.64+0x40], R32 ;  /* 0x0000402028003986 */ /* 0x004fe2000c101d2e */
[----:B------:R-:W-:-:S09]  /*a9f0*/  ISETP.NE.AND P3, PT, R8, RZ, PT ;  /* 0x000000ff0800720c */ /* 0x000fd20003f65270 */
[----:B------:R-:W1:Y:S04]  /*aa00*/  @P4 LDS.128 R28, [R39+0x3000] ;  /* 0x00300000271c4984 */ /* 0x000e680000000c00 */
[----:B------:R-:W2:Y:S04]  /*aa10*/  @P3 LDS.128 R32, [R38+0x3000] ;  /* 0x0030000026203984 */ /* 0x000ea80000000c00 */
[----:B-1----:R-:W-:Y:S01]  /*aa20*/  @P4 STG.E.128 desc[UR46][R40.64+0x80], R28 ;  /* 0x0000801c28004986 */ /* 0x002fe2000c101d2e */
[----:B------:R-:W-:-:S03]  /*aa30*/  ISETP.NE.AND P4, PT, R6, RZ, PT ;  /* 0x000000ff0600720c */ /* 0x000fc60003f85270 */
[----:B--2---:R-:W-:Y:S01]  /*aa40*/  @P3 STG.E.128 desc[UR46][R40.64+0xc0], R32 ;  /* 0x0000c02028003986 */ /* 0x004fe2000c101d2e */
[----:B------:R-:W-:-:S09]  /*aa50*/  ISETP.NE.AND P3, PT, R7, RZ, PT ;  /* 0x000000ff0700720c */ /* 0x000fd20003f65270 */
[----:B------:R-:W1:Y:S04]  /*aa60*/  @P4 LDS.128 R32, [R38+0x6000] ;  /* 0x0060000026204984 */ /* 0x000e680000000c00 */
[----:B------:R-:W2:Y:S04]  /*aa70*/  @P3 LDS.128 R28, [R39+0x6000] ;  /* 0x00600000271c3984 */ /* 0x000ea80000000c00 */
[----:B-1----:R1:W-:Y:S04]  /*aa80*/  @P4 STG.E.128 desc[UR46][R40.64+0x140], R32 ;  /* 0x0001402028004986 */ /* 0x0023e8000c101d2e */
[----:B--2---:R1:W-:Y:S02]  /*aa90*/  @P3 STG.E.128 desc[UR46][R40.64+0x100], R28 ;  /* 0x0001001c28003986 */ /* 0x0043e4000c101d2e */
.L_x_1554:
[----:B------:R-:W-:Y:S05]  /*aaa0*/  BSYNC B1 ;  /* 0x0000000000017941 */ /* 0x000fea0003800000 */
.L_x_1553:
[----:B------:R-:W-:-:S13]  /*aab0*/  ISETP.GE.AND P3, PT, R189, R4, PT ;  /* 0x00000004bd00720c */ /* 0x000fda0003f66270 */
[----:B------:R-:W-:Y:S05]  /*aac0*/  @P3 BRA `(.L_x_1498) ;  /* 0x0000000000483947 */ /* 0x000fea0003800000 */
[----:B------:R-:W-:Y:S02]  /*aad0*/  ISETP.NE.AND P4, PT, R11, RZ, PT ;  /* 0x000000ff0b00720c */ /* 0x000fe40003f85270 */
[----:B------:R-:W-:-:S11]  /*aae0*/  ISETP.NE.AND P3, PT, R9, RZ, PT ;  /* 0x000000ff0900720c */ /* 0x000fd60003f65270 */
[----:B-1----:R-:W1:Y:S04]  /*aaf0*/  @P4 LDS.128 R28, [R39+0x2000] ;  /* 0x00200000271c4984 */ /* 0x002e680000000c00 */
[----:B------:R-:W2:Y:S04]  /*ab00*/  @P3 LDS.128 R32, [R39+0x5000] ;  /* 0x0050000027203984 */ /* 0x000ea80000000c00 */
        /* <DEDUP_REMOVED lines=14> */
.L_x_1498:
[----:B------:R-:W-:Y:S05]  /*abf0*/  BSYNC B0 ;  /* 0x0000000000007941 */ /* 0x000fea0003800000 */
.L_x_1464:
        /* <DEDUP_REMOVED lines=17> */
.L_x_1556:
[----:B------:R-:W-:Y:S05]  /*ad10*/  BSYNC B0 ;  /* 0x0000000000007941 */ /* 0x000fea0003800000 */
.L_x_1555:
[----:B------:R-:W1:Y:S01]  /*ad20*/  SYNCS.PHASECHK.TRANS64.TRYWAIT P4, [R3+URZ+0x2a8b0], R0 ;  /* 0x02a8b000030075a7 */ /* 0x000e62000808017f */
[----:B0-----:R-:W-:Y:S01]  /*ad30*/  IMAD R28, R16, 0x3000, R26 ;  /* 0x00003000101c7824 */ /* 0x001fe200078e021a */
[----:B------:R-:W-:Y:S01]  /*ad40*/  ULDC.64 UR44, c[0x0][0x328] ;  /* 0x0000ca00002c7ab9 */ /* 0x000fe20000000a00 */
[----:B------:R-:W-:Y:S01]  /*ad50*/  ULDC.64 UR60, c[0x0][0x318] ;  /* 0x0000c600003c7ab9 */ /* 0x000fe20000000a00 */
[----:B------:R-:W-:Y:S01]  /*ad60*/  BSSY B0, `(.L_x_1557) ;  /* 0x0000004000007945 */ /* 0x000fe20003800000 */
[----:B------:R-:W-:Y:S01]  /*ad70*/  ISETP.GE.AND P2, PT, R162, R4, PT ;  /* 0x00000004a200720c */ /* 0x000fe20003f46270 */
[----:B------:R-:W-:Y:S02]  /*ad80*/  IMAD.IADD R29, R129, 0x1, R28 ;  /* 0x00000001811d7824 */ /* 0x000fe400078e021c */
[----:B-1----:R-:W-:Y:S10]  /*ad90*/  @!P4 BRA `(.L_x_1558) ;  /* 0x000002040090c947 */ /* 0x002ff40003800000 */
.L_x_1923:
[----:B------:R-:W-:Y:S05]  /*ada0*/  BSYNC B0 ;  /* 0x0000000000007941 */ /* 0x000fea0003800000 */
.L_x_1557:
[----:B------:R-:W-:Y:S01]  /*adb0*/  BSSY B0, `(.L_x_1559) ;  /* 0x000001a000007945 */ /* 0x000fe20003800000 */
[----:B0-----:R-:W-:Y:S02]  /*adc0*/  IMAD R0, R28, 0x2, R118 ;  /* 0x000000021c007824 */ /* 0x001fe400078e0276 */
[----:B------:R-:W-:-:S04]  /*add0*/  IMAD.WIDE R36, R24, 0x60, R120 ;  /* 0x0000006018247825 */ /* 0x000fc800078e0278 */
[----:B------:R-:W-:Y:S01]  /*ade0*/  IMAD R40, R29, 0x2, R118 ;  /* 0x000000021d287824 */ /* 0x000fe200078e0276 */
[----:B------:R-:W-:Y:S06]  /*adf0*/  @P2 BRA `(.L_x_1560) ;  /* 0x0000000000542947 */ /* 0x000fec0003800000 */
[----:B------:R-:W-:Y:S01]  /*ae00*/  IMAD R31, R37, UR44, RZ ;  /* 0x0000002c251f7c24 */ /* 0x000fe2000f8e02ff */
[----:B------:R-:W-:Y:S01]  /*ae10*/  ULDC UR4, c[0x0][0x320] ;  /* 0x0000c80000047ab9 */ /* 0x000fe20000000800 */
[----:B------:R-:W-:Y:S01]  /*ae20*/  IMAD.MOV.U32 R28, RZ, RZ, R88 ;  /* 0x000000ffff1c7224 */ /* 0x000fe200078e0058 */
[----:B------:R-:W-:Y:S01]  /*ae30*/  ISETP.GE.AND P4, PT, R18, UR4, PT ;  /* 0x0000000412007c0c */ /* 0x000fe2000bf86270 */
[----:B------:R-:W-:Y:S02]  /*ae40*/  IMAD.MOV.U32 R29, RZ, RZ, R5 ;  /* 0x000000ffff1d7224 */ /* 0x000fe400078e0005 */
[C---:B------:R-:W-:Y:S02]  /*ae50*/  IMAD R31, R36.reuse, UR45, R31 ;  /* 0x0000002d241f7c24 */ /* 0x040fe4000f8e021f */
[----:B------:R-:W-:-:S04]  /*ae60*/  IMAD.WIDE.U32 R28, R36, UR44, R28 ;  /* 0x0000002c241c7c25 */ /* 0x000fc8000f8e001c */
[----:B------:R-:W-:Y:S01]  /*ae70*/  IMAD.IADD R29, R29, 0x1, R31 ;  /* 0x000000011d1d7824 */ /* 0x000fe200078e021f */
[----:B------:R-:W-:-:S04]  /*ae80*/  LEA R38, P2, R28, UR60, 0x1 ;  /* 0x0000003c1c267c11 */ /* 0x000fc8000f8408ff */
[----:B------:R-:W-:Y:S02]  /*ae90*/  LEA.HI.X R39, R28, UR61, R29, 0x1, P2 ;  /* 0x0000003d1c277c11 */ /* 0x000fe400090f0c1d */
[----:B------:R-:W-:Y:S01]  /*aea0*/  ISETP.GE.AND P2, PT, R165, UR4, PT ;  /* 0x00000004a5007c0c */ /* 0x000fe2000bf46270 */
[----:B------:R-:W0:-:S12]  /*aeb0*/  @!P4 LDS.128 R28, [R0] ;  /* 0x00000000001cc984 */ /* 0x000e180000000c00 */
[----:B------:R-:W1:Y:S04]  /*aec0*/  @!P2 LDS.128 R32, [R40] ;  /* 0x000000002820a984 */ /* 0x000e680000000c00 */
[----:B0-----:R-:W-:Y:S01]  /*aed0*/  @!P4 STG.E.128 desc[UR46][R38.64], R28 ;  /* 0x0000001c2600c986 */ /* 0x001fe2000c101d2e */
[----:B------:R-:W-:-:S03]  /*aee0*/  ISETP.GE.AND P4, PT, R166, UR4, PT ;  /* 0x00000004a6007c0c */ /* 0x000fc6000bf86270 */
[----:B-1----:R-:W-:Y:S01]  /*aef0*/  @!P2 STG.E.128 desc[UR46][R38.64+0x40], R32 ;  /* 0x000040202600a986 */ /* 0x002fe2000c101d2e */
[----:B------:R-:W-:-:S09]  /*af00*/  ISETP.GE.AND P2, PT, R104, UR4, PT ;  /* 0x0000000468007c0c */ /* 0x000fd2000bf46270 */
[----:B------:R-:W0:Y:S04]  /*af10*/  @!P4 LDS.128 R28, [R0+0x3000] ;  /* 0x00300000001cc984 */ /* 0x000e280000000c00 */
[----:B------:R-:W1:Y:S04]  /*af20*/  @!P2 LDS.128 R32, [R40+0x3000] ;  /* 0x003000002820a984 */ /* 0x000e680000000c00 */
[----:B0-----:R0:W-:Y:S04]  /*af30*/  @!P4 STG.E.128 desc[UR46][R38.64+0x80], R28 ;  /* 0x0000801c2600c986 */ /* 0x0011e8000c101d2e */
[----:B-1----:R0:W-:Y:S02]  /*af40*/  @!P2 STG.E.128 desc[UR46][R38.64+0xc0], R32 ;  /* 0x0000c0202600a986 */ /* 0x0021e4000c101d2e */
.L_x_1560:
[----:B------:R-:W-:Y:S05]  /*af50*/  BSYNC B0 ;  /* 0x0000000000007941 */ /* 0x000fea0003800000 */
.L_x_1559:
[----:B------:R-:W-:Y:S01]  /*af60*/  ISETP.GE.AND P2, PT, R189, R4, PT ;  /* 0x00000004bd00720c */ /* 0x000fe20003f46270 */
[----:B------:R-:W-:-:S12]  /*af70*/  BSSY B0, `(.L_x_1561) ;  /* 0x0000018000007945 */ /* 0x000fd80003800000 */
[----:B------:R-:W-:Y:S05]  /*af80*/  @P2 BRA `(.L_x_1562) ;  /* 0x0000000000582947 */ /* 0x000fea0003800000 */
[----:B0-----:R-:W-:Y:S01]  /*af90*/  IADD3 R31, P2, R36, 0x40, RZ ;  /* 0x00000040241f7810 */ /* 0x001fe20007f5e0ff */
[----:B------:R-:W-:Y:S01]  /*afa0*/  IMAD.MOV.U32 R4, RZ, RZ, R88 ;  /* 0x000000ffff047224 */ /* 0x000fe200078e0058 */
[----:B------:R-:W-:Y:S02]  /*afb0*/  ULDC UR4, c[0x0][0x320] ;  /* 0x0000c80000047ab9 */ /* 0x000fe40000000800 */
[----:B------:R-:W-:Y:S01]  /*afc0*/  ISETP.GE.AND P4, PT, R18, UR4, PT ;  /* 0x0000000412007c0c */ /* 0x000fe2000bf86270 */
[----:B------:R-:W-:Y:S02]  /*afd0*/  IMAD.X R36, RZ, RZ, R37, P2 ;  /* 0x000000ffff247224 */ /* 0x000fe400010e0625 */
[----:B------:R-:W-:-:S04]  /*afe0*/  IMAD.WIDE.U32 R28, R31, UR44, R4 ;  /* 0x0000002c1f1c7c25 */ /* 0x000fc8000f8e0004 */
[----:B------:R-:W-:-:S04]  /*aff0*/  IMAD R36, R36, UR44, RZ ;  /* 0x0000002c24247c24 */ /* 0x000fc8000f8e02ff */
[----:B------:R-:W-:Y:S01]  /*b000*/  IMAD R31, R31, UR45, R36 ;  /* 0x0000002d1f1f7c24 */ /* 0x000fe2000f8e0224 */
[----:B------:R-:W-:-:S03]  /*b010*/  LEA R36, P2, R28, UR60, 0x1 ;  /* 0x0000003c1c247c11 */ /* 0x000fc6000f8408ff */
[----:B------:R-:W-:-:S05]  /*b020*/  IMAD.IADD R29, R29, 0x1, R31 ;  /* 0x000000011d1d7824 */ /* 0x000fca00078e021f */
[----:B------:R-:W-:Y:S02]  /*b030*/  LEA.HI.X R37, R28, UR61, R29, 0x1, P2 ;  /* 0x0000003d1c257c11 */ /* 0x000fe400090f0c1d */
[----:B------:R-:W-:Y:S01]  /*b040*/  ISETP.GE.AND P2, PT, R166, UR4, PT ;  /* 0x00000004a6007c0c */ /* 0x000fe2000bf46270 */
[----:B------:R-:W0:-:S12]  /*b050*/  @!P4 LDS.128 R28, [R0+0x2000] ;  /* 0x00200000001cc984 */ /* 0x000e180000000c00 */
[----:B------:R-:W1:Y:S04]  /*b060*/  @!P2 LDS.128 R32, [R0+0x5000] ;  /* 0x005000000020a984 */ /* 0x000e680000000c00 */
        /* <DEDUP_REMOVED lines=8> */
.L_x_1562:
[----:B------:R-:W-:Y:S05]  /*b0f0*/  BSYNC B0 ;  /* 0x0000000000007941 */ /* 0x000fea0003800000 */
.L_x_1561:
[----:B------:R-:W-:Y:S01]  /*b100*/  @!PT LDS RZ, [RZ] ;  /* 0x00000000fffff984 */ /* 0x000fe20000000800 */
[----:B------:R-:W-:Y:S01]  /*b110*/  @!PT LDS RZ, [RZ] ;  /* 0x00000000fffff984 */ /* 0x000fe20000000800 */
[----:B------:R-:W-:Y:S01]  /*b120*/  @!PT LDS RZ, [RZ] ;  /* 0x00000000fffff984 */ /* 0x000fe20000000800 */
[----:B------:R-:W-:Y:S01]  /*b130*/  @!PT LDS RZ, [RZ] ;  /* 0x00000000fffff984 */ /* 0x000fe20000000800 */
[----:B------:R1:W-:Y:S06]  /*b140*/  MEMBAR.ALL.CTA ;  /* 0x0000000000007992 */ /* 0x0003ec0000008000 */
[----:B-1----:R-:W1:Y:S01]  /*b150*/  FENCE.VIEW.ASYNC.S ;  /* 0x00000000000073c6 */ /* 0x002e620000000000 */
[----:B------:R-:W-:Y:S01]  /*b160*/  @!P3 VIADD R3, R3, 0x2a8c0 ;  /* 0x0002a8c00303b836 */ /* 0x000fe20000000000 */
[----:B-1----:R1:W-:Y:S01]  /*b170*/  BAR.SYNC.DEFER_BLOCKING R222, 0x80 ;  /* 0x000200de0000751d */ /* 0x0023e20000010000 */
[----:B------:R-:W-:Y:S01]  /*b180*/  LOP3.LUT P4, RZ, R17, 0x2, RZ, 0xc0, !PT ;  /* 0x0000000211ff7812 */ /* 0x000fe2000788c0ff */
[----:B------:R-:W-:-:S02]  /*b190*/  VIADD R16, R16, 0x1 ;  /* 0x0000000110107836 */ /* 0x000fc40000000000 */
[----:B------:R-:W-:Y:S02]  /*b1a0*/  @!P3 PRMT R3, RZ, 0x654, R3 ;  /* 0x00000654ff03b816 */ /* 0x000fe40000000003 */
[----:B------:R-:W-:Y:S02]  /*b1b0*/  PLOP3.LUT P2, PT, PT, PT, PT, 0x8, 0x0 ;  /* 0x000000000000781c */ /* 0x000fe40003f4e170 */
[----:B------:R1:W-:Y:S01]  /*b1c0*/  @!P3 SYNCS.ARRIVE.TRANS64.RED.A1T0 RZ, [R3+URZ], RZ ;  /* 0x000000ff03ffb9a7 */ /* 0x0003e2000810043f */
[----:B------:R-:W-:-:S04]  /*b1d0*/  ISETP.NE.AND P3, PT, R16, 0x2, PT ;  /* 0x000000021000780c */ /* 0x000fc80003f65270 */
[----:B------:R-:W-:Y:S02]  /*b1e0*/  SEL R0, RZ, 0x1, P3 ;  /* 0x00000001ff007807 */ /* 0x000fe40001800000 */
[----:B------:R-:W-:Y:S02]  /*b1f0*/  SEL R16, R16, RZ, P3 ;  /* 0x000000ff10107207 */ /* 0x000fe40001800000 */
[----:B------:R-:W-:Y:S01]  /*b200*/  LOP3.LUT R167, R167, R0, RZ, 0x3c, !PT ;  /* 0x00000000a7a77212 */ /* 0x000fe200078e3cff */
[----:B------:R-:W-:Y:S06]  /*b210*/  @P4 BRA `(.L_x_1563) ;  /* 0xffffff7c00744947 */ /* 0x000fec000383ffff */
.L_x_1459:
[----:B------:R-:W3:Y:S01]  /*b220*/  LDC R0, c[0x0][0x448] ;  /* 0x00011200ff007b82 */ /* 0x000ee20000000800 */
[----:B------:R-:W-:Y:S01]  /*b230*/  IADD3 R7, R164, 0x1, -R163 ;  /* 0x00000001a4077810 */ /* 0x000fe20007ffe8a3 */
[----:B------:R-:W-:Y:S06]  /*b240*/  BSSY B0, `(.L_x_1564) ;  /* 0x000000d000007945 */ /* 0x000fec0003800000 */
[----:B------:R-:W4:Y:S01]  /*b250*/  LDC.64 R4, c[0x0][0x9e0] ;  /* 0x00027800ff047b82 */ /* 0x000f220000000a00 */
[----:B---3--:R-:W-:Y:S01]  /*b260*/  ISETP.NE.AND P1, PT, R0, 0x1, PT ;  /* 0x000000010000780c */ /* 0x008fe20003f25270 */
[----:B------:R-:W-:Y:S01]  /*b270*/  VIADD R0, R178, 0x7f ;  /* 0x0000007fb2007836 */ /* 0x000fe20000000000 */
[----:B----4-:R-:W-:-:S11]  /*b280*/  ISETP.GE.AND P3, PT, R5, 0x1, PT ;  /* 0x000000010500780c */ /* 0x010fd60003f66270 */
[----:B-1----:R-:W1:Y:S08]  /*b290*/  @P1 LDC R3, c[0x0][0x44c] ;  /* 0x00011300ff031b82 */ /* 0x002e700000000800 */
[----:B------:R-:W3:Y:S01]  /*b2a0*/  @P1 LDC R6, c[0x0][0x450] ;  /* 0x00011400ff061b82 */ /* 0x000ee20000000800 */
[----:B-1----:R-:W-:-:S05]  /*b2b0*/  @P1 IMAD.HI.U32 R3, R0, R3, RZ ;  /* 0x0000000300031227 */ /* 0x002fca00078e00ff */
[----:B---3--:R-:W-:-:S05]  /*b2c0*/  @P1 SHF.R.U32.HI R0, RZ, R6, R3 ;  /* 0x00000006ff001219 */ /* 0x008fca0000011603 */
[----:B------:R-:W-:Y:S01]  /*b2d0*/  IMAD.IADD R3, R7, 0x1, R0 ;  /* 0x0000000107037824 */ /* 0x000fe200078e0200 */
[----:B------:R-:W-:Y:S06]  /*b2e0*/  @P2 BRA `(.L_x_1565) ;  /* 0x0000000000082947 */ /* 0x000fec0003800000 */
[----:B------:R-:W1:Y:S02]  /*b2f0*/  FENCE.VIEW.ASYNC.G ;  /* 0x00000000000073c6 */ /* 0x000e640000000100 */
[----:B-1----:R-:W-:Y:S06]  /*b300*/  BAR.ARV 0xc, 0x180 ;  /* 0x0306000000007b1d */ /* 0x002fec0000002000 */
.L_x_1565:
[----:B------:R-:W-:Y:S05]  /*b310*/  BSYNC B0 ;  /* 0x0000000000007941 */ /* 0x000fea0003800000 */
.L_x_1564:
[----:B------:R-:W-:Y:S01]  /*b320*/  IMAD.IADD R4, R3, 0x1, R4 ;  /* 0x0000000103047824 */ /* 0x000fe200078e0204 */
[----:B------:R-:W-:Y:S06]  /*b330*/  @!P3 BRA `(.L_x_1566) ;  /* 0x000000000048b947 */ /* 0x000fec0003800000 */
[C---:B------:R-:W-:Y:S01]  /*b340*/  ISETP.GT.AND P0, PT, R3.reuse, RZ, PT ;  /* 0x000000ff0300720c */ /* 0x040fe20003f04270 */
[----:B------:R-:W-:Y:S01]  /*b350*/  BSSY B0, `(.L_x_1567) ;  /* 0x000000e000007945 */ /* 0x000fe20003800000 */
[----:B------:R-:W-:-:S11]  /*b360*/  VIADD R0, R3, 0xffffffff ;  /* 0xffffffff03007836 */ /* 0x000fd60000000000 */
[----:B------:R-:W-:Y:S05]  /*b370*/  @P0 BRA `(.L_x_1568) ;  /* 0x00000000001c0947 */ /* 0x000fea0003800000 */
[----:B------:R-:W-:Y:S01]  /*b380*/  ISETP.NE.AND P0, PT, R5, 0x1, PT ;  /* 0x000000010500780c */ /* 0x000fe20003f05270 */
[----:B------:R-:W-:-:S12]  /*b390*/  IMAD.MOV R3, RZ, RZ, -R3 ;  /* 0x000000ffff037224 */ /* 0x000fd800078e0a03 */
[----:B------:R-:W1:Y:S02]  /*b3a0*/  @P0 LDC.64 R6, c[0x0][0x9e8] ;  /* 0x00027a00ff060b82 */ /* 0x000e640000000a00 */
[----:B-1----:R-:W-:-:S05]  /*b3b0*/  @P0 IMAD.HI.U32 R0, R3, R6, RZ ;  /* 0x0000000603000227 */ /* 0x002fca00078e00ff */
[----:B------:R-:W-:-:S04]  /*b3c0*/  @P0 SHF.R.U32.HI R3, RZ, R7, R0 ;  /* 0x00000007ff030219 */ /* 0x000fc80000011600 */
[----:B------:R-:W-:Y:S01]  /*b3d0*/  LOP3.LUT R0, RZ, R3, RZ, 0x33, !PT ;  /* 0x00000003ff007212 */ /* 0x000fe200078e33ff */
[----:B------:R-:W-:Y:S06]  /*b3e0*/  BRA `(.L_x_1569) ;  /* 0x0000000000107947 */ /* 0x000fec0003800000 */
.L_x_1568:
[----:B------:R-:W-:-:S13]  /*b3f0*/  ISETP.NE.AND P0, PT, R5, 0x1, PT ;  /* 0x000000010500780c */ /* 0x000fda0003f05270 */
[----:B------:R-:W1:Y:S02]  /*b400*/  @P0 LDC.64 R6, c[0x0][0x9e8] ;  /* 0x00027a00ff060b82 */ /* 0x000e640000000a00 */
[----:B-1----:R-:W-:-:S05]  /*b410*/  @P0 IMAD.HI.U32 R6, R0, R6, RZ ;  /* 0x0000000600060227 */ /* 0x002fca00078e00ff */
[----:B------:R-:W-:-:S07]  /*b420*/  @P0 SHF.R.U32.HI R0, RZ, R7, R6 ;  /* 0x00000007ff000219 */ /* 0x000fce0000011606 */
.L_x_1569:
[----:B------:R-:W-:Y:S05]  /*b430*/  BSYNC B0 ;  /* 0x0000000000007941 */ /* 0x000fea0003800000 */
.L_x_1567:
[----:B------:R-:W-:-:S05]  /*b440*/  IMAD R3, R0, R5, R5 ;  /* 0x0000000500037224 */ /* 0x000fca00078e0205 */
[----:B------:R-:W-:-:S07]  /*b450*/  VIMNMX R4, R4, R3, PT ;  /* 0x0000000304047248 */ /* 0x000fce0003fe0100 */
.L_x_1566:
[----:B------:R-:W1:Y:S01]  /*b460*/  @P1 LDC R3, c[0x0][0x44c] ;  /* 0x00011300ff031b82 */ /* 0x000e620000000800 */
[----:B------:R-:W-:Y:S01]  /*b470*/  VIADD R4, R4, 0x5f ;  /* 0x0000005f04047836 */ /* 0x000fe20000000000 */
[----:B------:R-:W-:Y:S01]  /*b480*/  ULDC UR4, c[0x0][0x9dc] ;  /* 0x0002770000047ab9 */ /* 0x000fe20000000800 */
[----:B------:R-:W-:Y:S02]  /*b490*/  IMAD.MOV.U32 R7, RZ, RZ, R178 ;  /* 0x000000ffff077224 */ /* 0x000fe400078e00b2 */
[----:B------:R-:W-:-:S03]  /*b4a0*/  IMAD.HI R4, R4, 0x2aaaaaab, RZ ;  /* 0x2aaaaaab04047827 */ /* 0x000fc600078e02ff */
[----:B------:R-:W3:Y:S01]  /*b4b0*/  @P1 LDC R9, c[0x0][0x450] ;  /* 0x00011400ff091b82 */ /* 0x000ee20000000800 */
[----:B-1----:R-:W-:Y:S01]  /*b4c0*/  @P1 IMAD.HI.U32 R0, R178, R3, RZ ;  /* 0x00000003b2001227 */ /* 0x002fe200078e00ff */
[----:B------:R-:W-:-:S04]  /*b4d0*/  SHF.R.U32.HI R3, RZ, 0x1f, R4 ;  /* 0x0000001fff037819 */ /* 0x000fc80000011604 */
[----:B------:R-:W-:Y:S02]  /*b4e0*/  LEA.HI.SX32 R4, R4, R3, 0x1c ;  /* 0x0000000304047211 */ /* 0x000fe400078fe2ff */
[----:B---3--:R-:W-:Y:S02]  /*b4f0*/  @P1 SHF.R.U32.HI R7, RZ, R9, R0 ;  /* 0x00000009ff071219 */ /* 0x008fe40000011600 */
        /* <DEDUP_REMOVED lines=9> */
[----:B------:R-:W1:Y:S02]  /*b590*/  @P0 LDC.64 R8, c[0x0][0x9e8] ;  /* 0x00027a00ff080b82 */ /* 0x000e640000000a00 */
[----:B-1----:R-:W-:-:S05]  /*b5a0*/  @P0 IMAD.HI.U32 R0, R7, R8, RZ ;  /* 0x0000000807000227 */ /* 0x002fca00078e00ff */
[----:B------:R-:W-:-:S04]  /*b5b0*/  @P0 SHF.R.U32.HI R7, RZ, R9, R0 ;  /* 0x00000009ff070219 */ /* 0x000fc80000011600 */
[----:B------:R-:W-:Y:S01]  /*b5c0*/  LOP3.LUT R0, RZ, R7, RZ, 0x33, !PT ;  /* 0x00000007ff007212 */ /* 0x000fe200078e33ff */
[----:B------:R-:W-:Y:S06]  /*b5d0*/  BRA `(.L_x_1573) ;  /* 0x0000000000107947 */ /* 0x000fec0003800000 */
.L_x_1572:
[----:B------:R-:W-:-:S13]  /*b5e0*/  ISETP.NE.AND P0, PT, R5, 0x1, PT ;  /* 0x000000010500780c */ /* 0x000fda0003f05270 */
[----:B------:R-:W1:Y:S02]  /*b5f0*/  @P0 LDC.64 R6, c[0x0][0x9e8] ;  /* 0x00027a00ff060b82 */ /* 0x000e640000000a00 */
[----:B-1----:R-:W-:-:S05]  /*b600*/  @P0 IMAD.HI.U32 R4, R0, R6, RZ ;  /* 0x0000000600040227 */ /* 0x002fca00078e00ff */
[----:B------:R-:W-:-:S07]  /*b610*/  @P0 SHF.R.U32.HI R0, RZ, R7, R4 ;  /* 0x00000007ff000219 */ /* 0x000fce0000011604 */
.L_x_1573:
[----:B------:R-:W-:Y:S05]  /*b620*/  BSYNC B0 ;  /* 0x0000000000007941 */ /* 0x000fea0003800000 */
.L_x_1571:
[----:B------:R-:W-:-:S05]  /*b630*/  IMAD R0, R0, R5, RZ ;  /* 0x0000000500007224 */ /* 0x000fca00078e02ff */
[----:B------:R-:W-:-:S07]  /*b640*/  VIMNMX R3, R3, R0, !PT ;  /* 0x0000000003037248 */ /* 0x000fce0007fe0100 */
.L_x_1570:
[----:B------:R-:W-:Y:S01]  /*b650*/  IMAD.HI R3, R3, 0x2aaaaaab, RZ ;  /* 0x2aaaaaab03037827 */ /* 0x000fe200078e02ff */
[----:B------:R-:W-:Y:S04]  /*b660*/  BSSY B0, `(.L_x_1574) ;  /* 0x0000026000007945 */ /* 0x000fe80003800000 */
        /* <DEDUP_REMOVED lines=11> */
[----:B------:R-:W1:Y:S01]  /*b720*/  I2F.RP R3, R6 ;  /* 0x0000000600037306 */ /* 0x000e620000209400 */
[----:B------:R-:W-:Y:S02]  /*b730*/  IABS R10, R11 ;  /* 0x0000000b000a7213 */ /* 0x000fe40000000000 */
[----:B------:R-:W-:-:S05]  /*b740*/  IMAD.IADD R0, R0, 0x1, -R9 ;  /* 0x0000000100007824 */ /* 0x000fca00078e0a09 */
[----:B------:R-:W-:Y:S02]  /*b750*/  IABS R8, R0 ;  /* 0x0000000000087213 */ /* 0x000fe40000000000 */
[----:B------:R-:W-:-:S04]  /*b760*/  LOP3.LUT R0, R0, R11, RZ, 0x3c, !PT ;  /* 0x0000000b00007212 */ /* 0x000fc800078e3cff */
[----:B------:R-:W-:Y:S01]  /*b770*/  ISETP.GE.AND P2, PT, R0, RZ, PT ;  /* 0x000000ff0000720c */ /* 0x000fe20003f46270 */
[----:B-1----:R-:W1:Y:S02]  /*b780*/  MUFU.RCP R3, R3 ;  /* 0x0000000300037308 */ /* 0x002e640000001000 */
[----:B-1----:R-:W-:Y:S02]  /*b790*/  VIADD R4, R3, 0xffffffe ;  /* 0x0ffffffe03047836 */ /* 0x002fe40000000000 */
[----:B------:R-:W-:-:S04]  /*b7a0*/  IMAD.MOV R3, RZ, RZ, -R10 ;  /* 0x000000ffff037224 */ /* 0x000fc800078e0a0a */
[----:B------:R1:W3:Y:S02]  /*b7b0*/  F2I.FTZ.U32.TRUNC.NTZ R5, R4 ;  /* 0x0000000400057305 */ /* 0x0002e4000021f000 */
[----:B-1----:R-:W-:Y:S02]  /*b7c0*/  IMAD.MOV.U32 R4, RZ, RZ, RZ ;  /* 0x000000ffff047224 */ /* 0x002fe400078e00ff */
[----:B---3--:R-:W-:-:S04]  /*b7d0*/  IMAD.MOV R7, RZ, RZ, -R5 ;  /* 0x000000ffff077224 */ /* 0x008fc800078e0a05 */
        /* <DEDUP_REMOVED lines=14> */
.L_x_1575:
[----:B------:R-:W-:Y:S05]  /*b8c0*/  BSYNC B0 ;  /* 0x0000000000007941 */ /* 0x000fea0003800000 */
.L_x_1574:
[-C--:B------:R-:W-:Y:S01]  /*b8d0*/  IMAD R180, R190, R3.reuse, R9 ;  /* 0x00000003beb47224 */ /* 0x080fe200078e0209 */
        /* <DEDUP_REMOVED lines=28> */
[----:B0-----:R-:W-:Y:S02]  /*baa0*/  CS2R R38, SRZ ;  /* 0x0000000000267805 */ /* 0x001fe4000001ff00 */
[----:B--2---:R-:W-:-:S02]  /*bab0*/  CS2R R36, SRZ ;  /* 0x0000000000247805 */ /* 0x004fc4000001ff00 */
[----:B------:R-:W-:Y:S02]  /*bac0*/  CS2R R100, SRZ ;  /* 0x0000000000647805 */ /* 0x000fe4000001ff00 */
[----:B------:R-:W-:Y:S02]  /*bad0*/  CS2R R92, SRZ ;  /* 0x00000000005c7805 */ /* 0x000fe4000001ff00 */
[----:B------:R-:W-:Y:S02]  /*bae0*/  CS2R R98, SRZ ;  /* 0x0000000000627805 */ /* 0x000fe4000001ff00 */
[----:B------:R-:W-:Y:S02]  /*baf0*/  CS2R R90, SRZ ;  /* 0x00000000005a7805 */ /* 0x000fe4000001ff00 */
[----:B------:R-:W-:Y:S02]  /*bb00*/  CS2R R96, SRZ ;  /* 0x0000000000607805 */ /* 0x000fe4000001ff00 */
[----:B------:R-:W-:Y:S01]  /*bb10*/  CS2R R88, SRZ ;  /* 0x0000000000587805 */ /* 0x000fe2000001ff00 */
[----:B------:R-:W-:Y:S06]  /*bb20*/  @!P1 BRA `(.L_x_1576) ;  /* 0x0000013800609947 */ /* 0x000fec0003800000 */
[----:B------:R-:W2:Y:S04]  /*bb30*/  LDL R0, [R1+0x74] ;  /* 0x0000740001007983 */ /* 0x000ea80000100800 */
[----:B------:R-:W3:Y:S04]  /*bb40*/  LDL R4, [R1+0x70] ;  /* 0x0000700001047983 */ /* 0x000ee80000100800 */
[----:B--2---:R-:W0:Y:S01]  /*bb50*/  SHFL.IDX PT, R0, R0, RZ, 0x1f ;  /* 0x00001fff00007589 */ /* 0x004e2200000e0000 */
[----:B---3--:R-:W-:-:S13]  /*bb60*/  R2UR UR4, R4 ;  /* 0x00000000040472ca */ /* 0x008fda00000e0000 */
[----:B------:R-:W-:Y:S01]  /*bb70*/  ULOP3.LUT UP0, URZ, UR4, 0x1bf, URZ, 0xc0, !UPT ;  /* 0x000001bf043f7892 */ /* 0x000fe2000f80c03f */
[----:B0-----:R-:W-:-:S04]  /*bb80*/  LEA.HI R3, R0, R0, RZ, 0x1 ;  /* 0x0000000000037211 */ /* 0x001fc800078f08ff */
[----:B------:R-:W-:Y:S02]  /*bb90*/  LOP3.LUT R3, R3, 0x1e, RZ, 0xc0, !PT ;  /* 0x0000001e03037812 */ /* 0x000fe400078ec0ff */
[----:B------:R-:W-:-:S03]  /*bba0*/  PLOP3.LUT P0, PT, PT, PT, UP0, 0x80, 0x0 ;  /* 0x000000000000781c */ /* 0x000fc60003f0f008 */
[----:B------:R-:W-:-:S05]  /*bbb0*/  IMAD.IADD R3, R0, 0x1, -R3 ;  /* 0x0000000100037824 */ /* 0x000fca00078e0a03 */
[----:B------:R-:W-:-:S04]  /*bbc0*/  LEA R3, R3, UR4, 0xd ;  /* 0x0000000403037c11 */ /* 0x000fc8000f8e68ff */
[----:B------:R-:W-:-:S04]  /*bbd0*/  SHF.R.U32.HI R3, RZ, 0x4, R3 ;  /* 0x00000004ff037819 */ /* 0x000fc80000011603 */
[----:B------:R-:W-:Y:S01]  /*bbe0*/  LOP3.LUT R68, R3, 0x3fff, RZ, 0xc0, !PT ;  /* 0x00003fff03447812 */ /* 0x000fe200078ec0ff */
[----:B------:R-:W-:Y:S06]  /*bbf0*/  @!P0 BRA `(.L_x_1577) ;  /* 0x0000000000408947 */ /* 0x000fec0003800000 */
        /* <DEDUP_REMOVED lines=15> */
[----:B-1---5:R-:W-:Y:S05]  /*bcf0*/  CALL.ABS.NOINC R14 ;  /* 0x000000000e007343 */ /* 0x022fea0003c00000 */
.L_x_1577:
[----:B------:R-:W-:Y:S02]  /*bd00*/  ULDC UR4, c[0x0][0x3f4] ;  /* 0x0000fd0000047ab9 */ /* 0x000fe40000000800 */
[----:B------:R-:W-:-:S13]  /*bd10*/  ISETP.LT.AND P0, PT, RZ, UR4, PT ;  /* 0x00000004ff007c0c */ /* 0x000fda000bf01270 */
[----:B------:R-:W-:Y:S05]  /*bd20*/  @P0 BRA `(.L_x_1578) ;  /* 0x00000000003c0947 */ /* 0x000fea0003800000 */
[----:B------:R-:W-:-:S04]  /*bd30*/  LEA.HI R0, R188, R188, RZ, 0x1 ;  /* 0x000000bcbc007211 */ /* 0x000fc800078f08ff */
[----:B------:R-:W-:-:S05]  /*bd40*/  LOP3.LUT R3, R0, 0xfffffffe, RZ, 0xc0, !PT ;  /* 0xfffffffe00037812 */ /* 0x000fca00078ec0ff */
[----:B------:R-:W-:-:S05]  /*bd50*/  IMAD.IADD R3, R188, 0x1, -R3 ;  /* 0x00000001bc037824 */ /* 0x000fca00078e0a03 */
[----:B------:R-:W-:-:S04]  /*bd60*/  SHF.L.U32 R3, R3, 0x1f, RZ ;  /* 0x0000001f03037819 */ /* 0x000fc800000006ff */
[----:B------:R0:W1:Y:S03]  /*bd70*/  SYNCS.PHASECHK.TRANS64.TRYWAIT P0, [R2+URZ+0x2a800], R3 ;  /* 0x02a80003020075a7 */ /* 0x000066000800017f */
[----:B-1----:R-:W-:Y:S05]  /*bd80*/  @!P0 NANOSLEEP.SYNCS 0x989680 ;  /* 0x009896800000895d */ /* 0x002fea0003900000 */
[----:B------:R-:W1:Y:S01]  /*bd90*/  @!P0 SYNCS.PHASECHK.TRANS64 P0, [R2+URZ+0x2a800], R3 ;  /* 0x02a80003020085a7 */ /* 0x000e62000800007f */
[----:B------:R-:W-:Y:S04]  /*bda0*/  BSSY B0, `(.L_x_1579) ;  /* 0x0000006000007945 */ /* 0x000fe80003800000 */
[----:B-1----:R-:W-:Y:S05]  /*bdb0*/  @P0 BRA `(.L_x_1580) ;  /* 0x0000000000100947 */ /* 0x002fea0003800000 */
.L_x_1581:
[----:B-1----:R1:W2:Y:S02]  /*bdc0*/  SYNCS.PHASECHK.TRANS64.TRYWAIT P0, [R2+URZ+0x2a800], R3 ;  /* 0x02a80003020075a7 */ /* 0x0022a4000800017f */
[----:B--2---:R-:W-:Y:S05]  /*bdd0*/  @!P0 NANOSLEEP.SYNCS 0x989680 ;  /* 0x009896800000895d */ /* 0x004fea0003900000 */
[----:B------:R-:W2:Y:S02]  /*bde0*/  @!P0 SYNCS.PHASECHK.TRANS64 P0, [R2+URZ+0x2a800], R3 ;  /* 0x02a80003020085a7 */ /* 0x000ea4000800007f */
[----:B--2---:R-:W-:Y:S05]  /*bdf0*/  @!P0 BRA `(.L_x_1581) ;  /* 0xfffffffc00f08947 */ /* 0x004fea000383ffff */
.L_x_1580:
[----:B------:R-:W-:Y:S05]  /*be00*/  BSYNC B0 ;  /* 0x0000000000007941 */ /* 0x000fea0003800000 */
.L_x_1579:
[----:B------:R-:W-:Y:S05]  /*be10*/  BRA `(.L_x_1582) ;  /* 0x0000007400147947 */ /* 0x000fea0003800000 */
.L_x_1578:
[----:B------:R-:W2:Y:S01]  /*be20*/  LDL R0, [R1+0x70] ;  /* 0x0000700001007983 */ /* 0x000ea20000100800 */
[----:B------:R-:W-:Y:S01]  /*be30*/  ULDC.64 UR6, c[0x0][0x408] ;  /* 0x0001020000067ab9 */ /* 0x000fe20000000a00 */
[----:B--2---:R-:W-:Y:S02]  /*be40*/  R2UR UR4, R0 ;  /* 0x00000000000472ca */ /* 0x004fe400000e0000 */
[----:B-----5:R-:W-:-:S05]  /*be50*/  SHF.R.S32.HI R0, RZ, 0x1f, R144 ;  /* 0x0000001fff007819 */ /* 0x020fca0000011490 */
[----:B------:R-:W-:-:S04]  /*be60*/  IMAD R5, R0, UR6, RZ ;  /* 0x0000000600057c24 */ /* 0x000fc8000f8e02ff */
[----:B------:R-:W-:Y:S02]  /*be70*/  IMAD R5, R144, UR7, R5 ;  /* 0x0000000790057c24 */ /* 0x000fe4000f8e0205 */
[----:B------:R-:W-:-:S03]  /*be80*/  ULOP3.LUT UP0, URZ, UR4, 0x3ff, URZ, 0xc0, !UPT ;  /* 0x000003ff043f7892 */ /* 0x000fc6000f80c03f */
[----:B------:R-:W-:Y:S02]  /*be90*/  ULDC.64 UR4, c[0x0][0x3f8] ;  /* 0x0000fe0000047ab9 */ /* 0x000fe40000000a00 */
[----:B------:R-:W-:Y:S01]  /*bea0*/  IMAD R3, R0, UR4, RZ ;  /* 0x0000000400037c24 */ /* 0x000fe2000f8e02ff */
[----:B------:R-:W-:Y:S01]  /*beb0*/  PLOP3.LUT P0, PT, PT, PT, UP0, 0x80, 0x0 ;  /* 0x000000000000781c */ /* 0x000fe20003f0f008 */
[----:B------:R-:W-:-:S04]  /*bec0*/  IMAD.WIDE.U32 R24, R144, UR4, RZ ;  /* 0x0000000490187c25 */ /* 0x000fc8000f8e00ff */
[C---:B------:R-:W-:Y:S02]  /*bed0*/  IMAD R3, R144.reuse, UR5, R3 ;  /* 0x0000000590037c24 */ /* 0x040fe4000f8e0203 */
[----:B------:R-:W-:-:S04]  /*bee0*/  IMAD.WIDE.U32 R144, R144, UR6, RZ ;  /* 0x0000000690907c25 */ /* 0x000fc8000f8e00ff */
[----:B------:R-:W-:Y:S02]  /*bef0*/  IMAD.IADD R27, R3, 0x1, R25 ;  /* 0x00000001031b7824 */ /* 0x000fe400078e0219 */
[----:B------:R-:W-:Y:S01]  /*bf00*/  IMAD.IADD R29, R5, 0x1, R145 ;  /* 0x00000001051d7824 */ /* 0x000fe200078e0291 */
        /* <DEDUP_REMOVED lines=17> */
.L_x_1583:
[----:B------:R-:W-:Y:S01]  /*c020*/  ULDC.U8 UR4, c[0x0][0x410] ;  /* 0x0001040000047ab9 */ /* 0x000fe20000000000 */
[----:B------:R-:W-:Y:S01]  /*c030*/  BSSY B0, `(.L_x_1584) ;  /* 0x000071b000007945 */ /* 0x000fe20003800000 */
[----:B------:R-:W-:Y:S01]  /*c040*/  ISETP.NE.AND P0, PT, RZ, UR4, PT ;  /* 0x00000004ff007c0c */ /* 0x000fe2000bf05270 */
[----:B------:R-:W-:-:S12]  /*c050*/  IMAD.IADD R64, R162, 0x1, R178 ;  /* 0x00000001a2407824 */ /* 0x000fd800078e02b2 */
[----:B------:R-:W-:Y:S05]  /*c060*/  @!P0 BRA `(.L_x_1585) ;  /* 0x00000038006c8947 */ /* 0x000fea0003800000 */
[----:B------:R-:W0:Y:S01]  /*c070*/  LDC R20, c[0x0][0x448] ;  /* 0x00011200ff147b82 */ /* 0x000e220000000800 */
[----:B------:R-:W-:Y:S01]  /*c080*/  IMAD R3, R191, 0x40, R64 ;  /* 0x00000040bf037824 */ /* 0x000fe200078e0240 */
[----:B------:R-:W-:Y:S01]  /*c090*/  ULDC.64 UR4, c[0x0][0x3f8] ;  /* 0x0000fe0000047ab9 */ /* 0x000fe20000000a00 */
[----:B------:R-:W-:Y:S01]  /*c0a0*/  ULDC.64 UR6, c[0x0][0x408] ;  /* 0x0001020000067ab9 */ /* 0x000fe20000000a00 */
[----:B------:R-:W-:Y:S02]  /*c0b0*/  IMAD.MOV.U32 R4, RZ, RZ, R24 ;  /* 0x000000ffff047224 */ /* 0x000fe400078e0018 */
[----:B------:R-:W-:Y:S02]  /*c0c0*/  IMAD.MOV.U32 R6, RZ, RZ, R144 ;  /* 0x000000ffff067224 */ /* 0x000fe400078e0090 */
[----:B------:R-:W-:Y:S01]  /*c0d0*/  IMAD.MOV.U32 R7, RZ, RZ, R29 ;  /* 0x000000ffff077224 */ /* 0x000fe200078e001d */
[----:B0-----:R-:W-:-:S13]  /*c0e0*/  ISETP.NE.AND P0, PT, R20, 0x1, PT ;  /* 0x000000011400780c */ /* 0x001fda0003f05270 */
[----:B------:R-:W0:Y:S08]  /*c0f0*/  @P0 LDC R0, c[0x0][0x44c] ;  /* 0x00011300ff000b82 */ /* 0x000e300000000800 */
[----:B------:R-:W1:Y:S01]  /*c100*/  @P0 LDC R5, c[0x0][0x450] ;  /* 0x00011400ff050b82 */ /* 0x000e620000000800 */
[----:B0-----:R-:W-:-:S05]  /*c110*/  @P0 IMAD.HI.U32 R0, R3, R0, RZ ;  /* 0x0000000003000227 */ /* 0x001fca00078e00ff */
[----:B-1----:R-:W-:Y:S01]  /*c120*/  @P0 SHF.R.U32.HI R3, RZ, R5, R0 ;  /* 0x00000005ff030219 */ /* 0x002fe20000011600 */
[----:B------:R-:W-:-:S03]  /*c130*/  IMAD.MOV.U32 R5, RZ, RZ, R27 ;  /* 0x000000ffff057224 */ /* 0x000fc600078e001b */
[----:B------:R-:W-:Y:S01]  /*c140*/  SHF.R.S32.HI R0, RZ, 0x1f, R3 ;  /* 0x0000001fff007819 */ /* 0x000fe20000011403 */
[----:B------:R-:W-:-:S04]  /*c150*/  IMAD.WIDE.U32 R4, R3, UR4, R4 ;  /* 0x0000000403047c25 */ /* 0x000fc8000f8e0004 */
[C---:B------:R-:W-:Y:S02]  /*c160*/  IMAD R8, R0.reuse, UR4, RZ ;  /* 0x0000000400087c24 */ /* 0x040fe4000f8e02ff */
[----:B------:R-:W-:Y:S02]  /*c170*/  IMAD R0, R0, UR6, RZ ;  /* 0x0000000600007c24 */ /* 0x000fe4000f8e02ff */
[C---:B------:R-:W-:Y:S01]  /*c180*/  IMAD R9, R3.reuse, UR5, R8 ;  /* 0x0000000503097c24 */ /* 0x040fe2000f8e0208 */
[----:B------:R-:W-:Y:S01]  /*c190*/  ULDC.64 UR4, c[0x0][0x3e8] ;  /* 0x0000fa0000047ab9 */ /* 0x000fe20000000a00 */
[C---:B------:R-:W-:Y:S01]  /*c1a0*/  IMAD.WIDE.U32 R6, R3.reuse, UR6, R6 ;  /* 0x0000000603067c25 */ /* 0x040fe2000f8e0006 */
[----:B------:R-:W-:Y:S01]  /*c1b0*/  LEA R10, P0, R4, UR4, 0x1 ;  /* 0x00000004040a7c11 */ /* 0x000fe2000f8008ff */
[----:B------:R-:W-:Y:S02]  /*c1c0*/  UMOV UR4, 0xffffffff ;  /* 0xffffffff00047882 */ /* 0x000fe40000000000 */
[----:B------:R-:W-:Y:S01]  /*c1d0*/  IMAD R63, R3, UR7, R0 ;  /* 0x00000007033f7c24 */ /* 0x000fe2000f8e0200 */
[----:B------:R-:W-:Y:S01]  /*c1e0*/  ULDC.64 UR6, c[0x0][0x400] ;  /* 0x0001000000067ab9 */ /* 0x000fe20000000a00 */
[----:B------:R-:W-:Y:S01]  /*c1f0*/  IMAD.IADD R5, R5, 0x1, R9 ;  /* 0x0000000105057824 */ /* 0x000fe200078e0209 */
[----:B------:R-:W-:Y:S01]  /*c200*/  LEA R3, P1, R6, UR6, 0x1 ;  /* 0x0000000606037c11 */ /* 0x000fe2000f8208ff */
[----:B------:R-:W-:-:S03]  /*c210*/  IMAD.IADD R63, R7, 0x1, R63 ;  /* 0x00000001073f7824 */ /* 0x000fc600078e023f */
[----:B------:R-:W-:Y:S02]  /*c220*/  LEA.HI.X R0, R4, UR5, R5, 0x1, P0 ;  /* 0x0000000504007c11 */ /* 0x000fe400080f0c05 */
[----:B------:R-:W-:Y:S01]  /*c230*/  LEA.HI.X R63, R6, UR7, R63, 0x1, P1 ;  /* 0x00000007063f7c11 */ /* 0x000fe200088f0c3f */
[----:B------:R-:W-:Y:S06]  /*c240*/  BRA.DIV UR4, `(.L_x_1586) ;  /* 0x000001f204787947 */ /* 0x000fec000b800000 */
[----:B------:R0:W1:Y:S04]  /*c250*/  SHFL.IDX PT, R7, R0, RZ, 0x1c1f ;  /* 0x001c1fff00077589 */ /* 0x00006800000e0000 */
[----:B------:R0:W2:Y:S04]  /*c260*/  SHFL.IDX PT, R6, R10, RZ, 0x1c1f ;  /* 0x001c1fff0a067589 */ /* 0x0000a800000e0000 */
[----:B------:R0:W3:Y:S04]  /*c270*/  SHFL.IDX PT, R9, R63, RZ, 0x1c1f ;  /* 0x001c1fff3f097589 */ /* 0x0000e800000e0000 */
[----:B------:R0:W4:Y:S02]  /*c280*/  SHFL.IDX PT, R8, R3, RZ, 0x1c1f ;  /* 0x001c1fff03087589 */ /* 0x00012400000e0000 */
.L_x_1929:
[----:B------:R-:W-:Y:S01]  /*c290*/  IMAD R67, R163, R20, RZ ;  /* 0x00000014a3437224 */ /* 0x000fe200078e02ff */
[----:B------:R-:W-:Y:S01]  /*c2a0*/  BSSY B1, `(.L_x_1587) ;  /* 0x0000050000017945 */ /* 0x000fe20003800000 */
[----:B------:R-:W-:Y:S02]  /*c2b0*/  CS2R R58, SRZ ;  /* 0x00000000003a7805 */ /* 0x000fe4000001ff00 */
[----:B------:R-:W-:Y:S02]  /*c2c0*/  CS2R R54, SRZ ;  /* 0x0000000000367805 */ /* 0x000fe4000001ff00 */
[----:B------:R-:W-:Y:S02]  /*c2d0*/  CS2R R50, SRZ ;  /* 0x0000000000327805 */ /* 0x000fe4000001ff00 */
[----:B------:R-:W-:Y:S02]  /*c2e0*/  ISETP.GE.AND P0, PT, R64, R67, PT ;  /* 0x000000434000720c */ /* 0x000fe40003f06270 */
        /* <DEDUP_REMOVED lines=10> */
[----:B------:R-:W-:Y:S01]  /*c390*/  ULDC UR4, c[0x0][0x3f4] ;  /* 0x0000fd0000047ab9 */ /* 0x000fe20000000800 */
[----:B------:R-:W-:Y:S02]  /*c3a0*/  CS2R R60, SRZ ;  /* 0x00000000003c7805 */ /* 0x000fe4000001ff00 */
[----:B------:R-:W-:Y:S02]  /*c3b0*/  ISETP.GE.AND P3, PT, R171, UR4, PT ;  /* 0x00000004ab007c0c */ /* 0x000fe4000bf66270 */
[----:B------:R-:W-:Y:S02]  /*c3c0*/  CS2R R58, SRZ ;  /* 0x00000000003a7805 */ /* 0x000fe4000001ff00 */
[----:B------:R-:W-:Y:S02]  /*c3d0*/  ISETP.GE.AND P2, PT, R169, UR4, PT ;  /* 0x00000004a9007c0c */ /* 0x000fe4000bf46270 */
[----:B------:R-:W-:Y:S02]  /*c3e0*/  ISETP.GE.AND P1, PT, R170, UR4, PT ;  /* 0x00000004aa007c0c */ /* 0x000fe4000bf26270 */
[----:B------:R-:W-:-:S02]  /*c3f0*/  ISETP.GE.AND P0, PT, R168, UR4, PT ;  /* 0x00000004a8007c0c */ /* 0x000fc4000bf06270 */
[----:B------:R-:W-:-:S03]  /*c400*/  ISETP.GE.AND P4, PT, R160, UR4, PT ;  /* 0x00000004a0007c0c */ /* 0x000fc6000bf86270 */
[C---:B------:R-:W-:Y:S01]  /*c410*/  @!P3 IMAD.SHL.U32 R29, R171.reuse, 0x2, RZ ;  /* 0x00000002ab1db824 */ /* 0x040fe200078e00ff */
[----:B------:R-:W-:-:S03]  /*c420*/  @!P3 SHF.L.U64.HI R4, R171, 0x1, R228 ;  /* 0x00000001ab04b819 */ /* 0x000fc600000102e4 */
[C---:B------:R-:W-:Y:S01]  /*c430*/  @!P2 IMAD.SHL.U32 R25, R169.reuse, 0x2, RZ ;  /* 0x00000002a919a824 */ /* 0x040fe200078e00ff */
[----:B------:R-:W-:Y:S01]  /*c440*/  @!P2 SHF.L.U64.HI R12, R169, 0x1, R227 ;  /* 0x00000001a90ca819 */ /* 0x000fe200000102e3 */
[----:B------:R-:W-:Y:S01]  /*c450*/  @!P1 IMAD.SHL.U32 R15, R170, 0x2, RZ ;  /* 0x00000002aa0f9824 */ /* 0x000fe200078e00ff */
[-C--:B--2---:R-:W-:Y:S01]  /*c460*/  @!P3 IADD3 R30, P6, R6, R29.reuse, RZ ;  /* 0x0000001d061eb210 */ /* 0x084fe20007fde0ff */
[----:B------:R-:W-:Y:S01]  /*c470*/  @!P0 IMAD.SHL.U32 R11, R168, 0x2, RZ ;  /* 0x00000002a80b8824 */ /* 0x000fe200078e00ff */
[----:B----4-:R-:W-:Y:S01]  /*c480*/  @!P3 IADD3 R28, P5, R8, R29, RZ ;  /* 0x0000001d081cb210 */ /* 0x010fe20007fbe0ff */
[----:B---3--:R-:W-:Y:S01]  /*c490*/  @!P4 IMAD.MOV.U32 R5, RZ, RZ, R9 ;  /* 0x000000ffff05c224 */ /* 0x008fe200078e0009 */
[----:B------:R-:W-:Y:S01]  /*c4a0*/  @!P0 SHF.L.U64.HI R38, R168, 0x1, R225 ;  /* 0x00000001a8268819 */ /* 0x000fe200000102e1 */
[--C-:B-1----:R-:W-:Y:S01]  /*c4b0*/  @!P3 IMAD.X R31, R7, 0x1, R4.reuse, P6 ;  /* 0x00000001071fb824 */ /* 0x102fe200030e0604 */
[-C--:B------:R-:W-:Y:S01]  /*c4c0*/  @!P2 IADD3 R26, P6, R6, R25.reuse, RZ ;  /* 0x00000019061aa210 */ /* 0x080fe20007fde0ff */
[----:B------:R-:W-:Y:S01]  /*c4d0*/  @!P3 IMAD.X R29, R9, 0x1, R4, P5 ;  /* 0x00000001091db824 */ /* 0x000fe200028e0604 */
[----:B------:R-:W-:Y:S01]  /*c4e0*/  @!P2 IADD3 R24, P5, R8, R25, RZ ;  /* 0x000000190818a210 */ /* 0x000fe20007fbe0ff */
[----:B------:R-:W-:Y:S01]  /*c4f0*/  @!P4 IMAD.WIDE R34, R160, 0x2, R6 ;  /* 0x00000002a022c825 */ /* 0x000fe200078e0206 */
[----:B------:R-:W-:-:S03]  /*c500*/  @!P1 SHF.L.U64.HI R4, R170, 0x1, R226 ;  /* 0x00000001aa049819 */ /* 0x000fc600000102e2 */
[--C-:B------:R-:W-:Y:S01]  /*c510*/  @!P2 IMAD.X R27, R7, 0x1, R12.reuse, P6 ;  /* 0x00000001071ba824 */ /* 0x100fe200030e060c */
[-C--:B------:R-:W-:Y:S01]  /*c520*/  @!P1 IADD3 R20, P6, R6, R15.reuse, RZ ;  /* 0x0000000f06149210 */ /* 0x080fe20007fde0ff */
[----:B------:R-:W-:Y:S01]  /*c530*/  @!P2 IMAD.X R25, R9, 0x1, R12, P5 ;  /* 0x000000010919a824 */ /* 0x000fe200028e060c */
[----:B------:R-:W-:Y:S01]  /*c540*/  ISETP.GE.AND P5, PT, R172, UR4, PT ;  /* 0x00000004ac007c0c */ /* 0x000fe2000bfa6270 */
[----:B------:R1:W5:Y:S02]  /*c550*/  @!P4 LD.E.64 R60, desc[UR46][R34.64] ;  /* 0x0000002e223cc980 */ /* 0x000364000c101b00 */
[----:B------:R-:W-:Y:S01]  /*c560*/  @!P1 IMAD.X R21, R7, 0x1, R4, P6 ;  /* 0x0000000107159824 */ /* 0x000fe200030e0604 */
[----:B------:R-:W-:-:S05]  /*c570*/  @!P1 IADD3 R14, P6, R8, R15, RZ ;  /* 0x0000000f080e9210 */ /* 0x000fca0007fde0ff */
[----:B------:R-:W-:Y:S01]  /*c580*/  @!P1 IMAD.X R15, R9, 0x1, R4, P6 ;  /* 0x00000001090f9824 */ /* 0x000fe200030e0604 */
[----:B------:R-:W-:Y:S01]  /*c590*/  @!P0 IADD3 R12, P6, R6, R11, RZ ;  /* 0x0000000b060c8210 */ /* 0x000fe20007fde0ff */
[----:B------:R-:W-:-:S04]  /*c5a0*/  @!P4 IMAD.MOV.U32 R4, RZ, RZ, R8 ;  /* 0x000000ffff04c224 */ /* 0x000fc800078e0008 */
[----:B------:R-:W-:-:S04]  /*c5b0*/  @!P4 IMAD.WIDE R32, R160, 0x2, R4 ;  /* 0x00000002a020c825 */ /* 0x000fc800078e0204 */
[----:B------:R-:W-:Y:S01]  /*c5c0*/  @!P0 IMAD.X R13, R7, 0x1, R38, P6 ;  /* 0x00000001070d8824 */ /* 0x000fe200030e0626 */
[----:B------:R-:W-:Y:S01]  /*c5d0*/  @!P0 IADD3 R4, P6, R8, R11, RZ ;  /* 0x0000000b08048210 */ /* 0x000fe20007fde0ff */
[C---:B------:R-:W-:Y:S01]  /*c5e0*/  @!P5 IMAD.SHL.U32 R11, R172.reuse, 0x2, RZ ;  /* 0x00000002ac0bd824 */ /* 0x040fe200078e00ff */
[----:B------:R1:W5:Y:S01]  /*c5f0*/  @!P4 LD.E.64 R58, desc[UR46][R32.64] ;  /* 0x0000002e203ac980 */ /* 0x000362000c101b00 */
[----:B------:R-:W-:Y:S02]  /*c600*/  @!P5 SHF.L.U64.HI R36, R172, 0x1, R224 ;  /* 0x00000001ac24d819 */ /* 0x000fe400000102e0 */
[----:B------:R-:W-:Y:S01]  /*c610*/  @!P0 IMAD.X R5, R9, 0x1, R38, P6 ;  /* 0x0000000109058824 */ /* 0x000fe200030e0626 */
[-C--:B------:R-:W-:Y:S02]  /*c620*/  @!P5 IADD3 R6, P4, R6, R11.reuse, RZ ;  /* 0x0000000b0606d210 */ /* 0x080fe40007f9e0ff */
[----:B------:R-:W-:Y:S02]  /*c630*/  @!P5 IADD3 R8, P6, R8, R11, RZ ;  /* 0x0000000b0808d210 */ /* 0x000fe40007fde0ff */
[----:B------:R-:W-:-:S02]  /*c640*/  CS2R R56, SRZ ;  /* 0x0000000000387805 */ /* 0x000fc4000001ff00 */
[----:B------:R-:W-:Y:S01]  /*c650*/  CS2R R54, SRZ ;  /* 0x0000000000367805 */ /* 0x000fe2000001ff00 */
[--C-:B------:R-:W-:Y:S01]  /*c660*/  @!P5 IMAD.X R7, R7, 0x1, R36.reuse, P4 ;  /* 0x000000010707d824 */ /* 0x100fe200020e0624 */
[----:B------:R-:W-:Y:S01]  /*c670*/  CS2R R52, SRZ ;  /* 0x0000000000347805 */ /* 0x000fe2000001ff00 */
[----:B------:R-:W-:Y:S01]  /*c680*/  @!P5 IMAD.X R9, R9, 0x1, R36, P6 ;  /* 0x000000010909d824 */ /* 0x000fe200030e0624 */
[----:B------:R-:W-:Y:S02]  /*c690*/  CS2R R50, SRZ ;  /* 0x0000000000327805 */ /* 0x000fe4000001ff00 */
[----:B------:R-:W-:Y:S02]  /*c6a0*/  CS2R R48, SRZ ;  /* 0x0000000000307805 */ /* 0x000fe4000001ff00 */
[----:B------:R-:W-:Y:S02]  /*c6b0*/  CS2R R46, SRZ ;  /* 0x00000000002e7805 */ /* 0x000fe4000001ff00 */
[----:B------:R-:W-:-:S02]  /*c6c0*/  CS2R R44, SRZ ;  /* 0x00000000002c7805 */ /* 0x000fc4000001ff00 */
[----:B------:R-:W-:Y:S02]  /*c6d0*/  CS2R R42, SRZ ;  /* 0x00000000002a7805 */ /* 0x000fe4000001ff00 */
[----:B------:R-:W-:Y:S02]  /*c6e0*/  CS2R R36, SRZ ;  /* 0x0000000000247805 */ /* 0x000fe4000001ff00 */
[----:B------:R-:W-:Y:S01]  /*c6f0*/  CS2R R38, SRZ ;  /* 0x0000000000267805 */ /* 0x000fe2000001ff00 */
[----:B------:R1:W5:Y:S04]  /*c700*/  @!P3 LD.E.64 R56, desc[UR46][R30.64] ;  /* 0x0000002e1e38b980 */ /* 0x000368000c101b00 */
        /* <DEDUP_REMOVED lines=8> */
[----:B------:R1:W5:Y:S02]  /*c790*/  @!P5 LD.E.64 R38, desc[UR46][R8.64] ;  /* 0x0000002e0826d980 */ /* 0x000364000c101b00 */
.L_x_1588:
[----:B------:R-:W-:Y:S05]  /*c7a0*/  BSYNC B1 ;  /* 0x0000000000017941 */ /* 0x000fea0003800000 */
.L_x_1587:
[----:B-1---5:R-:W-:Y:S01]  /*c7b0*/  IMAD.MOV.U32 R4, RZ, RZ, R58 ;  /* 0x000000ffff047224 */ /* 0x022fe200078e003a */
[----:B------:R-:W-:Y:S01]  /*c7c0*/  UMOV UR4, 0xffffffff ;  /* 0xffffffff00047882 */ /* 0x000fe20000000000 */
[----:B------:R-:W-:Y:S01]  /*c7d0*/  IMAD.MOV.U32 R5, RZ, RZ, R59 ;  /* 0x000000ffff057224 */ /* 0x000fe200078e003b */
[----:B------:R-:W-:Y:S01]  /*c7e0*/  CS2R R30, SRZ ;  /* 0x00000000001e7805 */ /* 0x000fe2000001ff00 */
[----:B--2---:R-:W-:Y:S01]  /*c7f0*/  IMAD.MOV.U32 R6, RZ, RZ, R54 ;  /* 0x000000ffff067224 */ /* 0x004fe200078e0036 */
[----:B------:R-:W-:Y:S01]  /*c800*/  PRMT R110, R4, 0x7610, R110 ;  /* 0x00007610046e7816 */ /* 0x000fe2000000006e */
[----:B------:R-:W-:Y:S01]  /*c810*/  IMAD.MOV.U32 R7, RZ, RZ, R55 ;  /* 0x000000ffff077224 */ /* 0x000fe200078e0037 */
        /* <DEDUP_REMOVED lines=21> */
[----:B------:R-:W-:-:S02]  /*c970*/  IMAD.MOV.U32 R6, RZ, RZ, R56 ;  /* 0x000000ffff067224 */ /* 0x000fc400078e0038 */
        /* <DEDUP_REMOVED lines=17> */
[----:B------:R-:W-:-:S02]  /*ca90*/  PRMT R79, R4, 0x7610, R79 ;  /* 0x00007610044f7816 */ /* 0x000fc4000000004f */
[----:B------:R-:W-:Y:S02]  /*caa0*/  PRMT R80, R5, 0x7610, R80 ;  /* 0x0000761005507816 */ /* 0x000fe40000000050 */
[----:B------:R-:W-:Y:S02]  /*cab0*/  PRMT R70, R6, 0x7610, R70 ;  /* 0x0000761006467816 */ /* 0x000fe40000000046 */
[----:B------:R-:W-:Y:S01]  /*cac0*/  PRMT R71, R7, 0x7610, R71 ;  /* 0x0000761007477816 */ /* 0x000fe20000000047 */
[----:B------:R-:W-:Y:S06]  /*cad0*/  BRA.DIV UR4, `(.L_x_1589) ;  /* 0x000001ea04c87947 */ /* 0x000fec000b800000 */
[----:B0-----:R-:W0:Y:S04]  /*cae0*/  SHFL.IDX PT, R0, R0, 0x1, 0x1c1f ;  /* 0x003c1f0000007f89 */ /* 0x001e2800000e0000 */
[----:B------:R1:W2:Y:S04]  /*caf0*/  SHFL.IDX PT, R65, R10, 0x1, 0x1c1f ;  /* 0x003c1f000a417f89 */ /* 0x0002a800000e0000 */
[----:B------:R-:W0:Y:S04]  /*cb00*/  SHFL.IDX PT, R63, R63, 0x1, 0x1c1f ;  /* 0x003c1f003f3f7f89 */ /* 0x000e2800000e0000 */
[----:B------:R1:W0:Y:S02]  /*cb10*/  SHFL.IDX PT, R62, R3, 0x1, 0x1c1f ;  /* 0x003c1f00033e7f89 */ /* 0x00022400000e0000 */
.L_x_1935:
[----:B------:R-:W-:Y:S01]  /*cb20*/  VIADD R64, R64, 0x40 ;  /* 0x0000004040407836 */ /* 0x000fe20000000000 */
[----:B-1----:R-:W-:Y:S01]  /*cb30*/  LOP3.LUT R3, R175, 0x18, R18, 0xf8, !PT ;  /* 0x00000018af037812 */ /* 0x002fe200078ef812 */
[----:B------:R-:W-:Y:S01]  /*cb40*/  BSSY B1, `(.L_x_1590) ;  /* 0x0000055000017945 */ /* 0x000fe20003800000 */
[----:B------:R-:W-:Y:S02]  /*cb50*/  LOP3.LUT P0, RZ, R229, 0x4, RZ, 0xc0, !PT ;  /* 0x00000004e5ff7812 */ /* 0x000fe4000780c0ff */
[----:B------:R-:W-:Y:S02]  /*cb60*/  CS2R R32, SRZ ;  /* 0x0000000000207805 */ /* 0x000fe4000001ff00 */
[----:B------:R-:W-:Y:S02]  /*cb70*/  ISETP.GE.AND P1, PT, R64, R67, PT ;  /* 0x000000434000720c */ /* 0x000fe40003f26270 */
[----:B------:R-:W-:Y:S02]  /*cb80*/  CS2R R26, SRZ ;  /* 0x00000000001a7805 */ /* 0x000fe4000001ff00 */
[----:B------:R-:W-:-:S02]  /*cb90*/  LOP3.LUT R4, R3, R176, RZ, 0x3c, !PT ;  /* 0x000000b003047212 */ /* 0x000fc400078e3cff */
[----:B------:R-:W-:Y:S02]  /*cba0*/  CS2R R20, SRZ ;  /* 0x0000000000147805 */ /* 0x000fe4000001ff00 */
[----:B------:R-:W-:Y:S02]  /*cbb0*/  CS2R R12, SRZ ;  /* 0x00000000000c7805 */ /* 0x000fe4000001ff00 */
[----:B---34-:R-:W-:Y:S02]  /*cbc0*/  CS2R R8, SRZ ;  /* 0x0000000000087805 */ /* 0x018fe4000001ff00 */
[----:B------:R-:W-:Y:S01]  /*cbd0*/  CS2R R40, SRZ ;  /* 0x0000000000287805 */ /* 0x000fe2000001ff00 */
[----:B------:R-:W-:Y:S01]  /*cbe0*/  IMAD.IADD R3, R177, 0x1, R4 ;  /* 0x00000001b1037824 */ /* 0x000fe200078e0204 */
[----:B------:R-:W-:Y:S02]  /*cbf0*/  CS2R R34, SRZ ;  /* 0x0000000000227805 */ /* 0x000fe4000001ff00 */
[----:B------:R-:W-:-:S02]  /*cc00*/  CS2R R28, SRZ ;  /* 0x00000000001c7805 */ /* 0x000fc4000001ff00 */
[----:B------:R-:W-:Y:S02]  /*cc10*/  CS2R R24, SRZ ;  /* 0x0000000000187805 */ /* 0x000fe4000001ff00 */
[----:B------:R-:W-:Y:S01]  /*cc20*/  CS2R R14, SRZ ;  /* 0x00000000000e7805 */ /* 0x000fe2000001ff00 */
[----:B------:R-:W-:Y:S01]  /*cc30*/  IMAD R3, R3, 0x2, R2 ;  /* 0x0000000203037824 */ /* 0x000fe200078e0202 */
        /* <DEDUP_REMOVED lines=8> */
[----:B------:R-:W-:-:S05]  /*ccc0*/  ISETP.GE.AND P1, PT, R168, UR4, PT ;  /* 0x00000004a8007c0c */ /* 0x000fca000bf26270 */
[C---:B------:R-:W-:Y:S01]  /*ccd0*/  @!P4 IMAD.SHL.U32 R24, R171.reuse, 0x2, RZ ;  /* 0x00000002ab18c824 */ /* 0x040fe200078e00ff */
[----:B------:R-:W-:-:S03]  /*cce0*/  @!P4 SHF.L.U64.HI R4, R171, 0x1, R228 ;  /* 0x00000001ab04c819 */ /* 0x000fc600000102e4 */
[C---:B------:R-:W-:Y:S01]  /*ccf0*/  @!P3 IMAD.SHL.U32 R14, R169.reuse, 0x2, RZ ;  /* 0x00000002a90eb824 */ /* 0x040fe200078e00ff */
[----:B------:R-:W-:Y:S01]  /*cd00*/  @!P3 SHF.L.U64.HI R5, R169, 0x1, R227 ;  /* 0x00000001a905b819 */ /* 0x000fe200000102e3 */
[----:B------:R-:W-:Y:S01]  /*cd10*/  @!P2 IMAD.SHL.U32 R10, R170, 0x2, RZ ;  /* 0x00000002aa0aa824 */ /* 0x000fe200078e00ff */
[CC--:B--2---:R-:W-:Y:S02]  /*cd20*/  @!P4 IADD3 R26, P5, R65.reuse, R24.reuse, RZ ;  /* 0x00000018411ac210 */ /* 0x0c4fe40007fbe0ff */
[----:B0-----:R-:W-:Y:S02]  /*cd30*/  @!P4 IADD3 R24, P6, R62, R24, RZ ;  /* 0x000000183e18c210 */ /* 0x001fe40007fde0ff */
[----:B------:R-:W-:Y:S01]  /*cd40*/  @!P2 SHF.L.U64.HI R6, R170, 0x1, R226 ;  /* 0x00000001aa06a819 */ /* 0x000fe200000102e2 */
[--C-:B------:R-:W-:Y:S01]  /*cd50*/  @!P4 IMAD.X R27, R0, 0x1, R4.reuse, P5 ;  /* 0x00000001001bc824 */ /* 0x100fe200028e0604 */
[-C--:B------:R-:W-:Y:S01]  /*cd60*/  @!P3 IADD3 R20, P5, R65, R14.reuse, RZ ;  /* 0x0000000e4114b210 */ /* 0x080fe20007fbe0ff */
[----:B------:R-:W-:Y:S01]  /*cd70*/  @!P4 IMAD.X R25, R63, 0x1, R4, P6 ;  /* 0x000000013f19c824 */ /* 0x000fe200030e0604 */
[----:B------:R-:W-:Y:S01]  /*cd80*/  @!P3 IADD3 R14, P6, R62, R14, RZ ;  /* 0x0000000e3e0eb210 */ /* 0x000fe20007fde0ff */
[C---:B------:R-:W-:Y:S01]  /*cd90*/  @!P1 IMAD.SHL.U32 R4, R168.reuse, 0x2, RZ ;  /* 0x00000002a8049824 */ /* 0x040fe200078e00ff */
[----:B------:R-:W-:Y:S01]  /*cda0*/  @!P1 SHF.L.U64.HI R7, R168, 0x1, R225 ;  /* 0x00000001a8079819 */ /* 0x000fe200000102e1 */
[--C-:B------:R-:W-:Y:S01]  /*cdb0*/  @!P3 IMAD.X R21, R0, 0x1, R5.reuse, P5 ;  /* 0x000000010015b824 */ /* 0x100fe200028e0605 */
[-C--:B------:R-:W-:Y:S01]  /*cdc0*/  @!P2 IADD3 R12, P5, R65, R10.reuse, RZ ;  /* 0x0000000a410ca210 */ /* 0x080fe20007fbe0ff */
[----:B------:R-:W-:Y:S01]  /*cdd0*/  @!P3 IMAD.X R15, R63, 0x1, R5, P6 ;  /* 0x000000013f0fb824 */ /* 0x000fe200030e0605 */
[----:B------:R-:W-:-:S03]  /*cde0*/  @!P2 IADD3 R10, P6, R62, R10, RZ ;  /* 0x0000000a3e0aa210 */ /* 0x000fc60007fde0ff */
[--C-:B------:R-:W-:Y:S01]  /*cdf0*/  @!P2 IMAD.X R13, R0, 0x1, R6.reuse, P5 ;  /* 0x00000001000da824 */ /* 0x100fe200028e0606 */
[----:B------:R-:W-:Y:S01]  /*ce00*/  @!P1 IADD3 R8, P5, R65, R4, RZ ;  /* 0x0000000441089210 */ /* 0x000fe20007fbe0ff */
[----:B------:R-:W-:Y:S01]  /*ce10*/  @!P2 IMAD.X R11, R63, 0x1, R6, P6 ;  /* 0x000000013f0ba824 */ /* 0x000fe200030e0606 */
[----:B------:R-:W-:-:S03]  /*ce20*/  ISETP.GE.AND P6, PT, R160, UR4, PT ;  /* 0x00000004a0007c0c */ /* 0x000fc6000bfc6270 */
[----:B------:R-:W-:Y:S01]  /*ce30*/  @!P1 IMAD.X R9, R0, 0x1, R7, P5 ;  /* 0x0000000100099824 */ /* 0x000fe200028e0607 */
[----:B------:R-:W-:-:S05]  /*ce40*/  @!P1 IADD3 R4, P5, R62, R4, RZ ;  /* 0x000000043e049210 */ /* 0x000fca0007fbe0ff */
[----:B------:R-:W-:Y:S01]  /*ce50*/  @!P1 IMAD.X R5, R63, 0x1, R7, P5 ;  /* 0x000000013f059824 */ /* 0x000fe200028e0607 */
[----:B------:R-:W-:-:S03]  /*ce60*/  ISETP.GE.AND P5, PT, R172, UR4, PT ;  /* 0x00000004ac007c0c */ /* 0x000fc6000bfa6270 */
[----:B------:R-:W-:Y:S02]  /*ce70*/  @!P6 IMAD.MOV.U32 R28, RZ, RZ, R65 ;  /* 0x000000ffff1ce224 */ /* 0x000fe400078e0041 */
[----:B------:R-:W-:Y:S02]  /*ce80*/  @!P6 IMAD.MOV.U32 R29, RZ, RZ, R0 ;  /* 0x000000ffff1de224 */ /* 0x000fe400078e0000 */
[----:B------:R-:W-:Y:S02]  /*ce90*/  @!P6 IMAD.MOV.U32 R6, RZ, RZ, R62 ;  /* 0x000000ffff06e224 */ /* 0x000fe400078e003e */
[----:B------:R-:W-:Y:S02]  /*cea0*/  @!P6 IMAD.MOV.U32 R7, RZ, RZ, R63 ;  /* 0x000000ffff07e224 */ /* 0x000fe400078e003f */
[----:B------:R-:W-:-:S04]  /*ceb0*/  @!P6 IMAD.WIDE R28, R160, 0x2, R28 ;  /* 0x00000002a01ce825 */ /* 0x000fc800078e021c */
[----:B------:R-:W-:Y:S01]  /*cec0*/  @!P6 IMAD.WIDE R6, R160, 0x2, R6 ;  /* 0x00000002a006e825 */ /* 0x000fe200078e0206 */
[----:B------:R0:W5:Y:S03]  /*ced0*/  @!P6 LD.E.64 R40, desc[UR46][R28.64] ;  /* 0x0000002e1c28e980 */ /* 0x000166000c101b00 */
[C---:B------:R-:W-:Y:S01]  /*cee0*/  @!P5 IMAD.SHL.U32 R33, R172.reuse, 0x2, RZ ;  /* 0x00000002ac21d824 */ /* 0x040fe200078e00ff */
[----:B------:R1:W5:Y:S01]  /*cef0*/  @!P6 LD.E.64 R30, desc[UR46][R6.64] ;  /* 0x0000002e061ee980 */ /* 0x000362000c101b00 */
[----:B------:R-:W-:Y:S02]  /*cf00*/  @!P5 SHF.L.U64.HI R32, R172, 0x1, R224 ;  /* 0x00000001ac20d819 */ /* 0x000fe400000102e0 */
[----:B------:R-:W-:Y:S02]  /*cf10*/  CS2R R34, SRZ ;  /* 0x0000000000227805 */ /* 0x000fe4000001ff00 */
[----:B0-----:R-:W-:-:S04]  /*cf20*/  CS2R R28, SRZ ;  /* 0x00000000001c7805 */ /* 0x001fc8000001ff00 */
[----:B------:R0:W5:Y:S01]  /*cf30*/  @!P4 LD.E.64 R34, desc[UR46][R26.64] ;  /* 0x0000002e1a22c980 */ /* 0x000162000c101b00 */
[----:B-1----:R-:W-:-:S03]  /*cf40*/  @!P5 IADD3 R6, P6, R65, R33, RZ ;  /* 0x000000214106d210 */ /* 0x002fc60007fde0ff */
[----:B------:R1:W5:Y:S02]  /*cf50*/  @!P3 LD.E.64 R28, desc[UR46][R20.64] ;  /* 0x0000002e141cb980 */ /* 0x000364000c101b00 */
[----:B------:R-:W-:Y:S01]  /*cf60*/  @!P5 IMAD.X R7, R0, 0x1, R32, P6 ;  /* 0x000000010007d824 */ /* 0x000fe200030e0620 */
[----:B------:R-:W-:Y:S02]  /*cf70*/  @!P5 IADD3 R62, P6, R62, R33, RZ ;  /* 0x000000213e3ed210 */ /* 0x000fe40007fde0ff */
[----:B0-----:R-:W-:-:S03]  /*cf80*/  CS2R R26, SRZ ;  /* 0x00000000001a7805 */ /* 0x001fc6000001ff00 */
[----:B------:R-:W-:Y:S01]  /*cf90*/  @!P5 IMAD.X R63, R63, 0x1, R32, P6 ;  /* 0x000000013f3fd824 */ /* 0x000fe200030e0620 */
[----:B------:R-:W-:Y:S02]  /*cfa0*/  CS2R R32, SRZ ;  /* 0x0000000000207805 */ /* 0x000fe4000001ff00 */
[----:B-1----:R-:W-:Y:S01]  /*cfb0*/  CS2R R20, SRZ ;  /* 0x0000000000147805 */ /* 0x002fe2000001ff00 */
[----:B------:R0:W5:Y:S04]  /*cfc0*/  @!P3 LD.E.64 R26, desc[UR46][R14.64] ;  /* 0x0000002e0e1ab980 */ /* 0x000168000c101b00 */
[----:B------:R1:W5:Y:S04]  /*cfd0*/  @!P4 LD.E.64 R32, desc[UR46][R24.64] ;  /* 0x0000002e1820c980 */ /* 0x000368000c101b00 */
[----:B------:R2:W5:Y:S01]  /*cfe0*/  @!P2 LD.E.64 R20, desc[UR46][R10.64] ;  /* 0x0000002e0a14a980 */ /* 0x000562000c101b00 */
[----:B0-----:R-:W-:-:S02]  /*cff0*/  CS2R R14, SRZ ;  /* 0x00000000000e7805 */ /* 0x001fc4000001ff00 */
[----:B-1----:R-:W-:-:S04]  /*d000*/  CS2R R24, SRZ ;  /* 0x0000000000187805 */ /* 0x002fc8000001ff00 */
[----:B------:R0:W5:Y:S01]  /*d010*/  @!P1 LD.E.64 R14, desc[UR46][R8.64] ;  /* 0x0000002e080e9980 */ /* 0x000162000c101b00 */
[----:B--2---:R-:W-:-:S03]  /*d020*/  CS2R R10, SRZ ;  /* 0x00000000000a7805 */ /* 0x004fc6000001ff00 */
[----:B------:R1:W5:Y:S04]  /*d030*/  @!P2 LD.E.64 R24, desc[UR46][R12.64] ;  /* 0x0000002e0c18a980 */ /* 0x000368000c101b00 */
[----:B------:R3:W5:Y:S01]  /*d040*/  @!P5 LD.E.64 R10, desc[UR46][R6.64] ;  /* 0x0000002e060ad980 */ /* 0x000762000c101b00 */
[----:B0-----:R-:W-:Y:S02]  /*d050*/  CS2R R8, SRZ ;  /* 0x0000000000087805 */ /* 0x001fe4000001ff00 */
[----:B-1----:R-:W-:-:S04]  /*d060*/  CS2R R12, SRZ ;  /* 0x00000000000c7805 */ /* 0x002fc8000001ff00 */
[----:B------:R3:W5:Y:S04]  /*d070*/  @!P5 LD.E.64 R8, desc[UR46][R62.64] ;  /* 0x0000002e3e08d980 */ /* 0x000768000c101b00 */
[----:B------:R3:W5:Y:S02]  /*d080*/  @!P1 LD.E.64 R12, desc[UR46][R4.64] ;  /* 0x0000002e040c9980 */ /* 0x000764000c101b00 */
.L_x_1591:
[----:B------:R-:W-:Y:S05]  /*d090*/  BSYNC B1 ;  /* 0x0000000000017941 */ /* 0x000fea0003800000 */
.L_x_1590:
[----:B---3-5:R-:W-:Y:S01]  /*d0a0*/  IMAD.MOV.U32 R5, RZ, RZ, R30 ;  /* 0x000000ffff057224 */ /* 0x028fe200078e001e */
[----:B------:R-:W-:Y:S01]  /*d0b0*/  LEA.HI R4, R188, R188, RZ, 0x1 ;  /* 0x000000bcbc047211 */ /* 0x000fe200078f08ff */
[----:B------:R-:W-:Y:S01]  /*d0c0*/  VIADD R6, R3, 0xc400 ;  /* 0x0000c40003067836 */ /* 0x000fe20000000000 */
[----:B------:R-:W-:Y:S01]  /*d0d0*/  VIADDMNMX R67, R67, -R178, 0x80, PT ;  /* 0x0000008043437446 */ /* 0x000fe200038009b2 */
[----:B0-----:R-:W-:Y:S01]  /*d0e0*/  VIADD R0, R3, 0xc440 ;  /* 0x0000c44003007836 */ /* 0x001fe20000000000 */
[----:B------:R-:W-:Y:S01]  /*d0f0*/  PRMT R105, R5, 0x7610, R105 ;  /* 0x0000761005697816 */ /* 0x000fe20000000069 */
[----:B------:R-:W-:Y:S01]  /*d100*/  @P0 VIADD R0, R6, 0xffffffc0 ;  /* 0xffffffc006000836 */ /* 0x000fe20000000000 */
[----:B------:R-:W-:Y:S01]  /*d110*/  LOP3.LUT R5, R4, 0xfffffffe, RZ, 0xc0, !PT ;  /* 0xfffffffe04057812 */ /* 0x000fe200078ec0ff */
[----:B------:R-:W-:Y:S01]  /*d120*/  IMAD.MOV.U32 R6, RZ, RZ, R31 ;  /* 0x000000ffff067224 */ /* 0x000fe200078e001f */
[----:B------:R-:W-:Y:S01]  /*d130*/  BSSY B1, `(.L_x_1592) ;  /* 0x0000030000017945 */ /* 0x000fe20003800000 */
[----:B------:R-:W-:Y:S01]  /*d140*/  IMAD.MOV.U32 R7, RZ, RZ, R32 ;  /* 0x000000ffff077224 */ /* 0x000fe200078e0020 */
[----:B------:R-:W-:Y:S01]  /*d150*/  ISETP.GE.AND P1, PT, R162, R67, PT ;  /* 0x00000043a200720c */ /* 0x000fe20003f26270 */
[----:B------:R-:W-:Y:S01]  /*d160*/  IMAD.IADD R5, R188, 0x1, -R5 ;  /* 0x00000001bc057824 */ /* 0x000fe200078e0a05 */
[----:B------:R-:W-:Y:S01]  /*d170*/  PRMT R106, R6, 0x7610, R106 ;  /* 0x00007610066a7816 */ /* 0x000fe2000000006a */
[----:B------:R-:W-:Y:S01]  /*d180*/  IMAD.MOV.U32 R4, RZ, RZ, R26 ;  /* 0x000000ffff047224 */ /* 0x000fe200078e001a */
[----:B------:R-:W-:Y:S01]  /*d190*/  PRMT R97, R7, 0x7610, R97 ;  /* 0x0000761007617816 */ /* 0x000fe20000000061 */
[----:B------:R-:W-:Y:S01]  /*d1a0*/  IMAD.MOV.U32 R6, RZ, RZ, R27 ;  /* 0x000000ffff067224 */ /* 0x000fe200078e001b */
[----:B------:R-:W-:Y:S01]  /*d1b0*/  SHF.L.U32 R5, R5, 0x1f, RZ ;  /* 0x0000001f05057819 */ /* 0x000fe200000006ff */
[----:B------:R-:W-:Y:S01]  /*d1c0*/  IMAD.MOV.U32 R7, RZ, RZ, R20 ;  /* 0x000000ffff077224 */ /* 0x000fe200078e0014 */
[----:B------:R-:W-:Y:S01]  /*d1d0*/  PRMT R89, R4, 0x7610, R89 ;  /* 0x0000761004597816 */ /* 0x000fe20000000059 */
[----:B------:R-:W-:Y:S01]  /*d1e0*/  IMAD.MOV.U32 R4, RZ, RZ, R21 ;  /* 0x000000ffff047224 */ /* 0x000fe200078e0015 */
[----:B------:R-:W0:Y:S01]  /*d1f0*/  SYNCS.PHASECHK.TRANS64.TRYWAIT P0, [R2+URZ+0x2a800], R5 ;  /* 0x02a80005020075a7 */ /* 0x000e22000800017f */
        /* <DEDUP_REMOVED lines=34> */
[----:B0-----:R-:W-:Y:S06]  /*d420*/  @!P0 BRA `(.L_x_1593) ;  /* 0x000001e000e88947 */ /* 0x001fec0003800000 */
.L_x_1936:
[----:B------:R-:W-:Y:S05]  /*d430*/  BSYNC B1 ;  /* 0x0000000000017941 */ /* 0x000fea0003800000 */
.L_x_1592:
[----:B------:R-:W-:Y:S01]  /*d440*/  BSSY B1, `(.L_x_1594) ;  /* 0x000012f000017945 */ /* 0x000fe20003800000 */
[----:B------:R-:W-:Y:S02]  /*d450*/  PRMT R64, R4, 0x7610, R64 ;  /* 0x0000761004407816 */ /* 0x000fe40000000040 */
[----:B--2---:R-:W-:Y:S01]  /*d460*/  PRMT R65, R6, 0x7610, R65 ;  /* 0x0000761006417816 */ /* 0x004fe20000000041 */
        /* <DEDUP_REMOVED lines=11> */
[----:B------:R-:W-:Y:S02]  /*d520*/  SHF.R.U64 R115, R60, 0x10, R61 ;  /* 0x000000103c737819 */ /* 0x000fe4000000123d */
[----:B------:R-:W-:Y:S02]  /*d530*/  SHF.R.U32.HI R112, RZ, 0x10, R59 ;  /* 0x00000010ff707819 */ /* 0x000fe4000001163b */
[----:B------:R-:W-:Y:S02]  /*d540*/  SHF.R.U32.HI R60, RZ, 0x10, R61 ;  /* 0x00000010ff3c7819 */ /* 0x000fe4000001163d */
[----:B------:R-:W-:Y:S02]  /*d550*/  PRMT R112, R109, 0x5410, R112 ;  /* 0x000054106d707816 */ /* 0x000fe40000000070 */
[----:B------:R-:W-:Y:S02]  /*d560*/  SHF.R.U64 R113, R58, 0x10, R59 ;  /* 0x000000103a717819 */ /* 0x000fe4000000123b */
[----:B------:R-:W-:Y:S01]  /*d570*/  PRMT R111, R111, 0x5410, R60 ;  /* 0x000054106f6f7816 */ /* 0x000fe2000000003c */
[----:B------:R-:W-:Y:S01]  /*d580*/  IMAD.U32 R114, R112, 0x10000, RZ ;  /* 0x0001000070727824 */ /* 0x000fe200078e00ff */
[----:B------:R-:W-:-:S02]  /*d590*/  PRMT R113, R110, 0x5410, R113 ;  /* 0x000054106e717816 */ /* 0x000fc40000000071 */
[----:B------:R-:W-:Y:S01]  /*d5a0*/  LOP3.LUT R116, R112, 0xffff0000, RZ, 0xc0, !PT ;  /* 0xffff000070747812 */ /* 0x000fe200078ec0ff */
[C---:B------:R-:W-:Y:S01]  /*d5b0*/  IMAD.U32 R110, R111.reuse, 0x10000, RZ ;  /* 0x000100006f6e7824 */ /* 0x040fe200078e00ff */
[----:B------:R-:W-:Y:S02]  /*d5c0*/  LOP3.LUT R112, R111, 0xffff0000, RZ, 0xc0, !PT ;  /* 0xffff00006f707812 */ /* 0x000fe400078ec0ff */
[----:B------:R-:W-:Y:S02]  /*d5d0*/  PRMT R58, R66, 0x5432, R115 ;  /* 0x00005432423a7816 */ /* 0x000fe40000000073 */
[C---:B0-----:R-:W-:Y:S01]  /*d5e0*/  LOP3.LUT R60, R6.reuse, 0xffff0000, RZ, 0xc0, !PT ;  /* 0xffff0000063c7812 */ /* 0x041fe200078ec0ff */
[----:B------:R-:W-:Y:S01]  /*d5f0*/  IMAD.U32 R59, R6, 0x10000, RZ ;  /* 0x00010000063b7824 */ /* 0x000fe200078e00ff */
[C---:B------:R-:W-:Y:S01]  /*d600*/  LOP3.LUT R109, R7.reuse, 0xffff0000, RZ, 0xc0, !PT ;  /* 0xffff0000076d7812 */ /* 0x040fe200078ec0ff */
[----:B------:R-:W-:Y:S01]  /*d610*/  IMAD.U32 R61, R7, 0x10000, RZ ;  /* 0x00010000073d7824 */ /* 0x000fe200078e00ff */
[----:B------:R-:W-:Y:S01]  /*d620*/  LOP3.LUT R7, R4, 0xffff0000, RZ, 0xc0, !PT ;  /* 0xffff000004077812 */ /* 0x000fe200078ec0ff */
[C---:B------:R-:W-:Y:S01]  /*d630*/  FMUL.FTZ R118, R60.reuse, R114 ;  /* 0x000000723c767220 */ /* 0x040fe20000410000 */
[----:B------:R-:W-:Y:S01]  /*d640*/  FMUL.FTZ R111, R60, R110 ;  /* 0x0000006e3c6f7220 */ /* 0x000fe20000410000 */
[----:B------:R-:W-:Y:S01]  /*d650*/  FMUL.FTZ R60, R109, R116 ;  /* 0x000000746d3c7220 */ /* 0x000fe20000410000 */
[----:B------:R-:W-:-:S02]  /*d660*/  IMAD.U32 R6, R4, 0x10000, RZ ;  /* 0x0001000004067824 */ /* 0x000fc400078e00ff */
[----:B------:R-:W-:Y:S01]  /*d670*/  FFMA.FTZ R118, R59, R110, -R118 ;  /* 0x0000006e3b767223 */ /* 0x000fe20000010876 */
[----:B------:R-:W-:Y:S01]  /*d680*/  FMUL.FTZ R110, R109, R112 ;  /* 0x000000706d6e7220 */ /* 0x000fe20000410000 */
[----:B------:R-:W-:Y:S01]  /*d690*/  FFMA.FTZ R111, R59, R114, R111 ;  /* 0x000000723b6f7223 */ /* 0x000fe2000001006f */
[----:B------:R-:W-:Y:S01]  /*d6a0*/  FFMA.FTZ R112, R61, R112, -R60 ;  /* 0x000000703d707223 */ /* 0x000fe2000001083c */
[C---:B------:R-:W-:Y:S01]  /*d6b0*/  IMAD.U32 R4, R5.reuse, 0x10000, RZ ;  /* 0x0001000005047824 */ /* 0x040fe200078e00ff */
[----:B------:R-:W-:Y:S01]  /*d6c0*/  LOP3.LUT R5, R5, 0xffff0000, RZ, 0xc0, !PT ;  /* 0xffff000005057812 */ /* 0x000fe200078ec0ff */
[C---:B------:R-:W-:Y:S01]  /*d6d0*/  IMAD.U32 R60, R113.reuse, 0x10000, RZ ;  /* 0x00010000713c7824 */ /* 0x040fe200078e00ff */
[----:B------:R-:W-:Y:S01]  /*d6e0*/  LOP3.LUT R113, R113, 0xffff0000, RZ, 0xc0, !PT ;  /* 0xffff000071717812 */ /* 0x000fe200078ec0ff */
[C---:B------:R-:W-:Y:S01]  /*d6f0*/  IMAD.U32 R59, R58.reuse, 0x10000, RZ ;  /* 0x000100003a3b7824 */ /* 0x040fe200078e00ff */
[----:B------:R-:W-:Y:S01]  /*d700*/  LOP3.LUT R58, R58, 0xffff0000, RZ, 0xc0, !PT ;  /* 0xffff00003a3a7812 */ /* 0x000fe200078ec0ff */
[----:B------:R-:W-:Y:S01]  /*d710*/  FFMA.FTZ R115, R61, R116, R110 ;  /* 0x000000743d737223 */ /* 0x000fe2000001006e */
[C---:B------:R-:W-:Y:S01]  /*d720*/  FMUL.FTZ R61, R7.reuse, R60 ;  /* 0x0000003c073d7220 */ /* 0x040fe20000410000 */
        /* <DEDUP_REMOVED lines=12> */
.L_x_1597:
[----:B------:R-:W-:Y:S05]  /*d7f0*/  BSYNC B2 ;  /* 0x0000000000027941 */ /* 0x000fea0003800000 */
.L_x_1596:
[----:B------:R-:W-:Y:S04]  /*d800*/  BSSY B2, `(.L_x_1598) ;  /* 0x0000030000027945 */ /* 0x000fe80003800000 */
[----:B------:R-:W-:Y:S05]  /*d810*/  @P1 BRA `(.L_x_1599) ;  /* 0x0000000000b81947 */ /* 0x000fea0003800000 */
[----:B0-----:R-:W0:Y:S01]  /*d820*/  LDS.128 R4, [R0] ;  /* 0x0000000000047984 */ /* 0x001e220000000c00 */
[----:B------:R-:W-:Y:S02]  /*d830*/  SHF.R.U64 R56, R56, 0x10, R57 ;  /* 0x0000001038387819 */ /* 0x000fe40000001239 */
[----:B------:R-:W-:Y:S02]  /*d840*/  SHF.R.U64 R54, R54, 0x10, R55 ;  /* 0x0000001036367819 */ /* 0x000fe40000001237 */
[----:B------:R-:W-:Y:S02]  /*d850*/  SHF.R.U32.HI R57, RZ, 0x10, R57 ;  /* 0x00000010ff397819 */ /* 0x000fe40000011639 */
[----:B------:R-:W-:Y:S02]  /*d860*/  SHF.R.U32.HI R55, RZ, 0x10, R55 ;  /* 0x00000010ff377819 */ /* 0x000fe40000011637 */
[----:B------:R-:W-:Y:S02]  /*d870*/  PRMT R104, R104, 0x5410, R57 ;  /* 0x0000541068687816 */ /* 0x000fe40000000039 */
[----:B------:R-:W-:-:S02]  /*d880*/  PRMT R102, R102, 0x5410, R55 ;  /* 0x0000541066667816 */ /* 0x000fc40000000037 */
[----:B------:R-:W-:Y:S01]  /*d890*/  PRMT R101, R101, 0x5410, R54 ;  /* 0x0000541065657816 */ /* 0x000fe20000000036 */
[C---:B------:R-:W-:Y:S01]  /*d8a0*/  IMAD.U32 R58, R104.reuse, 0x10000, RZ ;  /* 0x00010000683a7824 */ /* 0x040fe200078e00ff */
[----:B------:R-:W-:Y:S01]  /*d8b0*/  LOP3.LUT R104, R104, 0xffff0000, RZ, 0xc0, !PT ;  /* 0xffff000068687812 */ /* 0x000fe200078ec0ff */
[C---:B------:R-:W-:Y:S01]  /*d8c0*/  IMAD.U32 R59, R102.reuse, 0x10000, RZ ;  /* 0x00010000663b7824 */ /* 0x040fe200078e00ff */
[----:B------:R-:W-:Y:S02]  /*d8d0*/  LOP3.LUT R102, R102, 0xffff0000, RZ, 0xc0, !PT ;  /* 0xffff000066667812 */ /* 0x000fe400078ec0ff */
[----:B------:R-:W-:Y:S02]  /*d8e0*/  PRMT R103, R103, 0x5410, R56 ;  /* 0x0000541067677816 */ /* 0x000fe40000000038 */
[C---:B0-----:R-:W-:Y:S01]  /*d8f0*/  LOP3.LUT R55, R6.reuse, 0xffff0000, RZ, 0xc0, !PT ;  /* 0xffff000006377812 */ /* 0x041fe200078ec0ff */
[----:B------:R-:W-:Y:S01]  /*d900*/  IMAD.U32 R54, R6, 0x10000, RZ ;  /* 0x0001000006367824 */ /* 0x000fe200078e00ff */
[C---:B------:R-:W-:Y:S01]  /*d910*/  LOP3.LUT R57, R7.reuse, 0xffff0000, RZ, 0xc0, !PT ;  /* 0xffff000007397812 */ /* 0x040fe200078ec0ff */
[----:B------:R-:W-:-:S02]  /*d920*/  IMAD.U32 R56, R7, 0x10000, RZ ;  /* 0x0001000007387824 */ /* 0x000fc400078e00ff */
[C---:B------:R-:W-:Y:S01]  /*d930*/  FMUL.FTZ R60, R55.reuse, R58 ;  /* 0x0000003a373c7220 */ /* 0x040fe20000410000 */
[-C--:B------:R-:W-:Y:S01]  /*d940*/  FMUL.FTZ R61, R55, R59.reuse ;  /* 0x0000003b373d7220 */ /* 0x080fe20000410000 */
[----:B------:R-:W-:Y:S01]  /*d950*/  FMUL.FTZ R55, R57, R102 ;  /* 0x0000006639377220 */ /* 0x000fe20000410000 */
[----:B------:R-:W-:Y:S02]  /*d960*/  IMAD.U32 R6, R4, 0x10000, RZ ;  /* 0x0001000004067824 */ /* 0x000fe400078e00ff */
[C---:B------:R-:W-:Y:S01]  /*d970*/  FFMA.FTZ R110, R54.reuse, R59, R60 ;  /* 0x0000003b366e7223 */ /* 0x040fe2000001003c */
[----:B------:R-:W-:Y:S02]  /*d980*/  IMAD.U32 R7, R5, 0x10000, RZ ;  /* 0x0001000005077824 */ /* 0x000fe400078e00ff */
[----:B------:R-:W-:Y:S01]  /*d990*/  FFMA.FTZ R109, R54, R58, -R61 ;  /* 0x0000003a366d7223 */ /* 0x000fe2000001083d */
[-C--:B------:R-:W-:Y:S01]  /*d9a0*/  FMUL.FTZ R59, R57, R104.reuse ;  /* 0x00000068393b7220 */ /* 0x080fe20000410000 */
[----:B------:R-:W-:Y:S01]  /*d9b0*/  LOP3.LUT R4, R4, 0xffff0000, RZ, 0xc0, !PT ;  /* 0xffff000004047812 */ /* 0x000fe200078ec0ff */
[C---:B------:R-:W-:Y:S01]  /*d9c0*/  FFMA.FTZ R104, R56.reuse, R104, -R55 ;  /* 0x0000006838687223 */ /* 0x040fe20000010837 */
[----:B------:R-:W-:Y:S01]  /*d9d0*/  LOP3.LUT R5, R5, 0xffff0000, RZ, 0xc0, !PT ;  /* 0xffff000005057812 */ /* 0x000fe200078ec0ff */
[C---:B------:R-:W-:Y:S01]  /*d9e0*/  IMAD.U32 R57, R101.reuse, 0x10000, RZ ;  /* 0x0001000065397824 */ /* 0x040fe200078e00ff */
[----:B------:R-:W-:Y:S01]  /*d9f0*/  LOP3.LUT R58, R101, 0xffff0000, RZ, 0xc0, !PT ;  /* 0xffff0000653a7812 */ /* 0x000fe200078ec0ff */
[C---:B------:R-:W-:Y:S01]  /*da00*/  IMAD.U32 R55, R103.reuse, 0x10000, RZ ;  /* 0x0001000067377824 */ /* 0x040fe200078e00ff */
[----:B------:R-:W-:Y:S01]  /*da10*/  LOP3.LUT R54, R103, 0xffff0000, RZ, 0xc0, !PT ;  /* 0xffff000067367812 */ /* 0x000fe200078ec0ff */
        /* <DEDUP_REMOVED lines=14> */
.L_x_1599:
[----:B------:R-:W-:Y:S05]  /*db00*/  BSYNC B2 ;  /* 0x0000000000027941 */ /* 0x000fea0003800000 */
.L_x_1598:
[----:B------:R-:W-:Y:S04]  /*db10*/  BSSY B2, `(.L_x_1600) ;  /* 0x0000030000027945 */ /* 0x000fe80003800000 */
[----:B------:R-:W-:Y:S05]  /*db20*/  @P2 BRA `(.L_x_1601) ;  /* 0x0000000000b82947 */ /* 0x000fea0003800000 */
[----:B01----:R-:W0:Y:S01]  /*db30*/  LDS.128 R4, [R3+0x10400] ;  /* 0x0104000003047984 */ /* 0x003e220000000c00 */
        /* <DEDUP_REMOVED lines=45> */
.L_x_1601:
[----:B------:R-:W-:Y:S05]  /*de10*/  BSYNC B2 ;  /* 0x0000000000027941 */ /* 0x000fea0003800000 */
.L_x_1600:
[----:B------:R-:W-:Y:S04]  /*de20*/  BSSY B2, `(.L_x_1602) ;  /* 0x0000030000027945 */ /* 0x000fe80003800000 */
[----:B------:R-:W-:Y:S05]  /*de30*/  @P3 BRA `(.L_x_1603) ;  /* 0x0000000000b83947 */ /* 0x000fea0003800000 */
[----:B012---:R-:W0:Y:S01]  /*de40*/  LDS.128 R4, [R0+0x4000] ;  /* 0x0040000000047984 */ /* 0x007e220000000c00 */
        /* <DEDUP_REMOVED lines=45> */
.L_x_1603:
[----:B------:R-:W-:Y:S05]  /*e120*/  BSYNC B2 ;  /* 0x0000000000027941 */ /* 0x000fea0003800000 */
.L_x_1602:
[----:B------:R-:W-:Y:S04]  /*e130*/  BSSY B2, `(.L_x_1604) ;  /* 0x0000030000027945 */ /* 0x000fe80003800000 */
[----:B------:R-:W-:Y:S05]  /*e140*/  @P4 BRA `(.L_x_1605) ;  /* 0x0000000000b84947 */ /* 0x000fea0003800000 */
[----:B0123--:R-:W0:Y:S01]  /*e150*/  LDS.128 R4, [R3+0x14400] ;  /* 0x0144000003047984 */ /* 0x00fe220000000c00 */
[--C-:B------:R-:W-:Y:S02]  /*e160*/  SHF.R.U64 R44, R44, 0x10, R45.reuse ;  /* 0x000000102c2c7819 */ /* 0x100fe4000000122d */
[----:B------:R-:W-:Y:S02]  /*e170*/  SHF.R.U32.HI R47, RZ, 0x10, R45 ;  /* 0x00000010ff2f7819 */ /* 0x000fe4000001162d */
[--C-:B------:R-:W-:Y:S02]  /*e180*/  SHF.R.U64 R45, R42, 0x10, R43.reuse ;  /* 0x000000102a2d7819 */ /* 0x100fe4000000122b */
        /* <DEDUP_REMOVED lines=14> */
[----:B------:R-:W-:Y:S01]  /*e270*/  FMUL.FTZ R49, R43, R47 ;  /* 0x0000002f2b317220 */ /* 0x000fe20000410000 */
[C---:B------:R-:W-:Y:S01]  /*e280*/  FMUL.FTZ R43, R45.reuse, R77 ;  /* 0x0000004d2d2b7220 */ /* 0x040fe20000410000 */
[----:B------:R-:W-:Y:S02]  /*e290*/  IMAD.U32 R6, R4, 0x10000, RZ ;  /* 0x0001000004067824 */ /* 0x000fe400078e00ff */
[C---:B------:R-:W-:Y:S01]  /*e2a0*/  FFMA.FTZ R51, R42.reuse, R47, R50 ;  /* 0x0000002f2a337223 */ /* 0x040fe20000010032 */
[----:B------:R-:W-:Y:S01]  /*e2b0*/  FMUL.FTZ R47, R45, R80 ;  /* 0x000000502d2f7220 */ /* 0x000fe20000410000 */
[C---:B------:R-:W-:Y:S02]  /*e2c0*/  IMAD.U32 R7, R5.reuse, 0x10000, RZ ;  /* 0x0001000005077824 */ /* 0x040fe400078e00ff */
[----:B------:R-:W-:Y:S01]  /*e2d0*/  FFMA.FTZ R48, R42, R46, -R49 ;  /* 0x0000002e2a307223 */ /* 0x000fe20000010831 */
[----:B------:R-:W-:Y:S01]  /*e2e0*/  IMAD.U32 R45, R78, 0x10000, RZ ;  /* 0x000100004e2d7824 */ /* 0x000fe200078e00ff */
        /* <DEDUP_REMOVED lines=8> */
[----:B------:R-:W-:Y:S01]  /*e370*/  FMUL.FTZ R44, R4, R43 ;  /* 0x0000002b042c7220 */ /* 0x000fe20000410000 */
[----:B------:R-:W-:-:S02]  /*e380*/  FMUL.FTZ R46, R5, R78 ;  /* 0x0000004e052e7220 */ /* 0x000fc40000410000 */
[-C--:B------:R-:W-:Y:S01]  /*e390*/  FMUL.FTZ R49, R5, R42.reuse ;  /* 0x0000002a05317220 */ /* 0x080fe20000410000 */
[C---:B------:R-:W-:Y:S01]  /*e3a0*/  FFMA.FTZ R4, R6.reuse, R43, -R47 ;  /* 0x0000002b06047223 */ /* 0x040fe2000001082f */
[----:B------:R-:W-:Y:S01]  /*e3b0*/  FFMA.FTZ R45, R6, R45, R44 ;  /* 0x0000002d062d7223 */ /* 0x000fe2000001002c */
[C---:B------:R-:W-:Y:S01]  /*e3c0*/  FFMA.FTZ R5, R7.reuse, R42, -R46 ;  /* 0x0000002a07057223 */ /* 0x040fe2000001082e */
[----:B------:R-:W-:Y:S01]  /*e3d0*/  FFMA.FTZ R78, R7, R78, R49 ;  /* 0x0000004e074e7223 */ /* 0x000fe20000010031 */
[----:B------:R-:W-:Y:S02]  /*e3e0*/  F2FP.BF16.F32.PACK_AB R6, R51, R48 ;  /* 0x000000303306723e */ /* 0x000fe400000010ff */
[----:B------:R-:W-:Y:S02]  /*e3f0*/  F2FP.BF16.F32.PACK_AB R7, R77, R80 ;  /* 0x000000504d07723e */ /* 0x000fe400000010ff */
[----:B------:R-:W-:Y:S02]  /*e400*/  F2FP.BF16.F32.PACK_AB R4, R45, R4 ;  /* 0x000000042d04723e */ /* 0x000fe400000010ff */
[----:B------:R-:W-:-:S05]  /*e410*/  F2FP.BF16.F32.PACK_AB R5, R78, R5 ;  /* 0x000000054e05723e */ /* 0x000fca00000010ff */
[----:B------:R4:W-:Y:S02]  /*e420*/  STS.128 [R3+0x14400], R4 ;  /* 0x0144000403007388 */ /* 0x0009e40000000c00 */
.L_x_1605:
[----:B------:R-:W-:Y:S05]  /*e430*/  BSYNC B2 ;  /* 0x0000000000027941 */ /* 0x000fea0003800000 */
.L_x_1604:
[----:B------:R-:W-:Y:S05]  /*e440*/  @P5 BRA `(.L_x_1595) ;  /* 0x0000000000b85947 */ /* 0x000fea0003800000 */
[----:B01234-:R-:W0:Y:S01]  /*e450*/  LDS.128 R4, [R0+0x8000] ;  /* 0x0080000000047984 */ /* 0x01fe220000000c00 */
[----:B------:R-:W-:Y:S02]  /*e460*/  SHF.R.U64 R43, R36, 0x10, R37 ;  /* 0x00000010242b7819 */ /* 0x000fe40000001225 */
[----:B------:R-:W-:Y:S02]  /*e470*/  SHF.R.U64 R36, R38, 0x10, R39 ;  /* 0x0000001026247819 */ /* 0x000fe40000001227 */
[----:B------:R-:W-:Y:S02]  /*e480*/  SHF.R.U32.HI R42, RZ, 0x10, R37 ;  /* 0x00000010ff2a7819 */ /* 0x000fe40000011625 */
[----:B------:R-:W-:Y:S02]  /*e490*/  SHF.R.U32.HI R39, RZ, 0x10, R39 ;  /* 0x00000010ff277819 */ /* 0x000fe40000011627 */
[----:B------:R-:W-:Y:S02]  /*e4a0*/  PRMT R71, R71, 0x5410, R42 ;  /* 0x0000541047477816 */ /* 0x000fe4000000002a */
[----:B------:R-:W-:-:S02]  /*e4b0*/  PRMT R66, R66, 0x5410, R39 ;  /* 0x0000541042427816 */ /* 0x000fc40000000027 */
[----:B------:R-:W-:Y:S01]  /*e4c0*/  PRMT R70, R70, 0x5410, R43 ;  /* 0x0000541046467816 */ /* 0x000fe2000000002b */
[----:B------:R-:W-:Y:S01]  /*e4d0*/  IMAD.U32 R42, R71, 0x10000, RZ ;  /* 0x00010000472a7824 */ /* 0x000fe200078e00ff */
[----:B------:R-:W-:Y:S01]  /*e4e0*/  PRMT R69, R69, 0x5410, R36 ;  /* 0x0000541045457816 */ /* 0x000fe20000000024 */
[C---:B------:R-:W-:Y:S01]  /*e4f0*/  IMAD.U32 R43, R66.reuse, 0x10000, RZ ;  /* 0x00010000422b7824 */ /* 0x040fe200078e00ff */
[----:B------:R-:W-:Y:S02]  /*e500*/  LOP3.LUT R66, R66, 0xffff0000, RZ, 0xc0, !PT ;  /* 0xffff000042427812 */ /* 0x000fe400078ec0ff */
[----:B------:R-:W-:Y:S02]  /*e510*/  LOP3.LUT R71, R71, 0xffff0000, RZ, 0xc0, !PT ;  /* 0xffff000047477812 */ /* 0x000fe400078ec0ff */
[C---:B0-----:R-:W-:Y:S01]  /*e520*/  LOP3.LUT R37, R6.reuse, 0xffff0000, RZ, 0xc0, !PT ;  /* 0xffff000006257812 */ /* 0x041fe200078ec0ff */
[----:B------:R-:W-:Y:S01]  /*e530*/  IMAD.U32 R36, R6, 0x10000, RZ ;  /* 0x0001000006247824 */ /* 0x000fe200078e00ff */
[C---:B------:R-:W-:Y:S01]  /*e540*/  LOP3.LUT R39, R7.reuse, 0xffff0000, RZ, 0xc0, !PT ;  /* 0xffff000007277812 */ /* 0x040fe200078ec0ff */
[----:B------:R-:W-:-:S02]  /*e550*/  IMAD.U32 R38, R7, 0x10000, RZ ;  /* 0x0001000007267824 */ /* 0x000fc400078e00ff */
[C---:B------:R-:W-:Y:S01]  /*e560*/  FMUL.FTZ R46, R37.reuse, R42 ;  /* 0x0000002a252e7220 */ /* 0x040fe20000410000 */
[-C--:B------:R-:W-:Y:S01]  /*e570*/  FMUL.FTZ R45, R37, R43.reuse ;  /* 0x0000002b252d7220 */ /* 0x080fe20000410000 */
[C---:B------:R-:W-:Y:S01]  /*e580*/  FMUL.FTZ R37, R39.reuse, R66 ;  /* 0x0000004227257220 */ /* 0x040fe20000410000 */
[----:B------:R-:W-:Y:S02]  /*e590*/  IMAD.U32 R6, R4, 0x10000, RZ ;  /* 0x0001000004067824 */ /* 0x000fe400078e00ff */
[----:B------:R-:W-:Y:S01]  /*e5a0*/  FFMA.FTZ R47, R36, R43, R46 ;  /* 0x0000002b242f7223 */ /* 0x000fe2000001002e */
[-C--:B------:R-:W-:Y:S01]  /*e5b0*/  FMUL.FTZ R43, R39, R71.reuse ;  /* 0x00000047272b7220 */ /* 0x080fe20000410000 */
[----:B------:R-:W-:Y:S01]  /*e5c0*/  FFMA.FTZ R71, R38, R71, -R37 ;  /* 0x0000004726477223 */ /* 0x000fe20000010825 */
[----:B------:R-:W-:Y:S02]  /*e5d0*/  IMAD.U32 R7, R5, 0x10000, RZ ;  /* 0x0001000005077824 */ /* 0x000fe400078e00ff */
[----:B------:R-:W-:Y:S01]  /*e5e0*/  FFMA.FTZ R44, R36, R42, -R45 ;  /* 0x0000002a242c7223 */ /* 0x000fe2000001082d */
[----:B------:R-:W-:Y:S01]  /*e5f0*/  IMAD.U32 R37, R70, 0x10000, RZ ;  /* 0x0001000046257824 */ /* 0x000fe200078e00ff */
[----:B------:R-:W-:Y:S01]  /*e600*/  LOP3.LUT R4, R4, 0xffff0000, RZ, 0xc0, !PT ;  /* 0xffff000004047812 */ /* 0x000fe200078ec0ff */
[----:B------:R-:W-:Y:S01]  /*e610*/  IMAD.U32 R39, R69, 0x10000, RZ ;  /* 0x0001000045277824 */ /* 0x000fe200078e00ff */
[----:B------:R-:W-:Y:S01]  /*e620*/  LOP3.LUT R5, R5, 0xffff0000, RZ, 0xc0, !PT ;  /* 0xffff000005057812 */ /* 0x000fe200078ec0ff */
[----:B------:R-:W-:Y:S01]  /*e630*/  FFMA.FTZ R66, R38, R66, R43 ;  /* 0x0000004226427223 */ /* 0x000fe2000001002b */
[----:B------:R-:W-:Y:S01]  /*e640*/  LOP3.LUT R36, R69, 0xffff0000, RZ, 0xc0, !PT ;  /* 0xffff000045247812 */ /* 0x000fe200078ec0ff */
[----:B------:R-:W-:Y:S01]  /*e650*/  FMUL.FTZ R43, R4, R39 ;  /* 0x00000027042b7220 */ /* 0x000fe20000410000 */
[----:B------:R-:W-:Y:S01]  /*e660*/  LOP3.LUT R70, R70, 0xffff0000, RZ, 0xc0, !PT ;  /* 0xffff000046467812 */ /* 0x000fe200078ec0ff */
[----:B------:R-:W-:-:S02]  /*e670*/  FMUL.FTZ R38, R4, R37 ;  /* 0x0000002504267220 */ /* 0x000fc40000410000 */
[C---:B------:R-:W-:Y:S01]  /*e680*/  FMUL.FTZ R42, R5.reuse, R36 ;  /* 0x00000024052a7220 */ /* 0x040fe20000410000 */
[C---:B------:R-:W-:Y:S01]  /*e690*/  FFMA.FTZ R4, R6.reuse, R37, -R43 ;  /* 0x0000002506047223 */ /* 0x040fe2000001082b */
[-C--:B------:R-:W-:Y:S01]  /*e6a0*/  FMUL.FTZ R45, R5, R70.reuse ;  /* 0x00000046052d7220 */ /* 0x080fe20000410000 */
[----:B------:R-:W-:Y:S01]  /*e6b0*/  FFMA.FTZ R39, R6, R39, R38 ;  /* 0x0000002706277223 */ /* 0x000fe20000010026 */
[----:B------:R-:W-:Y:S01]  /*e6c0*/  FFMA.FTZ R5, R7, R70, -R42 ;  /* 0x0000004607057223 */ /* 0x000fe2000001082a */
[----:B------:R-:W-:Y:S01]  /*e6d0*/  F2FP.BF16.F32.PACK_AB R6, R47, R44 ;  /* 0x0000002c2f06723e */ /* 0x000fe200000010ff */
[----:B------:R-:W-:Y:S01]  /*e6e0*/  FFMA.FTZ R36, R7, R36, R45 ;  /* 0x0000002407247223 */ /* 0x000fe2000001002d */
[----:B------:R-:W-:Y:S02]  /*e6f0*/  F2FP.BF16.F32.PACK_AB R7, R66, R71 ;  /* 0x000000474207723e */ /* 0x000fe400000010ff */
[----:B------:R-:W-:Y:S02]  /*e700*/  F2FP.BF16.F32.PACK_AB R4, R39, R4 ;  /* 0x000000042704723e */ /* 0x000fe400000010ff */
[----:B------:R-:W-:-:S05]  /*e710*/  F2FP.BF16.F32.PACK_AB R5, R36, R5 ;  /* 0x000000052405723e */ /* 0x000fca00000010ff */
[----:B------:R0:W-:Y:S02]  /*e720*/  STS.128 [R0+0x8000], R4 ;  /* 0x0080000400007388 */ /* 0x0001e40000000c00 */
.L_x_1595:
[----:B------:R-:W-:Y:S05]  /*e730*/  BSYNC B1 ;  /* 0x0000000000017941 */ /* 0x000fea0003800000 */
.L_x_1594:
        /* <DEDUP_REMOVED lines=57> */
.L_x_1608:
[----:B------:R-:W-:Y:S05]  /*ead0*/  BSYNC B1 ;  /* 0x0000000000017941 */ /* 0x000fea0003800000 */
.L_x_1607:
[----:B------:R-:W-:Y:S04]  /*eae0*/  BSSY B1, `(.L_x_1609) ;  /* 0x0000030000017945 */ /* 0x000fe80003800000 */
[----:B------:R-:W-:Y:S05]  /*eaf0*/  @P1 BRA `(.L_x_1610) ;  /* 0x0000000000b81947 */ /* 0x000fea0003800000 */
[----:B0-----:R-:W0:Y:S01]  /*eb00*/  LDS.128 R4, [R0+0x2000] ;  /* 0x0020000000047984 */ /* 0x001e220000000c00 */
        /* <DEDUP_REMOVED lines=45> */
.L_x_1610:
[----:B------:R-:W-:Y:S05]  /*ede0*/  BSYNC B1 ;  /* 0x0000000000017941 */ /* 0x000fea0003800000 */
.L_x_1609:
        /* <DEDUP_REMOVED lines=48> */
.L_x_1612:
[----:B------:R-:W-:Y:S05]  /*f0f0*/  BSYNC B1 ;  /* 0x0000000000017941 */ /* 0x000fea0003800000 */
.L_x_1611:
        /* <DEDUP_REMOVED lines=48> */
.L_x_1614:
[----:B------:R-:W-:Y:S05]  /*f400*/  BSYNC B1 ;  /* 0x0000000000017941 */ /* 0x000fea0003800000 */
.L_x_1613:
[----:B------:R-:W-:Y:S04]  /*f410*/  BSSY B1, `(.L_x_1615) ;  /* 0x0000030000017945 */ /* 0x000fe80003800000 */
[----:B------:R-:W-:Y:S05]  /*f420*/  @P4 BRA `(.L_x_1616) ;  /* 0x0000000000b84947 */ /* 0x000fea0003800000 */
[----:B0123--:R-:W0:Y:S01]  /*f430*/  LDS.128 R4, [R3+0x16400] ;  /* 0x0164000003047984 */ /* 0x00fe220000000c00 */
        /* <DEDUP_REMOVED lines=45> */
.L_x_1616:
[----:B------:R-:W-:Y:S05]  /*f710*/  BSYNC B1 ;  /* 0x0000000000017941 */ /* 0x000fea0003800000 */
.L_x_1615:
        /* <DEDUP_REMOVED lines=15> */
[C---:B------:R-:W-:Y:S01]  /*f810*/  IMAD.U32 R10, R7.reuse, 0x10000, RZ ;  /* 0x00010000070a7824 */ /* 0x040fe200078e00ff */
[----:B------:R-:W-:Y:S01]  /*f820*/  LOP3.LUT R7, R7, 0xffff0000, RZ, 0xc0, !PT ;  /* 0xffff000007077812 */ /* 0x000fe200078ec0ff */
[----:B------:R-:W-:-:S02]  /*f830*/  IMAD.U32 R8, R6, 0x10000, RZ ;  /* 0x0001000006087824 */ /* 0x000fc400078e00ff */
[CC--:B------:R-:W-:Y:S01]  /*f840*/  FMUL.FTZ R13, R9.reuse, R12.reuse ;  /* 0x0000000c090d7220 */ /* 0x0c0fe20000410000 */
[----:B------:R-:W-:Y:S01]  /*f850*/  FMUL.FTZ R9, R9, R11 ;  /* 0x0000000b09097220 */ /* 0x000fe20000410000 */
[C---:B------:R-:W-:Y:S01]  /*f860*/  FMUL.FTZ R21, R7.reuse, R63 ;  /* 0x0000003f07157220 */ /* 0x040fe20000410000 */
[----:B------:R-:W-:Y:S02]  /*f870*/  IMAD.U32 R3, R4, 0x10000, RZ ;  /* 0x0001000004037824 */ /* 0x000fe400078e00ff */
[C---:B------:R-:W-:Y:S01]  /*f880*/  FFMA.FTZ R14, R8.reuse, R11, -R13 ;  /* 0x0000000b080e7223 */ /* 0x040fe2000001080d */
[----:B------:R-:W-:Y:S01]  /*f890*/  FFMA.FTZ R15, R8, R12, R9 ;  /* 0x0000000c080f7223 */ /* 0x000fe20000010009 */
[-C--:B------:R-:W-:Y:S01]  /*f8a0*/  FMUL.FTZ R9, R7, R65.reuse ;  /* 0x0000004107097220 */ /* 0x080fe20000410000 */
[C---:B------:R-:W-:Y:S01]  /*f8b0*/  IMAD.U32 R6, R5.reuse, 0x10000, RZ ;  /* 0x0001000005067824 */ /* 0x040fe200078e00ff */
[----:B------:R-:W-:Y:S01]  /*f8c0*/  LOP3.LUT R4, R4, 0xffff0000, RZ, 0xc0, !PT ;  /* 0xffff000004047812 */ /* 0x000fe200078ec0ff */
[----:B------:R-:W-:Y:S01]  /*f8d0*/  IMAD.U32 R8, R62, 0x10000, RZ ;  /* 0x000100003e087824 */ /* 0x000fe200078e00ff */
[----:B------:R-:W-:Y:S01]  /*f8e0*/  LOP3.LUT R5, R5, 0xffff0000, RZ, 0xc0, !PT ;  /* 0xffff000005057812 */ /* 0x000fe200078ec0ff */
[----:B------:R-:W-:Y:S01]  /*f8f0*/  IMAD.U32 R7, R64, 0x10000, RZ ;  /* 0x0001000040077824 */ /* 0x000fe200078e00ff */
[----:B------:R-:W-:Y:S01]  /*f900*/  LOP3.LUT R62, R62, 0xffff0000, RZ, 0xc0, !PT ;  /* 0xffff00003e3e7812 */ /* 0x000fe200078ec0ff */
[----:B------:R-:W-:Y:S01]  /*f910*/  FFMA.FTZ R21, R10, R65, -R21 ;  /* 0x000000410a157223 */ /* 0x000fe20000010815 */
[----:B------:R-:W-:Y:S01]  /*f920*/  LOP3.LUT R64, R64, 0xffff0000, RZ, 0xc0, !PT ;  /* 0xffff000040407812 */ /* 0x000fe200078ec0ff */
[----:B------:R-:W-:Y:S01]  /*f930*/  FFMA.FTZ R12, R10, R63, R9 ;  /* 0x0000003f0a0c7223 */ /* 0x000fe20000010009 */
[C---:B------:R-:W-:Y:S01]  /*f940*/  FMUL.FTZ R10, R4.reuse, R8 ;  /* 0x00000008040a7220 */ /* 0x040fe20000410000 */
[-C--:B------:R-:W-:Y:S01]  /*f950*/  FMUL.FTZ R9, R4, R7.reuse ;  /* 0x0000000704097220 */ /* 0x080fe20000410000 */
        /* <DEDUP_REMOVED lines=10> */
[----:B------:R0:W-:Y:S01]  /*fa00*/  STS.128 [R0+0xa000], R4 ;  /* 0x00a0000400007388 */ /* 0x0001e20000000c00 */
[----:B------:R-:W-:Y:S05]  /*fa10*/  BRA `(.L_x_1606) ;  /* 0x0000003400f07947 */ /* 0x000fea0003800000 */
.L_x_1585:
        /* <DEDUP_REMOVED lines=30> */
[----:B------:R-:W0:Y:S04]  /*fc00*/  SHFL.IDX PT, R3, R61, RZ, 0x1c1f ;  /* 0x001c1fff3d037589 */ /* 0x000e2800000e0000 */
[----:B------:R-:W1:Y:S04]  /*fc10*/  SHFL.IDX PT, R0, R60, RZ, 0x1c1f ;  /* 0x001c1fff3c007589 */ /* 0x000e6800000e0000 */
[----:B------:R2:W3:Y:S04]  /*fc20*/  SHFL.IDX PT, R4, R67, RZ, 0x1c1f ;  /* 0x001c1fff43047589 */ /* 0x0004e800000e0000 */
[----:B------:R2:W4:Y:S01]  /*fc30*/  SHFL.IDX PT, R14, R66, RZ, 0x1c1f ;  /* 0x001c1fff420e7589 */ /* 0x00052200000e0000 */
[----:B0-----:R-:W-:-:S02]  /*fc40*/  IMAD.MOV.U32 R7, RZ, RZ, R3 ;  /* 0x000000ffff077224 */ /* 0x001fc400078e0003 */
[----:B-12---:R-:W-:-:S07]  /*fc50*/  IMAD.MOV.U32 R6, RZ, RZ, R0 ;  /* 0x000000ffff067224 */ /* 0x006fce00078e0000 */
.L_x_1942:
[----:B------:R-:W-:Y:S01]  /*fc60*/  IMAD R71, R163, R10, RZ ;  /* 0x0000000aa3477224 */ /* 0x000fe200078e02ff */
[----:B------:R-:W-:Y:S01]  /*fc70*/  BSSY B1, `(.L_x_1618) ;  /* 0x000002f000017945 */ /* 0x000fe20003800000 */
[----:B----4-:R-:W-:Y:S01]  /*fc80*/  IMAD.MOV.U32 R12, RZ, RZ, R14 ;  /* 0x000000ffff0c7224 */ /* 0x010fe200078e000e */
[----:B------:R-:W-:Y:S01]  /*fc90*/  CS2R R44, SRZ ;  /* 0x00000000002c7805 */ /* 0x000fe2000001ff00 */
[----:B---3--:R-:W-:Y:S01]  /*fca0*/  IMAD.MOV.U32 R13, RZ, RZ, R4 ;  /* 0x000000ffff0d7224 */ /* 0x008fe200078e0004 */
        /* <DEDUP_REMOVED lines=19> */
[----:B------:R-:W-:-:S02]  /*fde0*/  CS2R R44, SRZ ;  /* 0x00000000002c7805 */ /* 0x000fc4000001ff00 */
        /* <DEDUP_REMOVED lines=14> */
[----:B------:R-:W-:Y:S01]  /*fed0*/  CS2R R38, SRZ ;  /* 0x0000000000267805 */ /* 0x000fe2000001ff00 */
[--C-:B0-----:R-:W-:Y:S01]  /*fee0*/  @!P1 IMAD.WIDE R8, R3, 0x2, R12.reuse ;  /* 0x0000000203089825 */ /* 0x101fe200078e020c */
[----:B------:R0:W5:Y:S03]  /*fef0*/  @!P1 LD.E.128 R28, desc[UR46][R4.64] ;  /* 0x0000002e041c9980 */ /* 0x000166000c101d00 */
[--C-:B------:R-:W-:Y:S01]  /*ff00*/  @!P2 IMAD.WIDE R10, R11, 0x2, R12.reuse ;  /* 0x000000020b0aa825 */ /* 0x100fe200078e020c */
[----:B------:R0:W5:Y:S03]  /*ff10*/  @!P1 LD.E.128 R40, desc[UR46][R8.64] ;  /* 0x0000002e08289980 */ /* 0x000166000c101d00 */
[----:B------:R-:W-:Y:S01]  /*ff20*/  @!P0 IMAD.WIDE R12, R18, 0x2, R12 ;  /* 0x00000002120c8825 */ /* 0x000fe200078e020c */
[----:B------:R0:W5:Y:S04]  /*ff30*/  @!P2 LD.E.128 R24, desc[UR46][R6.64] ;  /* 0x0000002e0618a980 */ /* 0x000168000c101d00 */
[----:B------:R0:W5:Y:S04]  /*ff40*/  @!P0 LD.E.128 R44, desc[UR46][R12.64] ;  /* 0x0000002e0c2c8980 */ /* 0x000168000c101d00 */
[----:B------:R0:W5:Y:S02]  /*ff50*/  @!P2 LD.E.128 R36, desc[UR46][R10.64] ;  /* 0x0000002e0a24a980 */ /* 0x000164000c101d00 */
.L_x_1619:
[----:B------:R-:W-:Y:S05]  /*ff60*/  BSYNC B1 ;  /* 0x0000000000017941 */ /* 0x000fea0003800000 */
.L_x_1618:
[----:B-----5:R-:W-:Y:S01]  /*ff70*/  IMAD.MOV.U32 R3, RZ, RZ, R45 ;  /* 0x000000ffff037224 */ /* 0x020fe200078e002d */
[----:B------:R-:W-:Y:S01]  /*ff80*/  UMOV UR4, 0xffffffff ;  /* 0xffffffff00047882 */ /* 0x000fe20000000000 */
[----:B0-----:R-:W-:Y:S02]  /*ff90*/  IMAD.MOV.U32 R4, RZ, RZ, R46 ;  /* 0x000000ffff047224 */ /* 0x001fe400078e002e */
        /* <DEDUP_REMOVED lines=44> */
[----:B------:R-:W-:Y:S02]  /*10260*/  CS2R R4, SRZ ;  /* 0x0000000000047805 */ /* 0x000fe4000001ff00 */
[----:B------:R-:W-:Y:S02]  /*10270*/  PRMT R88, R0, 0x7610, R88 ;  /* 0x0000761000587816 */ /* 0x000fe40000000058 */
[----:B------:R-:W-:Y:S01]  /*10280*/  PRMT R91, R6, 0x7610, R91 ;  /* 0x00007610065b7816 */ /* 0x000fe2000000005b */
[----:B------:R-:W-:Y:S06]  /*10290*/  BRA.DIV UR4, `(.L_x_1620) ;  /* 0x000001b604d87947 */ /* 0x000fec000b800000 */
[----:B------:R-:W0:Y:S04]  /*102a0*/  SHFL.IDX PT, R61, R61, 0x1, 0x1c1f ;  /* 0x003c1f003d3d7f89 */ /* 0x000e2800000e0000 */
[----:B------:R-:W1:Y:S04]  /*102b0*/  SHFL.IDX PT, R60, R60, 0x1, 0x1c1f ;  /* 0x003c1f003c3c7f89 */ /* 0x000e6800000e0000 */
[----:B------:R-:W2:Y:S04]  /*102c0*/  SHFL.IDX PT, R67, R67, 0x1, 0x1c1f ;  /* 0x003c1f0043437f89 */ /* 0x000ea800000e0000 */
[----:B------:R-:W3:Y:S02]  /*102d0*/  SHFL.IDX PT, R66, R66, 0x1, 0x1c1f ;  /* 0x003c1f0042427f89 */ /* 0x000ee400000e0000 */
.L_x_1948:
[----:B------:R-:W-:Y:S01]  /*102e0*/  VIADD R64, R64, 0x40 ;  /* 0x0000004040407836 */ /* 0x000fe20000000000 */
        /* <DEDUP_REMOVED lines=23> */
[----:B01----:R-:W-:-:S04]  /*10460*/  @!P0 IMAD.WIDE R4, R18, 0x2, R60 ;  /* 0x0000000212048825 */ /* 0x003fc800078e023c */
        /* <DEDUP_REMOVED lines=12> */
[--C-:B--23--:R-:W-:Y:S01]  /*10530*/  @!P1 IMAD.WIDE R62, R63, 0x2, R66.reuse ;  /* 0x000000023f3e9825 */ /* 0x10cfe200078e0242 */
[----:B------:R4:W5:Y:S03]  /*10540*/  @!P1 LD.E.128 R52, desc[UR46][R20.64] ;  /* 0x0000002e14349980 */ /* 0x000966000c101d00 */
[--C-:B------:R-:W-:Y:S01]  /*10550*/  @!P2 IMAD.WIDE R64, R65, 0x2, R66.reuse ;  /* 0x000000024140a825 */ /* 0x100fe200078e0242 */
[----:B------:R4:W5:Y:S03]  /*10560*/  @!P1 LD.E.128 R8, desc[UR46][R62.64] ;  /* 0x0000002e3e089980 */ /* 0x000966000c101d00 */
[----:B------:R-:W-:Y:S01]  /*10570*/  @!P0 IMAD.WIDE R66, R18, 0x2, R66 ;  /* 0x0000000212428825 */ /* 0x000fe200078e0242 */
[----:B------:R4:W5:Y:S04]  /*10580*/  @!P2 LD.E.128 R56, desc[UR46][R60.64] ;  /* 0x0000002e3c38a980 */ /* 0x000968000c101d00 */
[----:B------:R4:W5:Y:S04]  /*10590*/  @!P0 LD.E.128 R4, desc[UR46][R66.64] ;  /* 0x0000002e42048980 */ /* 0x000968000c101d00 */
[----:B------:R4:W5:Y:S02]  /*105a0*/  @!P2 LD.E.128 R12, desc[UR46][R64.64] ;  /* 0x0000002e400ca980 */ /* 0x000964000c101d00 */
.L_x_1622:
[----:B------:R-:W-:Y:S05]  /*105b0*/  BSYNC B1 ;  /* 0x0000000000017941 */ /* 0x000fea0003800000 */
.L_x_1621:
[----:B------:R-:W-:Y:S01]  /*105c0*/  LEA.HI R0, R188, R188, RZ, 0x1 ;  /* 0x000000bcbc007211 */ /* 0x000fe200078f08ff */
[----:B0---45:R-:W-:Y:S01]  /*105d0*/  IMAD.MOV.U32 R61, RZ, RZ, R7 ;  /* 0x000000ffff3d7224 */ /* 0x031fe200078e0007 */
[----:B------:R-:W-:Y:S01]  /*105e0*/  BSSY B1, `(.L_x_1623) ;  /* 0x0000034000017945 */ /* 0x000fe20003800000 */
[----:B------:R-:W-:Y:S01]  /*105f0*/  IMAD.MOV.U32 R20, RZ, RZ, R4 ;  /* 0x000000ffff147224 */ /* 0x000fe200078e0004 */
[----:B------:R-:W-:Y:S01]  /*10600*/  LOP3.LUT R21, R0, 0xfffffffe, RZ, 0xc0, !PT ;  /* 0xfffffffe00157812 */ /* 0x000fe200078ec0ff */
[----:B-1----:R-:W-:Y:S01]  /*10610*/  IMAD.MOV.U32 R60, RZ, RZ, R5 ;  /* 0x000000ffff3c7224 */ /* 0x002fe200078e0005 */
[----:B------:R-:W-:Y:S01]  /*10620*/  PRMT R97, R61, 0x7610, R97 ;  /* 0x000076103d617816 */ /* 0x000fe20000000061 */
[----:B------:R-:W-:Y:S01]  /*10630*/  IMAD.MOV.U32 R0, RZ, RZ, R8 ;  /* 0x000000ffff007224 */ /* 0x000fe200078e0008 */
[----:B------:R-:W-:Y:S01]  /*10640*/  PRMT R94, R20, 0x7610, R94 ;  /* 0x00007610145e7816 */ /* 0x000fe2000000005e */
        /* <DEDUP_REMOVED lines=35> */
[----:B------:R-:W-:Y:S01]  /*10880*/  VIADDMNMX R0, R71, -R178, 0x80, PT ;  /* 0x0000008047007446 */ /* 0x000fe200038009b2 */
[----:B------:R-:W-:Y:S01]  /*10890*/  IMAD.MOV.U32 R21, RZ, RZ, R13 ;  /* 0x000000ffff157224 */ /* 0x000fe200078e000d */
[----:B------:R-:W-:Y:S01]  /*108a0*/  PRMT R83, R62, 0x7610, R83 ;  /* 0x000076103e537816 */ /* 0x000fe20000000053 */
[----:B------:R-:W-:Y:S01]  /*108b0*/  IMAD.MOV.U32 R62, RZ, RZ, R59 ;  /* 0x000000ffff3e7224 */ /* 0x000fe200078e003b */
[----:B------:R-:W-:Y:S01]  /*108c0*/  PRMT R82, R60, 0x7610, R82 ;  /* 0x000076103c527816 */ /* 0x000fe20000000052 */
[----:B------:R-:W-:Y:S01]  /*108d0*/  IMAD.MOV.U32 R60, RZ, RZ, R58 ;  /* 0x000000ffff3c7224 */ /* 0x000fe200078e003a */
[----:B------:R-:W-:-:S02]  /*108e0*/  ISETP.GE.AND P1, PT, R162, R0, PT ;  /* 0x00000000a200720c */ /* 0x000fc40003f26270 */
[----:B------:R-:W-:Y:S02]  /*108f0*/  PRMT R70, R63, 0x7610, R70 ;  /* 0x000076103f467816 */ /* 0x000fe40000000046 */
[----:B------:R-:W-:Y:S01]  /*10900*/  PRMT R71, R64, 0x7610, R71 ;  /* 0x0000761040477816 */ /* 0x000fe20000000047 */
[----:B0-----:R-:W-:Y:S08]  /*10910*/  @!P0 BRA `(.L_x_1624) ;  /* 0x000001b000ac8947 */ /* 0x001ff00003800000 */
.L_x_1949:
[----:B------:R-:W-:Y:S05]  /*10920*/  BSYNC B1 ;  /* 0x0000000000017941 */ /* 0x000fea0003800000 */
.L_x_1623:
[----:B------:R-:W-:Y:S01]  /*10930*/  BSSY B1, `(.L_x_1625) ;  /* 0x0000147000017945 */ /* 0x000fe20003800000 */
[----:B------:R-:W-:Y:S02]  /*10940*/  PRMT R73, R60, 0x7610, R73 ;  /* 0x000076103c497816 */ /* 0x000fe40000000049 */
[----:B------:R-:W-:Y:S01]  /*10950*/  PRMT R74, R62, 0x7610, R74 ;  /* 0x000076103e4a7816 */ /* 0x000fe2000000004a */
[----:B------:R-:W-:Y:S06]  /*10960*/  @P1 BRA `(.L_x_1626) ;  /* 0x00000014000c1947 */ /* 0x000fec0003800000 */
[----:B------:R-:W1:Y:S01]  /*10970*/  LDC R76, c[0x0][0x3f4] ;  /* 0x0000fd00ff4c7b82 */ /* 0x000e620000000800 */
[----:B------:R-:W-:Y:S01]  /*10980*/  BSSY B2, `(.L_x_1627) ;  /* 0x000006f000027945 */ /* 0x000fe20003800000 */
[-C--:B-1----:R-:W-:Y:S02]  /*10990*/  ISETP.GE.AND P0, PT, R18, R76.reuse, PT ;  /* 0x0000004c1200720c */ /* 0x082fe40003f06270 */
[-C--:B------:R-:W-:Y:S02]  /*109a0*/  ISETP.GE.AND P1, PT, R165, R76.reuse, PT ;  /* 0x0000004ca500720c */ /* 0x080fe40003f26270 */
[----:B------:R-:W-:-:S09]  /*109b0*/  ISETP.GE.AND P2, PT, R166, R76, PT ;  /* 0x0000004ca600720c */ /* 0x000fd20003f46270 */
[----:B------:R-:W-:Y:S05]  /*109c0*/  @P0 BRA `(.L_x_1628) ;  /* 0x0000000400a80947 */ /* 0x000fea0003800000 */
[----:B------:R-:W-:Y:S02]  /*109d0*/  LEA.HI R62, R76, R191, RZ, 0x1d ;  /* 0x000000bf4c3e7211 */ /* 0x000fe400078fe8ff */
[----:B0-----:R-:W-:Y:S02]  /*109e0*/  LOP3.LUT R61, R175, 0x38, R18, 0xf8, !PT ;  /* 0x00000038af3d7812 */ /* 0x001fe400078ef812 */
[----:B------:R-:W-:Y:S01]  /*109f0*/  SHF.R.S32.HI R63, RZ, 0x1f, R62 ;  /* 0x0000001fff3f7819 */ /* 0x000fe2000001143e */
[----:B------:R-:W-:Y:S01]  /*10a00*/  IMAD.SHL.U32 R64, R62, 0x8, RZ ;  /* 0x000000083e407824 */ /* 0x000fe200078e00ff */
[----:B------:R-:W-:Y:S02]  /*10a10*/  LOP3.LUT R60, R61, R176, RZ, 0x3c, !PT ;  /* 0x000000b03d3c7212 */ /* 0x000fe400078e3cff */
[----:B------:R-:W-:Y:S02]  /*10a20*/  LEA.HI R62, R63, R62, RZ, 0x3 ;  /* 0x0000003e3f3e7211 */ /* 0x000fe400078f18ff */
[----:B------:R-:W-:Y:S01]  /*10a30*/  LOP3.LUT R63, R175, 0x38, R64, 0xf8, !PT ;  /* 0x00000038af3f7812 */ /* 0x000fe200078ef840 */
[----:B------:R-:W-:Y:S01]  /*10a40*/  IMAD.IADD R61, R177, 0x1, R60 ;  /* 0x00000001b13d7824 */ /* 0x000fe200078e023c */
[----:B------:R-:W-:Y:S01]  /*10a50*/  SHF.R.U64 R112, R44, 0x10, R45 ;  /* 0x000000102c707819 */ /* 0x000fe2000000122d */
[----:B------:R-:W-:Y:S01]  /*10a60*/  IMAD.SHL.U32 R62, R62, 0x400, RZ ;  /* 0x000004003e3e7824 */ /* 0x000fe200078e00ff */
[----:B------:R-:W-:Y:S01]  /*10a70*/  LOP3.LUT R63, R63, R176, RZ, 0x3c, !PT ;  /* 0x000000b03f3f7212 */ /* 0x000fe200078e3cff */
[----:B------:R-:W-:Y:S01]  /*10a80*/  IMAD R92, R61, 0x2, R2 ;  /* 0x000000023d5c7824 */ /* 0x000fe200078e0202 */
[----:B------:R-:W-:-:S02]  /*10a90*/  SHF.R.U64 R116, R32, 0x10, R33 ;  /* 0x0000001020747819 */ /* 0x000fc40000001221 */
[----:B------:R-:W-:Y:S02]  /*10aa0*/  LOP3.LUT R62, R62, 0x7fffe000, RZ, 0xc0, !PT ;  /* 0x7fffe0003e3e7812 */ /* 0x000fe400078ec0ff */
[----:B------:R-:W-:Y:S02]  /*10ab0*/  SHF.R.U32.HI R32, RZ, 0x10, R33 ;  /* 0x00000010ff207819 */ /* 0x000fe40000011621 */
[----:B------:R-:W-:Y:S02]  /*10ac0*/  IADD3 R93, R63, R62, R177 ;  /* 0x0000003e3f5d7210 */ /* 0x000fe40007ffe0b1 */
[----:B------:R-:W0:Y:S01]  /*10ad0*/  LDS.128 R60, [R92+0xc400] ;  /* 0x00c400005c3c7984 */ /* 0x000e220000000c00 */
[----:B------:R-:W-:Y:S02]  /*10ae0*/  SHF.R.U64 R33, R34, 0x10, R35 ;  /* 0x0000001022217819 */ /* 0x000fe40000001223 */
[----:B------:R-:W-:Y:S01]  /*10af0*/  IMAD R93, R93, 0x2, R2 ;  /* 0x000000025d5d7824 */ /* 0x000fe200078e0202 */
[----:B------:R-:W-:-:S02]  /*10b00*/  SHF.R.U32.HI R45, RZ, 0x10, R45 ;  /* 0x00000010ff2d7819 */ /* 0x000fc4000001162d */
[----:B------:R-:W-:Y:S02]  /*10b10*/  SHF.R.U32.HI R114, RZ, 0x10, R35 ;  /* 0x00000010ff727819 */ /* 0x000fe40000011623 */
[----:B--23--:R-:W1:Y:S01]  /*10b20*/  LDS.128 R64, [R93+0xc400] ;  /* 0x00c400005d407984 */ /* 0x00ce620000000c00 */
[--C-:B------:R-:W-:Y:S02]  /*10b30*/  SHF.R.U32.HI R110, RZ, 0x10, R47.reuse ;  /* 0x00000010ff6e7819 */ /* 0x100fe4000001162f */
[----:B------:R-:W-:Y:S02]  /*10b40*/  PRMT R111, R111, 0x5410, R112 ;  /* 0x000054106f6f7816 */ /* 0x000fe40000000070 */
[----:B------:R-:W-:Y:S02]  /*10b50*/  PRMT R35, R77, 0x5432, R116 ;  /* 0x000054324d237816 */ /* 0x000fe40000000074 */
[----:B------:R-:W-:Y:S01]  /*10b60*/  SHF.R.U64 R44, R46, 0x10, R47 ;  /* 0x000000102e2c7819 */ /* 0x000fe2000000122f */
[----:B------:R-:W-:Y:S01]  /*10b70*/  IMAD.U32 R120, R111, 0x10000, RZ ;  /* 0x000100006f787824 */ /* 0x000fe200078e00ff */
[----:B------:R-:W-:-:S02]  /*10b80*/  PRMT R34, R75, 0x5432, R32 ;  /* 0x000054324b227816 */ /* 0x000fc40000000020 */
[----:B------:R-:W-:Y:S02]  /*10b90*/  PRMT R32, R74, 0x5432, R33 ;  /* 0x000054324a207816 */ /* 0x000fe40000000021 */
[----:B------:R-:W-:Y:S02]  /*10ba0*/  PRMT R46, R70, 0x5432, R45 ;  /* 0x00005432462e7816 */ /* 0x000fe4000000002d */
[----:B------:R-:W-:Y:S02]  /*10bb0*/  PRMT R33, R73, 0x5432, R114 ;  /* 0x0000543249217816 */ /* 0x000fe40000000072 */
[----:B------:R-:W-:Y:S01]  /*10bc0*/  PRMT R45, R3, 0x5432, R110 ;  /* 0x00005432032d7816 */ /* 0x000fe2000000006e */
[C---:B------:R-:W-:Y:S01]  /*10bd0*/  IMAD.U32 R121, R46.reuse, 0x10000, RZ ;  /* 0x000100002e797824 */ /* 0x040fe200078e00ff */
[----:B------:R-:W-:Y:S02]  /*10be0*/  LOP3.LUT R46, R46, 0xffff0000, RZ, 0xc0, !PT ;  /* 0xffff00002e2e7812 */ /* 0x000fe400078ec0ff */
[----:B------:R-:W-:Y:S01]  /*10bf0*/  PRMT R44, R69, 0x5432, R44 ;  /* 0x00005432452c7816 */ /* 0x000fe2000000002c */
        /* <DEDUP_REMOVED lines=11> */
[C---:B------:R-:W-:Y:S01]  /*10cb0*/  LOP3.LUT R112, R65.reuse, 0xffff0000, RZ, 0xc0, !PT ;  /* 0xffff000041707812 */ /* 0x040fe200078ec0ff */
[----:B------:R-:W-:Y:S01]  /*10cc0*/  IMAD.U32 R118, R65, 0x10000, RZ ;  /* 0x0001000041767824 */ /* 0x000fe200078e00ff */
[----:B------:R-:W-:Y:S01]  /*10cd0*/  LOP3.LUT R113, R64, 0xffff0000, RZ, 0xc0, !PT ;  /* 0xffff000040717812 */ /* 0x000fe200078ec0ff */
[----:B------:R-:W-:Y:S01]  /*10ce0*/  IMAD.U32 R65, R35, 0x10000, RZ ;  /* 0x0001000023417824 */ /* 0x000fe200078e00ff */
[C---:B------:R-:W-:Y:S01]  /*10cf0*/  LOP3.LUT R63, R66.reuse, 0xffff0000, RZ, 0xc0, !PT ;  /* 0xffff0000423f7812 */ /* 0x040fe200078ec0ff */
[----:B------:R-:W-:-:S02]  /*10d00*/  IMAD.U32 R64, R66, 0x10000, RZ ;  /* 0x0001000042407824 */ /* 0x000fc400078e00ff */
[-C--:B------:R-:W-:Y:S01]  /*10d10*/  FMUL.FTZ R123, R117, R120.reuse ;  /* 0x00000078757b7220 */ /* 0x080fe20000410000 */
[C---:B------:R-:W-:Y:S01]  /*10d20*/  IMAD.U32 R119, R67.reuse, 0x10000, RZ ;  /* 0x0001000043777824 */ /* 0x040fe200078e00ff */
[----:B------:R-:W-:Y:S01]  /*10d30*/  LOP3.LUT R66, R67, 0xffff0000, RZ, 0xc0, !PT ;  /* 0xffff000043427812 */ /* 0x000fe200078ec0ff */
[-C--:B------:R-:W-:Y:S01]  /*10d40*/  FMUL.FTZ R67, R117, R65.reuse ;  /* 0x0000004175437220 */ /* 0x080fe20000410000 */
[----:B------:R-:W-:Y:S01]  /*10d50*/  FFMA.FTZ R65, R114, R65, -R123 ;  /* 0x0000004172417223 */ /* 0x000fe2000001087b */
[----:B------:R-:W-:Y:S02]  /*10d60*/  IMAD.U32 R117, R34, 0x10000, RZ ;  /* 0x0001000022757824 */ /* 0x000fe400078e00ff */
[----:B------:R-:W-:Y:S01]  /*10d70*/  FMUL.FTZ R123, R118, R121 ;  /* 0x00000079767b7220 */ /* 0x000fe20000410000 */
[----:B------:R-:W-:Y:S01]  /*10d80*/  FFMA.FTZ R67, R114, R120, R67 ;  /* 0x0000007872437223 */ /* 0x000fe20000010043 */
[----:B------:R-:W-:Y:S02]  /*10d90*/  IMAD.U32 R120, R33, 0x10000, RZ ;  /* 0x0001000021787824 */ /* 0x000fe400078e00ff */
[-C--:B------:R-:W-:Y:S01]  /*10da0*/  FMUL.FTZ R125, R118, R117.reuse ;  /* 0x00000075767d7220 */ /* 0x080fe20000410000 */
[----:B------:R-:W-:Y:S01]  /*10db0*/  FFMA.FTZ R114, R116, R117, -R123 ;  /* 0x0000007574727223 */ /* 0x000fe2000001087b */
[----:B------:R-:W-:Y:S01]  /*10dc0*/  FMUL.FTZ R118, R119, R122 ;  /* 0x0000007a77767220 */ /* 0x000fe20000410000 */
[----:B------:R-:W-:Y:S01]  /*10dd0*/  LOP3.LUT R117, R111, 0xffff0000, RZ, 0xc0, !PT ;  /* 0xffff00006f757812 */ /* 0x000fe200078ec0ff */
[-C--:B------:R-:W-:Y:S01]  /*10de0*/  FMUL.FTZ R119, R119, R120.reuse ;  /* 0x0000007877777220 */ /* 0x080fe20000410000 */
[----:B------:R-:W-:Y:S01]  /*10df0*/  LOP3.LUT R35, R35, 0xffff0000, RZ, 0xc0, !PT ;  /* 0xffff000023237812 */ /* 0x000fe200078ec0ff */
[C---:B------:R-:W-:Y:S01]  /*10e00*/  FFMA.FTZ R111, R115.reuse, R120, -R118 ;  /* 0x00000078736f7223 */ /* 0x040fe20000010876 */
[----:B------:R-:W-:Y:S01]  /*10e10*/  LOP3.LUT R118, R34, 0xffff0000, RZ, 0xc0, !PT ;  /* 0xffff000022767812 */ /* 0x000fe200078ec0ff */
[----:B------:R-:W-:Y:S01]  /*10e20*/  FFMA.FTZ R115, R115, R122, R119 ;  /* 0x0000007a73737223 */ /* 0x000fe20000010077 */
[C---:B------:R-:W-:Y:S01]  /*10e30*/  FMUL.FTZ R119, R113.reuse, R117 ;  /* 0x0000007571777220 */ /* 0x040fe20000410000 */
[----:B------:R-:W-:Y:S01]  /*10e40*/  FFMA.FTZ R116, R116, R121, R125 ;  /* 0x0000007974747223 */ /* 0x000fe2000001007d */
[-C--:B------:R-:W-:Y:S01]  /*10e50*/  FMUL.FTZ R121, R113, R35.reuse ;  /* 0x0000002371797220 */ /* 0x080fe20000410000 */
[----:B------:R-:W-:Y:S01]  /*10e60*/  FMUL.FTZ R120, R112, R46 ;  /* 0x0000002e70787220 */ /* 0x000fe20000410000 */
[----:B------:R-:W-:Y:S01]  /*10e70*/  FFMA.FTZ R34, R110, R35, -R119 ;  /* 0x000000236e227223 */ /* 0x000fe20000010877 */
[----:B------:R-:W-:Y:S01]  /*10e80*/  FMUL.FTZ R123, R112, R118 ;  /* 0x00000076707b7220 */ /* 0x000fe20000410000 */
[----:B------:R-:W-:-:S02]  /*10e90*/  IMAD.U32 R119, R44, 0x10000, RZ ;  /* 0x000100002c777824 */ /* 0x000fc400078e00ff */
[----:B------:R-:W-:Y:S01]  /*10ea0*/  FFMA.FTZ R110, R110, R117, R121 ;  /* 0x000000756e6e7223 */ /* 0x000fe20000010079 */
[----:B------:R-:W-:Y:S02]  /*10eb0*/  IMAD.U32 R113, R32, 0x10000, RZ ;  /* 0x0001000020717824 */ /* 0x000fe400078e00ff */
[C---:B------:R-:W-:Y:S01]  /*10ec0*/  FFMA.FTZ R35, R61.reuse, R118, -R120 ;  /* 0x000000763d237223 */ /* 0x040fe20000010878 */
[----:B------:R-:W-:Y:S01]  /*10ed0*/  FFMA.FTZ R123, R61, R46, R123 ;  /* 0x0000002e3d7b7223 */ /* 0x000fe2000001007b */
[C---:B------:R-:W-:Y:S01]  /*10ee0*/  FMUL.FTZ R117, R64.reuse, R119 ;  /* 0x0000007740757220 */ /* 0x040fe20000410000 */
[-C--:B------:R-:W-:Y:S01]  /*10ef0*/  FMUL.FTZ R61, R64, R113.reuse ;  /* 0x00000071403d7220 */ /* 0x080fe20000410000 */
[----:B------:R-:W-:Y:S02]  /*10f00*/  LOP3.LUT R44, R44, 0xffff0000, RZ, 0xc0, !PT ;  /* 0xffff00002c2c7812 */ /* 0x000fe400078ec0ff */
[----:B------:R-:W-:Y:S01]  /*10f10*/  LOP3.LUT R32, R32, 0xffff0000, RZ, 0xc0, !PT ;  /* 0xffff000020207812 */ /* 0x000fe200078ec0ff */
[C---:B------:R-:W-:Y:S01]  /*10f20*/  FFMA.FTZ R117, R60.reuse, R113, -R117 ;  /* 0x000000713c757223 */ /* 0x040fe20000010875 */
[----:B------:R-:W-:Y:S01]  /*10f30*/  LOP3.LUT R33, R33, 0xffff0000, RZ, 0xc0, !PT ;  /* 0xffff000021217812 */ /* 0x000fe200078ec0ff */
[----:B------:R-:W-:Y:S01]  /*10f40*/  FFMA.FTZ R46, R60, R119, R61 ;  /* 0x000000773c2e7223 */ /* 0x000fe2000001003d */
        /* <DEDUP_REMOVED lines=14> */
[----:B------:R1:W-:Y:S01]  /*11030*/  STS.128 [R92+0xc400], R32 ;  /* 0x00c400205c007388 */ /* 0x0003e20000000c00 */
[----:B------:R-:W-:-:S02]  /*11040*/  F2FP.BF16.F32.PACK_AB R46, R63, R46 ;  /* 0x0000002e3f2e723e */ /* 0x000fc400000010ff */
[----:B------:R-:W-:-:S05]  /*11050*/  F2FP.BF16.F32.PACK_AB R47, R66, R115 ;  /* 0x00000073422f723e */ /* 0x000fca00000010ff */
[----:B------:R1:W-:Y:S02]  /*11060*/  STS.128 [R93+0xc400], R44 ;  /* 0x00c4002c5d007388 */ /* 0x0003e40000000c00 */
.L_x_1628:
[----:B------:R-:W-:Y:S05]  /*11070*/  BSYNC B2 ;  /* 0x0000000000027941 */ /* 0x000fea0003800000 */
.L_x_1627:
[----:B------:R-:W-:Y:S04]  /*11080*/  BSSY B2, `(.L_x_1629) ;  /* 0x0000069000027945 */ /* 0x000fe80003800000 */
[----:B------:R-:W-:Y:S05]  /*11090*/  @P1 BRA `(.L_x_1630) ;  /* 0x00000004009c1947 */ /* 0x000fea0003800000 */
[----:B------:R-:W4:Y:S01]  /*110a0*/  LDL R110, [R1+0x6c] ;  /* 0x00006c00016e7983 */ /* 0x000f220000100800 */
[----:B-1----:R-:W-:Y:S02]  /*110b0*/  LEA.HI R32, R76, R209, RZ, 0x1d ;  /* 0x000000d14c207211 */ /* 0x002fe400078fe8ff */
[--C-:B0-----:R-:W-:Y:S02]  /*110c0*/  SHF.R.U64 R61, R30, 0x10, R31.reuse ;  /* 0x000000101e3d7819 */ /* 0x101fe4000000121f */
[----:B------:R-:W-:Y:S01]  /*110d0*/  SHF.R.S32.HI R33, RZ, 0x1f, R32 ;  /* 0x0000001fff217819 */ /* 0x000fe20000011420 */
[----:B------:R-:W-:Y:S01]  /*110e0*/  IMAD.SHL.U32 R34, R32, 0x8, RZ ;  /* 0x0000000820227824 */ /* 0x000fe200078e00ff */
[----:B------:R-:W-:Y:S02]  /*110f0*/  SHF.R.U32.HI R30, RZ, 0x10, R31 ;  /* 0x00000010ff1e7819 */ /* 0x000fe4000001161f */
[----:B------:R-:W-:Y:S02]  /*11100*/  LEA.HI R32, R33, R32, RZ, 0x3 ;  /* 0x0000002021207211 */ /* 0x000fe400078f18ff */
[----:B------:R-:W-:-:S02]  /*11110*/  LOP3.LUT R33, R175, 0x38, R34, 0xf8, !PT ;  /* 0x00000038af217812 */ /* 0x000fc400078ef822 */
[----:B------:R-:W-:Y:S01]  /*11120*/  SHF.R.U64 R31, R40, 0x10, R41 ;  /* 0x00000010281f7819 */ /* 0x000fe20000001229 */
[----:B------:R-:W-:Y:S01]  /*11130*/  IMAD.SHL.U32 R32, R32, 0x400, RZ ;  /* 0x0000040020207824 */ /* 0x000fe200078e00ff */
[----:B------:R-:W-:Y:S02]  /*11140*/  LOP3.LUT R33, R33, R176, RZ, 0x3c, !PT ;  /* 0x000000b021217212 */ /* 0x000fe400078e3cff */
[----:B------:R-:W-:Y:S02]  /*11150*/  SHF.R.U64 R63, R28, 0x10, R29 ;  /* 0x000000101c3f7819 */ /* 0x000fe4000000121d */
[----:B------:R-:W-:Y:S02]  /*11160*/  LOP3.LUT R32, R32, 0x7fffe000, RZ, 0xc0, !PT ;  /* 0x7fffe00020207812 */ /* 0x000fe400078ec0ff */
[----:B------:R-:W-:Y:S02]  /*11170*/  PRMT R102, R102, 0x5410, R31 ;  /* 0x0000541066667816 */ /* 0x000fe4000000001f */
[----:B------:R-:W-:-:S02]  /*11180*/  IADD3 R45, R33, R32, R177 ;  /* 0x00000020212d7210 */ /* 0x000fc40007ffe0b1 */
[----:B------:R-:W-:Y:S01]  /*11190*/  SHF.R.U32.HI R40, RZ, 0x10, R41 ;  /* 0x00000010ff287819 */ /* 0x000fe20000011629 */
[----:B------:R-:W-:Y:S01]  /*111a0*/  IMAD.U32 R64, R102, 0x10000, RZ ;  /* 0x0001000066407824 */ /* 0x000fe200078e00ff */
[----:B------:R-:W-:Y:S01]  /*111b0*/  SHF.R.U32.HI R28, RZ, 0x10, R29 ;  /* 0x00000010ff1c7819 */ /* 0x000fe2000001161d */
[----:B------:R-:W-:Y:S01]  /*111c0*/  IMAD R60, R45, 0x2, R2 ;  /* 0x000000022d3c7824 */ /* 0x000fe200078e0202 */
[----:B------:R-:W-:Y:S02]  /*111d0*/  PRMT R106, R106, 0x5410, R63 ;  /* 0x000054106a6a7816 */ /* 0x000fe4000000003f */
[--C-:B------:R-:W-:Y:S02]  /*111e0*/  SHF.R.U64 R29, R42, 0x10, R43.reuse ;  /* 0x000000102a1d7819 */ /* 0x100fe4000000122b */
[----:B------:R-:W0:Y:S01]  /*111f0*/  LDS.128 R44, [R60+0xc400] ;  /* 0x00c400003c2c7984 */ /* 0x000e220000000c00 */
[----:B------:R-:W-:Y:S02]  /*11200*/  SHF.R.U32.HI R42, RZ, 0x10, R43 ;  /* 0x00000010ff2a7819 */ /* 0x000fe4000001162b */
[----:B------:R-:W-:-:S02]  /*11210*/  PRMT R103, R103, 0x5410, R40 ;  /* 0x0000541067677816 */ /* 0x000fc40000000028 */
[----:B------:R-:W-:Y:S02]  /*11220*/  PRMT R105, R105, 0x5410, R42 ;  /* 0x0000541069697816 */ /* 0x000fe4000000002a */
[----:B------:R-:W-:Y:S01]  /*11230*/  PRMT R107, R107, 0x5410, R28 ;  /* 0x000054106b6b7816 */ /* 0x000fe2000000001c */
[----:B------:R-:W-:Y:S01]  /*11240*/  IMAD.U32 R65, R103, 0x10000, RZ ;  /* 0x0001000067417824 */ /* 0x000fe200078e00ff */
[----:B------:R-:W-:Y:S02]  /*11250*/  PRMT R104, R104, 0x5410, R29 ;  /* 0x0000541068687816 */ /* 0x000fe4000000001d */
[----:B------:R-:W-:Y:S02]  /*11260*/  PRMT R109, R109, 0x5410, R30 ;  /* 0x000054106d6d7816 */ /* 0x000fe4000000001e */
[----:B------:R-:W-:Y:S01]  /*11270*/  PRMT R108, R108, 0x5410, R61 ;  /* 0x000054106c6c7816 */ /* 0x000fe2000000003d */
[----:B0-----:R-:W-:Y:S01]  /*11280*/  IMAD.U32 R31, R44, 0x10000, RZ ;  /* 0x000100002c1f7824 */ /* 0x001fe200078e00ff */
[----:B------:R-:W-:Y:S01]  /*11290*/  LOP3.LUT R30, R46, 0xffff0000, RZ, 0xc0, !PT ;  /* 0xffff00002e1e7812 */ /* 0x000fe200078ec0ff */
[----:B------:R-:W-:Y:S01]  /*112a0*/  IMAD.U32 R62, R47, 0x10000, RZ ;  /* 0x000100002f3e7824 */ /* 0x000fe200078e00ff */
[----:B------:R-:W-:Y:S01]  /*112b0*/  LOP3.LUT R44, R44, 0xffff0000, RZ, 0xc0, !PT ;  /* 0xffff00002c2c7812 */ /* 0x000fe200078ec0ff */
[----:B---3--:R-:W-:Y:S01]  /*112c0*/  FMUL.FTZ R66, R31, R64 ;  /* 0x000000401f427220 */ /* 0x008fe20000410000 */
[----:B------:R-:W-:Y:S01]  /*112d0*/  IMAD.U32 R61, R46, 0x10000, RZ ;  /* 0x000100002e3d7824 */ /* 0x000fe200078e00ff */
[----:B------:R-:W-:Y:S01]  /*112e0*/  LOP3.LUT R46, R47, 0xffff0000, RZ, 0xc0, !PT ;  /* 0xffff00002f2e7812 */ /* 0x000fe200078ec0ff */
[----:B------:R-:W-:Y:S01]  /*112f0*/  IMAD.U32 R47, R107, 0x10000, RZ ;  /* 0x000100006b2f7824 */ /* 0x000fe200078e00ff */
[----:B----4-:R-:W0:Y:S02]  /*11300*/  LDS.128 R32, [R110] ;  /* 0x000000006e207984 */ /* 0x010e240000000c00 */
[C---:B0-----:R-:W-:Y:S01]  /*11310*/  IMAD.U32 R41, R32.reuse, 0x10000, RZ ;  /* 0x0001000020297824 */ /* 0x041fe200078e00ff */
[----:B------:R-:W-:Y:S01]  /*11320*/  LOP3.LUT R40, R32, 0xffff0000, RZ, 0xc0, !PT ;  /* 0xffff000020287812 */ /* 0x000fe200078ec0ff */
[----:B------:R-:W-:Y:S01]  /*11330*/  IMAD.U32 R32, R106, 0x10000, RZ ;  /* 0x000100006a207824 */ /* 0x000fe200078e00ff */
[C---:B------:R-:W-:Y:S01]  /*11340*/  LOP3.LUT R28, R34.reuse, 0xffff0000, RZ, 0xc0, !PT ;  /* 0xffff0000221c7812 */ /* 0x040fe200078ec0ff */
[----:B------:R-:W-:Y:S01]  /*11350*/  IMAD.U32 R29, R34, 0x10000, RZ ;  /* 0x00010000221d7824 */ /* 0x000fe200078e00ff */
[----:B------:R-:W-:Y:S01]  /*11360*/  LOP3.LUT R34, R35, 0xffff0000, RZ, 0xc0, !PT ;  /* 0xffff000023227812 */ /* 0x000fe200078ec0ff */
[----:B------:R-:W-:Y:S01]  /*11370*/  FMUL.FTZ R92, R31, R32 ;  /* 0x000000201f5c7220 */ /* 0x000fe20000410000 */
[----:B------:R-:W-:-:S02]  /*11380*/  IMAD.U32 R43, R35, 0x10000, RZ ;  /* 0x00010000232b7824 */ /* 0x000fc400078e00ff */
[----:B------:R-:W-:Y:S01]  /*11390*/  FFMA.FTZ R31, R41, R32, -R66 ;  /* 0x00000020291f7223 */ /* 0x000fe20000010842 */
[----:B------:R-:W-:Y:S02]  /*113a0*/  IMAD.U32 R35, R45, 0x10000, RZ ;  /* 0x000100002d237824 */ /* 0x000fe400078e00ff */
[----:B------:R-:W-:Y:S01]  /*113b0*/  FFMA.FTZ R32, R41, R64, R92 ;  /* 0x0000004029207223 */ /* 0x000fe2000001005c */
[----:B------:R-:W-:Y:S01]  /*113c0*/  IMAD.U32 R66, R105, 0x10000, RZ ;  /* 0x0001000069427824 */ /* 0x000fe200078e00ff */
[----:B------:R-:W-:Y:S01]  /*113d0*/  LOP3.LUT R45, R45, 0xffff0000, RZ, 0xc0, !PT ;  /* 0xffff00002d2d7812 */ /* 0x000fe200078ec0ff */
[----:B------:R-:W-:Y:S02]  /*113e0*/  IMAD.U32 R41, R109, 0x10000, RZ ;  /* 0x000100006d297824 */ /* 0x000fe400078e00ff */
[----:B------:R-:W-:Y:S01]  /*113f0*/  FMUL.FTZ R63, R35, R65 ;  /* 0x00000041233f7220 */ /* 0x000fe20000410000 */
[----:B------:R-:W-:Y:S02]  /*11400*/  IMAD.U32 R42, R33, 0x10000, RZ ;  /* 0x00010000212a7824 */ /* 0x000fe400078e00ff */
[CC--:B------:R-:W-:Y:S01]  /*11410*/  FMUL.FTZ R64, R62.reuse, R66.reuse ;  /* 0x000000423e407220 */ /* 0x0c0fe20000410000 */
[----:B--2---:R-:W-:Y:S01]  /*11420*/  FMUL.FTZ R67, R35, R47 ;  /* 0x0000002f23437220 */ /* 0x004fe20000410000 */
[----:B------:R-:W-:Y:S01]  /*11430*/  FMUL.FTZ R93, R62, R41 ;  /* 0x000000293e5d7220 */ /* 0x000fe20000410000 */
[----:B------:R-:W-:Y:S01]  /*11440*/  FFMA.FTZ R35, R42, R47, -R63 ;  /* 0x0000002f2a237223 */ /* 0x000fe2000001083f */
[C---:B------:R-:W-:Y:S01]  /*11450*/  FFMA.FTZ R41, R43.reuse, R41, -R64 ;  /* 0x000000292b297223 */ /* 0x040fe20000010840 */
[----:B------:R-:W-:Y:S01]  /*11460*/  LOP3.LUT R63, R102, 0xffff0000, RZ, 0xc0, !PT ;  /* 0xffff0000663f7812 */ /* 0x000fe200078ec0ff */
[----:B------:R-:W-:Y:S01]  /*11470*/  FFMA.FTZ R42, R42, R65, R67 ;  /* 0x000000412a2a7223 */ /* 0x000fe20000010043 */
[----:B------:R-:W-:Y:S01]  /*11480*/  LOP3.LUT R47, R106, 0xffff0000, RZ, 0xc0, !PT ;  /* 0xffff00006a2f7812 */ /* 0x000fe200078ec0ff */
[----:B------:R-:W-:Y:S01]  /*11490*/  FFMA.FTZ R93, R43, R66, R93 ;  /* 0x000000422b5d7223 */ /* 0x000fe2000001005d */
[----:B------:R-:W-:Y:S01]  /*114a0*/  LOP3.LUT R64, R103, 0xffff0000, RZ, 0xc0, !PT ;  /* 0xffff000067407812 */ /* 0x000fe200078ec0ff */
[C---:B------:R-:W-:Y:S01]  /*114b0*/  FMUL.FTZ R43, R44.reuse, R63 ;  /* 0x0000003f2c2b7220 */ /* 0x040fe20000410000 */
[----:B------:R-:W-:Y:S01]  /*114c0*/  LOP3.LUT R62, R107, 0xffff0000, RZ, 0xc0, !PT ;  /* 0xffff00006b3e7812 */ /* 0x000fe200078ec0ff */
[----:B------:R-:W-:Y:S01]  /*114d0*/  FMUL.FTZ R65, R44, R47 ;  /* 0x0000002f2c417220 */ /* 0x000fe20000410000 */
[----:B------:R-:W-:Y:S01]  /*114e0*/  LOP3.LUT R33, R33, 0xffff0000, RZ, 0xc0, !PT ;  /* 0xffff000021217812 */ /* 0x000fe200078ec0ff */
[----:B------:R-:W-:Y:S01]  /*114f0*/  FMUL.FTZ R102, R45, R64 ;  /* 0x000000402d667220 */ /* 0x000fe20000410000 */
[----:B------:R-:W-:-:S02]  /*11500*/  IMAD.U32 R66, R104, 0x10000, RZ ;  /* 0x0001000068427824 */ /* 0x000fc400078e00ff */
[-C--:B------:R-:W-:Y:S01]  /*11510*/  FMUL.FTZ R45, R45, R62.reuse ;  /* 0x0000003e2d2d7220 */ /* 0x080fe20000410000 */
[----:B------:R-:W-:Y:S02]  /*11520*/  IMAD.U32 R44, R108, 0x10000, RZ ;  /* 0x000100006c2c7824 */ /* 0x000fe400078e00ff */
[C---:B------:R-:W-:Y:S01]  /*11530*/  FFMA.FTZ R92, R40.reuse, R47, -R43 ;  /* 0x0000002f285c7223 */ /* 0x040fe2000001082b */
[----:B------:R-:W-:Y:S01]  /*11540*/  FFMA.FTZ R65, R40, R63, R65 ;  /* 0x0000003f28417223 */ /* 0x000fe20000010041 */
[----:B------:R-:W-:Y:S01]  /*11550*/  FFMA.FTZ R102, R33, R62, -R102 ;  /* 0x0000003e21667223 */ /* 0x000fe20000010866 */
[----:B------:R-:W-:Y:S01]  /*11560*/  FMUL.FTZ R40, R61, R66 ;  /* 0x000000423d287220 */ /* 0x000fe20000410000 */
[----:B------:R-:W-:Y:S01]  /*11570*/  FFMA.FTZ R45, R33, R64, R45 ;  /* 0x00000040212d7223 */ /* 0x000fe2000001002d */
[-C--:B------:R-:W-:Y:S01]  /*11580*/  FMUL.FTZ R62, R61, R44.reuse ;  /* 0x0000002c3d3e7220 */ /* 0x080fe20000410000 */
[----:B------:R-:W-:Y:S01]  /*11590*/  LOP3.LUT R43, R104, 0xffff0000, RZ, 0xc0, !PT ;  /* 0xffff0000682b7812 */ /* 0x000fe200078ec0ff */
[----:B------:R-:W-:Y:S01]  /*115a0*/  FFMA.FTZ R40, R29, R44, -R40 ;  /* 0x0000002c1d287223 */ /* 0x000fe20000010828 */
[----:B------:R-:W-:Y:S01]  /*115b0*/  LOP3.LUT R105, R105, 0xffff0000, RZ, 0xc0, !PT ;  /* 0xffff000069697812 */ /* 0x000fe200078ec0ff */
[----:B------:R-:W-:Y:S01]  /*115c0*/  FFMA.FTZ R62, R29, R66, R62 ;  /* 0x000000421d3e7223 */ /* 0x000fe2000001003e */
[----:B------:R-:W-:Y:S01]  /*115d0*/  LOP3.LUT R33, R108, 0xffff0000, RZ, 0xc0, !PT ;  /* 0xffff00006c217812 */ /* 0x000fe200078ec0ff */
[----:B------:R-:W-:Y:S01]  /*115e0*/  FMUL.FTZ R29, R30, R43 ;  /* 0x0000002b1e1d7220 */ /* 0x000fe20000410000 */
[----:B------:R-:W-:Y:S01]  /*115f0*/  LOP3.LUT R109, R109, 0xffff0000, RZ, 0xc0, !PT ;  /* 0xffff00006d6d7812 */ /* 0x000fe200078ec0ff */
[----:B------:R-:W-:Y:S01]  /*11600*/  FMUL.FTZ R61, R46, R105 ;  /* 0x000000692e3d7220 */ /* 0x000fe20000410000 */
[----:B------:R-:W-:Y:S01]  /*11610*/  F2FP.BF16.F32.PACK_AB R32, R65, R32 ;  /* 0x000000204120723e */ /* 0x000fe200000010ff */
[-C--:B------:R-:W-:Y:S01]  /*11620*/  FMUL.FTZ R30, R30, R33.reuse ;  /* 0x000000211e1e7220 */ /* 0x080fe20000410000 */
[----:B------:R-:W-:Y:S01]  /*11630*/  FFMA.FTZ R47, R28, R33, -R29 ;  /* 0x000000211c2f7223 */ /* 0x000fe2000001081d */
[-C--:B------:R-:W-:Y:S01]  /*11640*/  FMUL.FTZ R46, R46, R109.reuse ;  /* 0x0000006d2e2e7220 */ /* 0x080fe20000410000 */
[----:B------:R-:W-:Y:S01]  /*11650*/  FFMA.FTZ R44, R34, R109, -R61 ;  /* 0x0000006d222c7223 */ /* 0x000fe2000001083d */
[----:B------:R-:W-:Y:S01]  /*11660*/  FFMA.FTZ R43, R28, R43, R30 ;  /* 0x0000002b1c2b7223 */ /* 0x000fe2000001001e */
[----:B------:R-:W-:Y:S01]  /*11670*/  F2FP.BF16.F32.PACK_AB R28, R92, R31 ;  /* 0x0000001f5c1c723e */ /* 0x000fe200000010ff */
[----:B------:R-:W-:Y:S01]  /*11680*/  FFMA.FTZ R46, R34, R105, R46 ;  /* 0x00000069222e7223 */ /* 0x000fe2000001002e */
[----:B------:R-:W-:-:S02]  /*11690*/  F2FP.BF16.F32.PACK_AB R29, R102, R35 ;  /* 0x00000023661d723e */ /* 0x000fc400000010ff */
[----:B------:R-:W-:Y:S02]  /*116a0*/  F2FP.BF16.F32.PACK_AB R30, R47, R40 ;  /* 0x000000282f1e723e */ /* 0x000fe400000010ff */
[----:B------:R-:W-:Y:S02]  /*116b0*/  F2FP.BF16.F32.PACK_AB R31, R44, R41 ;  /* 0x000000292c1f723e */ /* 0x000fe400000010ff */
[----:B------:R-:W-:Y:S02]  /*116c0*/  F2FP.BF16.F32.PACK_AB R33, R45, R42 ;  /* 0x0000002a2d21723e */ /* 0x000fe400000010ff */
[----:B------:R-:W-:Y:S01]  /*116d0*/  F2FP.BF16.F32.PACK_AB R34, R43, R62 ;  /* 0x0000003e2b22723e */ /* 0x000fe200000010ff */
[----:B------:R4:W-:Y:S01]  /*116e0*/  STS.128 [R110], R28 ;  /* 0x0000001c6e007388 */ /* 0x0009e20000000c00 */
[----:B------:R-:W-:-:S05]  /*116f0*/  F2FP.BF16.F32.PACK_AB R35, R46, R93 ;  /* 0x0000005d2e23723e */ /* 0x000fca00000010ff */
[----:B------:R4:W-:Y:S02]  /*11700*/  STS.128 [R60+0xc400], R32 ;  /* 0x00c400203c007388 */ /* 0x0009e40000000c00 */
.L_x_1630:
[----:B------:R-:W-:Y:S05]  /*11710*/  BSYNC B2 ;  /* 0x0000000000027941 */ /* 0x000fea0003800000 */
.L_x_1629:
[----:B------:R-:W-:Y:S05]  /*11720*/  @P2 BRA `(.L_x_1626) ;  /* 0x00000004009c2947 */ /* 0x000fea0003800000 */
[----:B----4-:R-:W4:Y:S01]  /*11730*/  LDL R60, [R1+0x64] ;  /* 0x00006400013c7983 */ /* 0x010f220000100800 */
[----:B------:R-:W-:Y:S02]  /*11740*/  LEA.HI R76, R76, R223, RZ, 0x1d ;  /* 0x000000df4c4c7211 */ /* 0x000fe400078fe8ff */
[----:B------:R-:W-:Y:S02]  /*11750*/  SHF.R.U64 R43, R24, 0x10, R25 ;  /* 0x00000010182b7819 */ /* 0x000fe40000001219 */
[----:B------:R-:W-:Y:S01]  /*11760*/  SHF.R.S32.HI R29, RZ, 0x1f, R76 ;  /* 0x0000001fff1d7819 */ /* 0x000fe2000001144c */
[----:B------:R-:W-:Y:S01]  /*11770*/  IMAD.SHL.U32 R28, R76, 0x8, RZ ;  /* 0x000000084c1c7824 */ /* 0x000fe200078e00ff */
[----:B------:R-:W-:Y:S02]  /*11780*/  SHF.R.U64 R41, R26, 0x10, R27 ;  /* 0x000000101a297819 */ /* 0x000fe4000000121b */
[----:B------:R-:W-:Y:S02]  /*11790*/  LEA.HI R76, R29, R76, RZ, 0x3 ;  /* 0x0000004c1d4c7211 */ /* 0x000fe400078f18ff */
[----:B------:R-:W-:-:S02]  /*117a0*/  LOP3.LUT R29, R175, 0x38, R28, 0xf8, !PT ;  /* 0x00000038af1d7812 */ /* 0x000fc400078ef81c */
[----:B------:R-:W-:Y:S01]  /*117b0*/  SHF.R.U32.HI R24, RZ, 0x10, R25 ;  /* 0x00000010ff187819 */ /* 0x000fe20000011619 */
[----:B------:R-:W-:Y:S01]  /*117c0*/  IMAD.SHL.U32 R76, R76, 0x400, RZ ;  /* 0x000004004c4c7824 */ /* 0x000fe200078e00ff */
[----:B------:R-:W-:Y:S02]  /*117d0*/  LOP3.LUT R29, R29, R176, RZ, 0x3c, !PT ;  /* 0x000000b01d1d7212 */ /* 0x000fe400078e3cff */
[----:B------:R-:W-:Y:S02]  /*117e0*/  SHF.R.U32.HI R26, RZ, 0x10, R27 ;  /* 0x00000010ff1a7819 */ /* 0x000fe4000001161b */
[----:B------:R-:W-:Y:S02]  /*117f0*/  LOP3.LUT R76, R76, 0x7fffe000, RZ, 0xc0, !PT ;  /* 0x7fffe0004c4c7812 */ /* 0x000fe400078ec0ff */
[----:B------:R-:W-:Y:S02]  /*11800*/  SHF.R.U64 R27, R36, 0x10, R37 ;  /* 0x00000010241b7819 */ /* 0x000fe40000001225 */
[----:B-1----:R-:W-:-:S02]  /*11810*/  IADD3 R33, R29, R76, R177 ;  /* 0x0000004c1d217210 */ /* 0x002fc40007ffe0b1 */
[----:B------:R-:W-:Y:S02]  /*11820*/  SHF.R.U64 R25, R38, 0x10, R39 ;  /* 0x0000001026197819 */ /* 0x000fe40000001227 */
[----:B------:R-:W-:Y:S01]  /*11830*/  SHF.R.U32.HI R36, RZ, 0x10, R37 ;  /* 0x00000010ff247819 */ /* 0x000fe20000011625 */
[----:B------:R-:W-:Y:S01]  /*11840*/  IMAD R40, R33, 0x2, R2 ;  /* 0x0000000221287824 */ /* 0x000fe200078e0202 */
[----:B------:R-:W-:Y:S02]  /*11850*/  PRMT R89, R89, 0x5410, R24 ;  /* 0x0000541059597816 */ /* 0x000fe40000000018 */
[----:B------:R-:W-:Y:S02]  /*11860*/  PRMT R84, R84, 0x5410, R27 ;  /* 0x0000541054547816 */ /* 0x000fe4000000001b */
[----:B------:R-:W1:Y:S01]  /*11870*/  LDS.128 R32, [R40+0xc400] ;  /* 0x00c4000028207984 */ /* 0x000e620000000c00 */
[----:B------:R-:W-:Y:S02]  /*11880*/  PRMT R86, R86, 0x5410, R25 ;  /* 0x0000541056567816 */ /* 0x000fe40000000019 */
[----:B------:R-:W-:Y:S01]  /*11890*/  PRMT R91, R91, 0x5410, R26 ;  /* 0x000054105b5b7816 */ /* 0x000fe2000000001a */
[----:B------:R-:W-:Y:S01]  /*118a0*/  IMAD.U32 R42, R84, 0x10000, RZ ;  /* 0x00010000542a7824 */ /* 0x000fe200078e00ff */
[----:B------:R-:W-:-:S02]  /*118b0*/  PRMT R88, R88, 0x5410, R43 ;  /* 0x0000541058587816 */ /* 0x000fc4000000002b */
[----:B------:R-:W-:Y:S02]  /*118c0*/  PRMT R85, R85, 0x5410, R36 ;  /* 0x0000541055557816 */ /* 0x000fe40000000024 */
[----:B------:R-:W-:Y:S02]  /*118d0*/  SHF.R.U32.HI R38, RZ, 0x10, R39 ;  /* 0x00000010ff267819 */ /* 0x000fe40000011627 */
[----:B------:R-:W-:Y:S01]  /*118e0*/  PRMT R90, R90, 0x5410, R41 ;  /* 0x000054105a5a7816 */ /* 0x000fe20000000029 */
[----:B------:R-:W-:Y:S01]  /*118f0*/  IMAD.U32 R41, R88, 0x10000, RZ ;  /* 0x0001000058297824 */ /* 0x000fe200078e00ff */
[----:B------:R-:W-:Y:S01]  /*11900*/  PRMT R87, R87, 0x5410, R38 ;  /* 0x0000541057577816 */ /* 0x000fe20000000026 */
[----:B------:R-:W-:Y:S01]  /*11910*/  IMAD.U32 R43, R85, 0x10000, RZ ;  /* 0x00010000552b7824 */ /* 0x000fe200078e00ff */
[----:B------:R-:W-:Y:S02]  /*11920*/  LOP3.LUT R84, R84, 0xffff0000, RZ, 0xc0, !PT ;  /* 0xffff000054547812 */ /* 0x000fe400078ec0ff */
[----:B------:R-:W-:-:S02]  /*11930*/  LOP3.LUT R88, R88, 0xffff0000, RZ, 0xc0, !PT ;  /* 0xffff000058587812 */ /* 0x000fc400078ec0ff */
[----:B------:R-:W-:Y:S01]  /*11940*/  LOP3.LUT R85, R85, 0xffff0000, RZ, 0xc0, !PT ;  /* 0xffff000055557812 */ /* 0x000fe200078ec0ff */
[C---:B-1----:R-:W-:Y:S01]  /*11950*/  IMAD.U32 R37, R33.reuse, 0x10000, RZ ;  /* 0x0001000021257824 */ /* 0x042fe200078e00ff */
[----:B------:R-:W-:Y:S01]  /*11960*/  LOP3.LUT R33, R33, 0xffff0000, RZ, 0xc0, !PT ;  /* 0xffff000021217812 */ /* 0x000fe200078ec0ff */
[C---:B------:R-:W-:Y:S01]  /*11970*/  IMAD.U32 R39, R35.reuse, 0x10000, RZ ;  /* 0x0001000023277824 */ /* 0x040fe200078e00ff */
[----:B------:R-:W-:Y:S01]  /*11980*/  LOP3.LUT R35, R35, 0xffff0000, RZ, 0xc0, !PT ;  /* 0xffff000023237812 */ /* 0x000fe200078ec0ff */
[----:B0-----:R-:W-:Y:S01]  /*11990*/  FMUL.FTZ R61, R37, R43 ;  /* 0x0000002b253d7220 */ /* 0x001fe20000410000 */
[C---:B------:R-:W-:Y:S01]  /*119a0*/  IMAD.U32 R38, R34.reuse, 0x10000, RZ ;  /* 0x0001000022267824 */ /* 0x040fe200078e00ff */
[----:B------:R-:W-:Y:S01]  /*119b0*/  LOP3.LUT R34, R34, 0xffff0000, RZ, 0xc0, !PT ;  /* 0xffff000022227812 */ /* 0x000fe200078ec0ff */
[----:B----4-:R-:W0:Y:S02]  /*119c0*/  LDS.128 R28, [R60] ;  /* 0x000000003c1c7984 */ /* 0x010e240000000c00 */
        /* <DEDUP_REMOVED lines=8> */
[C---:B------:R-:W-:Y:S01]  /*11a50*/  IMAD.U32 R31, R32.reuse, 0x10000, RZ ;  /* 0x00010000201f7824 */ /* 0x040fe200078e00ff */
[----:B------:R-:W-:-:S03]  /*11a60*/  LOP3.LUT R32, R32, 0xffff0000, RZ, 0xc0, !PT ;  /* 0xffff000020207812 */ /* 0x000fc600078ec0ff */
[CC--:B------:R-:W-:Y:S01]  /*11a70*/  FMUL.FTZ R45, R31.reuse, R42.reuse ;  /* 0x0000002a1f2d7220 */ /* 0x0c0fe20000410000 */
[-C--:B------:R-:W-:Y:S01]  /*11a80*/  FMUL.FTZ R47, R31, R41.reuse ;  /* 0x000000291f2f7220 */ /* 0x080fe20000410000 */
[C---:B------:R-:W-:Y:S01]  /*11a90*/  IMAD.U32 R31, R89.reuse, 0x10000, RZ ;  /* 0x00010000591f7824 */ /* 0x040fe200078e00ff */
[----:B------:R-:W-:Y:S01]  /*11aa0*/  LOP3.LUT R89, R89, 0xffff0000, RZ, 0xc0, !PT ;  /* 0xffff000059597812 */ /* 0x000fe200078ec0ff */
[C---:B------:R-:W-:Y:S01]  /*11ab0*/  FFMA.FTZ R45, R24.reuse, R41, -R45 ;  /* 0x00000029182d7223 */ /* 0x040fe2000001082d */
[----:B------:R-:W-:Y:S02]  /*11ac0*/  IMAD.U32 R41, R87, 0x10000, RZ ;  /* 0x0001000057297824 */ /* 0x000fe400078e00ff */
[----:B------:R-:W-:Y:S01]  /*11ad0*/  FFMA.FTZ R47, R24, R42, R47 ;  /* 0x0000002a182f7223 */ /* 0x000fe2000001002f */
[----:B------:R-:W-:Y:S02]  /*11ae0*/  IMAD.U32 R24, R91, 0x10000, RZ ;  /* 0x000100005b187824 */ /* 0x000fe400078e00ff */
[-C--:B------:R-:W-:Y:S01]  /*11af0*/  FMUL.FTZ R37, R37, R31.reuse ;  /* 0x0000001f25257220 */ /* 0x080fe20000410000 */
[C---:B------:R-:W-:Y:S01]  /*11b00*/  FFMA.FTZ R61, R26.reuse, R31, -R61 ;  /* 0x0000001f1a3d7223 */ /* 0x040fe2000001083d */
[C---:B------:R-:W-:Y:S01]  /*11b10*/  FMUL.FTZ R31, R39.reuse, R41 ;  /* 0x00000029271f7220 */ /* 0x040fe20000410000 */
[----:B------:R-:W-:Y:S01]  /*11b20*/  FMUL.FTZ R42, R39, R24 ;  /* 0x00000018272a7220 */ /* 0x000fe20000410000 */
[----:B------:R-:W-:Y:S01]  /*11b30*/  FFMA.FTZ R37, R26, R43, R37 ;  /* 0x0000002b1a257223 */ /* 0x000fe20000010025 */
[----:B------:R-:W-:-:S02]  /*11b40*/  IMAD.U32 R26, R86, 0x10000, RZ ;  /* 0x00010000561a7824 */ /* 0x000fc400078e00ff */
[----:B------:R-:W-:Y:S01]  /*11b50*/  FFMA.FTZ R39, R36, R24, -R31 ;  /* 0x0000001824277223 */ /* 0x000fe2000001081f */
[C---:B------:R-:W-:Y:S01]  /*11b60*/  FMUL.FTZ R24, R32.reuse, R84 ;  /* 0x0000005420187220 */ /* 0x040fe20000410000 */
[----:B------:R-:W-:Y:S01]  /*11b70*/  FMUL.FTZ R32, R32, R88 ;  /* 0x0000005820207220 */ /* 0x000fe20000410000 */
[----:B------:R-:W-:Y:S01]  /*11b80*/  FMUL.FTZ R44, R38, R26 ;  /* 0x0000001a262c7220 */ /* 0x000fe20000410000 */
[----:B------:R-:W-:Y:S01]  /*11b90*/  LOP3.LUT R86, R86, 0xffff0000, RZ, 0xc0, !PT ;  /* 0xffff000056567812 */ /* 0x000fe200078ec0ff */
[----:B------:R-:W-:Y:S01]  /*11ba0*/  FFMA.FTZ R88, R25, R88, -R24 ;  /* 0x0000005819587223 */ /* 0x000fe20000010818 */
[C---:B------:R-:W-:Y:S01]  /*11bb0*/  IMAD.U32 R24, R90.reuse, 0x10000, RZ ;  /* 0x000100005a187824 */ /* 0x040fe200078e00ff */
[----:B------:R-:W-:Y:S01]  /*11bc0*/  LOP3.LUT R90, R90, 0xffff0000, RZ, 0xc0, !PT ;  /* 0xffff00005a5a7812 */ /* 0x000fe200078ec0ff */
[----:B------:R-:W-:Y:S01]  /*11bd0*/  FFMA.FTZ R41, R36, R41, R42 ;  /* 0x0000002924297223 */ /* 0x000fe2000001002a */
[----:B------:R-:W-:Y:S01]  /*11be0*/  LOP3.LUT R87, R87, 0xffff0000, RZ, 0xc0, !PT ;  /* 0xffff000057577812 */ /* 0x000fe200078ec0ff */
[-C--:B------:R-:W-:Y:S01]  /*11bf0*/  FMUL.FTZ R38, R38, R24.reuse ;  /* 0x0000001826267220 */ /* 0x080fe20000410000 */
[----:B------:R-:W-:Y:S01]  /*11c00*/  LOP3.LUT R91, R91, 0xffff0000, RZ, 0xc0, !PT ;  /* 0xffff00005b5b7812 */ /* 0x000fe200078ec0ff */
[----:B------:R-:W-:Y:S01]  /*11c10*/  FFMA.FTZ R44, R27, R24, -R44 ;  /* 0x000000181b2c7223 */ /* 0x000fe2000001082c */
[C---:B------:R-:W-:Y:S01]  /*11c20*/  FMUL.FTZ R31, R33.reuse, R85 ;  /* 0x00000055211f7220 */ /* 0x040fe20000410000 */
[----:B------:R-:W-:Y:S01]  /*11c30*/  FMUL.FTZ R42, R33, R89 ;  /* 0x00000059212a7220 */ /* 0x000fe20000410000 */
[----:B------:R-:W-:Y:S01]  /*11c40*/  FFMA.FTZ R32, R25, R84, R32 ;  /* 0x0000005419207223 */ /* 0x000fe20000010020 */
[C---:B------:R-:W-:Y:S01]  /*11c50*/  FMUL.FTZ R24, R34.reuse, R86 ;  /* 0x0000005622187220 */ /* 0x040fe20000410000 */
[----:B------:R-:W-:Y:S01]  /*11c60*/  FFMA.FTZ R38, R27, R26, R38 ;  /* 0x0000001a1b267223 */ /* 0x000fe20000010026 */
[-C--:B------:R-:W-:Y:S01]  /*11c70*/  FMUL.FTZ R25, R34, R90.reuse ;  /* 0x0000005a22197220 */ /* 0x080fe20000410000 */
[C---:B------:R-:W-:Y:S01]  /*11c80*/  FMUL.FTZ R33, R35.reuse, R87 ;  /* 0x0000005723217220 */ /* 0x040fe20000410000 */
[----:B------:R-:W-:Y:S01]  /*11c90*/  FMUL.FTZ R26, R35, R91 ;  /* 0x0000005b231a7220 */ /* 0x000fe20000410000 */
[----:B------:R-:W-:Y:S01]  /*11ca0*/  FFMA.FTZ R36, R28, R89, -R31 ;  /* 0x000000591c247223 */ /* 0x000fe2000001081f */
[C---:B------:R-:W-:Y:S01]  /*11cb0*/  FFMA.FTZ R27, R29.reuse, R90, -R24 ;  /* 0x0000005a1d1b7223 */ /* 0x040fe20000010818 */
[----:B------:R-:W-:Y:S01]  /*11cc0*/  FFMA.FTZ R31, R29, R86, R25 ;  /* 0x000000561d1f7223 */ /* 0x000fe20000010019 */
        /* <DEDUP_REMOVED lines=8> */
[----:B------:R-:W-:Y:S02]  /*11d50*/  F2FP.BF16.F32.PACK_AB R28, R32, R47 ;  /* 0x0000002f201c723e */ /* 0x000fe400000010ff */
[----:B------:R-:W-:Y:S01]  /*11d60*/  F2FP.BF16.F32.PACK_AB R29, R42, R37 ;  /* 0x000000252a1d723e */ /* 0x000fe200000010ff */
[----:B------:R0:W-:Y:S01]  /*11d70*/  STS.128 [R60], R24 ;  /* 0x000000183c007388 */ /* 0x0001e20000000c00 */
[----:B------:R-:W-:-:S05]  /*11d80*/  F2FP.BF16.F32.PACK_AB R31, R46, R41 ;  /* 0x000000292e1f723e */ /* 0x000fca00000010ff */
[----:B------:R0:W-:Y:S02]  /*11d90*/  STS.128 [R40+0xc400], R28 ;  /* 0x00c4001c28007388 */ /* 0x0001e40000000c00 */
.L_x_1626:
[----:B------:R-:W-:Y:S05]  /*11da0*/  BSYNC B1 ;  /* 0x0000000000017941 */ /* 0x000fea0003800000 */
.L_x_1625:
[----:B------:R-:W-:-:S13]  /*11db0*/  ISETP.GE.AND P0, PT, R189, R0, PT ;  /* 0x00000000bd00720c */ /* 0x000fda0003f06270 */
[----:B------:R-:W-:Y:S05]  /*11dc0*/  @P0 BRA `(.L_x_1606) ;  /* 0x0000001400040947 */ /* 0x000fea0003800000 */
[----:B------:R-:W5:Y:S01]  /*11dd0*/  LDC R0, c[0x0][0x3f4] ;  /* 0x0000fd00ff007b82 */ /* 0x000f620000000800 */
[----:B------:R-:W-:Y:S01]  /*11de0*/  BSSY B1, `(.L_x_1631) ;  /* 0x000006d000017945 */ /* 0x000fe20003800000 */
[----:B-1----:R-:W-:Y:S02]  /*11df0*/  SHF.R.U32.HI R44, RZ, 0x3, R173 ;  /* 0x00000003ff2c7819 */ /* 0x002fe400000116ad */
[-C--:B-----5:R-:W-:Y:S02]  /*11e00*/  ISETP.GE.AND P0, PT, R18, R0.reuse, PT ;  /* 0x000000001200720c */ /* 0x0a0fe40003f06270 */
[-C--:B------:R-:W-:Y:S02]  /*11e10*/  ISETP.GE.AND P1, PT, R165, R0.reuse, PT ;  /* 0x00000000a500720c */ /* 0x080fe40003f26270 */
[----:B------:R-:W-:-:S09]  /*11e20*/  ISETP.GE.AND P2, PT, R166, R0, PT ;  /* 0x00000000a600720c */ /* 0x000fd20003f46270 */
[----:B------:R-:W-:Y:S05]  /*11e30*/  @P0 BRA `(.L_x_1632) ;  /* 0x00000004009c0947 */ /* 0x000fea0003800000 */
[----:B------:R-:W5:Y:S01]  /*11e40*/  LDL R42, [R1+0x68] ;  /* 0x00006800012a7983 */ /* 0x000f620000100800 */
[----:B0-----:R-:W-:Y:S02]  /*11e50*/  LEA.HI R24, R0, R191, RZ, 0x1d ;  /* 0x000000bf00187211 */ /* 0x001fe400078fe8ff */
[--C-:B----4-:R-:W-:Y:S02]  /*11e60*/  SHF.R.U64 R33, R4, 0x10, R5.reuse ;  /* 0x0000001004217819 */ /* 0x110fe40000001205 */
[----:B------:R-:W-:Y:S01]  /*11e70*/  SHF.R.S32.HI R25, RZ, 0x1f, R24 ;  /* 0x0000001fff197819 */ /* 0x000fe20000011418 */
[----:B------:R-:W-:Y:S01]  /*11e80*/  IMAD.SHL.U32 R26, R24, 0x8, RZ ;  /* 0x00000008181a7824 */ /* 0x000fe200078e00ff */
[----:B------:R-:W-:Y:S02]  /*11e90*/  SHF.R.U32.HI R4, RZ, 0x10, R5 ;  /* 0x00000010ff047819 */ /* 0x000fe40000011605 */
[----:B------:R-:W-:Y:S02]  /*11ea0*/  LEA.HI R25, R25, R24, RZ, 0x3 ;  /* 0x0000001819197211 */ /* 0x000fe400078f18ff */
[----:B------:R-:W-:-:S02]  /*11eb0*/  LOP3.LUT R24, R173, 0x38, R26, 0xf8, !PT ;  /* 0x00000038ad187812 */ /* 0x000fc400078ef81a */
[--C-:B------:R-:W-:Y:S01]  /*11ec0*/  SHF.R.U64 R5, R6, 0x10, R7.reuse ;  /* 0x0000001006057819 */ /* 0x100fe20000001207 */
[----:B------:R-:W-:Y:S01]  /*11ed0*/  IMAD.SHL.U32 R25, R25, 0x400, RZ ;  /* 0x0000040019197824 */ /* 0x000fe200078e00ff */
[----:B------:R-:W-:Y:S02]  /*11ee0*/  LOP3.LUT R24, R24, R44, RZ, 0x3c, !PT ;  /* 0x0000002c18187212 */ /* 0x000fe400078e3cff */
[----:B------:R-:W-:Y:S02]  /*11ef0*/  SHF.R.U32.HI R6, RZ, 0x10, R7 ;  /* 0x00000010ff067819 */ /* 0x000fe40000011607 */
[----:B------:R-:W-:Y:S02]  /*11f00*/  LOP3.LUT R25, R25, 0x7fffe000, RZ, 0xc0, !PT ;  /* 0x7fffe00019197812 */ /* 0x000fe400078ec0ff */
[----:B------:R-:W-:Y:S02]  /*11f10*/  SHF.R.U64 R37, R48, 0x10, R49 ;  /* 0x0000001030257819 */ /* 0x000fe40000001231 */
[----:B------:R-:W-:-:S02]  /*11f20*/  IADD3 R29, R24, R25, R179 ;  /* 0x00000019181d7210 */ /* 0x000fc40007ffe0b3 */
[----:B------:R-:W-:Y:S02]  /*11f30*/  PRMT R94, R94, 0x5410, R33 ;  /* 0x000054105e5e7816 */ /* 0x000fe40000000021 */
[----:B------:R-:W-:Y:S01]  /*11f40*/  PRMT R95, R95, 0x5410, R4 ;  /* 0x000054105f5f7816 */ /* 0x000fe20000000004 */
[----:B------:R-:W-:Y:S01]  /*11f50*/  IMAD R32, R29, 0x2, R2 ;  /* 0x000000021d207824 */ /* 0x000fe200078e0202 */
[----:B------:R-:W-:Y:S01]  /*11f60*/  PRMT R96, R96, 0x5410, R5 ;  /* 0x0000541060607816 */ /* 0x000fe20000000005 */
[----:B------:R-:W-:Y:S01]  /*11f70*/  IMAD.U32 R38, R94, 0x10000, RZ ;  /* 0x000100005e267824 */ /* 0x000fe200078e00ff */
[----:B------:R-:W-:Y:S01]  /*11f80*/  PRMT R97, R97, 0x5410, R6 ;  /* 0x0000541061617816 */ /* 0x000fe20000000006 */
[----:B------:R-:W-:Y:S01]  /*11f90*/  IMAD.U32 R39, R95, 0x10000, RZ ;  /* 0x000100005f277824 */ /* 0x000fe200078e00ff */
[----:B------:R-:W0:Y:S01]  /*11fa0*/  LDS.128 R28, [R32+0xc400] ;  /* 0x00c40000201c7984 */ /* 0x000e220000000c00 */
[----:B------:R-:W-:Y:S02]  /*11fb0*/  PRMT R98, R98, 0x5410, R37 ;  /* 0x0000541062627816 */ /* 0x000fe40000000025 */
[----:B------:R-:W-:-:S02]  /*11fc0*/  SHF.R.U32.HI R48, RZ, 0x10, R49 ;  /* 0x00000010ff307819 */ /* 0x000fc40000011631 */
[--C-:B------:R-:W-:Y:S01]  /*11fd0*/  SHF.R.U64 R35, R50, 0x10, R51.reuse ;  /* 0x0000001032237819 */ /* 0x100fe20000001233 */
[----:B------:R-:W-:Y:S01]  /*11fe0*/  IMAD.U32 R37, R98, 0x10000, RZ ;  /* 0x0001000062257824 */ /* 0x000fe200078e00ff */
[----:B------:R-:W-:Y:S02]  /*11ff0*/  PRMT R99, R99, 0x5410, R48 ;  /* 0x0000541063637816 */ /* 0x000fe40000000030 */
[----:B------:R-:W-:Y:S02]  /*12000*/  SHF.R.U32.HI R50, RZ, 0x10, R51 ;  /* 0x00000010ff327819 */ /* 0x000fe40000011633 */
[----:B------:R-:W-:Y:S02]  /*12010*/  LOP3.LUT R94, R94, 0xffff0000, RZ, 0xc0, !PT ;  /* 0xffff00005e5e7812 */ /* 0x000fe400078ec0ff */
[----:B------:R-:W-:Y:S02]  /*12020*/  PRMT R101, R101, 0x5410, R50 ;  /* 0x0000541065657816 */ /* 0x000fe40000000032 */
[----:B------:R-:W-:-:S02]  /*12030*/  LOP3.LUT R98, R98, 0xffff0000, RZ, 0xc0, !PT ;  /* 0xffff000062627812 */ /* 0x000fc400078ec0ff */
[----:B------:R-:W-:Y:S02]  /*12040*/  LOP3.LUT R95, R95, 0xffff0000, RZ, 0xc0, !PT ;  /* 0xffff00005f5f7812 */ /* 0x000fe400078ec0ff */
[----:B------:R-:W-:Y:S01]  /*12050*/  PRMT R100, R100, 0x5410, R35 ;  /* 0x0000541064647816 */ /* 0x000fe20000000023 */
[C---:B0-----:R-:W-:Y:S01]  /*12060*/  IMAD.U32 R34, R29.reuse, 0x10000, RZ ;  /* 0x000100001d227824 */ /* 0x041fe200078e00ff */
[----:B------:R-:W-:Y:S01]  /*12070*/  LOP3.LUT R29, R29, 0xffff0000, RZ, 0xc0, !PT ;  /* 0xffff00001d1d7812 */ /* 0x000fe200078ec0ff */
[C---:B------:R-:W-:Y:S01]  /*12080*/  IMAD.U32 R36, R31.reuse, 0x10000, RZ ;  /* 0x000100001f247824 */ /* 0x040fe200078e00ff */
[----:B------:R-:W-:Y:S01]  /*12090*/  LOP3.LUT R31, R31, 0xffff0000, RZ, 0xc0, !PT ;  /* 0xffff00001f1f7812 */ /* 0x000fe200078ec0ff */
[----:B------:R-:W-:Y:S01]  /*120a0*/  FMUL.FTZ R45, R34, R39 ;  /* 0x00000027222d7220 */ /* 0x000fe20000410000 */
[C---:B------:R-:W-:Y:S01]  /*120b0*/  IMAD.U32 R35, R30.reuse, 0x10000, RZ ;  /* 0x000100001e237824 */ /* 0x040fe200078e00ff */
[----:B------:R-:W-:Y:S01]  /*120c0*/  LOP3.LUT R30, R30, 0xffff0000, RZ, 0xc0, !PT ;  /* 0xffff00001e1e7812 */ /* 0x000fe200078ec0ff */
[----:B-----5:R-:W0:Y:S02]  /*120d0*/  LDS.128 R24, [R42] ;  /* 0x000000002a187984 */ /* 0x020e240000000c00 */
        /* <DEDUP_REMOVED lines=17> */
[----:B------:R-:W-:Y:S01]  /*121f0*/  FMUL.FTZ R47, R34, R27 ;  /* 0x0000001b222f7220 */ /* 0x000fe20000410000 */
[----:B------:R-:W-:Y:S02]  /*12200*/  IMAD.U32 R4, R101, 0x10000, RZ ;  /* 0x0001000065047824 */ /* 0x000fe400078e00ff */
[----:B------:R-:W-:Y:S01]  /*12210*/  FMUL.FTZ R34, R36, R37 ;  /* 0x0000002524227220 */ /* 0x000fe20000410000 */
[C---:B------:R-:W-:Y:S01]  /*12220*/  FFMA.FTZ R45, R6.reuse, R27, -R45 ;  /* 0x0000001b062d7223 */ /* 0x040fe2000001082d */
[----:B------:R-:W-:Y:S01]  /*12230*/  FFMA.FTZ R47, R6, R39, R47 ;  /* 0x00000027062f7223 */ /* 0x000fe2000001002f */
        /* <DEDUP_REMOVED lines=8> */
[-C--:B------:R-:W-:Y:S01]  /*122c0*/  FMUL.FTZ R36, R29, R99.reuse ;  /* 0x000000631d247220 */ /* 0x080fe20000410000 */
[C---:B------:R-:W-:Y:S01]  /*122d0*/  IMAD.U32 R4, R100.reuse, 0x10000, RZ ;  /* 0x0001000064047824 */ /* 0x040fe200078e00ff */
[----:B------:R-:W-:Y:S01]  /*122e0*/  LOP3.LUT R100, R100, 0xffff0000, RZ, 0xc0, !PT ;  /* 0xffff000064647812 */ /* 0x000fe200078ec0ff */
[C---:B------:R-:W-:Y:S01]  /*122f0*/  FMUL.FTZ R38, R35.reuse, R6 ;  /* 0x0000000623267220 */ /* 0x040fe20000410000 */
[C---:B------:R-:W-:Y:S01]  /*12300*/  FFMA.FTZ R34, R24.reuse, R99, -R27 ;  /* 0x0000006318227223 */ /* 0x040fe2000001081b */
[----:B------:R-:W-:Y:S01]  /*12310*/  FFMA.FTZ R36, R24, R95, R36 ;  /* 0x0000005f18247223 */ /* 0x000fe20000010024 */
[----:B------:R-:W-:Y:S01]  /*12320*/  LOP3.LUT R96, R96, 0xffff0000, RZ, 0xc0, !PT ;  /* 0xffff000060607812 */ /* 0x000fe200078ec0ff */
[----:B------:R-:W-:Y:S01]  /*12330*/  FMUL.FTZ R24, R35, R4 ;  /* 0x0000000423187220 */ /* 0x000fe20000410000 */
[----:B------:R-:W-:Y:S01]  /*12340*/  LOP3.LUT R97, R97, 0xffff0000, RZ, 0xc0, !PT ;  /* 0xffff000061617812 */ /* 0x000fe200078ec0ff */
[----:B------:R-:W-:Y:S01]  /*12350*/  FFMA.FTZ R28, R5, R94, R28 ;  /* 0x0000005e051c7223 */ /* 0x000fe2000001001c */
[----:B------:R-:W-:Y:S01]  /*12360*/  LOP3.LUT R101, R101, 0xffff0000, RZ, 0xc0, !PT ;  /* 0xffff000065657812 */ /* 0x000fe200078ec0ff */
[C---:B------:R-:W-:Y:S01]  /*12370*/  FFMA.FTZ R38, R7.reuse, R4, -R38 ;  /* 0x0000000407267223 */ /* 0x040fe20000010826 */
[C---:B------:R-:W-:Y:S01]  /*12380*/  FMUL.FTZ R5, R30.reuse, R100 ;  /* 0x000000641e057220 */ /* 0x040fe20000410000 */
[----:B------:R-:W-:Y:S01]  /*12390*/  FFMA.FTZ R7, R7, R6, R24 ;  /* 0x0000000607077223 */ /* 0x000fe20000010018 */
[-C--:B------:R-:W-:Y:S01]  /*123a0*/  FMUL.FTZ R4, R30, R96.reuse ;  /* 0x000000601e047220 */ /* 0x080fe20000410000 */
[C---:B------:R-:W-:Y:S01]  /*123b0*/  FMUL.FTZ R29, R31.reuse, R97 ;  /* 0x000000611f1d7220 */ /* 0x040fe20000410000 */
[-C--:B------:R-:W-:Y:S01]  /*123c0*/  FMUL.FTZ R6, R31, R101.reuse ;  /* 0x000000651f067220 */ /* 0x080fe20000410000 */
[C---:B------:R-:W-:Y:S01]  /*123d0*/  FFMA.FTZ R96, R25.reuse, R96, R5 ;  /* 0x0000006019607223 */ /* 0x040fe20000010005 */
[----:B------:R-:W-:Y:S01]  /*123e0*/  FFMA.FTZ R27, R25, R100, -R4 ;  /* 0x00000064191b7223 */ /* 0x000fe20000010804 */
[C---:B------:R-:W-:Y:S01]  /*123f0*/  FFMA.FTZ R30, R26.reuse, R101, -R29 ;  /* 0x000000651a1e7223 */ /* 0x040fe2000001081d */
        /* <DEDUP_REMOVED lines=11> */
.L_x_1632:
[----:B------:R-:W-:Y:S05]  /*124b0*/  BSYNC B1 ;  /* 0x0000000000017941 */ /* 0x000fea0003800000 */
.L_x_1631:
[----:B------:R-:W-:Y:S04]  /*124c0*/  BSSY B1, `(.L_x_1633) ;  /* 0x0000069000017945 */ /* 0x000fe80003800000 */
[----:B------:R-:W-:Y:S05]  /*124d0*/  @P1 BRA `(.L_x_1634) ;  /* 0x00000004009c1947 */ /* 0x000fea0003800000 */
[----:B------:R-:W5:Y:S01]  /*124e0*/  LDL R41, [R1+0x60] ;  /* 0x0000600001297983 */ /* 0x000f620000100800 */
[----:B-1----:R-:W-:Y:S02]  /*124f0*/  LEA.HI R4, R0, R209, RZ, 0x1d ;  /* 0x000000d100047211 */ /* 0x002fe400078fe8ff */
[----:B0---4-:R-:W-:Y:S02]  /*12500*/  SHF.R.U64 R30, R8, 0x10, R9 ;  /* 0x00000010081e7819 */ /* 0x011fe40000001209 */
[----:B------:R-:W-:Y:S01]  /*12510*/  SHF.R.S32.HI R5, RZ, 0x1f, R4 ;  /* 0x0000001fff057819 */ /* 0x000fe20000011404 */
[----:B------:R-:W-:Y:S01]  /*12520*/  IMAD.SHL.U32 R6, R4, 0x8, RZ ;  /* 0x0000000804067824 */ /* 0x000fe200078e00ff */
[----:B------:R-:W-:Y:S02]  /*12530*/  SHF.R.U64 R31, R52, 0x10, R53 ;  /* 0x00000010341f7819 */ /* 0x000fe40000001235 */
[----:B------:R-:W-:Y:S02]  /*12540*/  LEA.HI R5, R5, R4, RZ, 0x3 ;  /* 0x0000000405057211 */ /* 0x000fe400078f18ff */
[----:B------:R-:W-:-:S02]  /*12550*/  LOP3.LUT R4, R173, 0x38, R6, 0xf8, !PT ;  /* 0x00000038ad047812 */ /* 0x000fc400078ef806 */
[----:B------:R-:W-:Y:S01]  /*12560*/  SHF.R.U64 R29, R54, 0x10, R55 ;  /* 0x00000010361d7819 */ /* 0x000fe20000001237 */
[----:B------:R-:W-:Y:S01]  /*12570*/  IMAD.SHL.U32 R5, R5, 0x400, RZ ;  /* 0x0000040005057824 */ /* 0x000fe200078e00ff */
[----:B------:R-:W-:Y:S02]  /*12580*/  LOP3.LUT R4, R4, R44, RZ, 0x3c, !PT ;  /* 0x0000002c04047212 */ /* 0x000fe400078e3cff */
[----:B------:R-:W-:Y:S02]  /*12590*/  PRMT R75, R75, 0x5410, R30 ;  /* 0x000054104b4b7816 */ /* 0x000fe4000000001e */
[----:B------:R-:W-:Y:S02]  /*125a0*/  LOP3.LUT R5, R5, 0x7fffe000, RZ, 0xc0, !PT ;  /* 0x7fffe00005057812 */ /* 0x000fe400078ec0ff */
[----:B------:R-:W-:Y:S01]  /*125b0*/  PRMT R80, R80, 0x5410, R31 ;  /* 0x0000541050507816 */ /* 0x000fe2000000001f */
[----:B------:R-:W-:Y:S01]  /*125c0*/  IMAD.U32 R34, R75, 0x10000, RZ ;  /* 0x000100004b227824 */ /* 0x000fe200078e00ff */
[----:B------:R-:W-:-:S02]  /*125d0*/  IADD3 R25, R4, R5, R179 ;  /* 0x0000000504197210 */ /* 0x000fc40007ffe0b3 */
[----:B------:R-:W-:Y:S01]  /*125e0*/  SHF.R.U32.HI R8, RZ, 0x10, R9 ;  /* 0x00000010ff087819 */ /* 0x000fe20000011609 */
[----:B------:R-:W-:Y:S01]  /*125f0*/  IMAD.U32 R33, R80, 0x10000, RZ ;  /* 0x0001000050217824 */ /* 0x000fe200078e00ff */
[----:B------:R-:W-:Y:S01]  /*12600*/  SHF.R.U32.HI R52, RZ, 0x10, R53 ;  /* 0x00000010ff347819 */ /* 0x000fe20000011635 */
[----:B------:R-:W-:Y:S01]  /*12610*/  IMAD R28, R25, 0x2, R2 ;  /* 0x00000002191c7824 */ /* 0x000fe200078e0202 */
[----:B------:R-:W-:Y:S02]  /*12620*/  SHF.R.U64 R9, R10, 0x10, R11 ;  /* 0x000000100a097819 */ /* 0x000fe4000000120b */
[----:B------:R-:W-:Y:S02]  /*12630*/  PRMT R82, R82, 0x5410, R29 ;  /* 0x0000541052527816 */ /* 0x000fe4000000001d */
[----:B------:R-:W0:Y:S01]  /*12640*/  LDS.128 R24, [R28+0xc400] ;  /* 0x00c400001c187984 */ /* 0x000e220000000c00 */
[----:B------:R-:W-:Y:S02]  /*12650*/  SHF.R.U32.HI R10, RZ, 0x10, R11 ;  /* 0x00000010ff0a7819 */ /* 0x000fe4000001160b */
[----:B------:R-:W-:-:S02]  /*12660*/  SHF.R.U32.HI R54, RZ, 0x10, R55 ;  /* 0x00000010ff367819 */ /* 0x000fc40000011637 */
[----:B------:R-:W-:Y:S02]  /*12670*/  PRMT R77, R77, 0x5410, R8 ;  /* 0x000054104d4d7816 */ /* 0x000fe40000000008 */
[----:B------:R-:W-:Y:S02]  /*12680*/  PRMT R81, R81, 0x5410, R52 ;  /* 0x0000541051517816 */ /* 0x000fe40000000034 */
[----:B------:R-:W-:Y:S01]  /*12690*/  PRMT R79, R79, 0x5410, R10 ;  /* 0x000054104f4f7816 */ /* 0x000fe2000000000a */
[----:B------:R-:W-:Y:S01]  /*126a0*/  IMAD.U32 R35, R77, 0x10000, RZ ;  /* 0x000100004d237824 */ /* 0x000fe200078e00ff */
[----:B------:R-:W-:Y:S02]  /*126b0*/  PRMT R83, R83, 0x5410, R54 ;  /* 0x0000541053537816 */ /* 0x000fe40000000036 */
[----:B------:R-:W-:Y:S02]  /*126c0*/  PRMT R78, R78, 0x5410, R9 ;  /* 0x000054104e4e7816 */ /* 0x000fe40000000009 */
[----:B------:R-:W-:Y:S01]  /*126d0*/  LOP3.LUT R75, R75, 0xffff0000, RZ, 0xc0, !PT ;  /* 0xffff00004b4b7812 */ /* 0x000fe200078ec0ff */
[C---:B0-----:R-:W-:Y:S01]  /*126e0*/  IMAD.U32 R29, R24.reuse, 0x10000, RZ ;  /* 0x00010000181d7824 */ /* 0x041fe200078e00ff */
[----:B------:R-:W-:Y:S01]  /*126f0*/  LOP3.LUT R24, R24, 0xffff0000, RZ, 0xc0, !PT ;  /* 0xffff000018187812 */ /* 0x000fe200078ec0ff */
[C---:B------:R-:W-:Y:S01]  /*12700*/  IMAD.U32 R30, R25.reuse, 0x10000, RZ ;  /* 0x00010000191e7824 */ /* 0x040fe200078e00ff */
[----:B------:R-:W-:Y:S01]  /*12710*/  LOP3.LUT R25, R25, 0xffff0000, RZ, 0xc0, !PT ;  /* 0xffff000019197812 */ /* 0x000fe200078ec0ff */
[C---:B------:R-:W-:Y:S01]  /*12720*/  FMUL.FTZ R37, R29.reuse, R34 ;  /* 0x000000221d257220 */ /* 0x040fe20000410000 */
[----:B------:R-:W-:Y:S01]  /*12730*/  FMUL.FTZ R39, R29, R33 ;  /* 0x000000211d277220 */ /* 0x000fe20000410000 */
[----:B------:R-:W-:-:S02]  /*12740*/  IMAD.U32 R29, R81, 0x10000, RZ ;  /* 0x00010000511d7824 */ /* 0x000fc400078e00ff */
[C---:B------:R-:W-:Y:S01]  /*12750*/  FMUL.FTZ R36, R30.reuse, R35 ;  /* 0x000000231e247220 */ /* 0x040fe20000410000 */
        /* <DEDUP_REMOVED lines=10> */
[----:B------:R-:W-:Y:S01]  /*12800*/  FFMA.FTZ R37, R8, R33, -R37 ;  /* 0x0000002108257223 */ /* 0x000fe20000010825 */
[----:B------:R-:W-:-:S02]  /*12810*/  IMAD.U32 R33, R79, 0x10000, RZ ;  /* 0x000100004f217824 */ /* 0x000fc400078e00ff */
[----:B------:R-:W-:Y:S01]  /*12820*/  FFMA.FTZ R39, R8, R34, R39 ;  /* 0x0000002208277223 */ /* 0x000fe20000010027 */
[----:B------:R-:W-:Y:S02]  /*12830*/  IMAD.U32 R8, R83, 0x10000, RZ ;  /* 0x0001000053087824 */ /* 0x000fe400078e00ff */
[----:B------:R-:W-:Y:S01]  /*12840*/  FFMA.FTZ R36, R9, R29, -R36 ;  /* 0x0000001d09247223 */ /* 0x000fe20000010824 */
[C---:B------:R-:W-:Y:S01]  /*12850*/  FMUL.FTZ R34, R32.reuse, R33 ;  /* 0x0000002120227220 */ /* 0x040fe20000410000 */
[----:B------:R-:W-:Y:S02]  /*12860*/  IMAD.U32 R11, R7, 0x10000, RZ ;  /* 0x00010000070b7824 */ /* 0x000fe400078e00ff */
[-C--:B------:R-:W-:Y:S01]  /*12870*/  FMUL.FTZ R32, R32, R8.reuse ;  /* 0x0000000820207220 */ /* 0x080fe20000410000 */
[----:B------:R-:W-:Y:S01]  /*12880*/  FFMA.FTZ R35, R9, R35, R30 ;  /* 0x0000002309237223 */ /* 0x000fe2000001001e */
[----:B------:R-:W-:Y:S01]  /*12890*/  LOP3.LUT R9, R80, 0xffff0000, RZ, 0xc0, !PT ;  /* 0xffff000050097812 */ /* 0x000fe200078ec0ff */
[C---:B------:R-:W-:Y:S01]  /*128a0*/  FFMA.FTZ R38, R11.reuse, R8, -R34 ;  /* 0x000000080b267223 */ /* 0x040fe20000010822 */
[----:B------:R-:W-:Y:S01]  /*128b0*/  FFMA.FTZ R40, R11, R33, R32 ;  /* 0x000000210b287223 */ /* 0x000fe20000010020 */
[C---:B------:R-:W-:Y:S01]  /*128c0*/  FMUL.FTZ R11, R24.reuse, R75 ;  /* 0x0000004b180b7220 */ /* 0x040fe20000410000 */
[----:B------:R-:W-:Y:S01]  /*128d0*/  LOP3.LUT R8, R81, 0xffff0000, RZ, 0xc0, !PT ;  /* 0xffff000051087812 */ /* 0x000fe200078ec0ff */
[-C--:B------:R-:W-:Y:S01]  /*128e0*/  FMUL.FTZ R29, R24, R9.reuse ;  /* 0x00000009181d7220 */ /* 0x080fe20000410000 */
[----:B------:R-:W-:Y:S01]  /*128f0*/  LOP3.LUT R30, R77, 0xffff0000, RZ, 0xc0, !PT ;  /* 0xffff00004d1e7812 */ /* 0x000fe200078ec0ff */
[----:B------:R-:W-:Y:S01]  /*12900*/  FFMA.FTZ R24, R4, R9, -R11 ;  /* 0x0000000904187223 */ /* 0x000fe2000001080b */
[----:B------:R-:W-:-:S02]  /*12910*/  IMAD.U32 R11, R78, 0x10000, RZ ;  /* 0x000100004e0b7824 */ /* 0x000fc400078e00ff */
[----:B------:R-:W-:Y:S01]  /*12920*/  FFMA.FTZ R32, R4, R75, R29 ;  /* 0x0000004b04207223 */ /* 0x000fe2000001001d */
[----:B------:R-:W-:Y:S02]  /*12930*/  IMAD.U32 R10, R6, 0x10000, RZ ;  /* 0x00010000060a7824 */ /* 0x000fe400078e00ff */
[----:B------:R-:W-:Y:S01]  /*12940*/  FMUL.FTZ R34, R25, R30 ;  /* 0x0000001e19227220 */ /* 0x000fe20000410000 */
[----:B------:R-:W-:Y:S02]  /*12950*/  IMAD.U32 R9, R82, 0x10000, RZ ;  /* 0x0001000052097824 */ /* 0x000fe400078e00ff */
[----:B------:R-:W-:Y:S01]  /*12960*/  FMUL.FTZ R29, R31, R11 ;  /* 0x0000000b1f1d7220 */ /* 0x000fe20000410000 */
[-C--:B------:R-:W-:Y:S01]  /*12970*/  FMUL.FTZ R33, R25, R8.reuse ;  /* 0x0000000819217220 */ /* 0x080fe20000410000 */
[----:B------:R-:W-:Y:S01]  /*12980*/  FFMA.FTZ R25, R5, R8, -R34 ;  /* 0x0000000805197223 */ /* 0x000fe20000010822 */
[-C--:B------:R-:W-:Y:S01]  /*12990*/  FMUL.FTZ R31, R31, R9.reuse ;  /* 0x000000091f1f7220 */ /* 0x080fe20000410000 */
[----:B------:R-:W-:Y:S01]  /*129a0*/  FFMA.FTZ R29, R10, R9, -R29 ;  /* 0x000000090a1d7223 */ /* 0x000fe2000001081d */
[----:B------:R-:W-:Y:S01]  /*129b0*/  FFMA.FTZ R30, R5, R30, R33 ;  /* 0x0000001e051e7223 */ /* 0x000fe20000010021 */
[----:B------:R-:W-:Y:S01]  /*129c0*/  LOP3.LUT R9, R78, 0xffff0000, RZ, 0xc0, !PT ;  /* 0xffff00004e097812 */ /* 0x000fe200078ec0ff */
[----:B------:R-:W-:Y:S01]  /*129d0*/  FFMA.FTZ R10, R10, R11, R31 ;  /* 0x0000000b0a0a7223 */ /* 0x000fe2000001001f */
[----:B------:R-:W-:-:S02]  /*129e0*/  LOP3.LUT R5, R82, 0xffff0000, RZ, 0xc0, !PT ;  /* 0xffff000052057812 */ /* 0x000fc400078ec0ff */
[----:B------:R-:W-:Y:S01]  /*129f0*/  LOP3.LUT R8, R79, 0xffff0000, RZ, 0xc0, !PT ;  /* 0xffff00004f087812 */ /* 0x000fe200078ec0ff */
[C---:B------:R-:W-:Y:S01]  /*12a00*/  FMUL.FTZ R11, R26.reuse, R9 ;  /* 0x000000091a0b7220 */ /* 0x040fe20000410000 */
[----:B------:R-:W-:Y:S01]  /*12a10*/  LOP3.LUT R4, R83, 0xffff0000, RZ, 0xc0, !PT ;  /* 0xffff000053047812 */ /* 0x000fe200078ec0ff */
[-C--:B------:R-:W-:Y:S01]  /*12a20*/  FMUL.FTZ R34, R26, R5.reuse ;  /* 0x000000051a227220 */ /* 0x080fe20000410000 */
[----:B------:R-:W-:Y:S01]  /*12a30*/  LOP3.LUT R6, R6, 0xffff0000, RZ, 0xc0, !PT ;  /* 0xffff000006067812 */ /* 0x000fe200078ec0ff */
[----:B------:R-:W-:Y:S01]  /*12a40*/  FMUL.FTZ R42, R27, R8 ;  /* 0x000000081b2a7220 */ /* 0x000fe20000410000 */
[----:B------:R-:W-:Y:S01]  /*12a50*/  LOP3.LUT R7, R7, 0xffff0000, RZ, 0xc0, !PT ;  /* 0xffff000007077812 */ /* 0x000fe200078ec0ff */
[-C--:B------:R-:W-:Y:S02]  /*12a60*/  FMUL.FTZ R31, R27, R4.reuse ;  /* 0x000000041b1f7220 */ /* 0x080fe40000410000 */
[C---:B------:R-:W-:Y:S01]  /*12a70*/  FFMA.FTZ R26, R6.reuse, R5, -R11 ;  /* 0x00000005061a7223 */ /* 0x040fe2000001080b */
[----:B------:R-:W-:Y:S01]  /*12a80*/  FFMA.FTZ R11, R6, R9, R34 ;  /* 0x00000009060b7223 */ /* 0x000fe20000010022 */
        /* <DEDUP_REMOVED lines=12> */
.L_x_1634:
[----:B------:R-:W-:Y:S05]  /*12b50*/  BSYNC B1 ;  /* 0x0000000000017941 */ /* 0x000fea0003800000 */
.L_x_1633:
[----:B------:R-:W-:Y:S05]  /*12b60*/  @P2 BRA `(.L_x_1606) ;  /* 0x00000004009c2947 */ /* 0x000fea0003800000 */
[----:B------:R-:W5:Y:S01]  /*12b70*/  LDL R36, [R1+0x5c] ;  /* 0x00005c0001247983 */ /* 0x000f620000100800 */
[----:B------:R-:W-:Y:S02]  /*12b80*/  LEA.HI R0, R0, R223, RZ, 0x1d ;  /* 0x000000df00007211 */ /* 0x000fe400078fe8ff */
[----:B01----:R-:W-:Y:S02]  /*12b90*/  SHF.R.U64 R25, R56, 0x10, R57 ;  /* 0x0000001038197819 */ /* 0x003fe40000001239 */
        /* <DEDUP_REMOVED lines=8> */
[----:B------:R-:W-:Y:S02]  /*12c20*/  SHF.R.U64 R26, R58, 0x10, R59 ;  /* 0x000000103a1a7819 */ /* 0x000fe4000000123b */
[----:B------:R-:W-:Y:S02]  /*12c30*/  LOP3.LUT R5, R5, 0x7fffe000, RZ, 0xc0, !PT ;  /* 0x7fffe00005057812 */ /* 0x000fe400078ec0ff */
[----:B------:R-:W-:Y:S02]  /*12c40*/  PRMT R70, R70, 0x5410, R25 ;  /* 0x0000541046467816 */ /* 0x000fe40000000019 */
[----:B------:R-:W-:-:S02]  /*12c50*/  IADD3 R9, R0, R5, R179 ;  /* 0x0000000500097210 */ /* 0x000fc40007ffe0b3 */
[----:B------:R-:W-:Y:S02]  /*12c60*/  PRMT R69, R69, 0x5410, R24 ;  /* 0x0000541045457816 */ /* 0x000fe40000000018 */
[----:B------:R-:W-:Y:S01]  /*12c70*/  SHF.R.U32.HI R56, RZ, 0x10, R57 ;  /* 0x00000010ff387819 */ /* 0x000fe20000011639 */
[----:B------:R-:W-:Y:S01]  /*12c80*/  IMAD R0, R9, 0x2, R2 ;  /* 0x0000000209007824 */ /* 0x000fe200078e0202 */
[--C-:B----4-:R-:W-:Y:S01]  /*12c90*/  SHF.R.U64 R29, R14, 0x10, R15.reuse ;  /* 0x000000100e1d7819 */ /* 0x110fe2000000120f */
[----:B------:R-:W-:Y:S01]  /*12ca0*/  IMAD.U32 R28, R69, 0x10000, RZ ;  /* 0x00010000451c7824 */ /* 0x000fe200078e00ff */
[----:B------:R-:W-:Y:S02]  /*12cb0*/  PRMT R25, R21, 0x5410, R12 ;  /* 0x0000541015197816 */ /* 0x000fe4000000000c */
[----:B------:R-:W0:Y:S01]  /*12cc0*/  LDS.128 R8, [R0+0xc400] ;  /* 0x00c4000000087984 */ /* 0x000e220000000c00 */
[----:B------:R-:W-:Y:S02]  /*12cd0*/  SHF.R.U32.HI R30, RZ, 0x10, R15 ;  /* 0x00000010ff1e7819 */ /* 0x000fe4000001160f */
[----:B------:R-:W-:Y:S01]  /*12ce0*/  PRMT R73, R73, 0x5410, R26 ;  /* 0x0000541049497816 */ /* 0x000fe2000000001a */
[----:B------:R-:W-:Y:S01]  /*12cf0*/  IMAD.U32 R26, R70, 0x10000, RZ ;  /* 0x00010000461a7824 */ /* 0x000fe200078e00ff */
[----:B------:R-:W-:Y:S01]  /*12d00*/  PRMT R71, R71, 0x5410, R56 ;  /* 0x0000541047477816 */ /* 0x000fe20000000038 */
[----:B------:R-:W-:Y:S01]  /*12d10*/  IMAD.U32 R27, R25, 0x10000, RZ ;  /* 0x00010000191b7824 */ /* 0x000fe200078e00ff */
[----:B------:R-:W-:-:S02]  /*12d20*/  PRMT R29, R20, 0x5410, R29 ;  /* 0x00005410141d7816 */ /* 0x000fc4000000001d */
[----:B------:R-:W-:Y:S02]  /*12d30*/  SHF.R.U32.HI R59, RZ, 0x10, R59 ;  /* 0x00000010ff3b7819 */ /* 0x000fe4000001163b */
[----:B------:R-:W-:Y:S02]  /*12d40*/  PRMT R30, R3, 0x5410, R30 ;  /* 0x00005410031e7816 */ /* 0x000fe4000000001e */
[----:B------:R-:W-:Y:S02]  /*12d50*/  PRMT R74, R74, 0x5410, R59 ;  /* 0x000054104a4a7816 */ /* 0x000fe4000000003b */
[----:B------:R-:W-:Y:S01]  /*12d60*/  LOP3.LUT R69, R69, 0xffff0000, RZ, 0xc0, !PT ;  /* 0xffff000045457812 */ /* 0x000fe200078ec0ff */
[C---:B------:R-:W-:Y:S01]  /*12d70*/  IMAD.U32 R31, R30.reuse, 0x10000, RZ ;  /* 0x000100001e1f7824 */ /* 0x040fe200078e00ff */
        /* <DEDUP_REMOVED lines=11> */
[-C--:B------:R-:W-:Y:S01]  /*12e30*/  FMUL.FTZ R35, R20, R15.reuse ;  /* 0x0000000f14237220 */ /* 0x080fe20000410000 */
[C---:B------:R-:W-:Y:S01]  /*12e40*/  IMAD.U32 R21, R10.reuse, 0x10000, RZ ;  /* 0x000100000a157824 */ /* 0x040fe200078e00ff */
[----:B------:R-:W-:Y:S01]  /*12e50*/  LOP3.LUT R10, R10, 0xffff0000, RZ, 0xc0, !PT ;  /* 0xffff00000a0a7812 */ /* 0x000fe200078ec0ff */
[C---:B------:R-:W-:Y:S01]  /*12e60*/  IMAD.U32 R20, R29.reuse, 0x10000, RZ ;  /* 0x000100001d147824 */ /* 0x040fe200078e00ff */
[----:B------:R-:W-:Y:S01]  /*12e70*/  LOP3.LUT R29, R29, 0xffff0000, RZ, 0xc0, !PT ;  /* 0xffff00001d1d7812 */ /* 0x000fe200078ec0ff */
[----:B-----5:R-:W0:Y:S02]  /*12e80*/  LDS.128 R4, [R36] ;  /* 0x0000000024047984 */ /* 0x020e240000000c00 */
[C---:B0-----:R-:W-:Y:S01]  /*12e90*/  IMAD.U32 R3, R4.reuse, 0x10000, RZ ;  /* 0x0001000004037824 */ /* 0x041fe200078e00ff */
[----:B------:R-:W-:Y:S01]  /*12ea0*/  LOP3.LUT R4, R4, 0xffff0000, RZ, 0xc0, !PT ;  /* 0xffff000004047812 */ /* 0x000fe200078ec0ff */
[C---:B------:R-:W-:Y:S01]  /*12eb0*/  IMAD.U32 R12, R5.reuse, 0x10000, RZ ;  /* 0x00010000050c7824 */ /* 0x040fe200078e00ff */
[----:B------:R-:W-:Y:S01]  /*12ec0*/  LOP3.LUT R5, R5, 0xffff0000, RZ, 0xc0, !PT ;  /* 0xffff000005057812 */ /* 0x000fe200078ec0ff */
[C---:B------:R-:W-:Y:S01]  /*12ed0*/  FFMA.FTZ R32, R3.reuse, R26, -R32 ;  /* 0x0000001a03207223 */ /* 0x040fe20000010820 */
[----:B------:R-:W-:Y:S01]  /*12ee0*/  FFMA.FTZ R34, R3, R28, R34 ;  /* 0x0000001c03227223 */ /* 0x000fe20000010022 */
[----:B------:R-:W-:Y:S01]  /*12ef0*/  FFMA.FTZ R33, R12, R15, -R33 ;  /* 0x0000000f0c217223 */ /* 0x000fe20000010821 */
[----:B------:R-:W-:-:S02]  /*12f00*/  IMAD.U32 R14, R7, 0x10000, RZ ;  /* 0x00010000070e7824 */ /* 0x000fc400078e00ff */
[----:B------:R-:W-:Y:S01]  /*12f10*/  FMUL.FTZ R15, R24, R31 ;  /* 0x0000001f180f7220 */ /* 0x000fe20000410000 */
[----:B------:R-:W-:Y:S02]  /*12f20*/  IMAD.U32 R3, R74, 0x10000, RZ ;  /* 0x000100004a037824 */ /* 0x000fe400078e00ff */
[----:B------:R-:W-:Y:S01]  /*12f30*/  FFMA.FTZ R35, R12, R27, R35 ;  /* 0x0000001b0c237223 */ /* 0x000fe20000010023 */
[----:B------:R-:W-:Y:S01]  /*12f40*/  LOP3.LUT R12, R71, 0xffff0000, RZ, 0xc0, !PT ;  /* 0xffff0000470c7812 */ /* 0x000fe200078ec0ff */
[----:B------:R-:W-:Y:S02]  /*12f50*/  IMAD.U32 R13, R6, 0x10000, RZ ;  /* 0x00010000060d7824 */ /* 0x000fe400078e00ff */
[-C--:B------:R-:W-:Y:S01]  /*12f60*/  FMUL.FTZ R24, R24, R3.reuse ;  /* 0x0000000318187220 */ /* 0x080fe20000410000 */
[----:B------:R-:W-:Y:S01]  /*12f70*/  FFMA.FTZ R26, R14, R3, -R15 ;  /* 0x000000030e1a7223 */ /* 0x000fe2000001080f */
[----:B------:R-:W-:Y:S01]  /*12f80*/  LOP3.LUT R3, R70, 0xffff0000, RZ, 0xc0, !PT ;  /* 0xffff000046037812 */ /* 0x000fe200078ec0ff */
[----:B------:R-:W-:Y:S01]  /*12f90*/  FMUL.FTZ R15, R8, R69 ;  /* 0x00000045080f7220 */ /* 0x000fe20000410000 */
[----:B------:R-:W-:Y:S01]  /*12fa0*/  FFMA.FTZ R31, R14, R31, R24 ;  /* 0x0000001f0e1f7223 */ /* 0x000fe20000010018 */
[----:B------:R-:W-:-:S02]  /*12fb0*/  LOP3.LUT R14, R25, 0xffff0000, RZ, 0xc0, !PT ;  /* 0xffff0000190e7812 */ /* 0x000fc400078ec0ff */
[-C--:B------:R-:W-:Y:S01]  /*12fc0*/  FMUL.FTZ R25, R8, R3.reuse ;  /* 0x0000000308197220 */ /* 0x080fe20000410000 */
[C---:B------:R-:W-:Y:S01]  /*12fd0*/  FFMA.FTZ R15, R4.reuse, R3, -R15 ;  /* 0x00000003040f7223 */ /* 0x040fe2000001080f */
[----:B------:R-:W-:Y:S02]  /*12fe0*/  IMAD.U32 R8, R73, 0x10000, RZ ;  /* 0x0001000049087824 */ /* 0x000fe400078e00ff */
[C---:B------:R-:W-:Y:S01]  /*12ff0*/  FMUL.FTZ R24, R9.reuse, R14 ;  /* 0x0000000e09187220 */ /* 0x040fe20000410000 */
[----:B------:R-:W-:Y:S01]  /*13000*/  FFMA.FTZ R25, R4, R69, R25 ;  /* 0x0000004504197223 */ /* 0x000fe20000010019 */
[----:B------:R-:W-:Y:S01]  /*13010*/  FMUL.FTZ R9, R9, R12 ;  /* 0x0000000c09097220 */ /* 0x000fe20000410000 */
[----:B------:R-:W-:Y:S01]  /*13020*/  FMUL.FTZ R4, R21, R20 ;  /* 0x0000001415047220 */ /* 0x000fe20000410000 */
[----:B------:R-:W-:Y:S01]  /*13030*/  LOP3.LUT R73, R73, 0xffff0000, RZ, 0xc0, !PT ;  /* 0xffff000049497812 */ /* 0x000fe200078ec0ff */
[C---:B------:R-:W-:Y:S01]  /*13040*/  FFMA.FTZ R24, R5.reuse, R12, -R24 ;  /* 0x0000000c05187223 */ /* 0x040fe20000010818 */
[----:B------:R-:W-:Y:S01]  /*13050*/  LOP3.LUT R74, R74, 0xffff0000, RZ, 0xc0, !PT ;  /* 0xffff00004a4a7812 */ /* 0x000fe200078ec0ff */
[----:B------:R-:W-:Y:S01]  /*13060*/  FFMA.FTZ R14, R5, R14, R9 ;  /* 0x0000000e050e7223 */ /* 0x000fe20000010009 */
[----:B------:R-:W-:Y:S01]  /*13070*/  LOP3.LUT R6, R6, 0xffff0000, RZ, 0xc0, !PT ;  /* 0xffff000006067812 */ /* 0x000fe200078ec0ff */
[-C--:B------:R-:W-:Y:S01]  /*13080*/  FMUL.FTZ R12, R21, R8.reuse ;  /* 0x00000008150c7220 */ /* 0x080fe20000410000 */
[----:B------:R-:W-:Y:S01]  /*13090*/  LOP3.LUT R7, R7, 0xffff0000, RZ, 0xc0, !PT ;  /* 0xffff000007077812 */ /* 0x000fe200078ec0ff */
[----:B------:R-:W-:Y:S01]  /*130a0*/  FFMA.FTZ R3, R13, R8, -R4 ;  /* 0x000000080d037223 */ /* 0x000fe20000010804 */
[C---:B------:R-:W-:Y:S01]  /*130b0*/  FMUL.FTZ R5, R10.reuse, R29 ;  /* 0x0000001d0a057220 */ /* 0x040fe20000410000 */
[C---:B------:R-:W-:Y:S01]  /*130c0*/  FMUL.FTZ R8, R11.reuse, R30 ;  /* 0x0000001e0b087220 */ /* 0x040fe20000410000 */
[-C--:B------:R-:W-:Y:S01]  /*130d0*/  FMUL.FTZ R4, R10, R73.reuse ;  /* 0x000000490a047220 */ /* 0x080fe20000410000 */
[-C--:B------:R-:W-:Y:S01]  /*130e0*/  FMUL.FTZ R9, R11, R74.reuse ;  /* 0x0000004a0b097220 */ /* 0x080fe20000410000 */
[C---:B------:R-:W-:Y:S01]  /*130f0*/  FFMA.FTZ R10, R6.reuse, R73, -R5 ;  /* 0x00000049060a7223 */ /* 0x040fe20000010805 */
        /* <DEDUP_REMOVED lines=14> */
.L_x_1606:
[----:B------:R-:W-:Y:S05]  /*131e0*/  BSYNC B0 ;  /* 0x0000000000007941 */ /* 0x000fea0003800000 */
.L_x_1584:
        /* <DEDUP_REMOVED lines=8> */
.L_x_1582:
[----:B01-3--:R-:W3:Y:S02]  /*13270*/  LDL R0, [R1+0x38] ;  /* 0x0000380001007983 */ /* 0x00bee40000100800 */
[----:B---3--:R-:W-:-:S13]  /*13280*/  R2UR UR4, R0 ;  /* 0x00000000000472ca */ /* 0x008fda00000e0000 */
[----:B------:R-:W-:-:S05]  /*13290*/  IMAD.U32 R0, RZ, RZ, UR4 ;  /* 0x00000004ff007e24 */ /* 0x000fca000f8e00ff */
[----:B------:R-:W-:-:S13]  /*132a0*/  ISETP.NE.AND P0, PT, R0, 0x3, PT ;  /* 0x000000030000780c */ /* 0x000fda0003f05270 */
[----:B------:R-:W-:Y:S05]  /*132b0*/  @!P0 BRA `(.L_x_1635) ;  /* 0x0000000000048947 */ /* 0x000fea0003800000 */
[----:B------:R-:W-:Y:S01]  /*132c0*/  BPT.TRAP 0x1 ;  /* 0x000000040000795c */ /* 0x000fe20000300000 */
.L_x_1635:
[----:B------:R-:W-:Y:S01]  /*132d0*/  IMAD R9, R22, 0x8, R2 ;  /* 0x0000000816097824 */ /* 0x000fe200078e0202 */
[----:B------:R-:W-:-:S04]  /*132e0*/  SHF.L.U32 R0, R23, 0x1f, RZ ;  /* 0x0000001f17007819 */ /* 0x000fc800000006ff */
[----:B------:R0:W1:Y:S01]  /*132f0*/  SYNCS.PHASECHK.TRANS64.TRYWAIT P2, [R9+URZ+0x2a830], R0 ;  /* 0x02a83000090075a7 */ /* 0x000062000804017f */
[----:B------:R-:W-:Y:S05]  /*13300*/  @!P0 BRA `(.L_x_1636) ;  /* 0x0000000000048947 */ /* 0x000fea0003800000 */
[----:B------:R-:W-:Y:S01]  /*13310*/  BPT.TRAP 0x1 ;  /* 0x000000040000795c */ /* 0x000fe20000300000 */
.L_x_1636:
[----:B--2-4-:R-:W2:Y:S02]  /*13320*/  S2R R3, SR_TID.X ;  /* 0x0000000000037919 */ /* 0x014ea40000002100 */
[----:B--2---:R-:W-:-:S04]  /*13330*/  LOP3.LUT R3, R3, 0x7f, RZ, 0xc0, !PT ;  /* 0x0000007f03037812 */ /* 0x004fc800078ec0ff */
[----:B------:R-:W-:Y:S01]  /*13340*/  ISETP.NE.AND P1, PT, R3, RZ, PT ;  /* 0x000000ff0300720c */ /* 0x000fe20003f25270 */
[----:B-1----:R-:W-:-:S12]  /*13350*/  @P2 BRA `(.L_x_1637) ;  /* 0x0000000000082947 */ /* 0x002fd80003800000 */
[----:B------:R-:W1:Y:S02]  /*13360*/  SYNCS.PHASECHK.TRANS64.TRYWAIT P2, [R9+URZ+0x2a830], R0 ;  /* 0x02a83000090075a7 */ /* 0x000e64000804017f */
[----:B-1----:R-:W-:Y:S05]  /*13370*/  @!P2 BRA `(.L_x_1638) ;  /* 0x000001880028a947 */ /* 0x002fea0003800000 */
.L_x_1637:
[----:B------:R-:W-:Y:S05]  /*13380*/  WARPSYNC.ALL ;  /* 0x0000000000007948 */ /* 0x000fea0003800000 */
[----:B01----:R-:W-:Y:S01]  /*13390*/  VIADD R0, R2, 0x18400 ;  /* 0x0001840002007836 */ /* 0x003fe20000000000 */
[----:B------:R-:W-:Y:S01]  /*133a0*/  R2UR UR52, R68 ;  /* 0x00000000443472ca */ /* 0x000fe200000e0000 */
[----:B------:R-:W-:Y:S01]  /*133b0*/  IMAD.MOV.U32 R5, RZ, RZ, 0x40000040 ;  /* 0x40000040ff057424 */ /* 0x000fe200078e00ff */
[----:B------:R-:W-:Y:S01]  /*133c0*/  WARPGROUP.ARRIVE ;  /* 0x00000000000079c5 */ /* 0x000fe20000000000 */
[----:B------:R-:W-:Y:S01]  /*133d0*/  UMOV UR53, 0x40000040 ;  /* 0x4000004000357882 */ /* 0x000fe20000000000 */
[----:B------:R-:W-:Y:S01]  /*133e0*/  SHF.R.U32.HI R0, RZ, 0x4, R0 ;  /* 0x00000004ff007819 */ /* 0x000fe20000011600 */
[----:B------:R-:W-:Y:S01]  /*133f0*/  IMAD.MOV.U32 R7, RZ, RZ, 0x40000040 ;  /* 0x40000040ff077424 */ /* 0x000fe200078e00ff */
[----:B------:R-:W-:Y:S01]  /*13400*/  R2UR UR55, R5 ;  /* 0x00000000053772ca */ /* 0x000fe200000e0000 */
[----:B------:R-:W-:Y:S01]  /*13410*/  UMOV UR49, 0x40000040 ;  /* 0x4000004000317882 */ /* 0x000fe20000000000 */
[----:B------:R-:W-:Y:S01]  /*13420*/  LOP3.LUT R0, R0, 0x3fff, RZ, 0xc0, !PT ;  /* 0x00003fff00007812 */ /* 0x000fe200078ec0ff */
[----:B------:R-:W-:Y:S01]  /*13430*/  UMOV UR9, 0x40000040 ;  /* 0x4000004000097882 */ /* 0x000fe20000000000 */
[----:B------:R-:W-:Y:S01]  /*13440*/  R2UR UR51, R7 ;  /* 0x00000000073372ca */ /* 0x000fe200000e0000 */
[----:B------:R-:W-:Y:S01]  /*13450*/  IMAD.MOV.U32 R7, RZ, RZ, 0x40000040 ;  /* 0x40000040ff077424 */ /* 0x000fe200078e00ff */
[----:B------:R-:W-:Y:S01]  /*13460*/  LOP3.LUT R8, R0, 0x10000, RZ, 0xfc, !PT ;  /* 0x0001000000087812 */ /* 0x000fe200078efcff */
[----:B------:R-:W-:Y:S01]  /*13470*/  ULOP3.LUT UR52, UR52, 0x10000, URZ, 0xfc, !UPT ;  /* 0x0001000034347892 */ /* 0x000fe2000f8efc3f */
[----:B------:R-:W-:Y:S01]  /*13480*/  IMAD.U32 R11, RZ, RZ, UR9 ;  /* 0x00000009ff0b7e24 */ /* 0x000fe2000f8e00ff */
[----:B------:R-:W-:Y:S01]  /*13490*/  UMOV UR57, 0x40000040 ;  /* 0x4000004000397882 */ /* 0x000fe20000000000 */
[----:B------:R-:W-:Y:S01]  /*134a0*/  R2UR UR11, R7 ;  /* 0x00000000070b72ca */ /* 0x000fe200000e0000 */
[----:B------:R-:W-:Y:S01]  /*134b0*/  IMAD R4, R22, 0x900, R8 ;  /* 0x0000090016047824 */ /* 0x000fe200078e0208 */
[----:B------:R-:W-:Y:S01]  /*134c0*/  UIADD3 UR48, UR52, 0x2, URZ ;  /* 0x0000000234307890 */ /* 0x000fe2000fffe03f */
[----:B------:R-:W-:Y:S01]  /*134d0*/  IMAD.MOV.U32 R7, RZ, RZ, 0x40000040 ;  /* 0x40000040ff077424 */ /* 0x000fe200078e00ff */
[----:B------:R-:W-:Y:S01]  /*134e0*/  UIADD3 UR4, UR52, 0x4, URZ ;  /* 0x0000000434047890 */ /* 0x000fe2000fffe03f */
[C---:B------:R-:W-:Y:S01]  /*134f0*/  VIADD R6, R4.reuse, 0x2 ;  /* 0x0000000204067836 */ /* 0x040fe20000000000 */
[----:B------:R-:W-:Y:S01]  /*13500*/  R2UR UR54, R4 ;  /* 0x00000000043672ca */ /* 0x000fe200000e0000 */
[----:B------:R-:W-:Y:S01]  /*13510*/  UIADD3 UR56, UR52, 0x802, URZ ;  /* 0x0000080234387890 */ /* 0x000fe2000fffe03f */
[----:B------:R-:W-:Y:S01]  /*13520*/  IMAD.MOV.U32 R5, RZ, RZ, 0x40000040 ;  /* 0x40000040ff057424 */ /* 0x000fe200078e00ff */
[----:B------:R-:W-:Y:S01]  /*13530*/  UIADD3 UR40, UR52, 0x804, URZ ;  /* 0x0000080434287890 */ /* 0x000fe2000fffe03f */
[----:B------:R-:W-:Y:S01]  /*13540*/  R2UR UR50, R6 ;  /* 0x00000000063272ca */ /* 0x000fe200000e0000 */
[----:B------:R-:W-:Y:S01]  /*13550*/  VIADD R6, R4, 0x4 ;  /* 0x0000000404067836 */ /* 0x000fe20000000000 */
[----:B------:R-:W-:Y:S01]  /*13560*/  UMOV UR8, UR4 ;  /* 0x0000000400087c82 */ /* 0x000fe20008000000 */
[----:B------:R-:W-:Y:S01]  /*13570*/  UIADD3 UR4, UR52, 0x6, URZ ;  /* 0x0000000634047890 */ /* 0x000fe2000fffe03f */
[----:B------:R-:W-:Y:S01]  /*13580*/  IMAD.U32 R10, RZ, RZ, UR8 ;  /* 0x00000008ff0a7e24 */ /* 0x000fe2000f8e00ff */
[----:B------:R-:W-:Y:S01]  /*13590*/  UMOV UR41, 0x40000040 ;  /* 0x4000004000297882 */ /* 0x000fe20000000000 */
[----:B------:R-:W-:Y:S01]  /*135a0*/  R2UR UR10, R6 ;  /* 0x00000000060a72ca */ /* 0x000fe200000e0000 */
[----:B------:R-:W-:Y:S01]  /*135b0*/  VIADD R6, R4, 0x6 ;  /* 0x0000000604067836 */ /* 0x000fe20000000000 */
[----:B------:R-:W-:Y:S01]  /*135c0*/  R2UR UR39, R5 ;  /* 0x00000000052772ca */ /* 0x000fe200000e0000 */
[----:B------:R-:W-:Y:S01]  /*135d0*/  HGMMA.64x96x16.F32.BF16 R24, gdesc[UR52], RZ, !UPT, gsb0 ;  /* 0x01600000341879f0 */ /* 0x000fe2000c0018ff */
[----:B------:R0:W-:Y:S01]  /*135e0*/  STL.64 [R1+0x30], R10 ;  /* 0x0000300a01007387 */ /* 0x0001e20000100a00 */
[----:B------:R-:W-:Y:S01]  /*135f0*/  UIADD3 UR36, UR52, 0x806, URZ ;  /* 0x0000080634247890 */ /* 0x000fe2000fffe03f */
[----:B------:R-:W1:Y:S01]  /*13600*/  LDC R210, c[0x0][0x448] ;  /* 0x00011200ffd27b82 */ /* 0x000e620000000800 */
[----:B------:R-:W-:Y:S01]  /*13610*/  UMOV UR37, 0x40000040 ;  /* 0x4000004000257882 */ /* 0x000fe20000000000 */
[----:B------:R-:W-:Y:S01]  /*13620*/  IMAD.IADD R0, R181, 0x1, R178 ;  /* 0x00000001b5007824 */ /* 0x000fe200078e02b2 */
[----:B------:R-:W-:Y:S01]  /*13630*/  LOP3.LUT R17, R17, 0xffdfffff, RZ, 0xc0, !PT ;  /* 0xffdfffff11117812 */ /* 0x000fe200078ec0ff */
[----:B------:R-:W-:-:S04]  /*13640*/  IMAD.MOV.U32 R5, RZ, RZ, -0x60 ;  /* 0xffffffa0ff057424 */ /* 0x000fc800078e00ff */
[----:B------:R-:W2:Y:S01]  /*13650*/  LDC.64 R12, c[0x0][0x9e0] ;  /* 0x00027800ff0c7b82 */ /* 0x000ea20000000a00 */
[----:B------:R-:W-:-:S04]  /*13660*/  IMAD R5, R72, R5, 0x61 ;  /* 0x0000006148057424 */ /* 0x000fc800078e0205 */
[----:B------:R-:W-:-:S04]  /*13670*/  VIADD R73, R5, 0xffffffff ;  /* 0xffffffff05497836 */ /* 0x000fc80000000000 */
[----:B------:R-:W-:Y:S01]  /*13680*/  IMAD.IADD R75, R73, 0x1, -R174 ;  /* 0x00000001494b7824 */ /* 0x000fe200078e0aae */
[----:B-1----:R-:W-:-:S13]  /*13690*/  ISETP.NE.AND P2, PT, R210, 0x1, PT ;  /* 0x00000001d200780c */ /* 0x002fda0003f45270 */
[----:B------:R-:W1:Y:S01]  /*136a0*/  @P2 LDC R3, c[0x0][0x44c] ;  /* 0x00011300ff032b82 */ /* 0x000e620000000800 */
[----:B------:R-:W-:-:S04]  /*136b0*/  @P2 LOP3.LUT R17, R17, 0x200000, RZ, 0xfc, !PT ;  /* 0x0020000011112812 */ /* 0x000fc800078efcff */
[----:B------:R-:W-:Y:S01]  /*136c0*/  LOP3.LUT R17, R17, 0xffefffff, RZ, 0xc0, !PT ;  /* 0xffefffff11117812 */ /* 0x000fe200078ec0ff */
[----:B-1----:R-:W-:Y:S01]  /*136d0*/  @P2 IMAD.HI.U32 R3, R0, R3, RZ ;  /* 0x0000000300032227 */ /* 0x002fe200078e00ff */
[----:B------:R-:W-:Y:S02]  /*136e0*/  WARPGROUP.DEPBAR.LE gsb0, 0x0 ;  /* 0x00008000000079c5 */ /* 0x000fe40000010000 */
[----:B------:R-:W-:-:S06]  /*136f0*/  WARPGROUP.ARRIVE ;  /* 0x00000000000079c5 */ /* 0x000fcc0000000000 */
[----:B------:R-:W-:Y:S03]  /*13700*/  HGMMA.64x96x16.F32.BF16 R24, gdesc[UR48], R24, gsb0 ;  /* 0x01600000301879f0 */ /* 0x000fe60008001818 */
[----:B------:R-:W-:Y:S02]  /*13710*/  WARPGROUP.DEPBAR.LE gsb0, 0x0 ;  /* 0x00008000000079c5 */ /* 0x000fe40000010000 */
[----:B------:R-:W-:-:S06]  /*13720*/  WARPGROUP.ARRIVE ;  /* 0x00000000000079c5 */ /* 0x000fcc0000000000 */
[----:B------:R-:W-:Y:S01]  /*13730*/  HGMMA.64x96x16.F32.BF16 R24, gdesc[UR8], R24, gsb0 ;  /* 0x01600000081879f0 */ /* 0x000fe20008001818 */
[----:B------:R-:W-:Y:S01]  /*13740*/  R2UR UR10, R6 ;  /* 0x00000000060a72ca */ /* 0x000fe200000e0000 */
[----:B------:R-:W-:Y:S01]  /*13750*/  UMOV UR8, UR4 ;  /* 0x0000000400087c82 */ /* 0x000fe20008000000 */
[----:B------:R-:W-:Y:S01]  /*13760*/  R2UR UR11, R7 ;  /* 0x00000000070b72ca */ /* 0x000fe200000e0000 */
[----:B------:R-:W-:Y:S01]  /*13770*/  UMOV UR9, 0x40000040 ;  /* 0x4000004000097882 */ /* 0x000fe20000000000 */
[----:B------:R-:W-:Y:S01]  /*13780*/  VIADD R6, R4, 0x300 ;  /* 0x0000030004067836 */ /* 0x000fe20000000000 */
[----:B------:R-:W-:Y:S01]  /*13790*/  UIADD3 UR4, UR52, 0x400, URZ ;  /* 0x0000040034047890 */ /* 0x000fe2000fffe03f */
[----:B------:R-:W-:Y:S02]  /*137a0*/  IMAD.MOV.U32 R7, RZ, RZ, 0x40000040 ;  /* 0x40000040ff077424 */ /* 0x000fe400078e00ff */
[----:B0-----:R-:W-:Y:S02]  /*137b0*/  IMAD.U32 R10, RZ, RZ, UR8 ;  /* 0x00000008ff0a7e24 */ /* 0x001fe4000f8e00ff */
[----:B------:R-:W-:-:S05]  /*137c0*/  IMAD.U32 R11, RZ, RZ, UR9 ;  /* 0x00000009ff0b7e24 */ /* 0x000fca000f8e00ff */
[----:B------:R0:W-:Y:S01]  /*137d0*/  STL.64 [R1+0x28], R10 ;  /* 0x0000280a01007387 */ /* 0x0001e20000100a00 */
        /* <DEDUP_REMOVED lines=60> */
[----:B------:R-:W-:Y:S01]  /*13ba0*/  ULDC UR4, c[0x0][0x9dc] ;  /* 0x0002770000047ab9 */ /* 0x000fe20000000800 */
[----:B------:R-:W-:Y:S02]  /*13bb0*/  IMAD.MOV.U32 R7, RZ, RZ, 0x40000040 ;  /* 0x40000040ff077424 */ /* 0x000fe400078e00ff */
[----:B0-----:R-:W-:Y:S01]  /*13bc0*/  IMAD.U32 R10, RZ, RZ, UR8 ;  /* 0x00000008ff0a7e24 */ /* 0x001fe2000f8e00ff */
[----:B------:R-:W-:Y:S01]  /*13bd0*/  R2UR UR58, R6 ;  /* 0x00000000063a72ca */ /* 0x000fe200000e0000 */
[----:B------:R-:W-:Y:S01]  /*13be0*/  VIADD R6, R4, 0x604 ;  /* 0x0000060404067836 */ /* 0x000fe20000000000 */
[----:B------:R-:W-:Y:S01]  /*13bf0*/  R2UR UR59, R7 ;  /* 0x00000000073b72ca */ /* 0x000fe200000e0000 */
[----:B------:R-:W-:-:S02]  /*13c00*/  IMAD.MOV.U32 R7, RZ, RZ, 0x40000040 ;  /* 0x40000040ff077424 */ /* 0x000fc400078e00ff */
[----:B------:R-:W-:Y:S01]  /*13c10*/  VIADD R4, R4, 0x606 ;  /* 0x0000060604047836 */ /* 0x000fe20000000000 */
[----:B------:R-:W-:Y:S01]  /*13c20*/  R2UR UR42, R6 ;  /* 0x00000000062a72ca */ /* 0x000fe200000e0000 */
[----:B------:R-:W-:Y:S01]  /*13c30*/  IMAD.U32 R11, RZ, RZ, UR9 ;  /* 0x00000009ff0b7e24 */ /* 0x000fe2000f8e00ff */
[----:B------:R-:W-:Y:S01]  /*13c40*/  R2UR UR43, R7 ;  /* 0x00000000072b72ca */ /* 0x000fe200000e0000 */
[----:B------:R-:W-:Y:S01]  /*13c50*/  IMAD.MOV.U32 R7, RZ, RZ, R0 ;  /* 0x000000ffff077224 */ /* 0x000fe200078e0000 */
[----:B------:R-:W-:Y:S01]  /*13c60*/  R2UR UR38, R4 ;  /* 0x00000000042672ca */ /* 0x000fe200000e0000 */
[----:B------:R-:W-:Y:S01]  /*13c70*/  @!P1 VIADD R0, R9, 0x2a840 ;  /* 0x0002a84009009836 */ /* 0x000fe20000000000 */
[----:B------:R-:W0:Y:S01]  /*13c80*/  @P2 LDC R4, c[0x0][0x450] ;  /* 0x00011400ff042b82 */ /* 0x000e220000000800 */
[----:B------:R-:W-:Y:S01]  /*13c90*/  IMAD.U32 R9, RZ, RZ, UR4 ;  /* 0x00000004ff097e24 */ /* 0x000fe2000f8e00ff */
[----:B------:R1:W-:Y:S02]  /*13ca0*/  STL.64 [R1], R10 ;  /* 0x0000000a01007387 */ /* 0x0003e40000100a00 */
[----:B------:R-:W-:-:S02]  /*13cb0*/  @!P1 PRMT R0, RZ, 0x654, R0 ;  /* 0x00000654ff009816 */ /* 0x000fc40000000000 */
[----:B0-----:R-:W-:Y:S01]  /*13cc0*/  @P2 SHF.R.U32.HI R7, RZ, R4, R3 ;  /* 0x00000004ff072219 */ /* 0x001fe20000011603 */
[----:B------:R-:W-:Y:S01]  /*13cd0*/  IMAD R3, R72, -0x60, R164 ;  /* 0xffffffa048037824 */ /* 0x000fe200078e02a4 */
[----:B--2---:R-:W-:Y:S02]  /*13ce0*/  ISETP.GE.AND P2, PT, R13, 0x1, PT ;  /* 0x000000010d00780c */ /* 0x004fe40003f46270 */
[----:B------:R-:W-:Y:S01]  /*13cf0*/  LOP3.LUT R4, RZ, R9, RZ, 0x33, !PT ;  /* 0x00000009ff047212 */ /* 0x000fe200078e33ff */
[----:B------:R-:W0:Y:S01]  /*13d00*/  SHFL.IDX PT, R6, R7, RZ, 0x1c1f ;  /* 0x001c1fff07067589 */ /* 0x000e2200000e0000 */
[----:B------:R-:W-:-:S09]  /*13d10*/  IADD3 R106, -R174, 0x60, R3 ;  /* 0x00000060ae6a7810 */ /* 0x000fd20007ffe103 */
[----:B------:R-:W-:Y:S01]  /*13d20*/  @P2 LOP3.LUT R17, R17, 0x100000, RZ, 0xfc, !PT ;  /* 0x0010000011112812 */ /* 0x000fe200078efcff */
        /* <DEDUP_REMOVED lines=14> */
[----:B--2---:R-:W-:-:S05]  /*13e10*/  IADD3 R0, R164, R5, -R174 ;  /* 0x00000005a4007210 */ /* 0x004fca0007ffe8ae */
[----:B-1----:R-:W-:-:S04]  /*13e20*/  IMAD.IADD R11, R0, 0x1, -R163 ;  /* 0x00000001000b7824 */ /* 0x002fc800078e0aa3 */
[C---:B------:R-:W-:Y:S02]  /*13e30*/  IMAD.IADD R15, R11.reuse, 0x1, R12 ;  /* 0x000000010b0f7824 */ /* 0x040fe400078e020c */
[----:B------:R-:W-:-:S03]  /*13e40*/  IMAD.IADD R21, R11, 0x1, R4 ;  /* 0x000000010b157824 */ /* 0x000fc600078e0204 */
[----:B0-----:R-:W-:Y:S01]  /*13e50*/  VIADDMNMX R0, R6, R15, R106, PT ;  /* 0x0000000f06007246 */ /* 0x001fe2000380016a */
[----:B------:R-:W-:Y:S01]  /*13e60*/  IMAD.IADD R3, R21, 0x1, R6 ;  /* 0x0000000115037824 */ /* 0x000fe200078e0206 */
[----:B------:R-:W-:Y:S06]  /*13e70*/  @!P2 BRA `(.L_x_1639) ;  /* 0x00000000004ca947 */ /* 0x000fec0003800000 */
[----:B------:R-:W-:Y:S01]  /*13e80*/  IADD3 R6, -R163, R164, R6 ;  /* 0x000000a4a3067210 */ /* 0x000fe20007ffe106 */
        /* <DEDUP_REMOVED lines=10> */
.L_x_1641:
[----:B------:R-:W-:-:S13]  /*13f30*/  ISETP.NE.AND P2, PT, R13, 0x1, PT ;  /* 0x000000010d00780c */ /* 0x000fda0003f45270 */
[----:B------:R-:W0:Y:S02]  /*13f40*/  @P2 LDC.64 R4, c[0x0][0x9e8] ;  /* 0x00027a00ff042b82 */ /* 0x000e240000000a00 */
[----:B0-----:R-:W-:-:S05]  /*13f50*/  @P2 IMAD.HI.U32 R4, R6, R4, RZ ;  /* 0x0000000406042227 */ /* 0x001fca00078e00ff */
[----:B------:R-:W-:-:S07]  /*13f60*/  @P2 SHF.R.U32.HI R6, RZ, R5, R4 ;  /* 0x00000005ff062219 */ /* 0x000fce0000011604 */
.L_x_1642:
[----:B------:R-:W-:Y:S05]  /*13f70*/  BSYNC B0 ;  /* 0x0000000000007941 */ /* 0x000fea0003800000 */
.L_x_1640:
[----:B------:R-:W-:-:S05]  /*13f80*/  IMAD R6, R6, R13, R75 ;  /* 0x0000000d06067224 */ /* 0x000fca00078e024b */
[----:B------:R-:W-:Y:S02]  /*13f90*/  VIMNMX R3, R3, R6, !PT ;  /* 0x0000000603037248 */ /* 0x000fe40007fe0100 */
[----:B------:R-:W-:-:S07]  /*13fa0*/  VIADDMNMX R0, R6, R13, R0, PT ;  /* 0x0000000d06007246 */ /* 0x000fce0003800100 */
.L_x_1639:
[C---:B------:R-:W-:Y:S02]  /*13fb0*/  ISETP.GE.AND P2, PT, R73.reuse, 0x2, PT ;  /* 0x000000024900780c */ /* 0x040fe40003f46270 */
[----:B------:R-:W-:Y:S02]  /*13fc0*/  ISETP.GE.AND P6, PT, R73, 0x9, PT ;  /* 0x000000094900780c */ /* 0x000fe40003fc6270 */
        /* <DEDUP_REMOVED lines=115> */
[----:B------:R-:W-:Y:S02]  /*14700*/  ISETP.GE.AND P5, PT, R13, 0x1, PT ;  /* 0x000000010d00780c */ /* 0x000fe40003fa6270 */
[----:B0-----:R-:W-:Y:S01]  /*14710*/  VIADDMNMX R106, R0, R15, R106, PT ;  /* 0x0000000f006a7246 */ /* 0x001fe2000380016a */
[----:B------:R-:W-:-:S10]  /*14720*/  IMAD.IADD R3, R21, 0x1, R0 ;  /* 0x0000000115037824 */ /* 0x000fd400078e0200 */
[----:B------:R-:W-:Y:S05]  /*14730*/  @!P5 BRA `(.L_x_1643) ;  /* 0x00000000004cd947 */ /* 0x000fea0003800000 */
        /* <DEDUP_REMOVED lines=11> */
.L_x_1645:
[----:B------:R-:W-:-:S13]  /*147f0*/  ISETP.NE.AND P5, PT, R13, 0x1, PT ;  /* 0x000000010d00780c */ /* 0x000fda0003fa5270 */
[----:B------:R-:W0:Y:S02]  /*14800*/  @P5 LDC.64 R4, c[0x0][0x9e8] ;  /* 0x00027a00ff045b82 */ /* 0x000e240000000a00 */
[----:B0-----:R-:W-:-:S05]  /*14810*/  @P5 IMAD.HI.U32 R4, R0, R4, RZ ;  /* 0x0000000400045227 */ /* 0x001fca00078e00ff */
[----:B------:R-:W-:-:S07]  /*14820*/  @P5 SHF.R.U32.HI R0, RZ, R5, R4 ;  /* 0x00000005ff005219 */ /* 0x000fce0000011604 */
.L_x_1646:
[----:B------:R-:W-:Y:S05]  /*14830*/  BSYNC B0 ;  /* 0x0000000000007941 */ /* 0x000fea0003800000 */
.L_x_1644:
[----:B------:R-:W-:-:S05]  /*14840*/  IMAD R0, R0, R13, R75 ;  /* 0x0000000d00007224 */ /* 0x000fca00078e024b */
[----:B------:R-:W-:Y:S02]  /*14850*/  VIMNMX R3, R3, R0, !PT ;  /* 0x0000000003037248 */ /* 0x000fe40007fe0100 */
[----:B------:R-:W-:-:S07]  /*14860*/  VIADDMNMX R106, R0, R13, R106, PT ;  /* 0x0000000d006a7246 */ /* 0x000fce000380016a */
.L_x_1643:
        /* <DEDUP_REMOVED lines=16> */
[C---:B------:R-:W-:Y:S02]  /*14970*/  ISETP.GT.AND P2, PT, R3.reuse, 0x10, !P2 ;  /* 0x000000100300780c */ /* 0x040fe40005744270 */
[----:B------:R-:W-:Y:S02]  /*14980*/  ISETP.GT.AND P6, PT, R3, 0x8, !P6 ;  /* 0x000000080300780c */ /* 0x000fe400077c4270 */
[----:B------:R-:W-:Y:S02]  /*14990*/  ISETP.LT.OR P2, PT, R106, 0x11, P2 ;  /* 0x000000116a00780c */ /* 0x000fe40001741670 */
[----:B------:R-:W-:-:S02]  /*149a0*/  FMNMX.FTZ R5, R74, R5, !PT ;  /* 0x000000054a057209 */ /* 0x000fc40007810000 */
[----:B------:R-:W-:Y:S02]  /*149b0*/  FSEL R34, R34, -INF , !P2 ;  /* 0xff80000022227808 */ /* 0x000fe40005000000 */
[----:B------:R-:W-:Y:S02]  /*149c0*/  ISETP.NE.AND P2, PT, R79, RZ, PT ;  /* 0x000000ff4f00720c */ /* 0x000fe40003f45270 */
[----:B------:R-:W-:Y:S02]  /*149d0*/  ISETP.LT.OR P6, PT, R106, 0x9, P6 ;  /* 0x000000096a00780c */ /* 0x000fe400037c1670 */
[----:B------:R-:W-:Y:S02]  /*149e0*/  ISETP.GT.AND P2, PT, R3, 0x11, !P2 ;  /* 0x000000110300780c */ /* 0x000fe40005744270 */
[----:B------:R-:W-:Y:S02]  /*149f0*/  FMNMX.FTZ R5, R40, R5, !PT ;  /* 0x0000000528057209 */ /* 0x000fe40007810000 */
[----:B------:R-:W-:-:S02]  /*14a00*/  ISETP.LT.OR P2, PT, R106, 0x12, P2 ;  /* 0x000000126a00780c */ /* 0x000fc40001741670 */
[----:B------:R-:W-:Y:S02]  /*14a10*/  FSEL R30, R30, -INF , !P6 ;  /* 0xff8000001e1e7808 */ /* 0x000fe40007000000 */
[----:B------:R-:W-:Y:S02]  /*14a20*/  FSEL R98, R35, -INF , !P2 ;  /* 0xff80000023627808 */ /* 0x000fe40005000000 */
[----:B------:R-:W-:Y:S02]  /*14a30*/  ISETP.NE.AND P2, PT, R33, RZ, PT ;  /* 0x000000ff2100720c */ /* 0x000fe40003f45270 */
[----:B------:R-:W-:Y:S02]  /*14a40*/  ISETP.NE.AND P6, PT, R81, RZ, PT ;  /* 0x000000ff5100720c */ /* 0x000fe40003fc5270 */
        /* <DEDUP_REMOVED lines=8> */
[----:B------:R-:W-:Y:S02]  /*14ad0*/  ISETP.NE.AND P5, PT, R37, RZ, PT ;  /* 0x000000ff2500720c */ /* 0x000fe40003fa5270 */
[----:B------:R-:W-:Y:S02]  /*14ae0*/  FSEL R96, R39, -INF , !P2 ;  /* 0xff80000027607808 */ /* 0x000fe40005000000 */
        /* <DEDUP_REMOVED lines=27> */
[----:B------:R-:W-:Y:S01]  /*14ca0*/  IMAD.MOV.U32 R47, RZ, RZ, R178 ;  /* 0x000000ffff2f7224 */ /* 0x000fe200078e00b2 */
[----:B------:R-:W-:Y:S01]  /*14cb0*/  ISETP.NE.AND P2, PT, R45, RZ, PT ;  /* 0x000000ff2d00720c */ /* 0x000fe20003f45270 */
[----:B------:R-:W0:Y:S01]  /*14cc0*/  SHFL.BFLY PT, R0, R5, 0x2, 0x1f ;  /* 0x0c401f0005007f89 */ /* 0x000e2200000e0000 */
[----:B------:R-:W-:-:S02]  /*14cd0*/  ISETP.NE.AND P5, PT, R88, RZ, PT ;  /* 0x000000ff5800720c */ /* 0x000fc40003fa5270 */
[C---:B------:R-:W-:Y:S02]  /*14ce0*/  ISETP.GT.AND P2, PT, R3.reuse, 0x30, !P2 ;  /* 0x000000300300780c */ /* 0x040fe40005744270 */
[----:B------:R-:W-:Y:S02]  /*14cf0*/  ISETP.GT.AND P4, PT, R3, RZ, !P4 ;  /* 0x000000ff0300720c */ /* 0x000fe40006784270 */
        /* <DEDUP_REMOVED lines=8> */
[----:B------:R-:W-:Y:S02]  /*14d80*/  ISETP.GT.AND P3, PT, R3, 0x58, !P3 ;  /* 0x000000580300780c */ /* 0x000fe40005f64270 */
[----:B0-----:R-:W-:-:S02]  /*14d90*/  FMNMX.FTZ R11, R5, R0, !PT ;  /* 0x00000000050b7209 */ /* 0x001fc40007810000 */
[----:B------:R-:W-:Y:S02]  /*14da0*/  FSEL R4, R51, -INF , !P2 ;  /* 0xff80000033047808 */ /* 0x000fe40005000000 */
[----:B------:R-:W-:Y:S01]  /*14db0*/  ISETP.NE.AND P2, PT, R49, RZ, PT ;  /* 0x000000ff3100720c */ /* 0x000fe20003f45270 */
[----:B------:R-:W0:Y:S01]  /*14dc0*/  SHFL.BFLY PT, R0, R11, 0x1, 0x1f ;  /* 0x0c201f000b007f89 */ /* 0x000e2200000e0000 */
[----:B------:R-:W-:Y:S02]  /*14dd0*/  FMNMX.FTZ R5, R26, R102, !PT ;  /* 0x000000661a057209 */ /* 0x000fe40007810000 */
[----:B------:R-:W-:Y:S02]  /*14de0*/  ISETP.GT.AND P2, PT, R3, 0x38, !P2 ;  /* 0x000000380300780c */ /* 0x000fe40005744270 */
[----:B------:R-:W-:Y:S02]  /*14df0*/  FMNMX.FTZ R5, R30, R5, !PT ;  /* 0x000000051e057209 */ /* 0x000fe40007810000 */
[----:B------:R-:W-:-:S02]  /*14e00*/  ISETP.LT.OR P2, PT, R106, 0x39, P2 ;  /* 0x000000396a00780c */ /* 0x000fc40001741670 */
[----:B------:R-:W-:Y:S02]  /*14e10*/  FMNMX.FTZ R5, R100, R5, !PT ;  /* 0x0000000564057209 */ /* 0x000fe40007810000 */
[----:B------:R-:W-:Y:S02]  /*14e20*/  FSEL R54, R54, -INF , !P2 ;  /* 0xff80000036367808 */ /* 0x000fe40005000000 */
[----:B------:R-:W-:Y:S02]  /*14e30*/  ISETP.NE.AND P2, PT, R89, RZ, PT ;  /* 0x000000ff5900720c */ /* 0x000fe40003f45270 */
[----:B------:R-:W-:Y:S02]  /*14e40*/  ISETP.LT.OR P3, PT, R106, 0x59, P3 ;  /* 0x000000596a00780c */ /* 0x000fe40001f61670 */
[----:B------:R-:W-:Y:S02]  /*14e50*/  ISETP.GT.AND P2, PT, R3, 0x39, !P2 ;  /* 0x000000390300780c */ /* 0x000fe40005744270 */
[----:B------:R-:W-:-:S02]  /*14e60*/  FSEL R70, R70, -INF , !P3 ;  /* 0xff80000046467808 */ /* 0x000fc40005800000 */
[----:B------:R-:W-:Y:S02]  /*14e70*/  ISETP.LT.OR P2, PT, R106, 0x3a, P2 ;  /* 0x0000003a6a00780c */ /* 0x000fe40001741670 */
[----:B0-----:R-:W-:Y:S02]  /*14e80*/  FMNMX.FTZ R0, R11, R0, !PT ;  /* 0x000000000b007209 */ /* 0x001fe40007810000 */
[----:B------:R-:W-:Y:S02]  /*14e90*/  FSEL R50, R55, -INF , !P2 ;  /* 0xff80000037327808 */ /* 0x000fe40005000000 */
[----:B------:R-:W-:Y:S01]  /*14ea0*/  ISETP.NE.AND P2, PT, R53, RZ, PT ;  /* 0x000000ff3500720c */ /* 0x000fe20003f45270 */
[----:B------:R-:W-:Y:S01]  /*14eb0*/  FMUL.FTZ R15, R0, R7 ;  /* 0x00000007000f7220 */ /* 0x000fe20000410000 */
        /* <DEDUP_REMOVED lines=17> */
[----:B------:R-:W-:Y:S02]  /*14fd0*/  ISETP.NE.AND P6, PT, R25, RZ, PT ;  /* 0x000000ff1900720c */ /* 0x000fe40003fc5270 */
[----:B------:R-:W-:Y:S02]  /*14fe0*/  FSEL R62, R62, -INF , !P2 ;  /* 0xff8000003e3e7808 */ /* 0x000fe40005000000 */
[----:B------:R-:W-:-:S02]  /*14ff0*/  FMNMX.FTZ R25, R88, R21, !PT ;  /* 0x0000001558197209 */ /* 0x000fc40007810000 */
[----:B------:R-:W-:Y:S02]  /*15000*/  ISETP.GT.AND P2, PT, R3, 0x49, !P5 ;  /* 0x000000490300780c */ /* 0x000fe40006f44270 */
[----:B------:R-:W-:Y:S02]  /*15010*/  FMNMX.FTZ R25, R4, R25, !PT ;  /* 0x0000001904197209 */ /* 0x000fe40007810000 */
[----:B------:R-:W-:Y:S02]  /*15020*/  ISETP.LT.OR P2, PT, R106, 0x4a, P2 ;  /* 0x0000004a6a00780c */ /* 0x000fe40001741670 */
[----:B------:R-:W-:Y:S02]  /*15030*/  FMNMX.FTZ R25, R54, R25, !PT ;  /* 0x0000001936197209 */ /* 0x000fe40007810000 */
[----:B------:R-:W-:Y:S02]  /*15040*/  FSEL R104, R63, -INF , !P2 ;  /* 0xff8000003f687808 */ /* 0x000fe40005000000 */
[----:B------:R-:W-:-:S02]  /*15050*/  FSETP.NEU.FTZ.AND P2, PT, R0, -INF , PT ;  /* 0xff8000000000780b */ /* 0x000fc40003f5d000 */
[----:B------:R-:W-:Y:S02]  /*15060*/  ISETP.NE.AND P5, PT, R61, RZ, PT ;  /* 0x000000ff3d00720c */ /* 0x000fe40003fa5270 */
[----:B------:R-:W-:Y:S02]  /*15070*/  FMNMX.FTZ R25, R50, R25, !PT ;  /* 0x0000001932197209 */ /* 0x000fe40007810000 */
[----:B------:R-:W-:Y:S02]  /*15080*/  FSEL R15, R15, RZ, P2 ;  /* 0x000000ff0f0f7208 */ /* 0x000fe40001000000 */
[C---:B------:R-:W-:Y:S02]  /*15090*/  ISETP.GT.AND P2, PT, R3.reuse, 0x50, !P5 ;  /* 0x000000500300780c */ /* 0x040fe40006f44270 */
[----:B------:R-:W-:Y:S01]  /*150a0*/  FMNMX.FTZ R27, R58, R25, !PT ;  /* 0x000000193a1b7209 */ /* 0x000fe20007810000 */
[-CC-:B------:R-:W-:Y:S01]  /*150b0*/  FFMA.FTZ R148, R40, R7.reuse, -R15.reuse ;  /* 0x0000000728947223 */ /* 0x180fe2000001080f */
[----:B------:R-:W-:Y:S01]  /*150c0*/  ISETP.LT.OR P2, PT, R106, 0x51, P2 ;  /* 0x000000516a00780c */ /* 0x000fe20001741670 */
[--C-:B------:R-:W-:Y:S01]  /*150d0*/  FFMA.FTZ R31, R36, R7, -R15.reuse ;  /* 0x00000007241f7223 */ /* 0x100fe2000001080f */
[----:B------:R-:W-:Y:S01]  /*150e0*/  FMNMX.FTZ R27, R90, R27, !PT ;  /* 0x0000001b5a1b7209 */ /* 0x000fe20007810000 */
[-CC-:B------:R-:W-:Y:S01]  /*150f0*/  FFMA.FTZ R156, R108, R7.reuse, -R15.reuse ;  /* 0x000000076c9c7223 */ /* 0x180fe2000001080f */
[----:B------:R-:W-:Y:S01]  /*15100*/  FSEL R66, R66, -INF , !P2 ;  /* 0xff80000042427808 */ /* 0x000fe20005000000 */
[-CC-:B------:R-:W-:Y:S01]  /*15110*/  FFMA.FTZ R86, R86, R7.reuse, -R15.reuse ;  /* 0x0000000756567223 */ /* 0x180fe2000001080f */
[----:B------:R-:W-:Y:S01]  /*15120*/  ISETP.GT.AND P2, PT, R3, 0x51, !P6 ;  /* 0x000000510300780c */ /* 0x000fe20007744270 */
[--C-:B------:R-:W-:Y:S01]  /*15130*/  FFMA.FTZ R39, R10, R7, -R15.reuse ;  /* 0x000000070a277223 */ /* 0x100fe2000001080f */
[----:B------:R-:W-:Y:S01]  /*15140*/  FMNMX.FTZ R27, R62, R27, !PT ;  /* 0x0000001b3e1b7209 */ /* 0x000fe20007810000 */
[-CC-:B------:R-:W-:Y:S01]  /*15150*/  FFMA.FTZ R158, R84, R7.reuse, -R15.reuse ;  /* 0x00000007549e7223 */ /* 0x180fe2000001080f */
[----:B------:R-:W-:Y:S01]  /*15160*/  ISETP.NE.AND P5, PT, R29, RZ, PT ;  /* 0x000000ff1d00720c */ /* 0x000fe20003fa5270 */
[--C-:B------:R-:W-:Y:S01]  /*15170*/  FFMA.FTZ R29, R44, R7, -R15.reuse ;  /* 0x000000072c1d7223 */ /* 0x100fe2000001080f */
[----:B------:R-:W-:Y:S01]  /*15180*/  ISETP.LT.OR P2, PT, R106, 0x52, P2 ;  /* 0x000000526a00780c */ /* 0x000fe20001741670 */
[----:B------:R-:W-:Y:S01]  /*15190*/  MUFU.EX2 R156, R156 ;  /* 0x0000009c009c7308 */ /* 0x000fe20000000800 */
[----:B------:R-:W-:Y:S01]  /*151a0*/  FMNMX.FTZ R27, R104, R27, !PT ;  /* 0x0000001b681b7209 */ /* 0x000fe20007810000 */
[-CC-:B------:R-:W-:Y:S01]  /*151b0*/  FFMA.FTZ R76, R76, R7.reuse, -R15.reuse ;  /* 0x000000074c4c7223 */ /* 0x180fe2000001080f */
[----:B------:R-:W-:Y:S01]  /*151c0*/  ISETP.GT.AND P4, PT, R3, 0x59, !P5 ;  /* 0x000000590300780c */ /* 0x000fe20006f84270 */
[-CC-:B------:R-:W-:Y:S01]  /*151d0*/  FFMA.FTZ R152, R82, R7.reuse, -R15.reuse ;  /* 0x0000000752987223 */ /* 0x180fe2000001080f */
[----:B------:R-:W-:Y:S01]  /*151e0*/  FSEL R40, R67, -INF , !P2 ;  /* 0xff80000043287808 */ /* 0x000fe20005000000 */
[--C-:B------:R-:W-:Y:S01]  /*151f0*/  FFMA.FTZ R78, R78, R7, -R15.reuse ;  /* 0x000000074e4e7223 */ /* 0x100fe2000001080f */
[----:B------:R-:W-:Y:S01]  /*15200*/  FMNMX.FTZ R3, R66, R27, !PT ;  /* 0x0000001b42037209 */ /* 0x000fe20007810000 */
[----:B------:R-:W0:Y:S01]  /*15210*/  MUFU.EX2 R5, R86 ;  /* 0x0000005600057308 */ /* 0x000e220000000800 */
[----:B------:R-:W-:Y:S01]  /*15220*/  ISETP.LT.OR P4, PT, R106, 0x5a, P4 ;  /* 0x0000005a6a00780c */ /* 0x000fe20002781670 */
[--C-:B------:R-:W-:Y:S01]  /*15230*/  FFMA.FTZ R154, R80, R7, -R15.reuse ;  /* 0x00000007509a7223 */ /* 0x100fe2000001080f */
[----:B------:R-:W-:Y:S01]  /*15240*/  FMNMX.FTZ R3, R40, R3, !PT ;  /* 0x0000000328037209 */ /* 0x000fe20007810000 */
[-CC-:B------:R-:W-:Y:S01]  /*15250*/  FFMA.FTZ R37, R14, R7.reuse, -R15.reuse ;  /* 0x000000070e257223 */ /* 0x180fe2000001080f */
[----:B------:R-:W-:Y:S01]  /*15260*/  FSEL R36, R71, -INF , !P4 ;  /* 0xff80000047247808 */ /* 0x000fe20006000000 */
[--C-:B------:R-:W-:Y:S01]  /*15270*/  FFMA.FTZ R74, R74, R7, -R15.reuse ;  /* 0x000000074a4a7223 */ /* 0x100fe2000001080f */
[----:B------:R-:W-:Y:S01]  /*15280*/  FMNMX.FTZ R3, R70, R3, !PT ;  /* 0x0000000346037209 */ /* 0x000fe20007810000 */
[----:B------:R-:W1:Y:S01]  /*15290*/  MUFU.EX2 R158, R158 ;  /* 0x0000009e009e7308 */ /* 0x000e620000000800 */
[-CC-:B------:R-:W-:Y:S01]  /*152a0*/  FFMA.FTZ R35, R20, R7.reuse, -R15.reuse ;  /* 0x0000000714237223 */ /* 0x180fe2000001080f */
[--C-:B------:R-:W-:Y:S01]  /*152b0*/  FFMA.FTZ R6, R6, R7, -R15.reuse ;  /* 0x0000000706067223 */ /* 0x100fe2000001080f */
[----:B------:R-:W-:Y:S01]  /*152c0*/  FMNMX.FTZ R3, R36, R3, !PT ;  /* 0x0000000324037209 */ /* 0x000fe20007810000 */
[-CC-:B-----5:R-:W-:Y:S01]  /*152d0*/  FFMA.FTZ R144, R48, R7.reuse, -R15.reuse ;  /* 0x0000000730907223 */ /* 0x1a0fe2000001080f */
[-CC-:B------:R-:W-:Y:S01]  /*152e0*/  FFMA.FTZ R146, R52, R7.reuse, -R15.reuse ;  /* 0x0000000734927223 */ /* 0x180fe2000001080f */
[-CC-:B------:R-:W-:Y:S01]  /*152f0*/  FFMA.FTZ R33, R28, R7.reuse, -R15.reuse ;  /* 0x000000071c217223 */ /* 0x180fe2000001080f */
[-C--:B------:R-:W-:Y:S01]  /*15300*/  FFMA.FTZ R140, R56, R7.reuse, -R15 ;  /* 0x00000007388c7223 */ /* 0x080fe2000001080f */
[----:B------:R-:W2:Y:S01]  /*15310*/  SHFL.BFLY PT, R44, R3, 0x2, 0x1f ;  /* 0x0c401f00032c7f89 */ /* 0x000ea200000e0000 */
[----:B------:R-:W3:Y:S01]  /*15320*/  MUFU.EX2 R11, R76 ;  /* 0x0000004c000b7308 */ /* 0x000ee20000000800 */
[----:B0-----:R-:W-:Y:S01]  /*15330*/  FADD.FTZ R43, R156, R5 ;  /* 0x000000059c2b7221 */ /* 0x001fe20000010000 */
[-CC-:B------:R-:W-:Y:S01]  /*15340*/  FFMA.FTZ R142, R60, R7.reuse, -R15.reuse ;  /* 0x000000073c8e7223 */ /* 0x180fe2000001080f */
[-CC-:B------:R-:W-:Y:S01]  /*15350*/  FFMA.FTZ R136, R64, R7.reuse, -R15.reuse ;  /* 0x0000000740887223 */ /* 0x180fe2000001080f */
[----:B------:R-:W-:Y:S01]  /*15360*/  FFMA.FTZ R138, R68, R7, -R15 ;  /* 0x00000007448a7223 */ /* 0x000fe2000001080f */
[----:B------:R-:W-:-:S02]  /*15370*/  ISETP.NE.AND P5, PT, R210, 0x1, PT ;  /* 0x00000001d200780c */ /* 0x000fc40003fa5270 */
[----:B------:R-:W-:Y:S01]  /*15380*/  F2FP.BF16.F32.PACK_AB R156, R5, R156 ;  /* 0x0000009c059c723e */ /* 0x000fe200000010ff */
[----:B------:R-:W0:Y:S08]  /*15390*/  MUFU.EX2 R152, R152 ;  /* 0x0000009800987308 */ /* 0x000e300000000800 */
[----:B------:R-:W4:Y:S02]  /*153a0*/  MUFU.EX2 R21, R78 ;  /* 0x0000004e00157308 */ /* 0x000f240000000800 */
[----:B------:R-:W1:Y:S01]  /*153b0*/  @P5 LDC R49, c[0x0][0x44c] ;  /* 0x00011300ff315b82 */ /* 0x000e620000000800 */
[----:B--2---:R-:W-:-:S05]  /*153c0*/  FMNMX.FTZ R44, R3, R44, !PT ;  /* 0x0000002c032c7209 */ /* 0x004fca0007810000 */
[----:B------:R-:W2:Y:S01]  /*153d0*/  MUFU.EX2 R154, R154 ;  /* 0x0000009a009a7308 */ /* 0x000ea20000000800 */
[----:B------:R-:W3:Y:S07]  /*153e0*/  SHFL.BFLY PT, R3, R44, 0x1, 0x1f ;  /* 0x0c201f002c037f89 */ /* 0x000eee00000e0000 */
[----:B------:R-:W2:Y:S08]  /*153f0*/  MUFU.EX2 R25, R74 ;  /* 0x0000004a00197308 */ /* 0x000eb00000000800 */
[----:B------:R-:W2:Y:S01]  /*15400*/  MUFU.EX2 R148, R148 ;  /* 0x0000009400947308 */ /* 0x000ea20000000800 */
[----:B-1----:R-:W-:-:S07]  /*15410*/  @P5 IMAD.HI.U32 R49, R178, R49, RZ ;  /* 0x00000031b2315227 */ /* 0x002fce00078e00ff */
[----:B------:R1:W-:Y:S01]  /*15420*/  MUFU.EX2 R27, R31 ;  /* 0x0000001f001b7308 */ /* 0x0003e20000000800 */
[----:B---3--:R-:W-:-:S04]  /*15430*/  FMNMX.FTZ R3, R44, R3, !PT ;  /* 0x000000032c037209 */ /* 0x008fc80007810000 */
[C---:B------:R-:W-:Y:S01]  /*15440*/  FSETP.NEU.FTZ.AND P2, PT, R3.reuse, -INF , PT ;  /* 0xff8000000300780b */ /* 0x040fe20003f5d000 */
[-C--:B------:R-:W-:Y:S01]  /*15450*/  FMUL.FTZ R10, R3, R7.reuse ;  /* 0x00000007030a7220 */ /* 0x080fe20000410000 */
[-CC-:B-1----:R-:W-:Y:S01]  /*15460*/  FFMA.FTZ R31, R32, R7.reuse, -R15.reuse ;  /* 0x00000007201f7223 */ /* 0x182fe2000001080f */
[----:B------:R-:W-:Y:S01]  /*15470*/  FFMA.FTZ R15, R24, R7, -R15 ;  /* 0x00000007180f7223 */ /* 0x000fe2000001080f */
[----:B------:R-:W-:Y:S02]  /*15480*/  MUFU.EX2 R29, R29 ;  /* 0x0000001d001d7308 */ /* 0x000fe40000000800 */
[----:B------:R-:W-:-:S05]  /*15490*/  FSEL R41, R10, RZ, P2 ;  /* 0x000000ff0a297208 */ /* 0x000fca0001000000 */
[-CC-:B------:R-:W-:Y:S01]  /*154a0*/  FFMA.FTZ R157, R26, R7.reuse, -R41.reuse ;  /* 0x000000071a9d7223 */ /* 0x180fe20000010829 */
[-CC-:B------:R-:W-:Y:S01]  /*154b0*/  FFMA.FTZ R10, R102, R7.reuse, -R41.reuse ;  /* 0x00000007660a7223 */ /* 0x180fe20000010829 */
[-CC-:B------:R-:W-:Y:S01]  /*154c0*/  FFMA.FTZ R159, R30, R7.reuse, -R41.reuse ;  /* 0x000000071e9f7223 */ /* 0x180fe20000010829 */
[-CC-:B------:R-:W-:Y:S01]  /*154d0*/  FFMA.FTZ R14, R100, R7.reuse, -R41.reuse ;  /* 0x00000007640e7223 */ /* 0x180fe20000010829 */
[-C--:B------:R-:W-:Y:S01]  /*154e0*/  FFMA.FTZ R153, R34, R7.reuse, -R41 ;  /* 0x0000000722997223 */ /* 0x080fe20000010829 */
[----:B------:R-:W-:Y:S01]  /*154f0*/  FADD.FTZ R30, R158, R43 ;  /* 0x0000002b9e1e7221 */ /* 0x000fe20000010000 */
[----:B------:R-:W-:Y:S01]  /*15500*/  MUFU.EX2 R157, R157 ;  /* 0x0000009d009d7308 */ /* 0x000fe20000000800 */
[-CC-:B------:R-:W-:Y:S01]  /*15510*/  FFMA.FTZ R20, R98, R7.reuse, -R41.reuse ;  /* 0x0000000762147223 */ /* 0x180fe20000010829 */
[-CC-:B------:R-:W-:Y:S01]  /*15520*/  FFMA.FTZ R155, R38, R7.reuse, -R41.reuse ;  /* 0x00000007269b7223 */ /* 0x180fe20000010829 */
[----:B------:R-:W-:Y:S01]  /*15530*/  FADD.FTZ R43, R11, R30 ;  /* 0x0000001e0b2b7221 */ /* 0x000fe20000010000 */
[-CC-:B------:R-:W-:Y:S01]  /*15540*/  FFMA.FTZ R24, R96, R7.reuse, -R41.reuse ;  /* 0x0000000760187223 */ /* 0x180fe20000010829 */
[-CC-:B------:R-:W-:Y:S01]  /*15550*/  FFMA.FTZ R149, R42, R7.reuse, -R41.reuse ;  /* 0x000000072a957223 */ /* 0x180fe20000010829 */
[-C--:B------:R-:W-:Y:S01]  /*15560*/  FFMA.FTZ R26, R94, R7.reuse, -R41 ;  /* 0x000000075e1a7223 */ /* 0x080fe20000010829 */
[----:B0-----:R-:W-:Y:S01]  /*15570*/  FADD.FTZ R30, R152, R43 ;  /* 0x0000002b981e7221 */ /* 0x001fe20000010000 */
[----:B------:R-:W0:Y:S01]  /*15580*/  MUFU.EX2 R10, R10 ;  /* 0x0000000a000a7308 */ /* 0x000e220000000800 */
[-CC-:B------:R-:W-:Y:S01]  /*15590*/  FFMA.FTZ R151, R46, R7.reuse, -R41.reuse ;  /* 0x000000072e977223 */ /* 0x180fe20000010829 */
[-CC-:B------:R-:W-:Y:S01]  /*155a0*/  FFMA.FTZ R28, R92, R7.reuse, -R41.reuse ;  /* 0x000000075c1c7223 */ /* 0x180fe20000010829 */
[----:B----4-:R-:W-:Y:S01]  /*155b0*/  FADD.FTZ R45, R21, R30 ;  /* 0x0000001e152d7221 */ /* 0x010fe20000010000 */
[-CC-:B------:R-:W-:Y:S01]  /*155c0*/  FFMA.FTZ R145, R88, R7.reuse, -R41.reuse ;  /* 0x0000000758917223 */ /* 0x180fe20000010829 */
[-CC-:B------:R-:W-:Y:S01]  /*155d0*/  FFMA.FTZ R4, R4, R7.reuse, -R41.reuse ;  /* 0x0000000704047223 */ /* 0x180fe20000010829 */
[-C--:B------:R-:W-:Y:S01]  /*155e0*/  FFMA.FTZ R147, R54, R7.reuse, -R41 ;  /* 0x0000000736937223 */ /* 0x080fe20000010829 */
[----:B--2---:R-:W-:Y:S01]  /*155f0*/  FADD.FTZ R34, R154, R45 ;  /* 0x0000002d9a227221 */ /* 0x004fe20000010000 */
[----:B------:R-:W1:Y:S01]  /*15600*/  MUFU.EX2 R159, R159 ;  /* 0x0000009f009f7308 */ /* 0x000e620000000800 */
[----:B------:R-:W2:Y:S01]  /*15610*/  @P5 LDC R38, c[0x0][0x450] ;  /* 0x00011400ff265b82 */ /* 0x000ea20000000800 */
[-CC-:B------:R-:W-:Y:S01]  /*15620*/  FFMA.FTZ R30, R50, R7.reuse, -R41.reuse ;  /* 0x00000007321e7223 */ /* 0x180fe20000010829 */
[----:B------:R-:W-:Y:S01]  /*15630*/  FADD.FTZ R45, R25, R34 ;  /* 0x00000022192d7221 */ /* 0x000fe20000010000 */
[-CC-:B------:R-:W-:Y:S01]  /*15640*/  FFMA.FTZ R141, R58, R7.reuse, -R41.reuse ;  /* 0x000000073a8d7223 */ /* 0x180fe20000010829 */
[-CC-:B------:R-:W-:Y:S01]  /*15650*/  FFMA.FTZ R90, R90, R7.reuse, -R41.reuse ;  /* 0x000000075a5a7223 */ /* 0x180fe20000010829 */
[-C--:B------:R-:W-:Y:S01]  /*15660*/  FFMA.FTZ R62, R62, R7.reuse, -R41 ;  /* 0x000000073e3e7223 */ /* 0x080fe20000010829 */
[----:B------:R-:W-:Y:S01]  /*15670*/  FADD.FTZ R34, R148, R45 ;  /* 0x0000002d94227221 */ /* 0x000fe20000010000 */
[----:B------:R-:W3:Y:S01]  /*15680*/  MUFU.EX2 R14, R14 ;  /* 0x0000000e000e7308 */ /* 0x000ee20000000800 */
[----:B0-----:R-:W-:Y:S01]  /*15690*/  FADD.FTZ R32, R157, R10 ;  /* 0x0000000a9d207221 */ /* 0x001fe20000010000 */
[-CC-:B------:R-:W-:Y:S01]  /*156a0*/  FFMA.FTZ R104, R104, R7.reuse, -R41.reuse ;  /* 0x0000000768687223 */ /* 0x180fe20000010829 */
[----:B------:R-:W-:Y:S01]  /*156b0*/  FADD.FTZ R34, R27, R34 ;  /* 0x000000221b227221 */ /* 0x000fe20000010000 */
[-CC-:B------:R-:W-:Y:S01]  /*156c0*/  FFMA.FTZ R66, R66, R7.reuse, -R41.reuse ;  /* 0x0000000742427223 */ /* 0x180fe20000010829 */
[-CC-:B------:R-:W-:Y:S01]  /*156d0*/  FFMA.FTZ R40, R40, R7.reuse, -R41.reuse ;  /* 0x0000000728287223 */ /* 0x180fe20000010829 */
[-CC-:B------:R-:W-:Y:S01]  /*156e0*/  FFMA.FTZ R70, R70, R7.reuse, -R41.reuse ;  /* 0x0000000746467223 */ /* 0x180fe20000010829 */
[----:B------:R-:W-:Y:S01]  /*156f0*/  FADD.FTZ R45, R29, R34 ;  /* 0x000000221d2d7221 */ /* 0x000fe20000010000 */
[----:B------:R-:W0:Y:S01]  /*15700*/  MUFU.EX2 R153, R153 ;  /* 0x0000009900997308 */ /* 0x000e220000000800 */
[----:B-1----:R-:W-:Y:S01]  /*15710*/  FADD.FTZ R43, R159, R32 ;  /* 0x000000209f2b7221 */ /* 0x002fe20000010000 */
[----:B------:R-:W-:Y:S01]  /*15720*/  FFMA.FTZ R36, R36, R7, -R41 ;  /* 0x0000000724247223 */ /* 0x000fe20000010829 */
[----:B------:R-:W-:-:S02]  /*15730*/  F2FP.BF16.F32.PACK_AB R158, R11, R158 ;  /* 0x0000009e0b9e723e */ /* 0x000fc400000010ff */
[----:B------:R-:W-:Y:S02]  /*15740*/  F2FP.BF16.F32.PACK_AB R157, R10, R157 ;  /* 0x0000009d0a9d723e */ /* 0x000fe400000010ff */
[----:B------:R-:W-:Y:S01]  /*15750*/  F2FP.BF16.F32.PACK_AB R152, R21, R152 ;  /* 0x000000981598723e */ /* 0x000fe200000010ff */
[----:B------:R-:W1:Y:S01]  /*15760*/  MUFU.EX2 R20, R20 ;  /* 0x0000001400147308 */ /* 0x000e620000000800 */
[----:B---3--:R-:W-:Y:S01]  /*15770*/  FADD.FTZ R32, R14, R43 ;  /* 0x0000002b0e207221 */ /* 0x008fe20000010000 */
[----:B--2---:R-:W-:Y:S02]  /*15780*/  @P5 SHF.R.U32.HI R47, RZ, R38, R49 ;  /* 0x00000026ff2f5219 */ /* 0x004fe40000011631 */
[----:B------:R-:W-:Y:S02]  /*15790*/  ISETP.GE.AND P5, PT, R13, 0x1, PT ;  /* 0x000000010d00780c */ /* 0x000fe40003fa6270 */
[----:B------:R-:W-:Y:S02]  /*157a0*/  F2FP.BF16.F32.PACK_AB R154, R25, R154 ;  /* 0x0000009a199a723e */ /* 0x000fe400000010ff */
[----:B------:R-:W2:Y:S01]  /*157b0*/  MUFU.EX2 R155, R155 ;  /* 0x0000009b009b7308 */ /* 0x000ea20000000800 */
[----:B0-----:R-:W-:Y:S01]  /*157c0*/  FADD.FTZ R43, R153, R32 ;  /* 0x00000020992b7221 */ /* 0x001fe20000010000 */
[----:B------:R-:W-:-:S02]  /*157d0*/  F2FP.BF16.F32.PACK_AB R148, R27, R148 ;  /* 0x000000941b94723e */ /* 0x000fc400000010ff */
[----:B------:R-:W-:-:S04]  /*157e0*/  F2FP.BF16.F32.PACK_AB R159, R14, R159 ;  /* 0x0000009f0e9f723e */ /* 0x000fc800000010ff */
[----:B------:R-:W0:Y:S01]  /*157f0*/  MUFU.EX2 R24, R24 ;  /* 0x0000001800187308 */ /* 0x000e220000000800 */
[C---:B-1----:R-:W-:Y:S01]  /*15800*/  FADD.FTZ R32, R20.reuse, R43 ;  /* 0x0000002b14207221 */ /* 0x042fe20000010000 */
        /* <DEDUP_REMOVED lines=22> */
[----:B------:R-:W-:Y:S01]  /*15970*/  IMAD.IADD R43, R150, 0x1, R47 ;  /* 0x00000001962b7824 */ /* 0x000fe200078e022f */
[----:B------:R-:W-:-:S03]  /*15980*/  F2FP.BF16.F32.PACK_AB R150, R6, R29 ;  /* 0x0000001d0696723e */ /* 0x000fc600000010ff */
[----:B------:R-:W-:Y:S02]  /*15990*/  IMAD.IADD R12, R43, 0x1, R12 ;  /* 0x000000012b0c7824 */ /* 0x000fe400078e020c */
        /* <DEDUP_REMOVED lines=45> */
[----:B------:R-:W-:Y:S01]  /*15c70*/  F2FP.BF16.F32.PACK_AB R137, R137, R66 ;  /* 0x000000428989723e */ /* 0x000fe200000010ff */
[----:B------:R-:W-:-:S05]  /*15c80*/  VIADD R10, R72, 0xfffffffe ;  /* 0xfffffffe480a7836 */ /* 0x000fca0000000000 */
[----:B------:R-:W1:Y:S01]  /*15c90*/  MUFU.EX2 R139, R36 ;  /* 0x00000024008b7308 */ /* 0x000e620000000800 */
[----:B--2---:R-:W-:-:S07]  /*15ca0*/  FADD.FTZ R4, R70, R5 ;  /* 0x0000000546047221 */ /* 0x004fce0000010000 */
[----:B------:R-:W2:Y:S01]  /*15cb0*/  MUFU.EX2 R15, R15 ;  /* 0x0000000f000f7308 */ /* 0x000ea20000000800 */
[----:B0-----:R-:W-:Y:S01]  /*15cc0*/  FADD.FTZ R32, R138, R11 ;  /* 0x0000000b8a207221 */ /* 0x001fe20000010000 */
[C---:B-1----:R-:W-:Y:S01]  /*15cd0*/  FADD.FTZ R5, R139.reuse, R4 ;  /* 0x000000048b057221 */ /* 0x042fe20000010000 */
[----:B------:R-:W-:Y:S02]  /*15ce0*/  F2FP.BF16.F32.PACK_AB R139, R139, R70 ;  /* 0x000000468b8b723e */ /* 0x000fe400000010ff */
[C---:B--2---:R-:W-:Y:S01]  /*15cf0*/  FADD.FTZ R6, R15.reuse, R32 ;  /* 0x000000200f067221 */ /* 0x044fe20000010000 */
[----:B------:R-:W-:Y:S01]  /*15d00*/  F2FP.BF16.F32.PACK_AB R138, R15, R138 ;  /* 0x0000008a0f8a723e */ /* 0x000fe200000010ff */
[----:B------:R-:W-:Y:S06]  /*15d10*/  @!P5 BRA `(.L_x_1647) ;  /* 0x000000000048d947 */ /* 0x000fec0003800000 */
        /* <DEDUP_REMOVED lines=11> */
.L_x_1649:
[----:B------:R-:W-:-:S13]  /*15dd0*/  ISETP.NE.AND P2, PT, R13, 0x1, PT ;  /* 0x000000010d00780c */ /* 0x000fda0003f45270 */
[----:B------:R-:W0:Y:S02]  /*15de0*/  @P2 LDC.64 R14, c[0x0][0x9e8] ;  /* 0x00027a00ff0e2b82 */ /* 0x000e240000000a00 */
[----:B0-----:R-:W-:-:S05]  /*15df0*/  @P2 IMAD.HI.U32 R14, R4, R14, RZ ;  /* 0x0000000e040e2227 */ /* 0x001fca00078e00ff */
[----:B------:R-:W-:-:S07]  /*15e00*/  @P2 SHF.R.U32.HI R4, RZ, R15, R14 ;  /* 0x0000000fff042219 */ /* 0x000fce000001160e */
.L_x_1650:
[----:B------:R-:W-:Y:S05]  /*15e10*/  BSYNC B0 ;  /* 0x0000000000007941 */ /* 0x000fea0003800000 */
.L_x_1648:
[----:B------:R-:W-:-:S05]  /*15e20*/  IMAD R13, R4, R13, R13 ;  /* 0x0000000d040d7224 */ /* 0x000fca00078e020d */
[----:B------:R-:W-:-:S07]  /*15e30*/  VIMNMX R12, R12, R13, PT ;  /* 0x0000000d0c0c7248 */ /* 0x000fce0003fe0100 */
.L_x_1647:
[----:B------:R-:W-:Y:S01]  /*15e40*/  IMAD.HI R12, R12, 0x2aaaaaab, RZ ;  /* 0x2aaaaaab0c0c7827 */ /* 0x000fe200078e02ff */
[----:B------:R-:W-:Y:S01]  /*15e50*/  ULDC UR59, c[0x0][0x9e4] ;  /* 0x00027900003b7ab9 */ /* 0x000fe20000000800 */
[----:B------:R-:W-:Y:S01]  /*15e60*/  ULDC UR58, c[0x0][0x9e4] ;  /* 0x00027900003a7ab9 */ /* 0x000fe20000000800 */
[----:B------:R-:W-:Y:S01]  /*15e70*/  BSSY B0, `(.L_x_1651) ;  /* 0x0000346000007945 */ /* 0x000fe20003800000 */
[----:B------:R-:W-:Y:S01]  /*15e80*/  IMAD.MOV.U32 R4, RZ, RZ, 0x3f800000 ;  /* 0x3f800000ff047424 */ /* 0x000fe200078e00ff */
[----:B------:R-:W-:Y:S02]  /*15e90*/  SHF.R.U32.HI R11, RZ, 0x1f, R12 ;  /* 0x0000001fff0b7819 */ /* 0x000fe4000001160c */
[----:B------:R-:W-:Y:S02]  /*15ea0*/  CS2R R86, SRZ ;  /* 0x0000000000567805 */ /* 0x000fe4000001ff00 */
[----:B------:R-:W-:Y:S02]  /*15eb0*/  CS2R R84, SRZ ;  /* 0x0000000000547805 */ /* 0x000fe4000001ff00 */
[----:B------:R-:W-:-:S02]  /*15ec0*/  CS2R R82, SRZ ;  /* 0x0000000000527805 */ /* 0x000fc4000001ff00 */
[----:B------:R-:W-:Y:S01]  /*15ed0*/  LEA.HI.SX32 R13, R12, R11, 0x1c ;  /* 0x0000000b0c0d7211 */ /* 0x000fe200078fe2ff */
[----:B------:R-:W-:Y:S01]  /*15ee0*/  IMAD.MOV.U32 R11, RZ, RZ, 0x3f800000 ;  /* 0x3f800000ff0b7424 */ /* 0x000fe200078e00ff */
        /* <DEDUP_REMOVED lines=31> */
[----:B------:R-:W-:Y:S06]  /*160e0*/  @!P2 BRA `(.L_x_1652) ;  /* 0x000000300078a947 */ /* 0x000fec0003800000 */
[----:B------:R-:W-:Y:S01]  /*160f0*/  BSSY B1, `(.L_x_1653) ;  /* 0x0000319000017945 */ /* 0x000fe20003800000 */
[----:B------:R-:W-:Y:S02]  /*16100*/  IMAD.MOV.U32 R4, RZ, RZ, 0x3f800000 ;  /* 0x3f800000ff047424 */ /* 0x000fe400078e00ff */
[----:B------:R-:W-:-:S07]  /*16110*/  IMAD.MOV.U32 R87, RZ, RZ, RZ ;  /* 0x000000ffff577224 */ /* 0x000fce00078e00ff */
.L_x_1672:
[----:B------:R-:W-:-:S05]  /*16120*/  VIADD R21, R22, 0x1 ;  /* 0x0000000116157836 */ /* 0x000fca0000000000 */
[----:B------:R-:W-:-:S04]  /*16130*/  ISETP.NE.AND P2, PT, R21, 0x2, PT ;  /* 0x000000021500780c */ /* 0x000fc80003f45270 */
[----:B------:R-:W-:Y:S02]  /*16140*/  SEL R206, RZ, 0x1, P2 ;  /* 0x00000001ffce7807 */ /* 0x000fe40001000000 */
[----:B------:R-:W-:Y:S02]  /*16150*/  SEL R21, R21, RZ, P2 ;  /* 0x000000ff15157207 */ /* 0x000fe40001000000 */
[----:B------:R-:W-:Y:S01]  /*16160*/  LOP3.LUT R206, R23, R206, RZ, 0x3c, !PT ;  /* 0x000000ce17ce7212 */ /* 0x000fe200078e3cff */
[----:B------:R-:W-:Y:S06]  /*16170*/  @!P0 BRA `(.L_x_1654) ;  /* 0x0000000000048947 */ /* 0x000fec0003800000 */
[----:B------:R-:W-:Y:S01]  /*16180*/  BPT.TRAP 0x1 ;  /* 0x000000040000795c */ /* 0x000fe20000300000 */
.L_x_1654:
[----:B------:R-:W-:Y:S01]  /*16190*/  IMAD R7, R21, 0x8, R2 ;  /* 0x0000000815077824 */ /* 0x000fe200078e0202 */
[----:B------:R-:W-:-:S04]  /*161a0*/  SHF.L.U32 R12, R206, 0x1f, RZ ;  /* 0x0000001fce0c7819 */ /* 0x000fc800000006ff */
[----:B------:R0:W1:Y:S01]  /*161b0*/  SYNCS.PHASECHK.TRANS64.TRYWAIT P2, [R7+URZ+0x2a830], R12 ;  /* 0x02a8300c070075a7 */ /* 0x000062000804017f */
[----:B------:R-:W-:Y:S05]  /*161c0*/  @!P0 BRA `(.L_x_1655) ;  /* 0x0000000000048947 */ /* 0x000fea0003800000 */
[----:B------:R-:W-:Y:S01]  /*161d0*/  BPT.TRAP 0x1 ;  /* 0x000000040000795c */ /* 0x000fe20000300000 */
.L_x_1655:
[----:B------:R-:W-:Y:S01]  /*161e0*/  IMAD R92, R21, 0x900, R8 ;  /* 0x00000900155c7824 */ /* 0x000fe200078e0208 */
[----:B------:R-:W-:Y:S03]  /*161f0*/  BSSY B2, `(.L_x_1656) ;  /* 0x0000006000027945 */ /* 0x000fe60003800000 */
[C---:B------:R-:W-:Y:S02]  /*16200*/  VIADD R14, R92.reuse, 0x2 ;  /* 0x000000025c0e7836 */ /* 0x040fe40000000000 */
[----:B------:R-:W-:Y:S01]  /*16210*/  VIADD R9, R92, 0x4 ;  /* 0x000000045c097836 */ /* 0x000fe20000000000 */
[----:B-1----:R-:W-:Y:S06]  /*16220*/  @P2 BRA `(.L_x_1657) ;  /* 0x0000000000082947 */ /* 0x002fec0003800000 */
[----:B------:R-:W1:Y:S02]  /*16230*/  SYNCS.PHASECHK.TRANS64.TRYWAIT P2, [R7+URZ+0x2a830], R12 ;  /* 0x02a8300c070075a7 */ /* 0x000e64000804017f */
[----:B-1----:R-:W-:Y:S05]  /*16240*/  @!P2 BRA `(.L_x_1658) ;  /* 0x000001580088a947 */ /* 0x002fea0003800000 */
.L_x_1657:
[----:B------:R-:W-:Y:S05]  /*16250*/  BSYNC B2 ;  /* 0x0000000000027941 */ /* 0x000fea0003800000 */
.L_x_1656:
[----:B------:R-:W-:Y:S01]  /*16260*/  R2UR UR50, R14 ;  /* 0x000000000e3272ca */ /* 0x000fe200000e0000 */
[----:B------:R-:W-:Y:S01]  /*16270*/  VIADD R14, R92, 0x300 ;  /* 0x000003005c0e7836 */ /* 0x000fe20000000000 */
[----:B------:R-:W2:Y:S01]  /*16280*/  LDL.64 R220, [R1+0x20] ;  /* 0x0000200001dc7983 */ /* 0x000ea20000100a00 */
[----:B------:R-:W-:-:S03]  /*16290*/  IMAD.MOV.U32 R15, RZ, RZ, 0x40000040 ;  /* 0x40000040ff0f7424 */ /* 0x000fc600078e00ff */
[----:B------:R-:W-:Y:S01]  /*162a0*/  R2UR UR26, R14 ;  /* 0x000000000e1a72ca */ /* 0x000fe200000e0000 */
[----:B------:R-:W-:Y:S01]  /*162b0*/  VIADD R14, R92, 0x600 ;  /* 0x000006005c0e7836 */ /* 0x000fe20000000000 */
[C---:B------:R-:W-:Y:S01]  /*162c0*/  R2UR UR51, R15.reuse ;  /* 0x000000000f3372ca */ /* 0x040fe200000e0000 */
[----:B------:R-:W3:Y:S01]  /*162d0*/  LDL.64 R218, [R1+0x18] ;  /* 0x0000180001da7983 */ /* 0x000ee20000100a00 */
[C---:B------:R-:W-:Y:S02]  /*162e0*/  R2UR UR27, R15.reuse ;  /* 0x000000000f1b72ca */ /* 0x040fe400000e0000 */
[----:B------:R-:W-:Y:S01]  /*162f0*/  R2UR UR10, R14 ;  /* 0x000000000e0a72ca */ /* 0x000fe200000e0000 */
[----:B------:R-:W4:Y:S01]  /*16300*/  LDL.64 R216, [R1+0x10] ;  /* 0x0000100001d87983 */ /* 0x000f220000100a00 */
[----:B------:R-:W-:-:S03]  /*16310*/  R2UR UR11, R15 ;  /* 0x000000000f0b72ca */ /* 0x000fc600000e0000 */
[----:B------:R-:W5:Y:S01]  /*16320*/  LDL.64 R14, [R1+0x30] ;  /* 0x00003000010e7983 */ /* 0x000f620000100a00 */
[----:B01----:R-:W-:-:S03]  /*16330*/  IMAD.MOV.U32 R12, RZ, RZ, R92 ;  /* 0x000000ffff0c7224 */ /* 0x003fc600078e005c */
[----:B------:R-:W4:Y:S02]  /*16340*/  LDL.64 R214, [R1+0x8] ;  /* 0x0000080001d67983 */ /* 0x000f240000100a00 */
[----:B------:R-:W-:Y:S01]  /*16350*/  R2UR UR54, R12 ;  /* 0x000000000c3672ca */ /* 0x000fe200000e0000 */
[----:B------:R-:W-:Y:S01]  /*16360*/  IMAD.MOV.U32 R12, RZ, RZ, R9 ;  /* 0x000000ffff0c7224 */ /* 0x000fe200078e0009 */
[----:B------:R-:W4:Y:S01]  /*16370*/  LDL.64 R212, [R1] ;  /* 0x0000000001d47983 */ /* 0x000f220000100a00 */
[----:B------:R-:W-:Y:S02]  /*16380*/  VIADD R88, R92, 0x6 ;  /* 0x000000065c587836 */ /* 0x000fe40000000000 */
[-C--:B------:R-:W-:Y:S01]  /*16390*/  FMUL.FTZ R24, R24, R11.reuse ;  /* 0x0000000b18187220 */ /* 0x080fe20000410000 */
[----:B------:R-:W-:Y:S01]  /*163a0*/  IMAD.MOV.U32 R13, RZ, RZ, 0x40000040 ;  /* 0x40000040ff0d7424 */ /* 0x000fe200078e00ff */
[----:B------:R-:W-:Y:S01]  /*163b0*/  R2UR UR34, R12 ;  /* 0x000000000c2272ca */ /* 0x000fe200000e0000 */
[----:B------:R-:W-:Y:S01]  /*163c0*/  VIADD R12, R92, 0x302 ;  /* 0x000003025c0c7836 */ /* 0x000fe20000000000 */
[----:B------:R-:W-:Y:S01]  /*163d0*/  R2UR UR30, R88 ;  /* 0x00000000581e72ca */ /* 0x000fe200000e0000 */
[C---:B------:R-:W-:Y:S01]  /*163e0*/  VIADD R88, R92.reuse, 0x304 ;  /* 0x000003045c587836 */ /* 0x040fe20000000000 */
[C---:B------:R-:W-:Y:S01]  /*163f0*/  R2UR UR55, R13.reuse ;  /* 0x000000000d3772ca */ /* 0x040fe200000e0000 */
[----:B------:R-:W-:Y:S01]  /*16400*/  VIADD R90, R92, 0x604 ;  /* 0x000006045c5a7836 */ /* 0x000fe20000000000 */
[----:B------:R-:W-:Y:S01]  /*16410*/  R2UR UR22, R12 ;  /* 0x000000000c1672ca */ /* 0x000fe200000e0000 */
[----:B------:R-:W-:Y:S01]  /*16420*/  VIADD R12, R92, 0x306 ;  /* 0x000003065c0c7836 */ /* 0x000fe20000000000 */
[C---:B------:R-:W-:Y:S01]  /*16430*/  R2UR UR35, R13.reuse ;  /* 0x000000000d2372ca */ /* 0x040fe200000e0000 */
[----:B------:R-:W-:Y:S01]  /*16440*/  IMAD.MOV.U32 R89, RZ, RZ, 0x40000040 ;  /* 0x40000040ff597424 */ /* 0x000fe200078e00ff */
[C---:B------:R-:W-:Y:S01]  /*16450*/  R2UR UR23, R13.reuse ;  /* 0x000000000d1772ca */ /* 0x040fe200000e0000 */
[----:B------:R-:W-:Y:S01]  /*16460*/  IMAD.MOV.U32 R91, RZ, RZ, 0x40000040 ;  /* 0x40000040ff5b7424 */ /* 0x000fe200078e00ff */
[----:B------:R-:W-:Y:S01]  /*16470*/  R2UR UR14, R12 ;  /* 0x000000000c0e72ca */ /* 0x000fe200000e0000 */
[----:B------:R-:W-:Y:S01]  /*16480*/  IMAD.MOV.U32 R93, RZ, RZ, 0x40000040 ;  /* 0x40000040ff5d7424 */ /* 0x000fe200078e00ff */
[----:B------:R-:W-:Y:S01]  /*16490*/  R2UR UR15, R13 ;  /* 0x000000000d0f72ca */ /* 0x000fe200000e0000 */
[-C--:B------:R-:W-:Y:S01]  /*164a0*/  FMUL.FTZ R25, R25, R11.reuse ;  /* 0x0000000b19197220 */ /* 0x080fe20000410000 */
[----:B------:R-:W2:Y:S01]  /*164b0*/  LDL.64 R12, [R1+0x28] ;  /* 0x00002800010c7983 */ /* 0x000ea20000100a00 */
[----:B------:R-:W-:Y:S01]  /*164c0*/  R2UR UR18, R88 ;  /* 0x00000000581272ca */ /* 0x000fe200000e0000 */
[C---:B------:R-:W-:Y:S01]  /*164d0*/  VIADD R88, R92.reuse, 0x602 ;  /* 0x000006025c587836 */ /* 0x040fe20000000000 */
[C---:B------:R-:W-:Y:S01]  /*164e0*/  R2UR UR31, R89.reuse ;  /* 0x00000000591f72ca */ /* 0x040fe200000e0000 */
[----:B------:R-:W-:Y:S01]  /*164f0*/  VIADD R92, R92, 0x606 ;  /* 0x000006065c5c7836 */ /* 0x000fe20000000000 */
[----:B------:R-:W-:Y:S01]  /*16500*/  R2UR UR19, R89 ;  /* 0x00000000591372ca */ /* 0x000fe200000e0000 */
[-C--:B------:R-:W-:Y:S01]  /*16510*/  FMUL.FTZ R28, R28, R11.reuse ;  /* 0x0000000b1c1c7220 */ /* 0x080fe20000410000 */
        /* <DEDUP_REMOVED lines=12> */
[----:B------:R-:W-:Y:S01]  /*165e0*/  WARPGROUP.ARRIVE ;  /* 0x00000000000079c5 */ /* 0x000fe20000000000 */
[-C--:B------:R-:W-:Y:S01]  /*165f0*/  FMUL.FTZ R41, R41, R11.reuse ;  /* 0x0000000b29297220 */ /* 0x080fe20000410000 */
[-C--:B------:R-:W-:Y:S01]  /*16600*/  FMUL.FTZ R44, R44, R11.reuse ;  /* 0x0000000b2c2c7220 */ /* 0x080fe20000410000 */
[-C--:B------:R-:W-:Y:S01]  /*16610*/  FMUL.FTZ R45, R45, R11.reuse ;  /* 0x0000000b2d2d7220 */ /* 0x080fe20000410000 */
[-C--:B------:R-:W-:Y:S01]  /*16620*/  FMUL.FTZ R48, R48, R11.reuse ;  /* 0x0000000b30307220 */ /* 0x080fe20000410000 */
[-C--:B------:R-:W-:Y:S01]  /*16630*/  FMUL.FTZ R49, R49, R11.reuse ;  /* 0x0000000b31317220 */ /* 0x080fe20000410000 */
[----:B------:R-:W-:Y:S01]  /*16640*/  HGMMA.64x96x16.F32.BF16 R88, gdesc[UR52], RZ, !UPT, gsb0 ;  /* 0x01600000345879f0 */ /* 0x000fe2000c0018ff */
        /* <DEDUP_REMOVED lines=54> */
[----:B------:R-:W-:Y:S01]  /*169b0*/  WARPGROUP.ARRIVE ;  /* 0x00000000000079c5 */ /* 0x000fe20000000000 */
[----:B-----5:R-:W-:Y:S02]  /*169c0*/  R2UR UR32, R14 ;  /* 0x000000000e2072ca */ /* 0x020fe400000e0000 */
[----:B------:R-:W-:-:S13]  /*169d0*/  R2UR UR33, R15 ;  /* 0x000000000f2172ca */ /* 0x000fda00000e0000 */
[----:B------:R-:W-:Y:S01]  /*169e0*/  HGMMA.64x96x16.F32.BF16 R88, gdesc[UR32], R88, gsb0 ;  /* 0x01600000205879f0 */ /* 0x000fe20008001858 */
[----:B--2---:R-:W-:Y:S02]  /*169f0*/  R2UR UR28, R12 ;  /* 0x000000000c1c72ca */ /* 0x004fe400000e0000 */
[----:B------:R-:W-:Y:S01]  /*16a00*/  R2UR UR29, R13 ;  /* 0x000000000d1d72ca */ /* 0x000fe200000e0000 */
[----:B------:R-:W-:Y:S02]  /*16a10*/  WARPGROUP.DEPBAR.LE gsb0, 0x0 ;  /* 0x00008000000079c5 */ /* 0x000fe40000010000 */
[----:B------:R-:W-:-:S10]  /*16a20*/  WARPGROUP.ARRIVE ;  /* 0x00000000000079c5 */ /* 0x000fd40000000000 */
[----:B------:R-:W-:Y:S01]  /*16a30*/  HGMMA.64x96x16.F32.BF16 R88, gdesc[UR28], R88, gsb0 ;  /* 0x016000001c5879f0 */ /* 0x000fe20008001858 */
[----:B------:R-:W-:Y:S02]  /*16a40*/  R2UR UR24, R220 ;  /* 0x00000000dc1872ca */ /* 0x000fe400000e0000 */
[----:B------:R-:W-:Y:S02]  /*16a50*/  R2UR UR25, R221 ;  /* 0x00000000dd1972ca */ /* 0x000fe400000e0000 */
[----:B---3--:R-:W-:Y:S02]  /*16a60*/  R2UR UR20, R218 ;  /* 0x00000000da1472ca */ /* 0x008fe400000e0000 */
[----:B------:R-:W-:Y:S01]  /*16a70*/  R2UR UR21, R219 ;  /* 0x00000000db1572ca */ /* 0x000fe200000e0000 */
[----:B------:R-:W-:Y:S02]  /*16a80*/  WARPGROUP.DEPBAR.LE gsb0, 0x0 ;  /* 0x00008000000079c5 */ /* 0x000fe40000010000 */
[----:B------:R-:W-:-:S06]  /*16a90*/  WARPGROUP.ARRIVE ;  /* 0x00000000000079c5 */ /* 0x000fcc0000000000 */
[----:B------:R-:W-:Y:S01]  /*16aa0*/  HGMMA.64x96x16.F32.BF16 R88, gdesc[UR24], R88, gsb0 ;  /* 0x01600000185879f0 */ /* 0x000fe20008001858 */
[----:B----4-:R-:W-:Y:S02]  /*16ab0*/  R2UR UR16, R216 ;  /* 0x00000000d81072ca */ /* 0x010fe400000e0000 */
[----:B------:R-:W-:Y:S01]  /*16ac0*/  R2UR UR17, R217 ;  /* 0x00000000d91172ca */ /* 0x000fe200000e0000 */
[----:B------:R-:W-:Y:S02]  /*16ad0*/  WARPGROUP.DEPBAR.LE gsb0, 0x0 ;  /* 0x00008000000079c5 */ /* 0x000fe40000010000 */
[----:B------:R-:W-:-:S06]  /*16ae0*/  WARPGROUP.ARRIVE ;  /* 0x00000000000079c5 */ /* 0x000fcc0000000000 */
[----:B------:R-:W-:Y:S01]  /*16af0*/  HGMMA.64x96x16.F32.BF16 R88, gdesc[UR20], R88, gsb0 ;  /* 0x01600000145879f0 */ /* 0x000fe20008001858 */
[----:B------:R-:W-:Y:S02]  /*16b00*/  R2UR UR12, R214 ;  /* 0x00000000d60c72ca */ /* 0x000fe400000e0000 */
        /* <DEDUP_REMOVED lines=8> */
[----:B------:R-:W-:Y:S03]  /*16b90*/  HGMMA.64x96x16.F32.BF16 R88, gdesc[UR12], R88, gsb0 ;  /* 0x016000000c5879f0 */ /* 0x000fe60008001858 */
[----:B------:R-:W-:Y:S02]  /*16ba0*/  WARPGROUP.DEPBAR.LE gsb0, 0x0 ;  /* 0x00008000000079c5 */ /* 0x000fe40000010000 */
[----:B------:R-:W-:-:S06]  /*16bb0*/  WARPGROUP.ARRIVE ;  /* 0x00000000000079c5 */ /* 0x000fcc0000000000 */
[----:B------:R-:W-:Y:S01]  /*16bc0*/  HGMMA.64x96x16.F32.BF16 R88, gdesc[UR8], R88, gsb0 ;  /* 0x01600000085879f0 */ /* 0x000fe20008001858 */
[----:B------:R-:W-:Y:S01]  /*16bd0*/  UMOV UR4, UR56 ;  /* 0x0000003800047c82 */ /* 0x000fe20008000000 */
[----:B------:R-:W-:Y:S01]  /*16be0*/  UMOV UR5, UR57 ;  /* 0x0000003900057c82 */ /* 0x000fe20008000000 */
        /* <DEDUP_REMOVED lines=12> */
.L_x_1659:
[----:B------:R-:W-:Y:S01]  /*16cb0*/  SHF.L.U32 R4, R23, 0x1f, RZ ;  /* 0x0000001f17047819 */ /* 0x000fe200000006ff */
[----:B------:R-:W-:-:S04]  /*16cc0*/  IMAD R23, R22, 0x8, R2 ;  /* 0x0000000816177824 */ /* 0x000fc800078e0202 */
[----:B------:R0:W1:Y:S01]  /*16cd0*/  SYNCS.PHASECHK.TRANS64.TRYWAIT P2, [R23+URZ+0x2a850], R4 ;  /* 0x02a85004170075a7 */ /* 0x000062000804017f */
[----:B------:R-:W-:Y:S05]  /*16ce0*/  @!P0 BRA `(.L_x_1660) ;  /* 0x0000000000048947 */ /* 0x000fea0003800000 */
[----:B------:R-:W-:Y:S01]  /*16cf0*/  BPT.TRAP 0x1 ;  /* 0x000000040000795c */ /* 0x000fe20000300000 */
.L_x_1660:
[----:B------:R-:W-:Y:S04]  /*16d00*/  BSSY B2, `(.L_x_1661) ;  /* 0x0000004000027945 */ /* 0x000fe80003800000 */
[----:B-1----:R-:W-:Y:S05]  /*16d10*/  @P2 BRA `(.L_x_1662) ;  /* 0x0000000000082947 */ /* 0x002fea0003800000 */
[----:B------:R-:W1:Y:S02]  /*16d20*/  SYNCS.PHASECHK.TRANS64.TRYWAIT P2, [R23+URZ+0x2a850], R4 ;  /* 0x02a85004170075a7 */ /* 0x000e64000804017f */
[----:B-1----:R-:W-:Y:S05]  /*16d30*/  @!P2 BRA `(.L_x_1663) ;  /* 0x0000014c00e0a947 */ /* 0x002fea0003800000 */
.L_x_1662:
[----:B------:R-:W-:Y:S05]  /*16d40*/  BSYNC B2 ;  /* 0x0000000000027941 */ /* 0x000fea0003800000 */
.L_x_1661:
[----:B01----:R-:W-:Y:S01]  /*16d50*/  VIADD R4, R2, 0x400 ;  /* 0x0000040002047836 */ /* 0x003fe20000000000 */
[----:B------:R-:W-:Y:S01]  /*16d60*/  WARPGROUP.ARRIVE ;  /* 0x00000000000079c5 */ /* 0x000fe20000000000 */
[----:B------:R-:W-:Y:S01]  /*16d70*/  IMAD.MOV.U32 R13, RZ, RZ, 0x40000040 ;  /* 0x40000040ff0d7424 */ /* 0x000fe200078e00ff */
[----:B------:R-:W-:Y:S01]  /*16d80*/  ISETP.NE.AND P3, PT, R210, 0x1, PT ;  /* 0x00000001d200780c */ /* 0x000fe20003f65270 */
[----:B------:R-:W-:Y:S01]  /*16d90*/  IMAD.MOV.U32 R15, RZ, RZ, 0x40000040 ;  /* 0x40000040ff0f7424 */ /* 0x000fe200078e00ff */
[----:B------:R-:W-:Y:S01]  /*16da0*/  SHF.R.U32.HI R4, RZ, 0x4, R4 ;  /* 0x00000004ff047819 */ /* 0x000fe20000011604 */
[----:B------:R-:W-:Y:S01]  /*16db0*/  IMAD.IADD R11, R181, 0x1, R178 ;  /* 0x00000001b50b7824 */ /* 0x000fe200078e02b2 */
[----:B------:R-:W-:Y:S01]  /*16dc0*/  R2UR UR7, R13 ;  /* 0x000000000d0772ca */ /* 0x000fe200000e0000 */
[----:B------:R-:W-:Y:S01]  /*16dd0*/  IMAD.MOV.U32 R13, RZ, RZ, 0x40000040 ;  /* 0x40000040ff0d7424 */ /* 0x000fe200078e00ff */
[----:B------:R-:W-:Y:S01]  /*16de0*/  LOP3.LUT R4, R4, 0x3fff, RZ, 0xc0, !PT ;  /* 0x00003fff04047812 */ /* 0x000fe200078ec0ff */
[----:B------:R-:W-:Y:S01]  /*16df0*/  ULDC UR5, c[0x0][0x9dc] ;  /* 0x0002770000057ab9 */ /* 0x000fe20000000800 */
[----:B------:R-:W-:Y:S01]  /*16e00*/  LOP3.LUT P2, RZ, R17, 0x100000, RZ, 0xc0, !PT ;  /* 0x0010000011ff7812 */ /* 0x000fe2000784c0ff */
[----:B------:R-:W-:Y:S01]  /*16e10*/  @!P1 VIADD R7, R7, 0x2a840 ;  /* 0x0002a84007079836 */ /* 0x000fe20000000000 */
[----:B------:R-:W-:Y:S01]  /*16e20*/  LOP3.LUT R4, R4, 0x3000000, RZ, 0xfc, !PT ;  /* 0x0300000004047812 */ /* 0x000fe200078efcff */
[----:B------:R-:W-:-:S02]  /*16e30*/  ULDC UR4, c[0x0][0x9e0] ;  /* 0x0002780000047ab9 */ /* 0x000fc40000000800 */
[----:B------:R-:W0:Y:S01]  /*16e40*/  @P3 LDC R9, c[0x0][0x450] ;  /* 0x00011400ff093b82 */ /* 0x000e220000000800 */
[----:B------:R-:W-:Y:S01]  /*16e50*/  @!P1 PRMT R7, RZ, 0x654, R7 ;  /* 0x00000654ff079816 */ /* 0x000fe20000000007 */
[----:B------:R-:W-:-:S04]  /*16e60*/  IMAD R12, R22, 0x600, R4 ;  /* 0x00000600160c7824 */ /* 0x000fc800078e0204 */
[C---:B------:R-:W-:Y:S01]  /*16e70*/  VIADD R14, R12.reuse, 0x80 ;  /* 0x000000800c0e7836 */ /* 0x040fe20000000000 */
[----:B------:R-:W-:Y:S01]  /*16e80*/  R2UR UR6, R12 ;  /* 0x000000000c0672ca */ /* 0x000fe200000e0000 */
[----:B------:R-:W1:-:S12]  /*16e90*/  @P3 LDC R4, c[0x0][0x44c] ;  /* 0x00011300ff043b82 */ /* 0x000e580000000800 */
[----:B------:R-:W-:Y:S01]  /*16ea0*/  HGMMA.64x128x16.F32.BF16 R24, R156, gdesc[UR4].tnspB, R24, gsb0 ;  /* 0x41e000049c187df0 */ /* 0x000fe20008001818 */
[----:B------:R-:W-:Y:S01]  /*16eb0*/  R2UR UR6, R14 ;  /* 0x000000000e0672ca */ /* 0x000fe200000e0000 */
[----:B------:R-:W-:Y:S01]  /*16ec0*/  VIADD R14, R12, 0x100 ;  /* 0x000001000c0e7836 */ /* 0x000fe20000000000 */
[----:B------:R-:W-:Y:S01]  /*16ed0*/  R2UR UR7, R15 ;  /* 0x000000000f0772ca */ /* 0x000fe200000e0000 */
[----:B------:R-:W-:Y:S02]  /*16ee0*/  IMAD.MOV.U32 R15, RZ, RZ, 0x40000040 ;  /* 0x40000040ff0f7424 */ /* 0x000fe400078e00ff */
[----:B-1----:R-:W-:-:S05]  /*16ef0*/  @P3 IMAD.HI.U32 R4, R11, R4, RZ ;  /* 0x000000040b043227 */ /* 0x002fca00078e00ff */
[----:B0-----:R-:W-:Y:S01]  /*16f00*/  @P3 SHF.R.U32.HI R11, RZ, R9, R4 ;  /* 0x00000009ff0b3219 */ /* 0x001fe20000011604 */
[----:B------:R-:W-:Y:S01]  /*16f10*/  IMAD.U32 R9, RZ, RZ, UR5 ;  /* 0x00000005ff097e24 */ /* 0x000fe2000f8e00ff */
        /* <DEDUP_REMOVED lines=18> */
[----:B------:R-:W-:Y:S02]  /*17040*/  R2UR UR6, R14 ;  /* 0x000000000e0672ca */ /* 0x000fe400000e0000 */
[----:B------:R-:W-:Y:S02]  /*17050*/  R2UR UR7, R15 ;  /* 0x000000000f0772ca */ /* 0x000fe400000e0000 */
[----:B------:R-:W-:Y:S01]  /*17060*/  LOP3.LUT R15, RZ, R9, RZ, 0x33, !PT ;  /* 0x00000009ff0f7212 */ /* 0x000fe200078e33ff */
[----:B------:R-:W-:Y:S02]  /*17070*/  WARPGROUP.DEPBAR.LE gsb0, 0x0 ;  /* 0x00008000000079c5 */ /* 0x000fe40000010000 */
[----:B------:R-:W-:-:S08]  /*17080*/  WARPGROUP.ARRIVE ;  /* 0x00000000000079c5 */ /* 0x000fd00000000000 */
[----:B------:R-:W-:Y:S01]  /*17090*/  HGMMA.64x128x16.F32.BF16 R24, R140, gdesc[UR4].tnspB, R24, gsb0 ;  /* 0x41e000048c187df0 */ /* 0x000fe20008001818 */
[----:B------:R-:W-:Y:S02]  /*170a0*/  R2UR UR6, R12 ;  /* 0x000000000c0672ca */ /* 0x000fe400000e0000 */
[----:B------:R-:W-:Y:S01]  /*170b0*/  R2UR UR7, R13 ;  /* 0x000000000d0772ca */ /* 0x000fe200000e0000 */
[----:B------:R-:W-:Y:S02]  /*170c0*/  WARPGROUP.DEPBAR.LE gsb0, 0x0 ;  /* 0x00008000000079c5 */ /* 0x000fe40000010000 */
[----:B------:R-:W-:-:S10]  /*170d0*/  WARPGROUP.ARRIVE ;  /* 0x00000000000079c5 */ /* 0x000fd40000000000 */
[----:B------:R-:W-:Y:S03]  /*170e0*/  HGMMA.64x128x16.F32.BF16 R24, R136, gdesc[UR4].tnspB, R24, gsb0 ;  /* 0x41e0000488187df0 */ /* 0x000fe60008001818 */
[----:B------:R-:W-:Y:S02]  /*170f0*/  WARPGROUP.DEPBAR.LE gsb0, 0x0 ;  /* 0x00008000000079c5 */ /* 0x000fe40000010000 */
[----:B------:R-:W0:Y:S01]  /*17100*/  SHFL.IDX PT, R137, R11, RZ, 0x1c1f ;  /* 0x001c1fff0b897589 */ /* 0x000e2200000e0000 */
[----:B------:R-:W-:Y:S01]  /*17110*/  IMAD R136, R10, -0x60, RZ ;  /* 0xffffffa00a887824 */ /* 0x000fe200078e02ff */
[----:B------:R1:W-:Y:S04]  /*17120*/  @!P1 SYNCS.ARRIVE.TRANS64.RED.A1T0 RZ, [R7+URZ], RZ ;  /* 0x000000ff07ff99a7 */ /* 0x0003e8000810043f */
[----:B------:R-:W-:-:S04]  /*17130*/  IADD3 R4, -R174, 0x1, R136 ;  /* 0x00000001ae047810 */ /* 0x000fc80007ffe188 */
[----:B------:R-:W-:-:S05]  /*17140*/  IADD3 R4, -R163, R4, R164 ;  /* 0x00000004a3047210 */ /* 0x000fca0007ffe1a4 */
[----:B------:R-:W-:Y:S02]  /*17150*/  VIADD R22, R4, UR4 ;  /* 0x0000000404167c36 */ /* 0x000fe40008000000 */
[----:B------:R-:W-:Y:S02]  /*17160*/  IMAD.IADD R15, R15, 0x1, R4 ;  /* 0x000000010f0f7824 */ /* 0x000fe400078e0204 */
[----:B------:R-:W-:Y:S02]  /*17170*/  IMAD.IADD R4, R136, 0x1, -R174 ;  /* 0x0000000188047824 */ /* 0x000fe400078e0aae */
[--C-:B0-----:R-:W-:Y:S02]  /*17180*/  IMAD.IADD R14, R22, 0x1, R137.reuse ;  /* 0x00000001160e7824 */ /* 0x101fe400078e0289 */
[----:B-1----:R-:W-:Y:S01]  /*17190*/  IMAD.IADD R7, R15, 0x1, R137 ;  /* 0x000000010f077824 */ /* 0x002fe200078e0289 */
[----:B------:R-:W-:Y:S06]  /*171a0*/  @!P2 BRA `(.L_x_1664) ;  /* 0x000000000054a947 */ /* 0x000fec0003800000 */
        /* <DEDUP_REMOVED lines=12> */
.L_x_1666:
[----:B------:R-:W-:-:S05]  /*17270*/  IMAD.U32 R138, RZ, RZ, UR59 ;  /* 0x0000003bff8a7e24 */ /* 0x000fca000f8e00ff */
[----:B------:R-:W-:-:S13]  /*17280*/  ISETP.NE.AND P2, PT, R138, 0x1, PT ;  /* 0x000000018a00780c */ /* 0x000fda0003f45270 */
[----:B------:R-:W0:Y:S02]  /*17290*/  @P2 LDC.64 R12, c[0x0][0x9e8] ;  /* 0x00027a00ff0c2b82 */ /* 0x000e240000000a00 */
[----:B0-----:R-:W-:-:S05]  /*172a0*/  @P2 IMAD.HI.U32 R12, R137, R12, RZ ;  /* 0x0000000c890c2227 */ /* 0x001fca00078e00ff */
[----:B------:R-:W-:-:S07]  /*172b0*/  @P2 SHF.R.U32.HI R137, RZ, R13, R12 ;  /* 0x0000000dff892219 */ /* 0x000fce000001160c */
.L_x_1667:
[----:B------:R-:W-:Y:S05]  /*172c0*/  BSYNC B2 ;  /* 0x0000000000027941 */ /* 0x000fea0003800000 */
.L_x_1665:
[----:B------:R-:W-:-:S05]  /*172d0*/  IMAD R137, R137, R138, R4 ;  /* 0x0000008a89897224 */ /* 0x000fca00078e0204 */
[----:B------:R-:W-:Y:S02]  /*172e0*/  VIADDMNMX R14, R137, R138, R14, PT ;  /* 0x0000008a890e7246 */ /* 0x000fe4000380010e */
[----:B------:R-:W-:-:S07]  /*172f0*/  VIMNMX R7, R7, R137, !PT ;  /* 0x0000008907077248 */ /* 0x000fce0007fe0100 */
.L_x_1664:
[C---:B------:R-:W-:Y:S02]  /*17300*/  ISETP.GE.AND P2, PT, R136.reuse, 0x2, PT ;  /* 0x000000028800780c */ /* 0x040fe40003f46270 */
[----:B------:R-:W-:Y:S02]  /*17310*/  ISETP.GE.AND P5, PT, R136, 0xa, PT ;  /* 0x0000000a8800780c */ /* 0x000fe40003fa6270 */
[----:B------:R-:W-:Y:S02]  /*17320*/  ISETP.GT.AND P3, PT, R7, 0x1, !P2 ;  /* 0x000000010700780c */ /* 0x000fe40005764270 */
[----:B------:R-:W-:Y:S02]  /*17330*/  LOP3.LUT R17, R17, 0xfffffffb, RZ, 0xc0, !PT ;  /* 0xfffffffb11117812 */ /* 0x000fe400078ec0ff */
[----:B------:R-:W-:Y:S02]  /*17340*/  ISETP.LT.OR P4, PT, R14, 0x2, P3 ;  /* 0x000000020e00780c */ /* 0x000fe40001f81670 */
[----:B------:R-:W-:-:S02]  /*17350*/  ISETP.GE.AND P3, PT, R136, 0x9, PT ;  /* 0x000000098800780c */ /* 0x000fc40003f66270 */
[----:B------:R-:W-:Y:S02]  /*17360*/  FSEL R89, R89, -INF , !P4 ;  /* 0xff80000059597808 */ /* 0x000fe40006000000 */
[----:B------:R-:W-:Y:S02]  /*17370*/  ISETP.GT.AND P4, PT, R7, 0x8, !P3 ;  /* 0x000000080700780c */ /* 0x000fe40005f84270 */
[----:B------:R-:W-:Y:S02]  /*17380*/  @P5 LOP3.LUT R17, R17, 0x4, RZ, 0xfc, !PT ;  /* 0x0000000411115812 */ /* 0x000fe400078efcff */
[----:B------:R-:W-:Y:S02]  /*17390*/  ISETP.LT.OR P4, PT, R14, 0x9, P4 ;  /* 0x000000090e00780c */ /* 0x000fe40002781670 */
[----:B------:R-:W-:Y:S02]  /*173a0*/  LOP3.LUT R17, R17, 0xfffffff7, RZ, 0xc0, !PT ;  /* 0xfffffff711117812 */ /* 0x000fe400078ec0ff */
[----:B------:R-:W-:-:S02]  /*173b0*/  FSEL R92, R92, -INF , !P4 ;  /* 0xff8000005c5c7808 */ /* 0x000fc40006000000 */
[----:B------:R-:W-:Y:S02]  /*173c0*/  ISETP.GT.AND P4, PT, R7, 0x9, !P5 ;  /* 0x000000090700780c */ /* 0x000fe40006f84270 */
[----:B------:R-:W-:Y:S02]  /*173d0*/  ISETP.GE.AND P5, PT, R136, 0x11, PT ;  /* 0x000000118800780c */ /* 0x000fe40003fa6270 */
[----:B------:R-:W-:-:S04]  /*173e0*/  ISETP.LT.OR P4, PT, R14, 0xa, P4 ;  /* 0x0000000a0e00780c */ /* 0x000fc80002781670 */
[----:B------:R-:W-:Y:S02]  /*173f0*/  FSEL R93, R93, -INF , !P4 ;  /* 0xff8000005d5d7808 */ /* 0x000fe40006000000 */
[----:B------:R-:W-:-:S04]  /*17400*/  ISETP.GT.AND P4, PT, R7, 0x10, !P5 ;  /* 0x000000100700780c */ /* 0x000fc80006f84270 */
[----:B------:R-:W-:Y:S02]  /*17410*/  ISETP.LT.OR P4, PT, R14, 0x11, P4 ;  /* 0x000000110e00780c */ /* 0x000fe40002781670 */
[----:B------:R-:W-:Y:S02]  /*17420*/  @P5 LOP3.LUT R17, R17, 0x8, RZ, 0xfc, !PT ;  /* 0x0000000811115812 */ /* 0x000fe400078efcff */
[----:B------:R-:W-:Y:S02]  /*17430*/  ISETP.GE.AND P5, PT, R136, 0x12, PT ;  /* 0x000000128800780c */ /* 0x000fe40003fa6270 */
[----:B------:R-:W-:Y:S02]  /*17440*/  LOP3.LUT R17, R17, 0xfff7ffff, RZ, 0xc0, !PT ;  /* 0xfff7ffff11117812 */ /* 0x000fe400078ec0ff */
[----:B------:R-:W-:Y:S02]  /*17450*/  FSEL R96, R96, -INF , !P4 ;  /* 0xff80000060607808 */ /* 0x000fe40006000000 */
[----:B------:R-:W-:-:S04]  /*17460*/  ISETP.GT.AND P4, PT, R7, 0x11, !P5 ;  /* 0x000000110700780c */ /* 0x000fc80006f84270 */
[----:B------:R-:W-:-:S03]  /*17470*/  ISETP.LT.OR P4, PT, R14, 0x12, P4 ;  /* 0x000000120e00780c */ /* 0x000fc60002781670 */
        /* <DEDUP_REMOVED lines=80> */
[----:B------:R-:W-:Y:S02]  /*17980*/  FSEL R124, R124, -INF , !P4 ;  /* 0xff8000007c7c7808 */ /* 0x000fe40006000000 */
[----:B------:R-:W-:Y:S02]  /*17990*/  LOP3.LUT R17, R17, 0xffffffdf, RZ, 0xc0, !PT ;  /* 0xffffffdf11117812 */ /* 0x000fe400078ec0ff */
[----:B------:R-:W-:-:S04]  /*179a0*/  ISETP.GT.AND P4, PT, R7, 0x49, !P5 ;  /* 0x000000490700780c */ /* 0x000fc80006f84270 */
[----:B------:R-:W-:-:S03]  /*179b0*/  ISETP.LT.OR P4, PT, R14, 0x4a, P4 ;  /* 0x0000004a0e00780c */ /* 0x000fc60002781670 */
[----:B------:R-:W-:Y:S02]  /*179c0*/  @P5 LOP3.LUT R17, R17, 0x20, RZ, 0xfc, !PT ;  /* 0x0000002011115812 */ /* 0x000fe400078efcff */
[----:B------:R-:W-:Y:S02]  /*179d0*/  ISETP.GE.AND P5, PT, R136, 0x51, PT ;  /* 0x000000518800780c */ /* 0x000fe40003fa6270 */
[----:B------:R-:W-:Y:S02]  /*179e0*/  FSEL R125, R125, -INF , !P4 ;  /* 0xff8000007d7d7808 */ /* 0x000fe40006000000 */
[----:B------:R-:W-:Y:S02]  /*179f0*/  ISETP.GT.AND P4, PT, R7, 0x50, !P5 ;  /* 0x000000500700780c */ /* 0x000fe40006f84270 */
[----:B------:R-:W-:Y:S02]  /*17a00*/  LOP3.LUT R17, R17, 0xffffffef, RZ, 0xc0, !PT ;  /* 0xffffffef11117812 */ /* 0x000fe400078ec0ff */
[----:B------:R-:W-:-:S04]  /*17a10*/  ISETP.LT.OR P4, PT, R14, 0x51, P4 ;  /* 0x000000510e00780c */ /* 0x000fc80002781670 */
[----:B------:R-:W-:Y:S02]  /*17a20*/  FSEL R128, R128, -INF , !P4 ;  /* 0xff80000080807808 */ /* 0x000fe40006000000 */
[----:B------:R-:W-:Y:S02]  /*17a30*/  ISETP.GE.AND P4, PT, R136, 0x52, PT ;  /* 0x000000528800780c */ /* 0x000fe40003f86270 */
[----:B------:R-:W-:Y:S02]  /*17a40*/  @P5 LOP3.LUT R17, R17, 0x10, RZ, 0xfc, !PT ;  /* 0x0000001011115812 */ /* 0x000fe400078efcff */
[----:B------:R-:W-:Y:S02]  /*17a50*/  ISETP.GT.AND P5, PT, R7, 0x51, !P4 ;  /* 0x000000510700780c */ /* 0x000fe400067a4270 */
[----:B------:R-:W-:Y:S02]  /*17a60*/  LOP3.LUT R17, R17, 0xfffffffd, RZ, 0xc0, !PT ;  /* 0xfffffffd11117812 */ /* 0x000fe400078ec0ff */
[----:B------:R-:W-:-:S04]  /*17a70*/  ISETP.LT.OR P5, PT, R14, 0x52, P5 ;  /* 0x000000520e00780c */ /* 0x000fc80002fa1670 */
[----:B------:R-:W-:Y:S02]  /*17a80*/  FSEL R129, R129, -INF , !P5 ;  /* 0xff80000081817808 */ /* 0x000fe40006800000 */
[----:B------:R-:W-:-:S04]  /*17a90*/  ISETP.GE.AND P5, PT, R136, 0x59, PT ;  /* 0x000000598800780c */ /* 0x000fc80003fa6270 */
[----:B------:R-:W-:-:S04]  /*17aa0*/  ISETP.GT.AND P6, PT, R7, 0x58, !P5 ;  /* 0x000000580700780c */ /* 0x000fc80006fc4270 */
[----:B------:R-:W-:-:S04]  /*17ab0*/  ISETP.LT.OR P6, PT, R14, 0x59, P6 ;  /* 0x000000590e00780c */ /* 0x000fc800037c1670 */
[----:B------:R-:W-:Y:S02]  /*17ac0*/  FSEL R132, R132, -INF , !P6 ;  /* 0xff80000084847808 */ /* 0x000fe40007000000 */
[----:B------:R-:W-:-:S13]  /*17ad0*/  ISETP.GE.AND P6, PT, R136, 0x1, PT ;  /* 0x000000018800780c */ /* 0x000fda0003fc6270 */
[----:B------:R-:W-:Y:S02]  /*17ae0*/  @P6 LOP3.LUT R17, R17, 0x2, RZ, 0xfc, !PT ;  /* 0x0000000211116812 */ /* 0x000fe400078efcff */
[----:B------:R-:W-:Y:S02]  /*17af0*/  ISETP.GT.AND P6, PT, R7, RZ, !P6 ;  /* 0x000000ff0700720c */ /* 0x000fe400077c4270 */
[----:B------:R-:W-:Y:S02]  /*17b00*/  LOP3.LUT R17, R17, 0xfffffffe, RZ, 0xc0, !PT ;  /* 0xfffffffe11117812 */ /* 0x000fe400078ec0ff */
[----:B------:R-:W-:-:S04]  /*17b10*/  ISETP.LT.OR P6, PT, R14, 0x1, P6 ;  /* 0x000000010e00780c */ /* 0x000fc800037c1670 */
[----:B------:R-:W-:Y:S02]  /*17b20*/  FSEL R88, R88, -INF , !P6 ;  /* 0xff80000058587808 */ /* 0x000fe40007000000 */
[----:B------:R-:W-:-:S13]  /*17b30*/  ISETP.GE.AND P6, PT, R136, 0x5a, PT ;  /* 0x0000005a8800780c */ /* 0x000fda0003fc6270 */
[----:B------:R-:W-:Y:S02]  /*17b40*/  @P6 LOP3.LUT R17, R17, 0x1, RZ, 0xfc, !PT ;  /* 0x0000000111116812 */ /* 0x000fe400078efcff */
[----:B------:R-:W-:Y:S02]  /*17b50*/  ISETP.GT.AND P6, PT, R7, 0x59, !P6 ;  /* 0x000000590700780c */ /* 0x000fe400077c4270 */
[----:B------:R-:W0:Y:S02]  /*17b60*/  SHFL.IDX PT, R7, R11, 0x1, 0x1c1f ;  /* 0x003c1f000b077f89 */ /* 0x000e2400000e0000 */
[----:B------:R-:W-:-:S04]  /*17b70*/  ISETP.LT.OR P6, PT, R14, 0x5a, P6 ;  /* 0x0000005a0e00780c */ /* 0x000fc800037c1670 */
[----:B------:R-:W-:Y:S02]  /*17b80*/  FSEL R133, R133, -INF , !P6 ;  /* 0xff80000085857808 */ /* 0x000fe40007000000 */
[----:B------:R-:W-:Y:S01]  /*17b90*/  LOP3.LUT P6, RZ, R17, 0x100000, RZ, 0xc0, !PT ;  /* 0x0010000011ff7812 */ /* 0x000fe200078cc0ff */
[--C-:B0-----:R-:W-:Y:S02]  /*17ba0*/  IMAD.IADD R22, R22, 0x1, R7.reuse ;  /* 0x0000000116167824 */ /* 0x101fe400078e0207 */
[----:B------:R-:W-:-:S10]  /*17bb0*/  IMAD.IADD R15, R15, 0x1, R7 ;  /* 0x000000010f0f7824 */ /* 0x000fd400078e0207 */
[----:B------:R-:W-:Y:S05]  /*17bc0*/  @!P6 BRA `(.L_x_1668) ;  /* 0x000000000054e947 */ /* 0x000fea0003800000 */
        /* <DEDUP_REMOVED lines=12> */
.L_x_1670:
[----:B------:R-:W-:-:S05]  /*17c90*/  IMAD.U32 R11, RZ, RZ, UR59 ;  /* 0x0000003bff0b7e24 */ /* 0x000fca000f8e00ff */
[----:B------:R-:W-:-:S13]  /*17ca0*/  ISETP.NE.AND P6, PT, R11, 0x1, PT ;  /* 0x000000010b00780c */ /* 0x000fda0003fc5270 */
[----:B------:R-:W0:Y:S02]  /*17cb0*/  @P6 LDC.64 R12, c[0x0][0x9e8] ;  /* 0x00027a00ff0c6b82 */ /* 0x000e240000000a00 */
[----:B0-----:R-:W-:-:S05]  /*17cc0*/  @P6 IMAD.HI.U32 R12, R7, R12, RZ ;  /* 0x0000000c070c6227 */ /* 0x001fca00078e00ff */
[----:B------:R-:W-:-:S07]  /*17cd0*/  @P6 SHF.R.U32.HI R7, RZ, R13, R12 ;  /* 0x0000000dff076219 */ /* 0x000fce000001160c */
.L_x_1671:
[----:B------:R-:W-:Y:S05]  /*17ce0*/  BSYNC B2 ;  /* 0x0000000000027941 */ /* 0x000fea0003800000 */
.L_x_1669:
[----:B------:R-:W-:-:S05]  /*17cf0*/  IMAD R4, R7, R11, R4 ;  /* 0x0000000b07047224 */ /* 0x000fca00078e0204 */
[----:B------:R-:W-:Y:S02]  /*17d00*/  VIADDMNMX R22, R4, R11, R22, PT ;  /* 0x0000000b04167246 */ /* 0x000fe40003800116 */
[----:B------:R-:W-:-:S07]  /*17d10*/  VIMNMX R15, R15, R4, !PT ;  /* 0x000000040f0f7248 */ /* 0x000fce0007fe0100 */
.L_x_1668:
[C---:B------:R-:W-:Y:S01]  /*17d20*/  ISETP.GT.AND P2, PT, R15.reuse, 0x1, !P2 ;  /* 0x000000010f00780c */ /* 0x040fe20005744270 */
[----:B------:R-:W-:Y:S01]  /*17d30*/  ULDC UR4, c[0x0][0x988] ;  /* 0x0002620000047ab9 */ /* 0x000fe20000000800 */
[----:B------:R-:W-:Y:S01]  /*17d40*/  ISETP.GT.AND P3, PT, R15, 0x8, !P3 ;  /* 0x000000080f00780c */ /* 0x000fe20005f64270 */
[----:B------:R-:W-:Y:S01]  /*17d50*/  @!P1 VIADD R23, R23, 0x2a860 ;  /* 0x0002a86017179836 */ /* 0x000fe20000000000 */
[C---:B------:R-:W-:Y:S02]  /*17d60*/  ISETP.LT.OR P2, PT, R22.reuse, 0x2, P2 ;  /* 0x000000021600780c */ /* 0x040fe40001741670 */
[----:B------:R-:W-:Y:S02]  /*17d70*/  ISETP.LT.OR P3, PT, R22, 0x9, P3 ;  /* 0x000000091600780c */ /* 0x000fe40001f61670 */
[----:B------:R-:W-:Y:S02]  /*17d80*/  FSEL R91, R91, -INF , !P2 ;  /* 0xff8000005b5b7808 */ /* 0x000fe40005000000 */
[----:B------:R-:W-:-:S02]  /*17d90*/  LOP3.LUT P2, RZ, R17, 0x4, RZ, 0xc0, !PT ;  /* 0x0000000411ff7812 */ /* 0x000fc4000784c0ff */
[----:B------:R-:W-:Y:S02]  /*17da0*/  FSEL R94, R94, -INF , !P3 ;  /* 0xff8000005e5e7808 */ /* 0x000fe40005800000 */
[----:B------:R-:W-:Y:S02]  /*17db0*/  ISETP.GT.AND P2, PT, R15, 0x9, !P2 ;  /* 0x000000090f00780c */ /* 0x000fe40005744270 */
[C---:B------:R-:W-:Y:S02]  /*17dc0*/  LOP3.LUT P3, RZ, R17.reuse, 0x10000, RZ, 0xc0, !PT ;  /* 0x0001000011ff7812 */ /* 0x040fe4000786c0ff */
[----:B------:R-:W-:Y:S02]  /*17dd0*/  ISETP.LT.OR P2, PT, R22, 0xa, P2 ;  /* 0x0000000a1600780c */ /* 0x000fe40001741670 */
[----:B------:R-:W-:Y:S02]  /*17de0*/  LOP3.LUT P6, RZ, R17, 0x8000, RZ, 0xc0, !PT ;  /* 0x0000800011ff7812 */ /* 0x000fe400078cc0ff */
[----:B------:R-:W-:-:S02]  /*17df0*/  FSEL R95, R95, -INF , !P2 ;  /* 0xff8000005f5f7808 */ /* 0x000fc40005000000 */
[----:B------:R-:W-:Y:S02]  /*17e00*/  LOP3.LUT P2, RZ, R17, 0x8, RZ, 0xc0, !PT ;  /* 0x0000000811ff7812 */ /* 0x000fe4000784c0ff */
[----:B------:R-:W-:Y:S02]  /*17e10*/  FMNMX.FTZ R4, R88, R0, !PT ;  /* 0x0000000058047209 */ /* 0x000fe40007810000 */
[----:B------:R-:W-:Y:S02]  /*17e20*/  ISETP.GT.AND P2, PT, R15, 0x10, !P2 ;  /* 0x000000100f00780c */ /* 0x000fe40005744270 */
[----:B------:R-:W-:Y:S02]  /*17e30*/  FMNMX.FTZ R7, R89, R4, !PT ;  /* 0x0000000459077209 */ /* 0x000fe40007810000 */
[----:B------:R-:W-:Y:S02]  /*17e40*/  ISETP.LT.OR P2, PT, R22, 0x11, P2 ;  /* 0x000000111600780c */ /* 0x000fe40001741670 */
[----:B------:R-:W-:-:S02]  /*17e50*/  FMNMX.FTZ R4, R92, R7, !PT ;  /* 0x000000075c047209 */ /* 0x000fc40007810000 */
[----:B------:R-:W-:Y:S02]  /*17e60*/  FSEL R98, R98, -INF , !P2 ;  /* 0xff80000062627808 */ /* 0x000fe40005000000 */
[----:B------:R-:W-:Y:S02]  /*17e70*/  LOP3.LUT P2, RZ, R17, 0x80000, RZ, 0xc0, !PT ;  /* 0x0008000011ff7812 */ /* 0x000fe4000784c0ff */
[----:B------:R-:W-:Y:S02]  /*17e80*/  FMNMX.FTZ R7, R93, R4, !PT ;  /* 0x000000045d077209 */ /* 0x000fe40007810000 */
[----:B------:R-:W-:Y:S02]  /*17e90*/  ISETP.GT.AND P2, PT, R15, 0x11, !P2 ;  /* 0x000000110f00780c */ /* 0x000fe40005744270 */
[----:B------:R-:W-:Y:S02]  /*17ea0*/  FMNMX.FTZ R4, R96, R7, !PT ;  /* 0x0000000760047209 */ /* 0x000fe40007810000 */
[----:B------:R-:W-:-:S02]  /*17eb0*/  ISETP.LT.OR P2, PT, R22, 0x12, P2 ;  /* 0x000000121600780c */ /* 0x000fc40001741670 */
[----:B------:R-:W-:Y:S02]  /*17ec0*/  FMNMX.FTZ R7, R97, R4, !PT ;  /* 0x0000000461077209 */ /* 0x000fe40007810000 */
[----:B------:R-:W-:Y:S02]  /*17ed0*/  FSEL R99, R99, -INF , !P2 ;  /* 0xff80000063637808 */ /* 0x000fe40005000000 */
[----:B------:R-:W-:Y:S02]  /*17ee0*/  LOP3.LUT P2, RZ, R17, 0x40000, RZ, 0xc0, !PT ;  /* 0x0004000011ff7812 */ /* 0x000fe4000784c0ff */
[----:B------:R-:W-:Y:S02]  /*17ef0*/  FMNMX.FTZ R4, R100, R7, !PT ;  /* 0x0000000764047209 */ /* 0x000fe40007810000 */
[----:B------:R-:W-:Y:S02]  /*17f00*/  ISETP.GT.AND P2, PT, R15, 0x18, !P2 ;  /* 0x000000180f00780c */ /* 0x000fe40005744270 */
[----:B------:R-:W-:-:S02]  /*17f10*/  FMNMX.FTZ R7, R101, R4, !PT ;  /* 0x0000000465077209 */ /* 0x000fc40007810000 */
[----:B------:R-:W-:Y:S02]  /*17f20*/  ISETP.LT.OR P2, PT, R22, 0x19, P2 ;  /* 0x000000191600780c */ /* 0x000fe40001741670 */
[----:B------:R-:W-:Y:S02]  /*17f30*/  FMNMX.FTZ R4, R104, R7, !PT ;  /* 0x0000000768047209 */ /* 0x000fe40007810000 */
[----:B------:R-:W-:Y:S02]  /*17f40*/  FSEL R102, R102, -INF , !P2 ;  /* 0xff80000066667808 */ /* 0x000fe40005000000 */
[----:B------:R-:W-:Y:S02]  /*17f50*/  LOP3.LUT P2, RZ, R17, 0x20000, RZ, 0xc0, !PT ;  /* 0x0002000011ff7812 */ /* 0x000fe4000784c0ff */
        /* <DEDUP_REMOVED lines=28> */
[----:B------:R-:W-:Y:S02]  /*18120*/  LOP3.LUT P3, RZ, R17, 0x20, RZ, 0xc0, !PT ;  /* 0x0000002011ff7812 */ /* 0x000fe4000786c0ff */
[----:B------:R-:W-:Y:S02]  /*18130*/  FSEL R111, R111, -INF , !P2 ;  /* 0xff8000006f6f7808 */ /* 0x000fe40005000000 */
[----:B------:R-:W-:Y:S02]  /*18140*/  LOP3.LUT P2, RZ, R17, 0x1000, RZ, 0xc0, !PT ;  /* 0x0000100011ff7812 */ /* 0x000fe4000784c0ff */
[----:B------:R-:W-:-:S02]  /*18150*/  FMNMX.FTZ R7, R129, R4, !PT ;  /* 0x0000000481077209 */ /* 0x000fc40007810000 */
[----:B------:R-:W-:Y:S02]  /*18160*/  ISETP.GT.AND P2, PT, R15, 0x30, !P2 ;  /* 0x000000300f00780c */ /* 0x000fe40005744270 */
[----:B------:R-:W-:Y:S01]  /*18170*/  FMNMX.FTZ R4, R132, R7, !PT ;  /* 0x0000000784047209 */ /* 0x000fe20007810000 */
[----:B------:R-:W-:Y:S01]  /*18180*/  IMAD.U32 R7, RZ, RZ, UR4 ;  /* 0x00000004ff077e24 */ /* 0x000fe2000f8e00ff */
[----:B------:R-:W-:Y:S02]  /*18190*/  ISETP.LT.OR P2, PT, R22, 0x31, P2 ;  /* 0x000000311600780c */ /* 0x000fe40001741670 */
[----:B------:R-:W-:Y:S02]  /*181a0*/  FMNMX.FTZ R11, R133, R4, !PT ;  /* 0x00000004850b7209 */ /* 0x000fe40007810000 */
[----:B------:R-:W-:Y:S02]  /*181b0*/  FSEL R114, R114, -INF , !P2 ;  /* 0xff80000072727808 */ /* 0x000fe40005000000 */
[C---:B------:R-:W-:Y:S01]  /*181c0*/  LOP3.LUT P2, RZ, R17.reuse, 0x800, RZ, 0xc0, !PT ;  /* 0x0000080011ff7812 */ /* 0x040fe2000784c0ff */
[----:B------:R-:W0:Y:S01]  /*181d0*/  SHFL.BFLY PT, R4, R11, 0x2, 0x1f ;  /* 0x0c401f000b047f89 */ /* 0x000e2200000e0000 */
[----:B------:R-:W-:-:S02]  /*181e0*/  LOP3.LUT P6, RZ, R17, 0x10, RZ, 0xc0, !PT ;  /* 0x0000001011ff7812 */ /* 0x000fc400078cc0ff */
[C---:B------:R-:W-:Y:S02]  /*181f0*/  ISETP.GT.AND P2, PT, R15.reuse, 0x31, !P2 ;  /* 0x000000310f00780c */ /* 0x040fe40005744270 */
[----:B------:R-:W-:Y:S02]  /*18200*/  ISETP.GT.AND P4, PT, R15, 0x51, !P4 ;  /* 0x000000510f00780c */ /* 0x000fe40006784270 */
[C---:B------:R-:W-:Y:S02]  /*18210*/  ISETP.LT.OR P2, PT, R22.reuse, 0x32, P2 ;  /* 0x000000321600780c */ /* 0x040fe40001741670 */
[----:B------:R-:W-:Y:S02]  /*18220*/  ISETP.LT.OR P4, PT, R22, 0x52, P4 ;  /* 0x000000521600780c */ /* 0x000fe40002781670 */
[----:B------:R-:W-:Y:S02]  /*18230*/  FSEL R115, R115, -INF , !P2 ;  /* 0xff80000073737808 */ /* 0x000fe40005000000 */
[----:B------:R-:W-:-:S02]  /*18240*/  LOP3.LUT P2, RZ, R17, 0x400, RZ, 0xc0, !PT ;  /* 0x0000040011ff7812 */ /* 0x000fc4000784c0ff */
[C---:B------:R-:W-:Y:S02]  /*18250*/  ISETP.GT.AND P5, PT, R15.reuse, 0x58, !P5 ;  /* 0x000000580f00780c */ /* 0x040fe40006fa4270 */
[----:B------:R-:W-:Y:S02]  /*18260*/  ISETP.GT.AND P2, PT, R15, 0x38, !P2 ;  /* 0x000000380f00780c */ /* 0x000fe40005744270 */
[----:B------:R-:W-:Y:S02]  /*18270*/  FSEL R131, R131, -INF , !P4 ;  /* 0xff80000083837808 */ /* 0x000fe40006000000 */
[C---:B------:R-:W-:Y:S02]  /*18280*/  ISETP.LT.OR P2, PT, R22.reuse, 0x39, P2 ;  /* 0x000000391600780c */ /* 0x040fe40001741670 */
[----:B------:R-:W-:Y:S02]  /*18290*/  ISETP.LT.OR P5, PT, R22, 0x59, P5 ;  /* 0x000000591600780c */ /* 0x000fe40002fa1670 */
[----:B------:R-:W-:-:S02]  /*182a0*/  FSEL R118, R118, -INF , !P2 ;  /* 0xff80000076767808 */ /* 0x000fc40005000000 */
[----:B------:R-:W-:Y:S02]  /*182b0*/  LOP3.LUT P2, RZ, R17, 0x200, RZ, 0xc0, !PT ;  /* 0x0000020011ff7812 */ /* 0x000fe4000784c0ff */
[----:B0-----:R-:W-:Y:S02]  /*182c0*/  FMNMX.FTZ R13, R11, R4, !PT ;  /* 0x000000040b0d7209 */ /* 0x001fe40007810000 */
[----:B------:R-:W-:Y:S02]  /*182d0*/  ISETP.GT.AND P2, PT, R15, 0x39, !P2 ;  /* 0x000000390f00780c */ /* 0x000fe40005744270 */
[----:B------:R-:W-:Y:S01]  /*182e0*/  FSEL R134, R134, -INF , !P5 ;  /* 0xff80000086867808 */ /* 0x000fe20006800000 */
[----:B------:R-:W0:Y:S01]  /*182f0*/  SHFL.BFLY PT, R12, R13, 0x1, 0x1f ;  /* 0x0c201f000d0c7f89 */ /* 0x000e2200000e0000 */
[----:B------:R-:W-:-:S04]  /*18300*/  ISETP.LT.OR P2, PT, R22, 0x3a, P2 ;  /* 0x0000003a1600780c */ /* 0x000fc80001741670 */
[----:B------:R-:W-:Y:S02]  /*18310*/  FSEL R119, R119, -INF , !P2 ;  /* 0xff80000077777808 */ /* 0x000fe40005000000 */
[----:B------:R-:W-:-:S04]  /*18320*/  LOP3.LUT P2, RZ, R17, 0x100, RZ, 0xc0, !PT ;  /* 0x0000010011ff7812 */ /* 0x000fc8000784c0ff */
[----:B------:R-:W-:-:S04]  /*18330*/  ISETP.GT.AND P2, PT, R15, 0x40, !P2 ;  /* 0x000000400f00780c */ /* 0x000fc80005744270 */
[----:B------:R-:W-:-:S04]  /*18340*/  ISETP.LT.OR P2, PT, R22, 0x41, P2 ;  /* 0x000000411600780c */ /* 0x000fc80001741670 */
[----:B------:R-:W-:Y:S02]  /*18350*/  FSEL R122, R122, -INF , !P2 ;  /* 0xff8000007a7a7808 */ /* 0x000fe40005000000 */
[----:B------:R-:W-:Y:S02]  /*18360*/  LOP3.LUT P2, RZ, R17, 0x80, RZ, 0xc0, !PT ;  /* 0x0000008011ff7812 */ /* 0x000fe4000784c0ff */
[----:B0-----:R-:W-:Y:S02]  /*18370*/  FMNMX.FTZ R12, R13, R12, !PT ;  /* 0x0000000c0d0c7209 */ /* 0x001fe40007810000 */
[----:B------:R-:W-:-:S03]  /*18380*/  ISETP.GT.AND P2, PT, R15, 0x41, !P2 ;  /* 0x000000410f00780c */ /* 0x000fc60005744270 */
[----:B------:R-:W-:Y:S01]  /*18390*/  FMUL.FTZ R4, R12, R7 ;  /* 0x000000070c047220 */ /* 0x000fe20000410000 */
[----:B------:R-:W-:-:S04]  /*183a0*/  ISETP.LT.OR P2, PT, R22, 0x42, P2 ;  /* 0x000000421600780c */ /* 0x000fc80001741670 */
[----:B------:R-:W-:Y:S02]  /*183b0*/  FSEL R123, R123, -INF , !P2 ;  /* 0xff8000007b7b7808 */ /* 0x000fe40005000000 */
[----:B------:R-:W-:-:S04]  /*183c0*/  LOP3.LUT P2, RZ, R17, 0x40, RZ, 0xc0, !PT ;  /* 0x0000004011ff7812 */ /* 0x000fc8000784c0ff */
[----:B------:R-:W-:-:S04]  /*183d0*/  ISETP.GT.AND P2, PT, R15, 0x48, !P2 ;  /* 0x000000480f00780c */ /* 0x000fc80005744270 */
[----:B------:R-:W-:-:S04]  /*183e0*/  ISETP.LT.OR P2, PT, R22, 0x49, P2 ;  /* 0x000000491600780c */ /* 0x000fc80001741670 */
[----:B------:R-:W-:Y:S02]  /*183f0*/  FSEL R126, R126, -INF , !P2 ;  /* 0xff8000007e7e7808 */ /* 0x000fe40005000000 */
[----:B------:R-:W-:-:S04]  /*18400*/  ISETP.GT.AND P2, PT, R15, 0x49, !P3 ;  /* 0x000000490f00780c */ /* 0x000fc80005f44270 */
[----:B------:R-:W-:-:S04]  /*18410*/  ISETP.LT.OR P2, PT, R22, 0x4a, P2 ;  /* 0x0000004a1600780c */ /* 0x000fc80001741670 */
[----:B------:R-:W-:Y:S02]  /*18420*/  FSEL R127, R127, -INF , !P2 ;  /* 0xff8000007f7f7808 */ /* 0x000fe40005000000 */
[----:B------:R-:W-:Y:S02]  /*18430*/  ISETP.GT.AND P2, PT, R15, 0x50, !P6 ;  /* 0x000000500f00780c */ /* 0x000fe40007744270 */
[----:B------:R-:W-:Y:S02]  /*18440*/  LOP3.LUT P6, RZ, R17, 0x2, RZ, 0xc0, !PT ;  /* 0x0000000211ff7812 */ /* 0x000fe400078cc0ff */
[----:B------:R-:W-:-:S04]  /*18450*/  ISETP.LT.OR P2, PT, R22, 0x51, P2 ;  /* 0x000000511600780c */ /* 0x000fc80001741670 */
[----:B------:R-:W-:Y:S02]  /*18460*/  FSEL R130, R130, -INF , !P2 ;  /* 0xff80000082827808 */ /* 0x000fe40005000000 */
[----:B------:R-:W-:Y:S02]  /*18470*/  ISETP.GT.AND P2, PT, R15, RZ, !P6 ;  /* 0x000000ff0f00720c */ /* 0x000fe40007744270 */
[----:B------:R-:W-:Y:S02]  /*18480*/  LOP3.LUT P6, RZ, R17, 0x1, RZ, 0xc0, !PT ;  /* 0x0000000111ff7812 */ /* 0x000fe400078cc0ff */
[----:B------:R-:W-:Y:S02]  /*18490*/  ISETP.LT.OR P2, PT, R22, 0x1, P2 ;  /* 0x000000011600780c */ /* 0x000fe40001741670 */
[----:B------:R-:W-:Y:S02]  /*184a0*/  ISETP.GT.AND P3, PT, R15, 0x59, !P6 ;  /* 0x000000590f00780c */ /* 0x000fe40007764270 */
[----:B------:R-:W-:-:S02]  /*184b0*/  FSEL R90, R90, -INF , !P2 ;  /* 0xff8000005a5a7808 */ /* 0x000fc40005000000 */
[----:B------:R-:W-:Y:S02]  /*184c0*/  ISETP.LT.OR P3, PT, R22, 0x5a, P3 ;  /* 0x0000005a1600780c */ /* 0x000fe40001f61670 */
[----:B------:R-:W-:Y:S02]  /*184d0*/  FMNMX.FTZ R14, R90, R3, !PT ;  /* 0x000000035a0e7209 */ /* 0x000fe40007810000 */
[----:B------:R-:W-:Y:S02]  /*184e0*/  FSEL R135, R135, -INF , !P3 ;  /* 0xff80000087877808 */ /* 0x000fe40005800000 */
[----:B------:R-:W-:Y:S02]  /*184f0*/  FMNMX.FTZ R11, R91, R14, !PT ;  /* 0x0000000e5b0b7209 */ /* 0x000fe40007810000 */
[----:B------:R-:W-:Y:S02]  /*18500*/  FSETP.NEU.FTZ.AND P2, PT, R12, -INF , PT ;  /* 0xff8000000c00780b */ /* 0x000fe40003f5d000 */
[----:B------:R-:W-:-:S02]  /*18510*/  FMNMX.FTZ R14, R94, R11, !PT ;  /* 0x0000000b5e0e7209 */ /* 0x000fc40007810000 */
[----:B------:R-:W-:Y:S02]  /*18520*/  FSEL R4, R4, RZ, P2 ;  /* 0x000000ff04047208 */ /* 0x000fe40001000000 */
[----:B------:R-:W-:-:S03]  /*18530*/  FMNMX.FTZ R11, R95, R14, !PT ;  /* 0x0000000e5f0b7209 */ /* 0x000fc60007810000 */
[--C-:B------:R-:W-:Y:S01]  /*18540*/  FFMA.FTZ R156, R88, R7, -R4.reuse ;  /* 0x00000007589c7223 */ /* 0x100fe20000010804 */
[----:B------:R-:W-:Y:S01]  /*18550*/  FMNMX.FTZ R14, R98, R11, !PT ;  /* 0x0000000b620e7209 */ /* 0x000fe20007810000 */
[-CC-:B------:R-:W-:Y:S01]  /*18560*/  FFMA.FTZ R88, R93, R7.reuse, -R4.reuse ;  /* 0x000000075d587223 */ /* 0x180fe20000010804 */
[-CC-:B------:R-:W-:Y:S01]  /*18570*/  FFMA.FTZ R93, R105, R7.reuse, -R4.reuse ;  /* 0x00000007695d7223 */ /* 0x180fe20000010804 */
[----:B------:R-:W-:Y:S01]  /*18580*/  FSEL R105, R12, RZ, P2 ;  /* 0x000000ff0c697208 */ /* 0x000fe20001000000 */
        /* <DEDUP_REMOVED lines=27> */
[----:B------:R-:W-:Y:S01]  /*18740*/  FFMA.FTZ R133, R133, R7, -R4 ;  /* 0x0000000785857223 */ /* 0x000fe20000010804 */
[----:B------:R-:W-:Y:S01]  /*18750*/  FADD.FTZ R4, -R105, R0 ;  /* 0x0000000069047221 */ /* 0x000fe20000010100 */
[----:B------:R-:W-:Y:S01]  /*18760*/  FMNMX.FTZ R14, R114, R11, !PT ;  /* 0x0000000b720e7209 */ /* 0x000fe20007810000 */
[----:B------:R-:W-:Y:S02]  /*18770*/  MUFU.EX2 R156, R156 ;  /* 0x0000009c009c7308 */ /* 0x000fe40000000800 */
[----:B------:R-:W-:Y:S01]  /*18780*/  FMUL.FTZ R4, R4, R7 ;  /* 0x0000000704047220 */ /* 0x000fe20000410000 */
        /* <DEDUP_REMOVED lines=27> */
[----:B------:R-:W-:-:S03]  /*18940*/  FSETP.NEU.FTZ.AND P2, PT, R14, -INF , PT ;  /* 0xff8000000e00780b */ /* 0x000fc60003f5d000 */
[----:B------:R0:W1:Y:S01]  /*18950*/  MUFU.EX2 R11, R4 ;  /* 0x00000004000b7308 */ /* 0x0000620000000800 */
[----:B------:R-:W-:-:S05]  /*18960*/  FMUL.FTZ R104, R14, R7 ;  /* 0x000000070e687220 */ /* 0x000fca0000410000 */
[----:B------:R-:W-:Y:S02]  /*18970*/  FSEL R104, R104, RZ, P2 ;  /* 0x000000ff68687208 */ /* 0x000fe40001000000 */
[----:B------:R-:W-:Y:S01]  /*18980*/  MUFU.EX2 R22, R22 ;  /* 0x0000001600167308 */ /* 0x000fe20000000800 */
[----:B0-----:R-:W-:Y:S02]  /*18990*/  FSEL R4, R14, RZ, P2 ;  /* 0x000000ff0e047208 */ /* 0x001fe40001000000 */
[-CC-:B------:R-:W-:Y:S01]  /*189a0*/  FFMA.FTZ R157, R90, R7.reuse, -R104.reuse ;  /* 0x000000075a9d7223 */ /* 0x180fe20000010868 */
[-CC-:B------:R-:W-:Y:S01]  /*189b0*/  FFMA.FTZ R90, R91, R7.reuse, -R104.reuse ;  /* 0x000000075b5a7223 */ /* 0x180fe20000010868 */
[-CC-:B------:R-:W-:Y:S01]  /*189c0*/  FFMA.FTZ R159, R94, R7.reuse, -R104.reuse ;  /* 0x000000075e9f7223 */ /* 0x180fe20000010868 */
[----:B------:R-:W-:Y:S01]  /*189d0*/  FADD.FTZ R4, -R4, R3 ;  /* 0x0000000304047221 */ /* 0x000fe20000010100 */
[-CC-:B------:R-:W-:Y:S01]  /*189e0*/  FFMA.FTZ R94, R99, R7.reuse, -R104.reuse ;  /* 0x00000007635e7223 */ /* 0x180fe20000010868 */
[-C--:B------:R-:W-:Y:S01]  /*189f0*/  FFMA.FTZ R91, R95, R7.reuse, -R104 ;  /* 0x000000075f5b7223 */ /* 0x080fe20000010868 */
[----:B------:R-:W-:Y:S01]  /*18a00*/  MUFU.EX2 R157, R157 ;  /* 0x0000009d009d7308 */ /* 0x000fe20000000800 */
[-C--:B------:R-:W-:Y:S01]  /*18a10*/  FMUL.FTZ R4, R4, R7.reuse ;  /* 0x0000000704047220 */ /* 0x080fe20000410000 */
[----:B-1----:R-:W-:Y:S01]  /*18a20*/  FFMA.FTZ R6, R11, R6, R156 ;  /* 0x000000060b067223 */ /* 0x002fe2000001009c */
[-CC-:B------:R-:W-:Y:S01]  /*18a30*/  FFMA.FTZ R95, R103, R7.reuse, -R104.reuse ;  /* 0x00000007675f7223 */ /* 0x180fe20000010868 */
[-CC-:B------:R-:W-:Y:S01]  /*18a40*/  FFMA.FTZ R153, R98, R7.reuse, -R104.reuse ;  /* 0x0000000762997223 */ /* 0x180fe20000010868 */
[-C--:B------:R-:W-:Y:S01]  /*18a50*/  FFMA.FTZ R155, R102, R7.reuse, -R104 ;  /* 0x00000007669b7223 */ /* 0x080fe20000010868 */
[----:B------:R-:W-:Y:S01]  /*18a60*/  FADD.FTZ R99, R13, R6 ;  /* 0x000000060d637221 */ /* 0x000fe20000010000 */
[-CC-:B------:R-:W-:Y:S01]  /*18a70*/  FFMA.FTZ R149, R106, R7.reuse, -R104.reuse ;  /* 0x000000076a957223 */ /* 0x180fe20000010868 */
[----:B------:R-:W0:Y:S01]  /*18a80*/  MUFU.EX2 R4, R4 ;  /* 0x0000000400047308 */ /* 0x000e220000000800 */
[-CC-:B------:R-:W-:Y:S01]  /*18a90*/  FFMA.FTZ R98, R107, R7.reuse, -R104.reuse ;  /* 0x000000076b627223 */ /* 0x180fe20000010868 */
[----:B------:R-:W-:Y:S01]  /*18aa0*/  FADD.FTZ R103, R158, R99 ;  /* 0x000000639e677221 */ /* 0x000fe20000010000 */
[-CC-:B------:R-:W-:Y:S01]  /*18ab0*/  FFMA.FTZ R151, R110, R7.reuse, -R104.reuse ;  /* 0x000000076e977223 */ /* 0x180fe20000010868 */
[-CC-:B------:R-:W-:Y:S01]  /*18ac0*/  FFMA.FTZ R111, R111, R7.reuse, -R104.reuse ;  /* 0x000000076f6f7223 */ /* 0x180fe20000010868 */
[-CC-:B------:R-:W-:Y:S01]  /*18ad0*/  FFMA.FTZ R145, R114, R7.reuse, -R104.reuse ;  /* 0x0000000772917223 */ /* 0x180fe20000010868 */
[----:B------:R-:W-:Y:S01]  /*18ae0*/  FADD.FTZ R103, R88, R103 ;  /* 0x0000006758677221 */ /* 0x000fe20000010000 */
[-CC-:B------:R-:W-:Y:S01]  /*18af0*/  FFMA.FTZ R99, R115, R7.reuse, -R104.reuse ;  /* 0x0000000773637223 */ /* 0x180fe20000010868 */
[----:B------:R-:W1:Y:S01]  /*18b00*/  MUFU.EX2 R90, R90 ;  /* 0x0000005a005a7308 */ /* 0x000e620000000800 */
[-CC-:B------:R-:W-:Y:S01]  /*18b10*/  FFMA.FTZ R147, R118, R7.reuse, -R104.reuse ;  /* 0x0000000776937223 */ /* 0x180fe20000010868 */
[----:B------:R-:W-:Y:S01]  /*18b20*/  FADD.FTZ R6, R152, R103 ;  /* 0x0000006798067221 */ /* 0x000fe20000010000 */
[-CC-:B------:R-:W-:Y:S01]  /*18b30*/  FFMA.FTZ R141, R122, R7.reuse, -R104.reuse ;  /* 0x000000077a8d7223 */ /* 0x180fe20000010868 */
[-C--:B------:R-:W-:Y:S01]  /*18b40*/  FFMA.FTZ R143, R126, R7.reuse, -R104 ;  /* 0x000000077e8f7223 */ /* 0x080fe20000010868 */
[----:B------:R-:W-:Y:S01]  /*18b50*/  F2FP.BF16.F32.PACK_AB R156, R13, R156 ;  /* 0x0000009c0d9c723e */ /* 0x000fe200000010ff */
[C---:B------:R-:W-:Y:S01]  /*18b60*/  FADD.FTZ R103, R89.reuse, R6 ;  /* 0x0000000659677221 */ /* 0x040fe20000010000 */
[--C-:B------:R-:W-:Y:S01]  /*18b70*/  FFMA.FTZ R137, R130, R7, -R104.reuse ;  /* 0x0000000782897223 */ /* 0x100fe20000010868 */
[----:B------:R-:W2:Y:S01]  /*18b80*/  MUFU.EX2 R159, R159 ;  /* 0x0000009f009f7308 */ /* 0x000ea20000000800 */
[----:B0-----:R-:W-:Y:S01]  /*18b90*/  FFMA.FTZ R5, R4, R5, R157 ;  /* 0x0000000504057223 */ /* 0x001fe2000001009d */
[----:B------:R-:W-:Y:S01]  /*18ba0*/  FADD.FTZ R103, R154, R103 ;  /* 0x000000679a677221 */ /* 0x000fe20000010000 */
[----:B------:R-:W-:Y:S01]  /*18bb0*/  F2FP.BF16.F32.PACK_AB R152, R89, R152 ;  /* 0x000000985998723e */ /* 0x000fe200000010ff */
[-CC-:B------:R-:W-:Y:S01]  /*18bc0*/  FFMA.FTZ R131, R131, R7.reuse, -R104.reuse ;  /* 0x0000000783837223 */ /* 0x180fe20000010868 */
[----:B------:R-:W-:Y:S01]  /*18bd0*/  F2FP.BF16.F32.PACK_AB R158, R88, R158 ;  /* 0x0000009e589e723e */ /* 0x000fe200000010ff */
[----:B------:R-:W-:Y:S01]  /*18be0*/  FADD.FTZ R103, R92, R103 ;  /* 0x000000675c677221 */ /* 0x000fe20000010000 */
[-CC-:B------:R-:W-:Y:S01]  /*18bf0*/  FFMA.FTZ R134, R134, R7.reuse, -R104.reuse ;  /* 0x0000000786867223 */ /* 0x180fe20000010868 */
[----:B------:R-:W0:Y:S01]  /*18c00*/  MUFU.EX2 R91, R91 ;  /* 0x0000005b005b7308 */ /* 0x000e220000000800 */
[----:B-1----:R-:W-:Y:S01]  /*18c10*/  FADD.FTZ R6, R90, R5 ;  /* 0x000000055a067221 */ /* 0x002fe20000010000 */
[----:B------:R-:W-:Y:S01]  /*18c20*/  FADD.FTZ R102, R148, R103 ;  /* 0x0000006794667221 */ /* 0x000fe20000010000 */
[----:B------:R-:W-:Y:S01]  /*18c30*/  FFMA.FTZ R5, R119, R7, -R104 ;  /* 0x0000000777057223 */ /* 0x000fe20000010868 */
[C---:B------:R-:W-:Y:S01]  /*18c40*/  ISETP.GT.AND P2, PT, R10.reuse, R20, PT ;  /* 0x000000140a00720c */ /* 0x040fe20003f44270 */
[----:B------:R-:W-:-:S02]  /*18c50*/  VIADD R10, R10, 0xffffffff ;  /* 0xffffffff0a0a7836 */ /* 0x000fc40000000000 */
[----:B------:R-:W-:Y:S01]  /*18c60*/  FADD.FTZ R105, R93, R102 ;  /* 0x000000665d697221 */ /* 0x000fe20000010000 */
[----:B------:R-:W-:Y:S01]  /*18c70*/  F2FP.BF16.F32.PACK_AB R154, R92, R154 ;  /* 0x0000009a5c9a723e */ /* 0x000fe200000010ff */
[----:B------:R-:W1:Y:S01]  /*18c80*/  MUFU.EX2 R153, R153 ;  /* 0x0000009900997308 */ /* 0x000e620000000800 */
[----:B--2---:R-:W-:Y:S01]  /*18c90*/  FADD.FTZ R6, R159, R6 ;  /* 0x000000069f067221 */ /* 0x004fe20000010000 */
[----:B------:R-:W-:Y:S01]  /*18ca0*/  FADD.FTZ R102, R150, R105 ;  /* 0x0000006996667221 */ /* 0x000fe20000010000 */
[----:B------:R-:W-:Y:S01]  /*18cb0*/  @!P1 PRMT R105, RZ, 0x654, R23 ;  /* 0x00000654ff699816 */ /* 0x000fe20000000017 */
[----:B------:R-:W-:Y:S01]  /*18cc0*/  FFMA.FTZ R23, R123, R7, -R104 ;  /* 0x000000077b177223 */ /* 0x000fe20000010868 */
[----:B------:R-:W-:Y:S02]  /*18cd0*/  F2FP.BF16.F32.PACK_AB R150, R15, R150 ;  /* 0x000000960f96723e */ /* 0x000fe400000010ff */
[----:B------:R2:W-:Y:S01]  /*18ce0*/  @!P1 SYNCS.ARRIVE.TRANS64.RED.A1T0 RZ, [R105+URZ], RZ ;  /* 0x000000ff69ff99a7 */ /* 0x0005e2000810043f */
[----:B------:R-:W3:Y:S01]  /*18cf0*/  MUFU.EX2 R94, R94 ;  /* 0x0000005e005e7308 */ /* 0x000ee20000000800 */
[----:B0-----:R-:W-:Y:S01]  /*18d00*/  FADD.FTZ R6, R91, R6 ;  /* 0x000000065b067221 */ /* 0x001fe20000010000 */
[----:B------:R-:W-:-:S02]  /*18d10*/  F2FP.BF16.F32.PACK_AB R148, R93, R148 ;  /* 0x000000945d94723e */ /* 0x000fc400000010ff */
[----:B------:R-:W-:Y:S02]  /*18d20*/  F2FP.BF16.F32.PACK_AB R157, R90, R157 ;  /* 0x0000009d5a9d723e */ /* 0x000fe400000010ff */
[----:B------:R-:W-:Y:S02]  /*18d30*/  F2FP.BF16.F32.PACK_AB R159, R91, R159 ;  /* 0x0000009f5b9f723e */ /* 0x000fe400000010ff */
[----:B------:R-:W0:Y:S01]  /*18d40*/  MUFU.EX2 R155, R155 ;  /* 0x0000009b009b7308 */ /* 0x000e220000000800 */
[----:B-1----:R-:W-:-:S07]  /*18d50*/  FADD.FTZ R103, R153, R6 ;  /* 0x0000000699677221 */ /* 0x002fce0000010000 */
[----:B------:R-:W1:Y:S01]  /*18d60*/  MUFU.EX2 R95, R95 ;  /* 0x0000005f005f7308 */ /* 0x000e620000000800 */
[C---:B---3--:R-:W-:Y:S01]  /*18d70*/  FADD.FTZ R6, R94.reuse, R103 ;  /* 0x000000675e067221 */ /* 0x048fe20000010000 */
[----:B------:R-:W-:Y:S01]  /*18d80*/  FADD.FTZ R103, R15, R102 ;  /* 0x000000660f677221 */ /* 0x000fe20000010000 */
[-CC-:B------:R-:W-:Y:S01]  /*18d90*/  FFMA.FTZ R102, R127, R7.reuse, -R104.reuse ;  /* 0x000000077f667223 */ /* 0x180fe20000010868 */
[----:B------:R-:W-:Y:S01]  /*18da0*/  FFMA.FTZ R104, R135, R7, -R104 ;  /* 0x0000000787687223 */ /* 0x000fe20000010868 */
[----:B------:R-:W-:Y:S01]  /*18db0*/  F2FP.BF16.F32.PACK_AB R153, R94, R153 ;  /* 0x000000995e99723e */ /* 0x000fe200000010ff */
[----:B--2---:R-:W-:Y:S01]  /*18dc0*/  FADD.FTZ R105, R144, R103 ;  /* 0x0000006790697221 */ /* 0x004fe20000010000 */
[C---:B------:R-:W-:Y:S01]  /*18dd0*/  F2FP.BF16.F32.PACK_AB R144, R22.reuse, R144 ;  /* 0x000000901690723e */ /* 0x040fe200000010ff */
[----:B------:R-:W2:Y:S01]  /*18de0*/  MUFU.EX2 R149, R149 ;  /* 0x0000009500957308 */ /* 0x000ea20000000800 */
[----:B0-----:R-:W-:Y:S01]  /*18df0*/  FADD.FTZ R6, R155, R6 ;  /* 0x000000069b067221 */ /* 0x001fe20000010000 */
[----:B------:R-:W-:Y:S01]  /*18e00*/  FADD.FTZ R105, R22, R105 ;  /* 0x0000006916697221 */ /* 0x000fe20000010000 */
[----:B------:R-:W-:-:S05]  /*18e10*/  IMAD.MOV.U32 R22, RZ, RZ, R21 ;  /* 0x000000ffff167224 */ /* 0x000fca00078e0015 */
        /* <DEDUP_REMOVED lines=47> */
[----:B------:R-:W-:Y:S01]  /*19110*/  F2FP.BF16.F32.PACK_AB R141, R23, R141 ;  /* 0x0000008d178d723e */ /* 0x000fe200000010ff */
[----:B------:R-:W-:-:S05]  /*19120*/  IMAD.MOV.U32 R23, RZ, RZ, R206 ;  /* 0x000000ffff177224 */ /* 0x000fca00078e00ce */
        /* <DEDUP_REMOVED lines=15> */
[----:B------:R-:W-:Y:S02]  /*19220*/  IMAD.MOV.U32 R0, RZ, RZ, R12 ;  /* 0x000000ffff007224 */ /* 0x000fe400078e000c */
[----:B--2---:R-:W-:-:S04]  /*19230*/  FADD.FTZ R3, R134, R3 ;  /* 0x0000000386037221 */ /* 0x004fc80000010000 */
[C---:B0-----:R-:W-:Y:S01]  /*19240*/  FADD.FTZ R5, R104.reuse, R3 ;  /* 0x0000000368057221 */ /* 0x041fe20000010000 */
[----:B------:R-:W-:Y:S01]  /*19250*/  F2FP.BF16.F32.PACK_AB R139, R104, R134 ;  /* 0x00000086688b723e */ /* 0x000fe200000010ff */
[----:B------:R-:W-:Y:S01]  /*19260*/  IMAD.MOV.U32 R3, RZ, RZ, R14 ;  /* 0x000000ffff037224 */ /* 0x000fe200078e000e */
[----:B------:R-:W-:Y:S06]  /*19270*/  @P2 BRA `(.L_x_1672) ;  /* 0xffffffcc00a82947 */ /* 0x000fec000383ffff */
[----:B------:R-:W-:Y:S05]  /*19280*/  BSYNC B1 ;  /* 0x0000000000017941 */ /* 0x000fea0003800000 */
.L_x_1653:
[----:B------:R-:W-:Y:S02]  /*19290*/  IMAD.MOV.U32 R3, RZ, RZ, R14 ;  /* 0x000000ffff037224 */ /* 0x000fe400078e000e */
[----:B------:R-:W-:Y:S02]  /*192a0*/  IMAD.MOV.U32 R0, RZ, RZ, R12 ;  /* 0x000000ffff007224 */ /* 0x000fe400078e000c */
[----:B------:R-:W-:Y:S02]  /*192b0*/  IMAD.MOV.U32 R22, RZ, RZ, R21 ;  /* 0x000000ffff167224 */ /* 0x000fe400078e0015 */
[----:B------:R-:W-:-:S07]  /*192c0*/  IMAD.MOV.U32 R23, RZ, RZ, R206 ;  /* 0x000000ffff177224 */ /* 0x000fce00078e00ce */
.L_x_1652:
[----:B------:R-:W-:Y:S05]  /*192d0*/  BSYNC B0 ;  /* 0x0000000000007941 */ /* 0x000fea0003800000 */
.L_x_1651:
[----:B------:R-:W0:Y:S01]  /*192e0*/  LDC R211, c[0x0][0x448] ;  /* 0x00011200ffd37b82 */ /* 0x000e220000000800 */
[----:B------:R-:W-:Y:S01]  /*192f0*/  VIADD R12, R178, 0x7f ;  /* 0x0000007fb20c7836 */ /* 0x000fe20000000000 */
[----:B------:R-:W-:Y:S02]  /*19300*/  LOP3.LUT R17, R17, 0xffefffff, RZ, 0xc0, !PT ;  /* 0xffefffff11117812 */ /* 0x000fe400078ec0ff */
[----:B------:R-:W-:-:S04]  /*19310*/  IADD3 R15, R164, 0x1, -R163 ;  /* 0x00000001a40f7810 */ /* 0x000fc80007ffe8a3 */
[----:B------:R-:W1:Y:S01]  /*19320*/  LDC R206, c[0x0][0x9e4] ;  /* 0x00027900ffce7b82 */ /* 0x000e620000000800 */
[----:B0-----:R-:W-:-:S13]  /*19330*/  ISETP.NE.AND P2, PT, R211, 0x1, PT ;  /* 0x00000001d300780c */ /* 0x001fda0003f45270 */
[----:B------:R-:W0:Y:S01]  /*19340*/  @P2 LDC R13, c[0x0][0x44c] ;  /* 0x00011300ff0d2b82 */ /* 0x000e220000000800 */
[----:B------:R-:W-:-:S04]  /*19350*/  @P2 LOP3.LUT R17, R17, 0x100000, RZ, 0xfc, !PT ;  /* 0x0010000011112812 */ /* 0x000fc800078efcff */
[----:B------:R-:W-:-:S03]  /*19360*/  LOP3.LUT R17, R17, 0xffdfffff, RZ, 0xc0, !PT ;  /* 0xffdfffff11117812 */ /* 0x000fc600078ec0ff */
[----:B------:R-:W2:Y:S01]  /*19370*/  @P2 LDC R14, c[0x0][0x450] ;  /* 0x00011400ff0e2b82 */ /* 0x000ea20000000800 */
[----:B0-----:R-:W-:-:S05]  /*19380*/  @P2 IMAD.HI.U32 R13, R12, R13, RZ ;  /* 0x0000000d0c0d2227 */ /* 0x001fca00078e00ff */
[----:B--2---:R-:W-:Y:S02]  /*19390*/  @P2 SHF.R.U32.HI R12, RZ, R14, R13 ;  /* 0x0000000eff0c2219 */ /* 0x004fe4000001160d */
[----:B-1----:R-:W-:-:S03]  /*193a0*/  ISETP.GE.AND P2, PT, R206, 0x1, PT ;  /* 0x00000001ce00780c */ /* 0x002fc60003f46270 */
[----:B------:R-:W-:-:S04]  /*193b0*/  IMAD.IADD R12, R15, 0x1, R12 ;  /* 0x000000010f0c7824 */ /* 0x000fc800078e020c */
[----:B------:R-:W-:-:S06]  /*193c0*/  IMAD.IADD R14, R12, 0x1, -R9 ;  /* 0x000000010c0e7824 */ /* 0x000fcc00078e0a09 */
[----:B------:R-:W-:Y:S01]  /*193d0*/  @P2 LOP3.LUT R17, R17, 0x200000, RZ, 0xfc, !PT ;  /* 0x0020000011112812 */ /* 0x000fe200078efcff */
[----:B------:R-:W-:Y:S06]  /*193e0*/  @!P2 BRA `(.L_x_1673) ;  /* 0x000000000048a947 */ /* 0x000fec0003800000 */
[----:B------:R-:W-:Y:S01]  /*193f0*/  IMAD.MOV.U32 R9, RZ, RZ, R12 ;  /* 0x000000ffff097224 */ /* 0x000fe200078e000c */
[----:B------:R-:W-:Y:S04]  /*19400*/  BSSY B0, `(.L_x_1674) ;  /* 0x000000e000007945 */ /* 0x000fe80003800000 */
        /* <DEDUP_REMOVED lines=9> */
.L_x_1675:
[----:B------:R-:W-:-:S13]  /*194a0*/  ISETP.NE.AND P2, PT, R206, 0x1, PT ;  /* 0x00000001ce00780c */ /* 0x000fda0003f45270 */
[----:B------:R-:W0:Y:S02]  /*194b0*/  @P2 LDC.64 R12, c[0x0][0x9e8] ;  /* 0x00027a00ff0c2b82 */ /* 0x000e240000000a00 */
[----:B0-----:R-:W-:-:S05]  /*194c0*/  @P2 IMAD.HI.U32 R12, R9, R12, RZ ;  /* 0x0000000c090c2227 */ /* 0x001fca00078e00ff */
[----:B------:R-:W-:-:S07]  /*194d0*/  @P2 SHF.R.U32.HI R9, RZ, R13, R12 ;  /* 0x0000000dff092219 */ /* 0x000fce000001160c */
.L_x_1676:
[----:B------:R-:W-:Y:S05]  /*194e0*/  BSYNC B0 ;  /* 0x0000000000007941 */ /* 0x000fea0003800000 */
.L_x_1674:
[----:B------:R-:W-:-:S05]  /*194f0*/  IMAD R9, R9, R206, RZ ;  /* 0x000000ce09097224 */ /* 0x000fca00078e02ff */
[----:B------:R-:W-:-:S07]  /*19500*/  VIMNMX R14, R14, R9, !PT ;  /* 0x000000090e0e7248 */ /* 0x000fce0007fe0100 */
.L_x_1673:
[----:B------:R-:W-:Y:S01]  /*19510*/  VIADD R14, R14, 0x5f ;  /* 0x0000005f0e0e7836 */ /* 0x000fe20000000000 */
[----:B------:R-:W-:Y:S03]  /*19520*/  BSSY B0, `(.L_x_1677) ;  /* 0x00001fb000007945 */ /* 0x000fe60003800000 */
[----:B------:R-:W-:-:S05]  /*19530*/  IMAD.HI R14, R14, 0x2aaaaaab, RZ ;  /* 0x2aaaaaab0e0e7827 */ /* 0x000fca00078e02ff */
[----:B------:R-:W-:-:S04]  /*19540*/  SHF.R.U32.HI R9, RZ, 0x1f, R14 ;  /* 0x0000001fff097819 */ /* 0x000fc8000001160e */
[----:B------:R-:W-:-:S04]  /*19550*/  LEA.HI.SX32 R9, R14, R9, 0x1c ;  /* 0x000000090e097211 */ /* 0x000fc800078fe2ff */
[----:B------:R-:W-:-:S04]  /*19560*/  VIMNMX R9, R180, R9, !PT ;  /* 0x00000009b4097248 */ /* 0x000fc80007fe0100 */
[----:B------:R-:W-:-:S13]  /*19570*/  ISETP.GE.AND P2, PT, R10, R9, PT ;  /* 0x000000090a00720c */ /* 0x000fda0003f46270 */
[----:B------:R-:W-:Y:S05]  /*19580*/  @!P2 BRA `(.L_x_1678) ;  /* 0x0000001c00d0a947 */ /* 0x000fea0003800000 */
[----:B------:R-:W-:Y:S01]  /*19590*/  BSSY B1, `(.L_x_1679) ;  /* 0x00001f2000017945 */ /* 0x000fe20003800000 */
[----:B------:R-:W-:Y:S02]  /*195a0*/  IMAD.MOV.U32 R20, RZ, RZ, R10 ;  /* 0x000000ffff147224 */ /* 0x000fe400078e000a */
[----:B------:R-:W-:Y:S02]  /*195b0*/  IMAD.MOV.U32 R14, RZ, RZ, R3 ;  /* 0x000000ffff0e7224 */ /* 0x000fe400078e0003 */
[----:B------:R-:W-:Y:S02]  /*195c0*/  IMAD.MOV.U32 R15, RZ, RZ, R0 ;  /* 0x000000ffff0f7224 */ /* 0x000fe400078e0000 */
[----:B------:R-:W-:Y:S02]  /*195d0*/  IMAD.MOV.U32 R10, RZ, RZ, R23 ;  /* 0x000000ffff0a7224 */ /* 0x000fe400078e0017 */
[----:B------:R-:W-:-:S07]  /*195e0*/  IMAD.MOV.U32 R12, RZ, RZ, R22 ;  /* 0x000000ffff0c7224 */ /* 0x000fce00078e0016 */
.L_x_1690:
[----:B------:R-:W-:-:S05]  /*195f0*/  VIADD R21, R12, 0x1 ;  /* 0x000000010c157836 */ /* 0x000fca0000000000 */
[----:B------:R-:W-:-:S04]  /*19600*/  ISETP.NE.AND P2, PT, R21, 0x2, PT ;  /* 0x000000021500780c */ /* 0x000fc80003f45270 */
[----:B------:R-:W-:Y:S02]  /*19610*/  SEL R21, R21, RZ, P2 ;  /* 0x000000ff15157207 */ /* 0x000fe40001000000 */
[----:B------:R-:W-:-:S03]  /*19620*/  SEL R23, RZ, 0x1, P2 ;  /* 0x00000001ff177807 */ /* 0x000fc60001000000 */
[----:B------:R-:W-:Y:S01]  /*19630*/  IMAD.MOV.U32 R22, RZ, RZ, R21 ;  /* 0x000000ffff167224 */ /* 0x000fe200078e0015 */
[----:B------:R-:W-:Y:S01]  /*19640*/  LOP3.LUT R23, R10, R23, RZ, 0x3c, !PT ;  /* 0x000000170a177212 */ /* 0x000fe200078e3cff */
[----:B------:R-:W-:Y:S06]  /*19650*/  @!P0 BRA `(.L_x_1680) ;  /* 0x0000000000048947 */ /* 0x000fec0003800000 */
[----:B------:R-:W-:Y:S01]  /*19660*/  BPT.TRAP 0x1 ;  /* 0x000000040000795c */ /* 0x000fe20000300000 */
.L_x_1680:
[----:B------:R-:W-:Y:S01]  /*19670*/  IMAD R0, R22, 0x8, R2 ;  /* 0x0000000816007824 */ /* 0x000fe200078e0202 */
[----:B------:R-:W-:-:S04]  /*19680*/  SHF.L.U32 R3, R23, 0x1f, RZ ;  /* 0x0000001f17037819 */ /* 0x000fc800000006ff */
[----:B------:R0:W1:Y:S01]  /*19690*/  SYNCS.PHASECHK.TRANS64.TRYWAIT P2, [R0+URZ+0x2a830], R3 ;  /* 0x02a83003000075a7 */ /* 0x000062000804017f */
[----:B------:R-:W-:Y:S05]  /*196a0*/  @!P0 BRA `(.L_x_1681) ;  /* 0x0000000000048947 */ /* 0x000fea0003800000 */
[----:B------:R-:W-:Y:S01]  /*196b0*/  BPT.TRAP 0x1 ;  /* 0x000000040000795c */ /* 0x000fe20000300000 */
.L_x_1681:
[----:B------:R-:W-:Y:S01]  /*196c0*/  IMAD R96, R22, 0x900, R8 ;  /* 0x0000090016607824 */ /* 0x000fe200078e0208 */
[----:B------:R-:W-:Y:S03]  /*196d0*/  BSSY B2, `(.L_x_1682) ;  /* 0x0000006000027945 */ /* 0x000fe60003800000 */
[C---:B------:R-:W-:Y:S02]  /*196e0*/  VIADD R90, R96.reuse, 0x2 ;  /* 0x00000002605a7836 */ /* 0x040fe40000000000 */
[----:B------:R-:W-:Y:S01]  /*196f0*/  VIADD R7, R96, 0x4 ;  /* 0x0000000460077836 */ /* 0x000fe20000000000 */
[----:B-1----:R-:W-:Y:S06]  /*19700*/  @P2 BRA `(.L_x_1683) ;  /* 0x0000000000082947 */ /* 0x002fec0003800000 */
[----:B------:R-:W1:Y:S02]  /*19710*/  SYNCS.PHASECHK.TRANS64.TRYWAIT P2, [R0+URZ+0x2a830], R3 ;  /* 0x02a83003000075a7 */ /* 0x000e64000804017f */
[----:B-1----:R-:W-:Y:S05]  /*19720*/  @!P2 BRA `(.L_x_1684) ;  /* 0x000001240078a947 */ /* 0x002fea0003800000 */
.L_x_1683:
[----:B------:R-:W-:Y:S05]  /*19730*/  BSYNC B2 ;  /* 0x0000000000027941 */ /* 0x000fea0003800000 */
.L_x_1682:
[----:B------:R-:W2:Y:S01]  /*19740*/  LDL.64 R212, [R1+0x30] ;  /* 0x0000300001d47983 */ /* 0x000ea20000100a00 */
[----:B------:R-:W-:Y:S02]  /*19750*/  IMAD.MOV.U32 R88, RZ, RZ, R96 ;  /* 0x000000ffff587224 */ /* 0x000fe400078e0060 */
[----:B------:R-:W-:Y:S01]  /*19760*/  VIADD R92, R96, 0x6 ;  /* 0x00000006605c7836 */ /* 0x000fe20000000000 */
[----:B------:R-:W-:Y:S01]  /*19770*/  R2UR UR50, R90 ;  /* 0x000000005a3272ca */ /* 0x000fe200000e0000 */
[----:B------:R-:W-:Y:S01]  /*19780*/  IMAD.MOV.U32 R89, RZ, RZ, 0x40000040 ;  /* 0x40000040ff597424 */ /* 0x000fe200078e00ff */
[----:B------:R-:W-:Y:S01]  /*19790*/  R2UR UR54, R88 ;  /* 0x00000000583672ca */ /* 0x000fe200000e0000 */
[----:B------:R-:W-:Y:S01]  /*197a0*/  IMAD.MOV.U32 R88, RZ, RZ, R7 ;  /* 0x000000ffff587224 */ /* 0x000fe200078e0007 */
[----:B------:R-:W-:Y:S01]  /*197b0*/  R2UR UR30, R92 ;  /* 0x000000005c1e72ca */ /* 0x000fe200000e0000 */
[C---:B------:R-:W-:Y:S01]  /*197c0*/  VIADD R90, R96.reuse, 0x300 ;  /* 0x00000300605a7836 */ /* 0x040fe20000000000 */
[----:B------:R0:W-:Y:S01]  /*197d0*/  STL [R1+0x94], R2 ;  /* 0x0000940201007387 */ /* 0x0001e20000100800 */
[----:B------:R-:W-:Y:S01]  /*197e0*/  VIADD R92, R96, 0x304 ;  /* 0x00000304605c7836 */ /* 0x000fe20000000000 */
[----:B------:R-:W-:Y:S01]  /*197f0*/  R2UR UR34, R88 ;  /* 0x00000000582272ca */ /* 0x000fe200000e0000 */
[----:B------:R-:W-:Y:S01]  /*19800*/  VIADD R88, R96, 0x302 ;  /* 0x0000030260587836 */ /* 0x000fe20000000000 */
[----:B------:R-:W-:Y:S01]  /*19810*/  R2UR UR26, R90 ;  /* 0x000000005a1a72ca */ /* 0x000fe200000e0000 */
[----:B------:R-:W-:Y:S01]  /*19820*/  VIADD R90, R96, 0x600 ;  /* 0x00000600605a7836 */ /* 0x000fe20000000000 */
[----:B------:R-:W-:Y:S01]  /*19830*/  R2UR UR18, R92 ;  /* 0x000000005c1272ca */ /* 0x000fe200000e0000 */
[----:B------:R-:W-:Y:S01]  /*19840*/  VIADD R92, R96, 0x602 ;  /* 0x00000602605c7836 */ /* 0x000fe20000000000 */
[----:B------:R-:W-:Y:S01]  /*19850*/  R2UR UR22, R88 ;  /* 0x00000000581672ca */ /* 0x000fe200000e0000 */
[C---:B------:R-:W-:Y:S01]  /*19860*/  VIADD R94, R96.reuse, 0x604 ;  /* 0x00000604605e7836 */ /* 0x040fe20000000000 */
[----:B01----:R-:W3:Y:S01]  /*19870*/  LDL.64 R2, [R1+0x28] ;  /* 0x0000280001027983 */ /* 0x003ee20000100a00 */
[----:B------:R-:W-:Y:S01]  /*19880*/  R2UR UR55, R89 ;  /* 0x00000000593772ca */ /* 0x000fe200000e0000 */
[----:B------:R-:W-:-:S02]  /*19890*/  VIADD R88, R96, 0x306 ;  /* 0x0000030660587836 */ /* 0x000fc40000000000 */
[----:B------:R-:W-:Y:S02]  /*198a0*/  IMAD.MOV.U32 R91, RZ, RZ, 0x40000040 ;  /* 0x40000040ff5b7424 */ /* 0x000fe400078e00ff */
[----:B------:R-:W-:Y:S02]  /*198b0*/  IMAD.MOV.U32 R93, RZ, RZ, 0x40000040 ;  /* 0x40000040ff5d7424 */ /* 0x000fe400078e00ff */
[----:B------:R-:W-:Y:S02]  /*198c0*/  IMAD.MOV.U32 R95, RZ, RZ, 0x40000040 ;  /* 0x40000040ff5f7424 */ /* 0x000fe400078e00ff */
[----:B------:R-:W-:Y:S01]  /*198d0*/  IMAD.MOV.U32 R97, RZ, RZ, 0x40000040 ;  /* 0x40000040ff617424 */ /* 0x000fe200078e00ff */
[----:B------:R-:W-:Y:S01]  /*198e0*/  R2UR UR35, R89 ;  /* 0x00000000592372ca */ /* 0x000fe200000e0000 */
[----:B------:R-:W-:Y:S01]  /*198f0*/  VIADD R96, R96, 0x606 ;  /* 0x0000060660607836 */ /* 0x000fe20000000000 */
[----:B------:R-:W-:Y:S01]  /*19900*/  R2UR UR51, R91 ;  /* 0x000000005b3372ca */ /* 0x000fe200000e0000 */
[----:B------:R-:W4:Y:S01]  /*19910*/  LDL.64 R220, [R1+0x20] ;  /* 0x0000200001dc7983 */ /* 0x000f220000100a00 */
[----:B------:R-:W-:-:S02]  /*19920*/  R2UR UR31, R93 ;  /* 0x000000005d1f72ca */ /* 0x000fc400000e0000 */
[----:B------:R-:W-:Y:S01]  /*19930*/  R2UR UR27, R91 ;  /* 0x000000005b1b72ca */ /* 0x000fe200000e0000 */
[----:B------:R-:W4:Y:S01]  /*19940*/  LDL.64 R218, [R1+0x18] ;  /* 0x0000180001da7983 */ /* 0x000f220000100a00 */
[----:B------:R-:W-:Y:S02]  /*19950*/  R2UR UR23, R89 ;  /* 0x00000000591772ca */ /* 0x000fe400000e0000 */
[----:B------:R-:W-:Y:S01]  /*19960*/  R2UR UR19, R93 ;  /* 0x000000005d1372ca */ /* 0x000fe200000e0000 */
[----:B------:R-:W4:Y:S01]  /*19970*/  LDL.64 R216, [R1+0x10] ;  /* 0x0000100001d87983 */ /* 0x000f220000100a00 */
[----:B------:R-:W-:Y:S02]  /*19980*/  R2UR UR14, R88 ;  /* 0x00000000580e72ca */ /* 0x000fe400000e0000 */
[----:B------:R-:W-:Y:S01]  /*19990*/  R2UR UR15, R89 ;  /* 0x00000000590f72ca */ /* 0x000fe200000e0000 */
[----:B------:R-:W4:Y:S01]  /*199a0*/  LDL.64 R214, [R1+0x8] ;  /* 0x0000080001d67983 */ /* 0x000f220000100a00 */
        /* <DEDUP_REMOVED lines=79> */
[----:B--2---:R-:W-:Y:S02]  /*19ea0*/  R2UR UR32, R212 ;  /* 0x00000000d42072ca */ /* 0x004fe400000e0000 */
[----:B------:R-:W-:Y:S02]  /*19eb0*/  R2UR UR33, R213 ;  /* 0x00000000d52172ca */ /* 0x000fe400000e0000 */
[----:B------:R-:W2:Y:S11]  /*19ec0*/  LDL.64 R212, [R1] ;  /* 0x0000000001d47983 */ /* 0x000eb60000100a00 */
[----:B------:R-:W-:Y:S01]  /*19ed0*/  HGMMA.64x96x16.F32.BF16 R88, gdesc[UR32], R88, gsb0 ;  /* 0x01600000205879f0 */ /* 0x000fe20008001858 */
[----:B---3--:R-:W-:-:S02]  /*19ee0*/  R2UR UR28, R2 ;  /* 0x00000000021c72ca */ /* 0x008fc400000e0000 */
[----:B------:R-:W-:Y:S01]  /*19ef0*/  R2UR UR29, R3 ;  /* 0x00000000031d72ca */ /* 0x000fe200000e0000 */
[----:B------:R0:W5:Y:S01]  /*19f00*/  LDL.LU R2, [R1+0x94] ;  /* 0x0000940001027983 */ /* 0x0001620000300800 */
[----:B------:R-:W-:Y:S02]  /*19f10*/  WARPGROUP.DEPBAR.LE gsb0, 0x0 ;  /* 0x00008000000079c5 */ /* 0x000fe40000010000 */
[----:B------:R-:W-:-:S09]  /*19f20*/  WARPGROUP.ARRIVE ;  /* 0x00000000000079c5 */ /* 0x000fd20000000000 */
[----:B------:R-:W-:Y:S01]  /*19f30*/  HGMMA.64x96x16.F32.BF16 R88, gdesc[UR28], R88, gsb0 ;  /* 0x016000001c5879f0 */ /* 0x000fe20008001858 */
[----:B----4-:R-:W-:Y:S02]  /*19f40*/  R2UR UR24, R220 ;  /* 0x00000000dc1872ca */ /* 0x010fe400000e0000 */
[----:B------:R-:W-:Y:S02]  /*19f50*/  R2UR UR25, R221 ;  /* 0x00000000dd1972ca */ /* 0x000fe400000e0000 */
        /* <DEDUP_REMOVED lines=15> */
[----:B--2---:R-:W-:Y:S02]  /*1a050*/  R2UR UR8, R212 ;  /* 0x00000000d40872ca */ /* 0x004fe400000e0000 */
        /* <DEDUP_REMOVED lines=19> */
[----:B0-----:R-:W-:Y:S05]  /*1a190*/  @!P0 BRA `(.L_x_1685) ;  /* 0x0000000000048947 */ /* 0x001fea0003800000 */
[----:B------:R-:W-:Y:S01]  /*1a1a0*/  BPT.TRAP 0x1 ;  /* 0x000000040000795c */ /* 0x000fe20000300000 */
.L_x_1685:
[----:B------:R-:W-:Y:S01]  /*1a1b0*/  SHF.L.U32 R0, R10, 0x1f, RZ ;  /* 0x0000001f0a007819 */ /* 0x000fe200000006ff */
[----:B-----5:R-:W-:-:S04]  /*1a1c0*/  IMAD R210, R12, 0x8, R2 ;  /* 0x000000080cd27824 */ /* 0x020fc800078e0202 */
[----:B------:R0:W1:Y:S01]  /*1a1d0*/  SYNCS.PHASECHK.TRANS64.TRYWAIT P2, [R210+URZ+0x2a850], R0 ;  /* 0x02a85000d20075a7 */ /* 0x000062000804017f */
[----:B------:R-:W-:Y:S05]  /*1a1e0*/  @!P0 BRA `(.L_x_1686) ;  /* 0x0000000000048947 */ /* 0x000fea0003800000 */
[----:B------:R-:W-:Y:S01]  /*1a1f0*/  BPT.TRAP 0x1 ;  /* 0x000000040000795c */ /* 0x000fe20000300000 */
.L_x_1686:
[----:B------:R-:W-:Y:S04]  /*1a200*/  BSSY B2, `(.L_x_1687) ;  /* 0x0000004000027945 */ /* 0x000fe80003800000 */
[----:B-1----:R-:W-:Y:S05]  /*1a210*/  @P2 BRA `(.L_x_1688) ;  /* 0x0000000000082947 */ /* 0x002fea0003800000 */
[----:B------:R-:W1:Y:S02]  /*1a220*/  SYNCS.PHASECHK.TRANS64.TRYWAIT P2, [R210+URZ+0x2a850], R0 ;  /* 0x02a85000d20075a7 */ /* 0x000e64000804017f */
[----:B-1----:R-:W-:Y:S05]  /*1a230*/  @!P2 BRA `(.L_x_1689) ;  /* 0x0000011800c8a947 */ /* 0x002fea0003800000 */
.L_x_1688:
[----:B------:R-:W-:Y:S05]  /*1a240*/  BSYNC B2 ;  /* 0x0000000000027941 */ /* 0x000fea0003800000 */
.L_x_1687:
[----:B01----:R-:W-:Y:S01]  /*1a250*/  VIADD R0, R2, 0x400 ;  /* 0x0000040002007836 */ /* 0x003fe20000000000 */
[----:B------:R-:W-:Y:S01]  /*1a260*/  WARPGROUP.ARRIVE ;  /* 0x00000000000079c5 */ /* 0x000fe20000000000 */
[----:B------:R-:W-:Y:S01]  /*1a270*/  IMAD.MOV.U32 R11, RZ, RZ, 0x40000040 ;  /* 0x40000040ff0b7424 */ /* 0x000fe200078e00ff */
[----:B------:R-:W-:Y:S01]  /*1a280*/  ULDC UR4, c[0x0][0x988] ;  /* 0x0002620000047ab9 */ /* 0x000fe20000000800 */
[----:B------:R-:W-:Y:S01]  /*1a290*/  IMAD.MOV.U32 R13, RZ, RZ, 0x40000040 ;  /* 0x40000040ff0d7424 */ /* 0x000fe200078e00ff */
[----:B------:R-:W-:Y:S01]  /*1a2a0*/  SHF.R.U32.HI R0, RZ, 0x4, R0 ;  /* 0x00000004ff007819 */ /* 0x000fe20000011600 */
[----:B------:R-:W-:Y:S01]  /*1a2b0*/  IMAD.U32 R7, RZ, RZ, UR4 ;  /* 0x00000004ff077e24 */ /* 0x000fe2000f8e00ff */
[----:B------:R-:W-:Y:S01]  /*1a2c0*/  R2UR UR7, R11 ;  /* 0x000000000b0772ca */ /* 0x000fe200000e0000 */
[----:B------:R-:W-:Y:S01]  /*1a2d0*/  @!P1 VIADD R210, R210, 0x2a860 ;  /* 0x0002a860d2d29836 */ /* 0x000fe20000000000 */
[----:B------:R-:W-:Y:S02]  /*1a2e0*/  LOP3.LUT R0, R0, 0x3fff, RZ, 0xc0, !PT ;  /* 0x00003fff00007812 */ /* 0x000fe400078ec0ff */
[C---:B------:R-:W-:Y:S01]  /*1a2f0*/  ISETP.GT.AND P2, PT, R20.reuse, R9, PT ;  /* 0x000000091400720c */ /* 0x040fe20003f44270 */
[----:B------:R-:W-:Y:S01]  /*1a300*/  VIADD R20, R20, 0xffffffff ;  /* 0xffffffff14147836 */ /* 0x000fe20000000000 */
[----:B------:R-:W-:-:S02]  /*1a310*/  LOP3.LUT R0, R0, 0x3000000, RZ, 0xfc, !PT ;  /* 0x0300000000007812 */ /* 0x000fc400078efcff */
        /* <DEDUP_REMOVED lines=34> */
[----:B0-----:R-:W-:-:S05]  /*1a540*/  FMNMX.FTZ R0, R0, R3, !PT ;  /* 0x0000000300007209 */ /* 0x001fca0007810000 */
[----:B------:R-:W0:Y:S02]  /*1a550*/  SHFL.BFLY PT, R3, R0, 0x1, 0x1f ;  /* 0x0c201f0000037f89 */ /* 0x000e2400000e0000 */
[----:B0-----:R-:W-:Y:S02]  /*1a560*/  FMNMX.FTZ R0, R0, R3, !PT ;  /* 0x0000000300007209 */ /* 0x001fe40007810000 */
[----:B------:R-:W-:Y:S01]  /*1a570*/  FMNMX.FTZ R3, R90, R14, !PT ;  /* 0x0000000e5a037209 */ /* 0x000fe20007810000 */
[----:B------:R-:W-:Y:S02]  /*1a580*/  WARPGROUP.DEPBAR.LE gsb0, 0x0 ;  /* 0x00008000000079c5 */ /* 0x000fe40000010000 */
[----:B------:R-:W-:Y:S01]  /*1a590*/  WARPGROUP.ARRIVE ;  /* 0x00000000000079c5 */ /* 0x000fe20000000000 */
[----:B------:R-:W-:Y:S01]  /*1a5a0*/  FMNMX.FTZ R3, R91, R3, !PT ;  /* 0x000000035b037209 */ /* 0x000fe20007810000 */
[C---:B------:R-:W-:Y:S01]  /*1a5b0*/  FMUL.FTZ R4, R0.reuse, R7 ;  /* 0x0000000700047220 */ /* 0x040fe20000410000 */
[----:B------:R-:W-:-:S02]  /*1a5c0*/  FADD.FTZ R11, -R0, R15 ;  /* 0x0000000f000b7221 */ /* 0x000fc40000010100 */
[----:B------:R-:W-:Y:S01]  /*1a5d0*/  FMNMX.FTZ R3, R94, R3, !PT ;  /* 0x000000035e037209 */ /* 0x000fe20007810000 */
[----:B------:R-:W-:Y:S01]  /*1a5e0*/  HGMMA.64x128x16.F32.BF16 R24, R152, gdesc[UR4].tnspB, R24, gsb0 ;  /* 0x41e0000498187df0 */ /* 0x000fe20008001818 */
[----:B------:R-:W-:Y:S01]  /*1a5f0*/  R2UR UR6, R12 ;  /* 0x000000000c0672ca */ /* 0x000fe200000e0000 */
[----:B------:R-:W-:Y:S01]  /*1a600*/  VIADD R12, R10, 0x180 ;  /* 0x000001800a0c7836 */ /* 0x000fe20000000000 */
[----:B------:R-:W-:Y:S01]  /*1a610*/  R2UR UR7, R13 ;  /* 0x000000000d0772ca */ /* 0x000fe200000e0000 */
[----:B------:R-:W-:Y:S01]  /*1a620*/  IMAD.MOV.U32 R13, RZ, RZ, 0x40000040 ;  /* 0x40000040ff0d7424 */ /* 0x000fe200078e00ff */
        /* <DEDUP_REMOVED lines=9> */
[----:B------:R-:W-:Y:S01]  /*1a6c0*/  FMUL.FTZ R11, R11, R7 ;  /* 0x000000070b0b7220 */ /* 0x000fe20000410000 */
[----:B------:R-:W-:Y:S02]  /*1a6d0*/  MUFU.EX2 R156, R156 ;  /* 0x0000009c009c7308 */ /* 0x000fe40000000800 */
[----:B------:R-:W-:-:S04]  /*1a6e0*/  FMNMX.FTZ R3, R102, R3, !PT ;  /* 0x0000000366037209 */ /* 0x000fc80007810000 */
[----:B------:R-:W-:Y:S02]  /*1a6f0*/  FMNMX.FTZ R3, R103, R3, !PT ;  /* 0x0000000367037209 */ /* 0x000fe40007810000 */
[----:B------:R-:W0:Y:S02]  /*1a700*/  MUFU.EX2 R11, R11 ;  /* 0x0000000b000b7308 */ /* 0x000e240000000800 */
[----:B------:R-:W-:-:S04]  /*1a710*/  FMNMX.FTZ R3, R106, R3, !PT ;  /* 0x000000036a037209 */ /* 0x000fc80007810000 */
[----:B------:R-:W-:Y:S02]  /*1a720*/  FMNMX.FTZ R3, R107, R3, !PT ;  /* 0x000000036b037209 */ /* 0x000fe40007810000 */
[----:B------:R-:W-:Y:S02]  /*1a730*/  MUFU.EX2 R158, R158 ;  /* 0x0000009e009e7308 */ /* 0x000fe40000000800 */
[----:B------:R-:W-:-:S04]  /*1a740*/  FMNMX.FTZ R3, R110, R3, !PT ;  /* 0x000000036e037209 */ /* 0x000fc80007810000 */
[----:B------:R-:W-:Y:S02]  /*1a750*/  FMNMX.FTZ R3, R111, R3, !PT ;  /* 0x000000036f037209 */ /* 0x000fe40007810000 */
[----:B------:R-:W-:Y:S01]  /*1a760*/  MUFU.EX2 R88, R88 ;  /* 0x0000005800587308 */ /* 0x000fe20000000800 */
[----:B0-----:R-:W-:Y:S01]  /*1a770*/  FFMA.FTZ R6, R11, R6, R156 ;  /* 0x000000060b067223 */ /* 0x001fe2000001009c */
[----:B------:R-:W-:-:S04]  /*1a780*/  FMNMX.FTZ R3, R114, R3, !PT ;  /* 0x0000000372037209 */ /* 0x000fc80007810000 */
[----:B------:R-:W-:Y:S02]  /*1a790*/  FMNMX.FTZ R3, R115, R3, !PT ;  /* 0x0000000373037209 */ /* 0x000fe40007810000 */
[----:B------:R-:W-:Y:S02]  /*1a7a0*/  MUFU.EX2 R92, R92 ;  /* 0x0000005c005c7308 */ /* 0x000fe40000000800 */
[----:B------:R-:W-:-:S04]  /*1a7b0*/  FMNMX.FTZ R3, R118, R3, !PT ;  /* 0x0000000376037209 */ /* 0x000fc80007810000 */
[----:B------:R-:W-:Y:S02]  /*1a7c0*/  FMNMX.FTZ R3, R119, R3, !PT ;  /* 0x0000000377037209 */ /* 0x000fe40007810000 */
[----:B------:R-:W-:Y:S02]  /*1a7d0*/  MUFU.EX2 R101, R101 ;  /* 0x0000006500657308 */ /* 0x000fe40000000800 */
[----:B------:R-:W-:-:S04]  /*1a7e0*/  FMNMX.FTZ R3, R122, R3, !PT ;  /* 0x000000037a037209 */ /* 0x000fc80007810000 */
[----:B------:R-:W-:Y:S02]  /*1a7f0*/  FMNMX.FTZ R3, R123, R3, !PT ;  /* 0x000000037b037209 */ /* 0x000fe40007810000 */
[----:B------:R-:W-:Y:S02]  /*1a800*/  MUFU.EX2 R15, R15 ;  /* 0x0000000f000f7308 */ /* 0x000fe40000000800 */
        /* <DEDUP_REMOVED lines=8> */
[-CC-:B------:R-:W-:Y:S01]  /*1a890*/  FFMA.FTZ R152, R96, R7.reuse, -R4.reuse ;  /* 0x0000000760987223 */ /* 0x180fe20000010804 */
[-CC-:B------:R-:W-:Y:S01]  /*1a8a0*/  FFMA.FTZ R154, R100, R7.reuse, -R4.reuse ;  /* 0x00000007649a7223 */ /* 0x180fe20000010804 */
[-CC-:B------:R-:W-:Y:S01]  /*1a8b0*/  FFMA.FTZ R96, R121, R7.reuse, -R4.reuse ;  /* 0x0000000779607223 */ /* 0x180fe20000010804 */
[----:B------:R-:W-:Y:S02]  /*1a8c0*/  FFMA.FTZ R100, R129, R7, -R4 ;  /* 0x0000000781647223 */ /* 0x000fe40000010804 */
[----:B------:R-:W-:Y:S01]  /*1a8d0*/  HGMMA.64x128x16.F32.BF16 R24, R148, gdesc[UR4].tnspB, R24, gsb0 ;  /* 0x41e0000494187df0 */ /* 0x000fe20008001818 */
[----:B------:R-:W-:Y:S01]  /*1a8e0*/  R2UR UR6, R12 ;  /* 0x000000000c0672ca */ /* 0x000fe200000e0000 */
[----:B------:R-:W-:Y:S01]  /*1a8f0*/  VIADD R12, R10, 0x200 ;  /* 0x000002000a0c7836 */ /* 0x000fe20000000000 */
[----:B------:R-:W-:Y:S01]  /*1a900*/  R2UR UR7, R13 ;  /* 0x000000000d0772ca */ /* 0x000fe200000e0000 */
[----:B------:R-:W-:Y:S01]  /*1a910*/  IMAD.MOV.U32 R13, RZ, RZ, 0x40000040 ;  /* 0x40000040ff0d7424 */ /* 0x000fe200078e00ff */
        /* <DEDUP_REMOVED lines=8> */
[----:B------:R-:W-:-:S03]  /*1a9a0*/  FFMA.FTZ R104, R132, R7, -R4 ;  /* 0x0000000784687223 */ /* 0x000fc60000010804 */
[----:B------:R-:W-:Y:S01]  /*1a9b0*/  HGMMA.64x128x16.F32.BF16 R24, R144, gdesc[UR4].tnspB, R24, gsb0 ;  /* 0x41e0000490187df0 */ /* 0x000fe20008001818 */
[----:B------:R-:W-:Y:S01]  /*1a9c0*/  R2UR UR6, R12 ;  /* 0x000000000c0672ca */ /* 0x000fe200000e0000 */
[----:B------:R-:W-:Y:S01]  /*1a9d0*/  MUFU.EX2 R148, R148 ;  /* 0x0000009400947308 */ /* 0x000fe20000000800 */
[----:B------:R-:W-:Y:S01]  /*1a9e0*/  R2UR UR7, R13 ;  /* 0x000000000d0772ca */ /* 0x000fe200000e0000 */
[----:B------:R-:W0:Y:S01]  /*1a9f0*/  SHFL.BFLY PT, R12, R3, 0x2, 0x1f ;  /* 0x0c401f00030c7f89 */ /* 0x000e2200000e0000 */
[----:B------:R-:W-:-:S05]  /*1aa00*/  IMAD.MOV.U32 R13, RZ, RZ, 0x40000040 ;  /* 0x40000040ff0d7424 */ /* 0x000fca00078e00ff */
[----:B------:R-:W-:Y:S08]  /*1aa10*/  MUFU.EX2 R150, R150 ;  /* 0x0000009600967308 */ /* 0x000ff00000000800 */
[----:B------:R-:W-:Y:S01]  /*1aa20*/  MUFU.EX2 R104, R104 ;  /* 0x0000006800687308 */ /* 0x000fe20000000800 */
[----:B0-----:R-:W-:-:S05]  /*1aa30*/  FMNMX.FTZ R3, R3, R12, !PT ;  /* 0x0000000c03037209 */ /* 0x001fca0007810000 */
[----:B------:R-:W0:Y:S02]  /*1aa40*/  SHFL.BFLY PT, R12, R3, 0x1, 0x1f ;  /* 0x0c201f00030c7f89 */ /* 0x000e2400000e0000 */
[----:B0-----:R-:W-:-:S05]  /*1aa50*/  FMNMX.FTZ R3, R3, R12, !PT ;  /* 0x0000000c03037209 */ /* 0x001fca0007810000 */
        /* <DEDUP_REMOVED lines=21> */
[----:B------:R-:W-:-:S04]  /*1abb0*/  FFMA.FTZ R134, R134, R7, -R108 ;  /* 0x0000000786867223 */ /* 0x000fc8000001086c */
        /* <DEDUP_REMOVED lines=12> */
[-C--:B------:R-:W-:Y:S01]  /*1ac80*/  FFMA.FTZ R93, R117, R7.reuse, -R4 ;  /* 0x00000007755d7223 */ /* 0x080fe20000010804 */
[----:B------:R-:W-:Y:S01]  /*1ac90*/  MUFU.EX2 R98, R98 ;  /* 0x0000006200627308 */ /* 0x000fe20000000800 */
[----:B------:R-:W-:Y:S01]  /*1aca0*/  HGMMA.64x128x16.F32.BF16 R24, R140, gdesc[UR4].tnspB, R24, gsb0 ;  /* 0x41e000048c187df0 */ /* 0x000fe20008001818 */
[----:B------:R-:W-:Y:S01]  /*1acb0*/  R2UR UR7, R13 ;  /* 0x000000000d0772ca */ /* 0x000fe200000e0000 */
[----:B------:R-:W-:Y:S02]  /*1acc0*/  @!P1 IMAD R13, R21, 0x8, R2 ;  /* 0x00000008150d9824 */ /* 0x000fe400078e0202 */
[----:B------:R-:W-:-:S02]  /*1acd0*/  FFMA.FTZ R147, R118, R7, -R108 ;  /* 0x0000000776937223 */ /* 0x000fc4000001086c */
[----:B------:R-:W-:Y:S01]  /*1ace0*/  @!P1 VIADD R13, R13, 0x2a840 ;  /* 0x0002a8400d0d9836 */ /* 0x000fe20000000000 */
[----:B------:R-:W-:Y:S04]  /*1acf0*/  MUFU.EX2 R145, R145 ;  /* 0x0000009100917308 */ /* 0x000fe80000000800 */
[----:B------:R-:W-:-:S04]  /*1ad00*/  @!P1 PRMT R21, RZ, 0x654, R13 ;  /* 0x00000654ff159816 */ /* 0x000fc8000000000d */
        /* <DEDUP_REMOVED lines=11> */
[-CC-:B------:R-:W-:Y:S01]  /*1adc0*/  FFMA.FTZ R141, R89, R7.reuse, -R4.reuse ;  /* 0x00000007598d7223 */ /* 0x180fe20000010804 */
[-CC-:B------:R-:W-:Y:S01]  /*1add0*/  FFMA.FTZ R143, R97, R7.reuse, -R4.reuse ;  /* 0x00000007618f7223 */ /* 0x180fe20000010804 */
[-CC-:B------:R-:W-:Y:S01]  /*1ade0*/  FFMA.FTZ R89, R113, R7.reuse, -R4.reuse ;  /* 0x0000000771597223 */ /* 0x180fe20000010804 */
[-CC-:B------:R-:W-:Y:S01]  /*1adf0*/  FFMA.FTZ R140, R120, R7.reuse, -R4.reuse ;  /* 0x00000007788c7223 */ /* 0x180fe20000010804 */
[-CC-:B------:R-:W-:Y:S01]  /*1ae00*/  FFMA.FTZ R142, R124, R7.reuse, -R4.reuse ;  /* 0x000000077c8e7223 */ /* 0x180fe20000010804 */
[-CC-:B------:R-:W-:Y:S01]  /*1ae10*/  FFMA.FTZ R97, R125, R7.reuse, -R4.reuse ;  /* 0x000000077d617223 */ /* 0x180fe20000010804 */
[----:B------:R-:W-:Y:S01]  /*1ae20*/  FFMA.FTZ R4, R133, R7, -R4 ;  /* 0x0000000785047223 */ /* 0x000fe20000010804 */
[----:B------:R-:W-:Y:S01]  /*1ae30*/  WARPGROUP.ARRIVE ;  /* 0x00000000000079c5 */ /* 0x000fe20000000000 */
[----:B------:R-:W0:Y:S08]  /*1ae40*/  MUFU.EX2 R141, R141 ;  /* 0x0000008d008d7308 */ /* 0x000e300000000800 */
[----:B------:R-:W-:Y:S08]  /*1ae50*/  MUFU.EX2 R14, R4 ;  /* 0x00000004000e7308 */ /* 0x000ff00000000800 */
[----:B------:R1:W2:Y:S01]  /*1ae60*/  MUFU.EX2 R4, R12 ;  /* 0x0000000c00047308 */ /* 0x0002a20000000800 */
[----:B0-----:R-:W-:-:S07]  /*1ae70*/  F2FP.BF16.F32.PACK_AB R156, R141, R156 ;  /* 0x0000009c8d9c723e */ /* 0x001fce00000010ff */
[----:B------:R-:W0:Y:S01]  /*1ae80*/  MUFU.EX2 R143, R143 ;  /* 0x0000008f008f7308 */ /* 0x000e220000000800 */
[----:B-1----:R-:W-:Y:S02]  /*1ae90*/  VIADD R12, R10, 0x280 ;  /* 0x000002800a0c7836 */ /* 0x002fe40000000000 */
[----:B------:R-:W-:-:S03]  /*1aea0*/  FFMA.FTZ R10, R111, R7, -R108 ;  /* 0x000000076f0a7223 */ /* 0x000fc6000001086c */
[----:B------:R-:W-:Y:S01]  /*1aeb0*/  R2UR UR6, R12 ;  /* 0x000000000c0672ca */ /* 0x000fe200000e0000 */
[----:B------:R-:W-:Y:S02]  /*1aec0*/  FFMA.FTZ R12, R114, R7, -R108 ;  /* 0x00000007720c7223 */ /* 0x000fe4000001086c */
[----:B------:R-:W-:Y:S01]  /*1aed0*/  MUFU.EX2 R10, R10 ;  /* 0x0000000a000a7308 */ /* 0x000fe20000000800 */
[----:B--2---:R-:W-:Y:S01]  /*1aee0*/  FFMA.FTZ R5, R4, R5, R157 ;  /* 0x0000000504057223 */ /* 0x004fe2000001009d */
[----:B------:R-:W-:-:S06]  /*1aef0*/  F2FP.BF16.F32.PACK_AB R157, R90, R157 ;  /* 0x0000009d5a9d723e */ /* 0x000fcc00000010ff */
[----:B------:R-:W1:Y:S02]  /*1af00*/  MUFU.EX2 R12, R12 ;  /* 0x0000000c000c7308 */ /* 0x000e640000000800 */
[----:B------:R-:W-:Y:S06]  /*1af10*/  HGMMA.64x128x16.F32.BF16 R24, R136, gdesc[UR4].tnspB, R24, gsb0 ;  /* 0x41e0000488187df0 */ /* 0x000fec0008001818 */
[----:B------:R-:W-:Y:S08]  /*1af20*/  MUFU.EX2 R89, R89 ;  /* 0x0000005900597308 */ /* 0x000ff00000000800 */
[----:B------:R-:W-:Y:S08]  /*1af30*/  MUFU.EX2 R140, R140 ;  /* 0x0000008c008c7308 */ /* 0x000ff00000000800 */
[----:B------:R-:W-:Y:S08]  /*1af40*/  MUFU.EX2 R142, R142 ;  /* 0x0000008e008e7308 */ /* 0x000ff00000000800 */
[----:B------:R-:W-:Y:S01]  /*1af50*/  MUFU.EX2 R97, R97 ;  /* 0x0000006100617308 */ /* 0x000fe20000000800 */
[----:B------:R-:W-:-:S02]  /*1af60*/  WARPGROUP.DEPBAR.LE gsb0, 0x0 ;  /* 0x00008000000079c5 */ /* 0x000fc40000010000 */
[----:B------:R2:W-:Y:S01]  /*1af70*/  @!P1 SYNCS.ARRIVE.TRANS64.RED.A1T0 RZ, [R21+URZ], RZ ;  /* 0x000000ff15ff99a7 */ /* 0x0005e2000810043f */
[----:B------:R-:W-:Y:S02]  /*1af80*/  F2FP.BF16.F32.PACK_AB R136, R100, R15 ;  /* 0x0000000f6488723e */ /* 0x000fe400000010ff */
[----:B------:R-:W-:Y:S02]  /*1af90*/  F2FP.BF16.F32.PACK_AB R138, R14, R104 ;  /* 0x000000680e8a723e */ /* 0x000fe400000010ff */
[----:B------:R-:W-:Y:S01]  /*1afa0*/  F2FP.BF16.F32.PACK_AB R137, R131, R130 ;  /* 0x000000828389723e */ /* 0x000fe200000010ff */
[----:B--2---:R-:W-:Y:S01]  /*1afb0*/  FADD.FTZ R21, R141, R6 ;  /* 0x000000068d157221 */ /* 0x004fe20000010000 */
[----:B------:R-:W-:Y:S01]  /*1afc0*/  FADD.FTZ R6, R90, R5 ;  /* 0x000000055a067221 */ /* 0x000fe20000010000 */
[----:B------:R-:W-:Y:S01]  /*1afd0*/  FFMA.FTZ R5, R119, R7, -R108 ;  /* 0x0000000777057223 */ /* 0x000fe2000001086c */
[----:B------:R-:W-:Y:S01]  /*1afe0*/  MUFU.EX2 R90, R127 ;  /* 0x0000007f005a7308 */ /* 0x000fe20000000800 */
[----:B------:R-:W-:Y:S01]  /*1aff0*/  FADD.FTZ R102, R158, R21 ;  /* 0x000000159e667221 */ /* 0x000fe20000010000 */
[----:B------:R-:W-:Y:S01]  /*1b000*/  FADD.FTZ R6, R159, R6 ;  /* 0x000000069f067221 */ /* 0x000fe20000010000 */
[----:B------:R-:W-:Y:S01]  /*1b010*/  F2FP.BF16.F32.PACK_AB R159, R91, R159 ;  /* 0x0000009f5b9f723e */ /* 0x000fe200000010ff */
[----:B------:R2:W-:Y:S01]  /*1b020*/  @!P1 SYNCS.ARRIVE.TRANS64.RED.A1T0 RZ, [R210+URZ], RZ ;  /* 0x000000ffd2ff99a7 */ /* 0x0005e2000810043f */
[----:B------:R-:W-:Y:S01]  /*1b030*/  FADD.FTZ R21, R145, R102 ;  /* 0x0000006691157221 */ /* 0x000fe20000010000 */
[----:B------:R-:W-:Y:S01]  /*1b040*/  FADD.FTZ R102, R91, R6 ;  /* 0x000000065b667221 */ /* 0x000fe20000010000 */
[-C--:B------:R-:W-:Y:S01]  /*1b050*/  FFMA.FTZ R6, R122, R7.reuse, -R108 ;  /* 0x000000077a067223 */ /* 0x080fe2000001086c */
[----:B------:R-:W-:Y:S01]  /*1b060*/  MUFU.EX2 R5, R5 ;  /* 0x0000000500057308 */ /* 0x000fe20000000800 */
[----:B------:R-:W-:Y:S01]  /*1b070*/  FADD.FTZ R106, R152, R21 ;  /* 0x00000015986a7221 */ /* 0x000fe20000010000 */
[----:B------:R-:W-:Y:S01]  /*1b080*/  FADD.FTZ R103, R153, R102 ;  /* 0x0000006699677221 */ /* 0x000fe20000010000 */
[----:B------:R-:W-:Y:S01]  /*1b090*/  FFMA.FTZ R21, R123, R7, -R108 ;  /* 0x000000077b157223 */ /* 0x000fe2000001086c */
[C---:B------:R-:W-:Y:S01]  /*1b0a0*/  F2FP.BF16.F32.PACK_AB R153, R94.reuse, R153 ;  /* 0x000000995e99723e */ /* 0x040fe200000010ff */
[----:B0-----:R-:W-:Y:S01]  /*1b0b0*/  FADD.FTZ R105, R143, R106 ;  /* 0x0000006a8f697221 */ /* 0x001fe20000010000 */
[----:B------:R-:W-:Y:S01]  /*1b0c0*/  FADD.FTZ R102, R94, R103 ;  /* 0x000000675e667221 */ /* 0x000fe20000010000 */
[----:B------:R-:W-:Y:S01]  /*1b0d0*/  FFMA.FTZ R108, R135, R7, -R108 ;  /* 0x00000007876c7223 */ /* 0x000fe2000001086c */
[----:B------:R-:W-:Y:S01]  /*1b0e0*/  MUFU.EX2 R6, R6 ;  /* 0x0000000600067308 */ /* 0x000fe20000000800 */
[----:B------:R-:W-:Y:S01]  /*1b0f0*/  FADD.FTZ R105, R154, R105 ;  /* 0x000000699a697221 */ /* 0x000fe20000010000 */
[----:B------:R-:W-:Y:S01]  /*1b100*/  FADD.FTZ R102, R155, R102 ;  /* 0x000000669b667221 */ /* 0x000fe20000010000 */
[----:B------:R-:W-:-:S02]  /*1b110*/  F2FP.BF16.F32.PACK_AB R154, R88, R154 ;  /* 0x0000009a589a723e */ /* 0x000fc400000010ff */
[----:B------:R-:W-:Y:S01]  /*1b120*/  FADD.FTZ R105, R88, R105 ;  /* 0x0000006958697221 */ /* 0x000fe20000010000 */
[C---:B------:R-:W-:Y:S01]  /*1b130*/  FADD.FTZ R102, R95.reuse, R102 ;  /* 0x000000665f667221 */ /* 0x040fe20000010000 */
[----:B------:R-:W-:Y:S01]  /*1b140*/  F2FP.BF16.F32.PACK_AB R155, R95, R155 ;  /* 0x0000009b5f9b723e */ /* 0x000fe200000010ff */
[----:B------:R-:W0:Y:S01]  /*1b150*/  MUFU.EX2 R21, R21 ;  /* 0x0000001500157308 */ /* 0x000e220000000800 */
[----:B------:R-:W-:Y:S01]  /*1b160*/  FADD.FTZ R105, R148, R105 ;  /* 0x0000006994697221 */ /* 0x000fe20000010000 */
[----:B------:R-:W-:Y:S01]  /*1b170*/  FADD.FTZ R103, R149, R102 ;  /* 0x0000006695677221 */ /* 0x000fe20000010000 */
[----:B------:R-:W-:Y:S02]  /*1b180*/  F2FP.BF16.F32.PACK_AB R158, R145, R158 ;  /* 0x0000009e919e723e */ /* 0x000fe400000010ff */
[----:B------:R-:W-:Y:S01]  /*1b190*/  FADD.FTZ R105, R92, R105 ;  /* 0x000000695c697221 */ /* 0x000fe20000010000 */
[----:B------:R-:W-:Y:S01]  /*1b1a0*/  FADD.FTZ R102, R98, R103 ;  /* 0x0000006762667221 */ /* 0x000fe20000010000 */
[----:B-1----:R-:W-:Y:S01]  /*1b1b0*/  F2FP.BF16.F32.PACK_AB R145, R13, R12 ;  /* 0x0000000c0d91723e */ /* 0x002fe200000010ff */
[----:B------:R-:W1:Y:S01]  /*1b1c0*/  MUFU.EX2 R108, R108 ;  /* 0x0000006c006c7308 */ /* 0x000e620000000800 */
        /* <DEDUP_REMOVED lines=8> */
[----:B0-----:R-:W-:Y:S01]  /*1b250*/  F2FP.BF16.F32.PACK_AB R141, R21, R6 ;  /* 0x00000006158d723e */ /* 0x001fe200000010ff */
[----:B------:R-:W-:Y:S02]  /*1b260*/  IMAD.MOV.U32 R12, RZ, RZ, R22 ;  /* 0x000000ffff0c7224 */ /* 0x000fe400078e0016 */
        /* <DEDUP_REMOVED lines=17> */
[----:B------:R-:W-:Y:S01]  /*1b380*/  F2FP.BF16.F32.PACK_AB R146, R93, R146 ;  /* 0x000000925d92723e */ /* 0x000fe200000010ff */
[----:B------:R-:W-:Y:S02]  /*1b390*/  IMAD.MOV.U32 R10, RZ, RZ, R23 ;  /* 0x000000ffff0a7224 */ /* 0x000fe400078e0017 */
[----:B------:R-:W-:Y:S01]  /*1b3a0*/  FADD.FTZ R88, R97, R88 ;  /* 0x0000005861587221 */ /* 0x000fe20000010000 */
[----:B------:R-:W-:Y:S01]  /*1b3b0*/  FADD.FTZ R13, R90, R13 ;  /* 0x0000000d5a0d7221 */ /* 0x000fe20000010000 */
[----:B------:R-:W-:-:S02]  /*1b3c0*/  F2FP.BF16.F32.PACK_AB R140, R96, R140 ;  /* 0x0000008c608c723e */ /* 0x000fc400000010ff */
[----:B------:R-:W-:Y:S01]  /*1b3d0*/  FADD.FTZ R5, R15, R88 ;  /* 0x000000580f057221 */ /* 0x000fe20000010000 */
[----:B------:R-:W-:Y:S01]  /*1b3e0*/  FADD.FTZ R6, R130, R13 ;  /* 0x0000000d82067221 */ /* 0x000fe20000010000 */
[----:B------:R-:W-:Y:S01]  /*1b3f0*/  F2FP.BF16.F32.PACK_AB R142, R97, R142 ;  /* 0x0000008e618e723e */ /* 0x000fe200000010ff */
[----:B------:R-:W-:Y:S02]  /*1b400*/  IMAD.MOV.U32 R15, RZ, RZ, R0 ;  /* 0x000000ffff0f7224 */ /* 0x000fe400078e0000 */
[----:B------:R-:W-:Y:S01]  /*1b410*/  FADD.FTZ R5, R100, R5 ;  /* 0x0000000564057221 */ /* 0x000fe20000010000 */
[----:B------:R-:W-:Y:S01]  /*1b420*/  FADD.FTZ R13, R131, R6 ;  /* 0x00000006830d7221 */ /* 0x000fe20000010000 */
[----:B------:R-:W-:Y:S02]  /*1b430*/  F2FP.BF16.F32.PACK_AB R143, R90, R99 ;  /* 0x000000635a8f723e */ /* 0x000fe400000010ff */
[----:B------:R-:W-:Y:S01]  /*1b440*/  FADD.FTZ R5, R104, R5 ;  /* 0x0000000568057221 */ /* 0x000fe20000010000 */
[----:B------:R-:W-:Y:S01]  /*1b450*/  FADD.FTZ R13, R134, R13 ;  /* 0x0000000d860d7221 */ /* 0x000fe20000010000 */
[----:B-1----:R-:W-:-:S02]  /*1b460*/  F2FP.BF16.F32.PACK_AB R139, R108, R134 ;  /* 0x000000866c8b723e */ /* 0x002fc400000010ff */
[----:B------:R-:W-:Y:S01]  /*1b470*/  FADD.FTZ R6, R14, R5 ;  /* 0x000000050e067221 */ /* 0x000fe20000010000 */
[----:B------:R-:W-:Y:S01]  /*1b480*/  FADD.FTZ R5, R108, R13 ;  /* 0x0000000d6c057221 */ /* 0x000fe20000010000 */
[----:B------:R-:W-:Y:S01]  /*1b490*/  IMAD.MOV.U32 R14, RZ, RZ, R3 ;  /* 0x000000ffff0e7224 */ /* 0x000fe200078e0003 */
[----:B--2---:R-:W-:Y:S06]  /*1b4a0*/  @P2 BRA `(.L_x_1690) ;  /* 0xffffffe000502947 */ /* 0x004fec000383ffff */
[----:B------:R-:W-:Y:S05]  /*1b4b0*/  BSYNC B1 ;  /* 0x0000000000017941 */ /* 0x000fea0003800000 */
.L_x_1679:
[----:B------:R-:W-:-:S07]  /*1b4c0*/  IMAD.MOV.U32 R10, RZ, RZ, R20 ;  /* 0x000000ffff0a7224 */ /* 0x000fce00078e0014 */
.L_x_1678:
[----:B------:R-:W-:Y:S05]  /*1b4d0*/  BSYNC B0 ;  /* 0x0000000000007941 */ /* 0x000fea0003800000 */
.L_x_1677:
[----:B------:R-:W-:Y:S01]  /*1b4e0*/  ISETP.GE.AND P2, PT, R10, R180, PT ;  /* 0x000000b40a00720c */ /* 0x000fe20003f46270 */
[----:B------:R-:W-:-:S12]  /*1b4f0*/  BSSY B0, `(.L_x_1691) ;  /* 0x000031d000007945 */ /* 0x000fd80003800000 */
[----:B------:R-:W-:Y:S05]  /*1b500*/  @!P2 BRA `(.L_x_1692) ;  /* 0x00000030006ca947 */ /* 0x000fea0003800000 */
[----:B------:R-:W-:Y:S02]  /*1b510*/  IMAD.MOV.U32 R9, RZ, RZ, R3 ;  /* 0x000000ffff097224 */ /* 0x000fe400078e0003 */
[----:B------:R-:W-:Y:S02]  /*1b520*/  IMAD.MOV.U32 R20, RZ, RZ, R0 ;  /* 0x000000ffff147224 */ /* 0x000fe400078e0000 */
[----:B------:R-:W-:Y:S02]  /*1b530*/  IMAD.MOV.U32 R12, RZ, RZ, R23 ;  /* 0x000000ffff0c7224 */ /* 0x000fe400078e0017 */
[----:B------:R-:W-:-:S07]  /*1b540*/  IMAD.MOV.U32 R13, RZ, RZ, R22 ;  /* 0x000000ffff0d7224 */ /* 0x000fce00078e0016 */
.L_x_1711:
        /* <DEDUP_REMOVED lines=8> */
.L_x_1693:
[----:B------:R-:W-:Y:S01]  /*1b5d0*/  IMAD R3, R22, 0x8, R2 ;  /* 0x0000000816037824 */ /* 0x000fe200078e0202 */
[----:B------:R-:W-:-:S04]  /*1b5e0*/  SHF.L.U32 R14, R23, 0x1f, RZ ;  /* 0x0000001f170e7819 */ /* 0x000fc800000006ff */
[----:B------:R0:W1:Y:S01]  /*1b5f0*/  SYNCS.PHASECHK.TRANS64.TRYWAIT P2, [R3+URZ+0x2a830], R14 ;  /* 0x02a8300e030075a7 */ /* 0x000062000804017f */
[----:B------:R-:W-:Y:S05]  /*1b600*/  @!P0 BRA `(.L_x_1694) ;  /* 0x0000000000048947 */ /* 0x000fea0003800000 */
[----:B------:R-:W-:Y:S01]  /*1b610*/  BPT.TRAP 0x1 ;  /* 0x000000040000795c */ /* 0x000fe20000300000 */
.L_x_1694:
[----:B------:R-:W-:Y:S01]  /*1b620*/  IMAD R94, R22, 0x900, R8 ;  /* 0x00000900165e7824 */ /* 0x000fe200078e0208 */
[----:B------:R-:W-:Y:S03]  /*1b630*/  BSSY B1, `(.L_x_1695) ;  /* 0x0000006000017945 */ /* 0x000fe60003800000 */
[C---:B------:R-:W-:Y:S02]  /*1b640*/  VIADD R88, R94.reuse, 0x2 ;  /* 0x000000025e587836 */ /* 0x040fe40000000000 */
[----:B------:R-:W-:Y:S01]  /*1b650*/  VIADD R7, R94, 0x4 ;  /* 0x000000045e077836 */ /* 0x000fe20000000000 */
[----:B-1----:R-:W-:Y:S06]  /*1b660*/  @P2 BRA `(.L_x_1696) ;  /* 0x0000000000082947 */ /* 0x002fec0003800000 */
[----:B------:R-:W1:Y:S02]  /*1b670*/  SYNCS.PHASECHK.TRANS64.TRYWAIT P2, [R3+URZ+0x2a830], R14 ;  /* 0x02a8300e030075a7 */ /* 0x000e64000804017f */
[----:B-1----:R-:W-:Y:S05]  /*1b680*/  @!P2 BRA `(.L_x_1697) ;  /* 0x0000010400c8a947 */ /* 0x002fea0003800000 */
.L_x_1696:
[----:B------:R-:W-:Y:S05]  /*1b690*/  BSYNC B1 ;  /* 0x0000000000017941 */ /* 0x000fea0003800000 */
.L_x_1695:
[----:B01----:R-:W-:Y:S01]  /*1b6a0*/  IMAD.MOV.U32 R14, RZ, RZ, R94 ;  /* 0x000000ffff0e7224 */ /* 0x003fe200078e005e */
[----:B------:R-:W2:Y:S04]  /*1b6b0*/  LDL.64 R220, [R1+0x28] ;  /* 0x0000280001dc7983 */ /* 0x000ea80000100a00 */
[----:B------:R-:W-:Y:S01]  /*1b6c0*/  R2UR UR54, R14 ;  /* 0x000000000e3672ca */ /* 0x000fe200000e0000 */
[----:B------:R-:W-:Y:S01]  /*1b6d0*/  IMAD.MOV.U32 R14, RZ, RZ, R7 ;  /* 0x000000ffff0e7224 */ /* 0x000fe200078e0007 */
[----:B------:R-:W3:Y:S04]  /*1b6e0*/  LDL.64 R218, [R1+0x20] ;  /* 0x0000200001da7983 */ /* 0x000ee80000100a00 */
[----:B------:R-:W-:Y:S01]  /*1b6f0*/  R2UR UR34, R14 ;  /* 0x000000000e2272ca */ /* 0x000fe200000e0000 */
[----:B------:R-:W-:Y:S01]  /*1b700*/  VIADD R14, R94, 0x302 ;  /* 0x000003025e0e7836 */ /* 0x000fe20000000000 */
[----:B------:R-:W4:Y:S01]  /*1b710*/  LDL.64 R216, [R1+0x18] ;  /* 0x0000180001d87983 */ /* 0x000f220000100a00 */
[----:B------:R-:W-:-:S03]  /*1b720*/  IMAD.MOV.U32 R15, RZ, RZ, 0x40000040 ;  /* 0x40000040ff0f7424 */ /* 0x000fc600078e00ff */
[----:B------:R-:W-:Y:S01]  /*1b730*/  R2UR UR22, R14 ;  /* 0x000000000e1672ca */ /* 0x000fe200000e0000 */
[----:B------:R-:W-:Y:S01]  /*1b740*/  VIADD R14, R94, 0x306 ;  /* 0x000003065e0e7836 */ /* 0x000fe20000000000 */
[C---:B------:R-:W-:Y:S01]  /*1b750*/  R2UR UR55, R15.reuse ;  /* 0x000000000f3772ca */ /* 0x040fe200000e0000 */
[----:B------:R-:W5:Y:S01]  /*1b760*/  LDL.64 R214, [R1+0x10] ;  /* 0x0000100001d67983 */ /* 0x000f620000100a00 */
[C---:B------:R-:W-:Y:S02]  /*1b770*/  R2UR UR35, R15.reuse ;  /* 0x000000000f2372ca */ /* 0x040fe400000e0000 */
[C---:B------:R-:W-:Y:S01]  /*1b780*/  R2UR UR23, R15.reuse ;  /* 0x000000000f1772ca */ /* 0x040fe200000e0000 */
[----:B------:R-:W5:Y:S01]  /*1b790*/  LDL.64 R212, [R1+0x8] ;  /* 0x0000080001d47983 */ /* 0x000f620000100a00 */
[----:B------:R-:W-:Y:S01]  /*1b7a0*/  R2UR UR14, R14 ;  /* 0x000000000e0e72ca */ /* 0x000fe200000e0000 */
[C---:B------:R-:W-:Y:S01]  /*1b7b0*/  VIADD R90, R94.reuse, 0x6 ;  /* 0x000000065e5a7836 */ /* 0x040fe20000000000 */
[----:B------:R-:W-:Y:S01]  /*1b7c0*/  R2UR UR15, R15 ;  /* 0x000000000f0f72ca */ /* 0x000fe200000e0000 */
[----:B------:R-:W-:Y:S01]  /*1b7d0*/  VIADD R92, R94, 0x604 ;  /* 0x000006045e5c7836 */ /* 0x000fe20000000000 */
[----:B------:R-:W2:Y:S01]  /*1b7e0*/  LDL.64 R14, [R1+0x30] ;  /* 0x00003000010e7983 */ /* 0x000ea20000100a00 */
[----:B------:R-:W-:Y:S01]  /*1b7f0*/  R2UR UR50, R88 ;  /* 0x00000000583272ca */ /* 0x000fe200000e0000 */
[----:B------:R-:W-:Y:S01]  /*1b800*/  VIADD R88, R94, 0x300 ;  /* 0x000003005e587836 */ /* 0x000fe20000000000 */
[----:B------:R-:W-:Y:S01]  /*1b810*/  R2UR UR30, R90 ;  /* 0x000000005a1e72ca */ /* 0x000fe200000e0000 */
[----:B------:R-:W-:-:S02]  /*1b820*/  VIADD R90, R94, 0x304 ;  /* 0x000003045e5a7836 */ /* 0x000fc40000000000 */
[-C--:B------:R-:W-:Y:S01]  /*1b830*/  FMUL.FTZ R24, R24, R11.reuse ;  /* 0x0000000b18187220 */ /* 0x080fe20000410000 */
[----:B------:R-:W-:Y:S01]  /*1b840*/  IMAD.MOV.U32 R89, RZ, RZ, 0x40000040 ;  /* 0x40000040ff597424 */ /* 0x000fe200078e00ff */
[----:B------:R-:W-:Y:S01]  /*1b850*/  R2UR UR26, R88 ;  /* 0x00000000581a72ca */ /* 0x000fe200000e0000 */
[----:B------:R-:W-:Y:S01]  /*1b860*/  VIADD R88, R94, 0x600 ;  /* 0x000006005e587836 */ /* 0x000fe20000000000 */
[----:B------:R-:W-:Y:S01]  /*1b870*/  R2UR UR18, R90 ;  /* 0x000000005a1272ca */ /* 0x000fe200000e0000 */
[C---:B------:R-:W-:Y:S01]  /*1b880*/  VIADD R90, R94.reuse, 0x602 ;  /* 0x000006025e5a7836 */ /* 0x040fe20000000000 */
[C---:B------:R-:W-:Y:S01]  /*1b890*/  R2UR UR51, R89.reuse ;  /* 0x00000000593372ca */ /* 0x040fe200000e0000 */
[----:B------:R-:W-:Y:S01]  /*1b8a0*/  IMAD.MOV.U32 R91, RZ, RZ, 0x40000040 ;  /* 0x40000040ff5b7424 */ /* 0x000fe200078e00ff */
[----:B------:R-:W-:Y:S01]  /*1b8b0*/  R2UR UR27, R89 ;  /* 0x00000000591b72ca */ /* 0x000fe200000e0000 */
[----:B------:R-:W-:Y:S02]  /*1b8c0*/  VIADD R94, R94, 0x606 ;  /* 0x000006065e5e7836 */ /* 0x000fe40000000000 */
[-C--:B------:R-:W-:Y:S01]  /*1b8d0*/  FMUL.FTZ R25, R25, R11.reuse ;  /* 0x0000000b19197220 */ /* 0x080fe20000410000 */
[----:B------:R-:W-:Y:S01]  /*1b8e0*/  IMAD.MOV.U32 R93, RZ, RZ, 0x40000040 ;  /* 0x40000040ff5d7424 */ /* 0x000fe200078e00ff */
[C---:B------:R-:W-:Y:S01]  /*1b8f0*/  R2UR UR31, R91.reuse ;  /* 0x000000005b1f72ca */ /* 0x040fe200000e0000 */
[----:B------:R-:W-:Y:S01]  /*1b900*/  IMAD.MOV.U32 R95, RZ, RZ, 0x40000040 ;  /* 0x40000040ff5f7424 */ /* 0x000fe200078e00ff */
        /* <DEDUP_REMOVED lines=48> */
[----:B------:R-:W-:Y:S01]  /*1bc10*/  R2UR UR28, R220 ;  /* 0x00000000dc1c72ca */ /* 0x000fe200000e0000 */
[----:B------:R-:W2:Y:S10]  /*1bc20*/  LDL.64 R14, [R1] ;  /* 0x00000000010e7983 */ /* 0x000eb40000100a00 */
[----:B------:R-:W-:Y:S01]  /*1bc30*/  HGMMA.64x96x16.F32.BF16 R88, gdesc[UR32], R88, gsb0 ;  /* 0x01600000205879f0 */ /* 0x000fe20008001858 */
[----:B------:R-:W-:-:S02]  /*1bc40*/  R2UR UR29, R221 ;  /* 0x00000000dd1d72ca */ /* 0x000fc400000e0000 */
        /* <DEDUP_REMOVED lines=10> */
[----:B-----5:R-:W-:Y:S02]  /*1bcf0*/  R2UR UR16, R214 ;  /* 0x00000000d61072ca */ /* 0x020fe400000e0000 */
        /* <DEDUP_REMOVED lines=27> */
[----:B------:R-:W-:Y:S01]  /*1beb0*/  HGMMA.64x96x16.F32.BF16 R88, gdesc[UR36], R88, gsb0 ;  /* 0x01600000245879f0 */ /* 0x000fe20008001858 */
        /* <DEDUP_REMOVED lines=33> */
[----:B------:R-:W-:Y:S05]  /*1c0d0*/  @!P0 BRA `(.L_x_1698) ;  /* 0x0000000000048947 */ /* 0x000fea0003800000 */
[----:B------:R-:W-:Y:S01]  /*1c0e0*/  BPT.TRAP 0x1 ;  /* 0x000000040000795c */ /* 0x000fe20000300000 */
.L_x_1698:
[----:B------:R-:W-:Y:S01]  /*1c0f0*/  SHF.L.U32 R3, R12, 0x1f, RZ ;  /* 0x0000001f0c037819 */ /* 0x000fe200000006ff */
[----:B------:R-:W-:-:S04]  /*1c100*/  IMAD R21, R13, 0x8, R2 ;  /* 0x000000080d157824 */ /* 0x000fc800078e0202 */
[----:B------:R0:W1:Y:S01]  /*1c110*/  SYNCS.PHASECHK.TRANS64.TRYWAIT P2, [R21+URZ+0x2a850], R3 ;  /* 0x02a85003150075a7 */ /* 0x000062000804017f */
[----:B------:R-:W-:Y:S05]  /*1c120*/  @!P0 BRA `(.L_x_1699) ;  /* 0x0000000000048947 */ /* 0x000fea0003800000 */
[----:B------:R-:W-:Y:S01]  /*1c130*/  BPT.TRAP 0x1 ;  /* 0x000000040000795c */ /* 0x000fe20000300000 */
.L_x_1699:
[----:B------:R-:W-:Y:S04]  /*1c140*/  BSSY B1, `(.L_x_1700) ;  /* 0x0000004000017945 */ /* 0x000fe80003800000 */
[----:B-1----:R-:W-:Y:S05]  /*1c150*/  @P2 BRA `(.L_x_1701) ;  /* 0x0000000000082947 */ /* 0x002fea0003800000 */
[----:B------:R-:W1:Y:S02]  /*1c160*/  SYNCS.PHASECHK.TRANS64.TRYWAIT P2, [R21+URZ+0x2a850], R3 ;  /* 0x02a85003150075a7 */ /* 0x000e64000804017f */
[----:B-1----:R-:W-:Y:S05]  /*1c170*/  @!P2 BRA `(.L_x_1702) ;  /* 0x000000fc0020a947 */ /* 0x002fea0003800000 */
.L_x_1701:
[----:B------:R-:W-:Y:S05]  /*1c180*/  BSYNC B1 ;  /* 0x0000000000017941 */ /* 0x000fea0003800000 */
.L_x_1700:
[----:B01----:R-:W-:Y:S01]  /*1c190*/  VIADD R3, R2, 0x400 ;  /* 0x0000040002037836 */ /* 0x003fe20000000000 */
[----:B------:R-:W-:Y:S01]  /*1c1a0*/  WARPGROUP.ARRIVE ;  /* 0x00000000000079c5 */ /* 0x000fe20000000000 */
[----:B------:R-:W-:Y:S01]  /*1c1b0*/  IMAD.MOV.U32 R15, RZ, RZ, 0x40000040 ;  /* 0x40000040ff0f7424 */ /* 0x000fe200078e00ff */
[----:B------:R-:W-:Y:S01]  /*1c1c0*/  ISETP.NE.AND P2, PT, R211, 0x1, PT ;  /* 0x00000001d300780c */ /* 0x000fe20003f45270 */
[----:B------:R-:W-:Y:S01]  /*1c1d0*/  @!P1 IMAD R0, R0, 0x8, R2 ;  /* 0x0000000800009824 */ /* 0x000fe200078e0202 */
[----:B------:R-:W-:Y:S01]  /*1c1e0*/  SHF.R.U32.HI R3, RZ, 0x4, R3 ;  /* 0x00000004ff037819 */ /* 0x000fe20000011603 */
[----:B------:R-:W-:Y:S01]  /*1c1f0*/  ULDC UR4, c[0x0][0x9dc] ;  /* 0x0002770000047ab9 */ /* 0x000fe20000000800 */
[----:B------:R-:W-:Y:S01]  /*1c200*/  ULDC UR5, c[0x0][0x9e0] ;  /* 0x0002780000057ab9 */ /* 0x000fe20000000800 */
[----:B------:R-:W-:Y:S01]  /*1c210*/  @!P1 VIADD R0, R0, 0x2a840 ;  /* 0x0002a84000009836 */ /* 0x000fe20000000000 */
[----:B------:R-:W-:Y:S01]  /*1c220*/  LOP3.LUT R3, R3, 0x3fff, RZ, 0xc0, !PT ;  /* 0x00003fff03037812 */ /* 0x000fe200078ec0ff */
[----:B------:R-:W-:-:S03]  /*1c230*/  ULOP3.LUT UR4, URZ, UR4, URZ, 0x33, !UPT ;  /* 0x000000043f047292 */ /* 0x000fc6000f8e333f */
[----:B------:R-:W-:Y:S02]  /*1c240*/  LOP3.LUT R3, R3, 0x3000000, RZ, 0xfc, !PT ;  /* 0x0300000003037812 */ /* 0x000fe400078efcff */
[----:B------:R-:W-:Y:S01]  /*1c250*/  @!P1 PRMT R0, RZ, 0x654, R0 ;  /* 0x00000654ff009816 */ /* 0x000fe20000000000 */
[----:B------:R-:W0:Y:S02]  /*1c260*/  @P2 LDC R4, c[0x0][0x44c] ;  /* 0x00011300ff042b82 */ /* 0x000e240000000800 */
[----:B------:R-:W-:Y:S02]  /*1c270*/  IMAD R12, R13, 0x600, R3 ;  /* 0x000006000d0c7824 */ /* 0x000fe400078e0203 */
[----:B------:R-:W-:Y:S02]  /*1c280*/  IMAD.MOV.U32 R13, RZ, RZ, 0x40000040 ;  /* 0x40000040ff0d7424 */ /* 0x000fe400078e00ff */
[C---:B------:R-:W-:Y:S01]  /*1c290*/  VIADD R14, R12.reuse, 0x80 ;  /* 0x000000800c0e7836 */ /* 0x040fe20000000000 */
[----:B------:R-:W-:Y:S01]  /*1c2a0*/  R2UR UR6, R12 ;  /* 0x000000000c0672ca */ /* 0x000fe200000e0000 */
[----:B------:R-:W1:Y:S01]  /*1c2b0*/  @P2 LDC R7, c[0x0][0x450] ;  /* 0x00011400ff072b82 */ /* 0x000e620000000800 */
[----:B------:R-:W-:Y:S01]  /*1c2c0*/  R2UR UR7, R13 ;  /* 0x000000000d0772ca */ /* 0x000fe200000e0000 */
[----:B------:R-:W-:-:S02]  /*1c2d0*/  IMAD.MOV.U32 R13, RZ, RZ, 0x40000040 ;  /* 0x40000040ff0d7424 */ /* 0x000fc400078e00ff */
[----:B------:R-:W-:-:S10]  /*1c2e0*/  IMAD.IADD R3, R181, 0x1, R178 ;  /* 0x00000001b5037824 */ /* 0x000fd400078e02b2 */
[----:B------:R-:W-:Y:S01]  /*1c2f0*/  HGMMA.64x128x16.F32.BF16 R24, R156, gdesc[UR4].tnspB, R24, gsb0 ;  /* 0x41e000049c187df0 */ /* 0x000fe20008001818 */
[----:B------:R-:W-:Y:S01]  /*1c300*/  R2UR UR6, R14 ;  /* 0x000000000e0672ca */ /* 0x000fe200000e0000 */
[----:B------:R-:W-:Y:S01]  /*1c310*/  VIADD R14, R12, 0x100 ;  /* 0x000001000c0e7836 */ /* 0x000fe20000000000 */
[----:B------:R-:W-:Y:S01]  /*1c320*/  R2UR UR7, R15 ;  /* 0x000000000f0772ca */ /* 0x000fe200000e0000 */
[----:B------:R-:W-:Y:S02]  /*1c330*/  IMAD.MOV.U32 R15, RZ, RZ, 0x40000040 ;  /* 0x40000040ff0f7424 */ /* 0x000fe400078e00ff */
[----:B0-----:R-:W-:-:S05]  /*1c340*/  @P2 IMAD.HI.U32 R4, R3, R4, RZ ;  /* 0x0000000403042227 */ /* 0x001fca00078e00ff */
[----:B-1----:R-:W-:Y:S02]  /*1c350*/  @P2 SHF.R.U32.HI R3, RZ, R7, R4 ;  /* 0x00000007ff032219 */ /* 0x002fe40000011604 */
[----:B------:R-:W-:Y:S01]  /*1c360*/  ISETP.GE.AND P2, PT, R206, 0x1, PT ;  /* 0x00000001ce00780c */ /* 0x000fe20003f46270 */
        /* <DEDUP_REMOVED lines=19> */
[----:B------:R-:W-:Y:S01]  /*1c4a0*/  R2UR UR7, R15 ;  /* 0x000000000f0772ca */ /* 0x000fe200000e0000 */
[----:B------:R-:W-:Y:S01]  /*1c4b0*/  IMAD R15, R10, -0x60, RZ ;  /* 0xffffffa00a0f7824 */ /* 0x000fe200078e02ff */
[----:B------:R-:W-:Y:S02]  /*1c4c0*/  WARPGROUP.DEPBAR.LE gsb0, 0x0 ;  /* 0x00008000000079c5 */ /* 0x000fe40000010000 */
[----:B------:R-:W-:-:S09]  /*1c4d0*/  WARPGROUP.ARRIVE ;  /* 0x00000000000079c5 */ /* 0x000fd20000000000 */
        /* <DEDUP_REMOVED lines=8> */
[----:B------:R1:W-:Y:S02]  /*1c560*/  @!P1 SYNCS.ARRIVE.TRANS64.RED.A1T0 RZ, [R0+URZ], RZ ;  /* 0x000000ff00ff99a7 */ /* 0x0003e4000810043f */
[----:B-1----:R-:W-:-:S04]  /*1c570*/  IADD3 R0, -R174, 0x1, R15 ;  /* 0x00000001ae007810 */ /* 0x002fc80007ffe10f */
[----:B------:R-:W-:-:S05]  /*1c580*/  IADD3 R0, -R163, R0, R164 ;  /* 0x00000000a3007210 */ /* 0x000fca0007ffe1a4 */
[C---:B------:R-:W-:Y:S02]  /*1c590*/  VIADD R14, R0.reuse, UR5 ;  /* 0x00000005000e7c36 */ /* 0x040fe40008000000 */
[----:B------:R-:W-:Y:S02]  /*1c5a0*/  VIADD R11, R0, UR4 ;  /* 0x00000004000b7c36 */ /* 0x000fe40008000000 */
[----:B------:R-:W-:Y:S02]  /*1c5b0*/  IMAD.IADD R0, R15, 0x1, -R174 ;  /* 0x000000010f007824 */ /* 0x000fe400078e0aae */
[--C-:B0-----:R-:W-:Y:S02]  /*1c5c0*/  IMAD.IADD R7, R14, 0x1, R136.reuse ;  /* 0x000000010e077824 */ /* 0x101fe400078e0288 */
[----:B------:R-:W-:Y:S01]  /*1c5d0*/  IMAD.IADD R4, R11, 0x1, R136 ;  /* 0x000000010b047824 */ /* 0x000fe200078e0288 */
        /* <DEDUP_REMOVED lines=13> */
.L_x_1705:
[----:B------:R-:W-:-:S05]  /*1c6b0*/  IMAD.U32 R137, RZ, RZ, UR58 ;  /* 0x0000003aff897e24 */ /* 0x000fca000f8e00ff */
[----:B------:R-:W-:-:S13]  /*1c6c0*/  ISETP.NE.AND P2, PT, R137, 0x1, PT ;  /* 0x000000018900780c */ /* 0x000fda0003f45270 */
[----:B------:R-:W0:Y:S02]  /*1c6d0*/  @P2 LDC.64 R12, c[0x0][0x9e8] ;  /* 0x00027a00ff0c2b82 */ /* 0x000e240000000a00 */
[----:B0-----:R-:W-:-:S05]  /*1c6e0*/  @P2 IMAD.HI.U32 R12, R136, R12, RZ ;  /* 0x0000000c880c2227 */ /* 0x001fca00078e00ff */
[----:B------:R-:W-:-:S07]  /*1c6f0*/  @P2 SHF.R.U32.HI R136, RZ, R13, R12 ;  /* 0x0000000dff882219 */ /* 0x000fce000001160c */
.L_x_1706:
[----:B------:R-:W-:Y:S05]  /*1c700*/  BSYNC B1 ;  /* 0x0000000000017941 */ /* 0x000fea0003800000 */
.L_x_1704:
[----:B------:R-:W-:-:S05]  /*1c710*/  IMAD R136, R136, R137, R0 ;  /* 0x0000008988887224 */ /* 0x000fca00078e0200 */
[----:B------:R-:W-:Y:S02]  /*1c720*/  VIADDMNMX R7, R136, R137, R7, PT ;  /* 0x0000008988077246 */ /* 0x000fe40003800107 */
[----:B------:R-:W-:-:S07]  /*1c730*/  VIMNMX R4, R4, R136, !PT ;  /* 0x0000008804047248 */ /* 0x000fce0007fe0100 */
.L_x_1703:
[C---:B------:R-:W-:Y:S01]  /*1c740*/  ISETP.GE.AND P2, PT, R15.reuse, 0x2, PT ;  /* 0x000000020f00780c */ /* 0x040fe20003f46270 */
[----:B------:R-:W0:Y:S01]  /*1c750*/  SHFL.IDX PT, R3, R3, 0x1, 0x1c1f ;  /* 0x003c1f0003037f89 */ /* 0x000e2200000e0000 */
        /* <DEDUP_REMOVED lines=11> */
[----:B------:R-:W-:Y:S01]  /*1c810*/  ISETP.GT.AND P4, PT, R4, 0x9, !P5 ;  /* 0x000000090400780c */ /* 0x000fe20006f84270 */
[--C-:B0-----:R-:W-:Y:S01]  /*1c820*/  IMAD.IADD R14, R14, 0x1, R3.reuse ;  /* 0x000000010e0e7824 */ /* 0x101fe200078e0203 */
[----:B------:R-:W-:Y:S01]  /*1c830*/  ISETP.GE.AND P5, PT, R15, 0x11, PT ;  /* 0x000000110f00780c */ /* 0x000fe20003fa6270 */
[----:B------:R-:W-:Y:S01]  /*1c840*/  IMAD.IADD R11, R11, 0x1, R3 ;  /* 0x000000010b0b7824 */ /* 0x000fe200078e0203 */
        /* <DEDUP_REMOVED lines=119> */
[----:B------:R-:W-:-:S04]  /*1cfc0*/  ISETP.GT.AND P6, PT, R4, 0x59, !P6 ;  /* 0x000000590400780c */ /* 0x000fc800077c4270 */
[----:B------:R-:W-:-:S04]  /*1cfd0*/  ISETP.LT.OR P6, PT, R7, 0x5a, P6 ;  /* 0x0000005a0700780c */ /* 0x000fc800037c1670 */
[----:B------:R-:W-:Y:S02]  /*1cfe0*/  FSEL R133, R133, -INF , !P6 ;  /* 0xff80000085857808 */ /* 0x000fe40007000000 */
[----:B------:R-:W-:-:S13]  /*1cff0*/  ISETP.GE.AND P6, PT, R206, 0x1, PT ;  /* 0x00000001ce00780c */ /* 0x000fda0003fc6270 */
        /* <DEDUP_REMOVED lines=13> */
.L_x_1709:
[----:B------:R-:W-:-:S05]  /*1d0d0*/  IMAD.U32 R4, RZ, RZ, UR58 ;  /* 0x0000003aff047e24 */ /* 0x000fca000f8e00ff */
[----:B------:R-:W-:-:S13]  /*1d0e0*/  ISETP.NE.AND P6, PT, R4, 0x1, PT ;  /* 0x000000010400780c */ /* 0x000fda0003fc5270 */
[----:B------:R-:W0:Y:S02]  /*1d0f0*/  @P6 LDC.64 R12, c[0x0][0x9e8] ;  /* 0x00027a00ff0c6b82 */ /* 0x000e240000000a00 */
[----:B0-----:R-:W-:-:S05]  /*1d100*/  @P6 IMAD.HI.U32 R12, R3, R12, RZ ;  /* 0x0000000c030c6227 */ /* 0x001fca00078e00ff */
[----:B------:R-:W-:-:S07]  /*1d110*/  @P6 SHF.R.U32.HI R3, RZ, R13, R12 ;  /* 0x0000000dff036219 */ /* 0x000fce000001160c */
.L_x_1710:
[----:B------:R-:W-:Y:S05]  /*1d120*/  BSYNC B1 ;  /* 0x0000000000017941 */ /* 0x000fea0003800000 */
.L_x_1708:
[----:B------:R-:W-:-:S05]  /*1d130*/  IMAD R3, R3, R4, R0 ;  /* 0x0000000403037224 */ /* 0x000fca00078e0200 */
[----:B------:R-:W-:Y:S02]  /*1d140*/  VIADDMNMX R14, R3, R4, R14, PT ;  /* 0x00000004030e7246 */ /* 0x000fe4000380010e */
[----:B------:R-:W-:-:S07]  /*1d150*/  VIMNMX R11, R11, R3, !PT ;  /* 0x000000030b0b7248 */ /* 0x000fce0007fe0100 */
.L_x_1707:
        /* <DEDUP_REMOVED lines=66> */
[----:B------:R-:W-:Y:S02]  /*1d580*/  LOP3.LUT P2, RZ, R17, 0x1000, RZ, 0xc0, !PT ;  /* 0x0000100011ff7812 */ /* 0x000fe4000784c0ff */
[----:B------:R-:W-:-:S02]  /*1d590*/  FMNMX.FTZ R0, R132, R3, !PT ;  /* 0x0000000384007209 */ /* 0x000fc40007810000 */
[----:B------:R-:W-:Y:S02]  /*1d5a0*/  ISETP.GT.AND P2, PT, R11, 0x30, !P2 ;  /* 0x000000300b00780c */ /* 0x000fe40005744270 */
[----:B------:R-:W-:Y:S02]  /*1d5b0*/  FMNMX.FTZ R3, R133, R0, !PT ;  /* 0x0000000085037209 */ /* 0x000fe40007810000 */
[----:B------:R-:W-:Y:S02]  /*1d5c0*/  ISETP.LT.OR P2, PT, R14, 0x31, P2 ;  /* 0x000000310e00780c */ /* 0x000fe40001741670 */
[C---:B------:R-:W-:Y:S01]  /*1d5d0*/  LOP3.LUT P3, RZ, R17.reuse, 0x20, RZ, 0xc0, !PT ;  /* 0x0000002011ff7812 */ /* 0x040fe2000786c0ff */
[----:B------:R-:W0:Y:S01]  /*1d5e0*/  SHFL.BFLY PT, R0, R3, 0x2, 0x1f ;  /* 0x0c401f0003007f89 */ /* 0x000e2200000e0000 */
[----:B------:R-:W-:Y:S02]  /*1d5f0*/  FSEL R114, R114, -INF , !P2 ;  /* 0xff80000072727808 */ /* 0x000fe40005000000 */
[----:B------:R-:W-:-:S02]  /*1d600*/  LOP3.LUT P2, RZ, R17, 0x800, RZ, 0xc0, !PT ;  /* 0x0000080011ff7812 */ /* 0x000fc4000784c0ff */
[----:B------:R-:W-:Y:S02]  /*1d610*/  LOP3.LUT P6, RZ, R17, 0x10, RZ, 0xc0, !PT ;  /* 0x0000001011ff7812 */ /* 0x000fe400078cc0ff */
[C---:B------:R-:W-:Y:S02]  /*1d620*/  ISETP.GT.AND P2, PT, R11.reuse, 0x31, !P2 ;  /* 0x000000310b00780c */ /* 0x040fe40005744270 */
[----:B------:R-:W-:Y:S02]  /*1d630*/  ISETP.GT.AND P4, PT, R11, 0x51, !P4 ;  /* 0x000000510b00780c */ /* 0x000fe40006784270 */
[C---:B------:R-:W-:Y:S02]  /*1d640*/  ISETP.LT.OR P2, PT, R14.reuse, 0x32, P2 ;  /* 0x000000320e00780c */ /* 0x040fe40001741670 */
[----:B------:R-:W-:Y:S02]  /*1d650*/  ISETP.LT.OR P4, PT, R14, 0x52, P4 ;  /* 0x000000520e00780c */ /* 0x000fe40002781670 */
[----:B------:R-:W-:-:S02]  /*1d660*/  FSEL R115, R115, -INF , !P2 ;  /* 0xff80000073737808 */ /* 0x000fc40005000000 */
[----:B------:R-:W-:Y:S02]  /*1d670*/  LOP3.LUT P2, RZ, R17, 0x400, RZ, 0xc0, !PT ;  /* 0x0000040011ff7812 */ /* 0x000fe4000784c0ff */
[C---:B------:R-:W-:Y:S02]  /*1d680*/  ISETP.GT.AND P5, PT, R11.reuse, 0x58, !P5 ;  /* 0x000000580b00780c */ /* 0x040fe40006fa4270 */
[----:B------:R-:W-:Y:S02]  /*1d690*/  ISETP.GT.AND P2, PT, R11, 0x38, !P2 ;  /* 0x000000380b00780c */ /* 0x000fe40005744270 */
[----:B------:R-:W-:Y:S02]  /*1d6a0*/  FSEL R131, R131, -INF , !P4 ;  /* 0xff80000083837808 */ /* 0x000fe40006000000 */
[----:B------:R-:W-:Y:S02]  /*1d6b0*/  ISETP.LT.OR P2, PT, R14, 0x39, P2 ;  /* 0x000000390e00780c */ /* 0x000fe40001741670 */
[----:B0-----:R-:W-:-:S02]  /*1d6c0*/  FMNMX.FTZ R12, R3, R0, !PT ;  /* 0x00000000030c7209 */ /* 0x001fc40007810000 */
[----:B------:R-:W-:Y:S02]  /*1d6d0*/  FSEL R118, R118, -INF , !P2 ;  /* 0xff80000076767808 */ /* 0x000fe40005000000 */
[----:B------:R-:W-:Y:S01]  /*1d6e0*/  LOP3.LUT P2, RZ, R17, 0x200, RZ, 0xc0, !PT ;  /* 0x0000020011ff7812 */ /* 0x000fe2000784c0ff */
[----:B------:R-:W0:Y:S01]  /*1d6f0*/  SHFL.BFLY PT, R7, R12, 0x1, 0x1f ;  /* 0x0c201f000c077f89 */ /* 0x000e2200000e0000 */
[----:B------:R-:W-:Y:S02]  /*1d700*/  ISETP.LT.OR P5, PT, R14, 0x59, P5 ;  /* 0x000000590e00780c */ /* 0x000fe40002fa1670 */
[----:B------:R-:W-:Y:S02]  /*1d710*/  ISETP.GT.AND P2, PT, R11, 0x39, !P2 ;  /* 0x000000390b00780c */ /* 0x000fe40005744270 */
[----:B------:R-:W-:Y:S02]  /*1d720*/  FSEL R134, R134, -INF , !P5 ;  /* 0xff80000086867808 */ /* 0x000fe40006800000 */
[----:B------:R-:W-:-:S04]  /*1d730*/  ISETP.LT.OR P2, PT, R14, 0x3a, P2 ;  /* 0x0000003a0e00780c */ /* 0x000fc80001741670 */
[----:B------:R-:W-:Y:S02]  /*1d740*/  FSEL R119, R119, -INF , !P2 ;  /* 0xff80000077777808 */ /* 0x000fe40005000000 */
[----:B------:R-:W-:-:S04]  /*1d750*/  LOP3.LUT P2, RZ, R17, 0x100, RZ, 0xc0, !PT ;  /* 0x0000010011ff7812 */ /* 0x000fc8000784c0ff */
[----:B------:R-:W-:-:S04]  /*1d760*/  ISETP.GT.AND P2, PT, R11, 0x40, !P2 ;  /* 0x000000400b00780c */ /* 0x000fc80005744270 */
[----:B------:R-:W-:Y:S02]  /*1d770*/  ISETP.LT.OR P2, PT, R14, 0x41, P2 ;  /* 0x000000410e00780c */ /* 0x000fe40001741670 */
[----:B0-----:R-:W-:Y:S01]  /*1d780*/  FMNMX.FTZ R0, R12, R7, !PT ;  /* 0x000000070c007209 */ /* 0x001fe20007810000 */
[----:B------:R-:W-:Y:S01]  /*1d790*/  IMAD.U32 R7, RZ, RZ, UR4 ;  /* 0x00000004ff077e24 */ /* 0x000fe2000f8e00ff */
[----:B------:R-:W-:Y:S02]  /*1d7a0*/  FSEL R122, R122, -INF , !P2 ;  /* 0xff8000007a7a7808 */ /* 0x000fe40005000000 */
[----:B------:R-:W-:Y:S01]  /*1d7b0*/  LOP3.LUT P2, RZ, R17, 0x80, RZ, 0xc0, !PT ;  /* 0x0000008011ff7812 */ /* 0x000fe2000784c0ff */
[----:B------:R-:W-:-:S03]  /*1d7c0*/  FMUL.FTZ R4, R0, R7 ;  /* 0x0000000700047220 */ /* 0x000fc60000410000 */
[----:B------:R-:W-:-:S04]  /*1d7d0*/  ISETP.GT.AND P2, PT, R11, 0x41, !P2 ;  /* 0x000000410b00780c */ /* 0x000fc80005744270 */
        /* <DEDUP_REMOVED lines=42> */
[-CC-:B0-----:R-:W-:Y:S01]  /*1da80*/  FFMA.FTZ R89, R105, R7.reuse, -R4.reuse ;  /* 0x0000000769597223 */ /* 0x181fe20000010804 */
        /* <DEDUP_REMOVED lines=24> */
[----:B0-----:R-:W-:Y:S02]  /*1dc10*/  FSEL R101, R0, RZ, P2 ;  /* 0x000000ff00657208 */ /* 0x001fe40001000000 */
        /* <DEDUP_REMOVED lines=10> */
[----:B------:R-:W-:Y:S01]  /*1dcc0*/  FFMA.FTZ R92, R113, R7, -R4 ;  /* 0x00000007715c7223 */ /* 0x000fe20000010804 */
[----:B------:R-:W-:-:S03]  /*1dcd0*/  FADD.FTZ R4, -R101, R20 ;  /* 0x0000001465047221 */ /* 0x000fc60000010100 */
[----:B------:R-:W0:Y:S01]  /*1dce0*/  SHFL.BFLY PT, R11, R3, 0x2, 0x1f ;  /* 0x0c401f00030b7f89 */ /* 0x000e2200000e0000 */
[----:B------:R-:W-:Y:S01]  /*1dcf0*/  FMUL.FTZ R4, R4, R7 ;  /* 0x0000000704047220 */ /* 0x000fe20000410000 */
        /* <DEDUP_REMOVED lines=27> */
[-CC-:B------:R-:W-:Y:S01]  /*1deb0*/  FFMA.FTZ R95, R103, R7.reuse, -R104.reuse ;  /* 0x00000007675f7223 */ /* 0x180fe20000010868 */
[----:B------:R-:W-:Y:S01]  /*1dec0*/  FADD.FTZ R99, R12, R99 ;  /* 0x000000630c637221 */ /* 0x000fe20000010000 */
[-CC-:B------:R-:W-:Y:S01]  /*1ded0*/  FFMA.FTZ R149, R106, R7.reuse, -R104.reuse ;  /* 0x000000076a957223 */ /* 0x180fe20000010868 */
[----:B------:R-:W0:Y:S01]  /*1dee0*/  MUFU.EX2 R4, R4 ;  /* 0x0000000400047308 */ /* 0x000e220000000800 */
[-CC-:B------:R-:W-:Y:S01]  /*1def0*/  FFMA.FTZ R98, R107, R7.reuse, -R104.reuse ;  /* 0x000000076b627223 */ /* 0x180fe20000010868 */
[----:B------:R-:W-:Y:S01]  /*1df00*/  FADD.FTZ R6, R158, R99 ;  /* 0x000000639e067221 */ /* 0x000fe20000010000 */
[-CC-:B------:R-:W-:Y:S01]  /*1df10*/  FFMA.FTZ R151, R110, R7.reuse, -R104.reuse ;  /* 0x000000076e977223 */ /* 0x180fe20000010868 */
[-CC-:B------:R-:W-:Y:S01]  /*1df20*/  FFMA.FTZ R111, R111, R7.reuse, -R104.reuse ;  /* 0x000000076f6f7223 */ /* 0x180fe20000010868 */
[-C--:B------:R-:W-:Y:S01]  /*1df30*/  FFMA.FTZ R145, R114, R7.reuse, -R104 ;  /* 0x0000000772917223 */ /* 0x080fe20000010868 */
[----:B------:R-:W-:Y:S01]  /*1df40*/  FADD.FTZ R101, R13, R6 ;  /* 0x000000060d657221 */ /* 0x000fe20000010000 */
[-CC-:B------:R-:W-:Y:S01]  /*1df50*/  FFMA.FTZ R99, R115, R7.reuse, -R104.reuse ;  /* 0x0000000773637223 */ /* 0x180fe20000010868 */
[----:B------:R-:W1:Y:S01]  /*1df60*/  MUFU.EX2 R90, R90 ;  /* 0x0000005a005a7308 */ /* 0x000e620000000800 */
[-CC-:B------:R-:W-:Y:S01]  /*1df70*/  FFMA.FTZ R147, R118, R7.reuse, -R104.reuse ;  /* 0x0000000776937223 */ /* 0x180fe20000010868 */
[----:B------:R-:W-:Y:S01]  /*1df80*/  FADD.FTZ R6, R152, R101 ;  /* 0x0000006598067221 */ /* 0x000fe20000010000 */
[-CC-:B------:R-:W-:Y:S01]  /*1df90*/  FFMA.FTZ R141, R122, R7.reuse, -R104.reuse ;  /* 0x000000077a8d7223 */ /* 0x180fe20000010868 */
[-CC-:B------:R-:W-:Y:S01]  /*1dfa0*/  FFMA.FTZ R143, R126, R7.reuse, -R104.reuse ;  /* 0x000000077e8f7223 */ /* 0x180fe20000010868 */
[----:B------:R-:W-:Y:S01]  /*1dfb0*/  FFMA.FTZ R137, R130, R7, -R104 ;  /* 0x0000000782897223 */ /* 0x000fe20000010868 */
[----:B------:R-:W-:Y:S01]  /*1dfc0*/  FADD.FTZ R101, R15, R6 ;  /* 0x000000060f657221 */ /* 0x000fe20000010000 */
[----:B------:R-:W-:Y:S01]  /*1dfd0*/  F2FP.BF16.F32.PACK_AB R156, R12, R156 ;  /* 0x0000009c0c9c723e */ /* 0x000fe200000010ff */
[----:B------:R-:W2:Y:S01]  /*1dfe0*/  MUFU.EX2 R159, R159 ;  /* 0x0000009f009f7308 */ /* 0x000ea20000000800 */
[----:B0-----:R-:W-:Y:S01]  /*1dff0*/  FFMA.FTZ R5, R4, R5, R157 ;  /* 0x0000000504057223 */ /* 0x001fe2000001009d */
[----:B------:R-:W-:Y:S01]  /*1e000*/  FADD.FTZ R101, R154, R101 ;  /* 0x000000659a657221 */ /* 0x000fe20000010000 */
[----:B------:R-:W-:Y:S01]  /*1e010*/  F2FP.BF16.F32.PACK_AB R158, R13, R158 ;  /* 0x0000009e0d9e723e */ /* 0x000fe200000010ff */
[-CC-:B------:R-:W-:Y:S01]  /*1e020*/  FFMA.FTZ R131, R131, R7.reuse, -R104.reuse ;  /* 0x0000000783837223 */ /* 0x180fe20000010868 */
[-CC-:B------:R-:W-:Y:S01]  /*1e030*/  FFMA.FTZ R134, R134, R7.reuse, -R104.reuse ;  /* 0x0000000786867223 */ /* 0x180fe20000010868 */
[----:B------:R-:W-:Y:S01]  /*1e040*/  FADD.FTZ R101, R88, R101 ;  /* 0x0000006558657221 */ /* 0x000fe20000010000 */
[----:B------:R-:W-:Y:S01]  /*1e050*/  ISETP.GT.AND P2, PT, R10, R180, PT ;  /* 0x000000b40a00720c */ /* 0x000fe20003f44270 */
[----:B------:R-:W0:Y:S01]  /*1e060*/  MUFU.EX2 R91, R91 ;  /* 0x0000005b005b7308 */ /* 0x000e220000000800 */
[----:B-1----:R-:W-:Y:S01]  /*1e070*/  FADD.FTZ R6, R90, R5 ;  /* 0x000000055a067221 */ /* 0x002fe20000010000 */
[----:B------:R-:W-:Y:S01]  /*1e080*/  FADD.FTZ R102, R148, R101 ;  /* 0x0000006594667221 */ /* 0x000fe20000010000 */
[----:B------:R-:W-:Y:S01]  /*1e090*/  FFMA.FTZ R5, R119, R7, -R104 ;  /* 0x0000000777057223 */ /* 0x000fe20000010868 */
[----:B------:R-:W-:Y:S01]  /*1e0a0*/  F2FP.BF16.F32.PACK_AB R152, R15, R152 ;  /* 0x000000980f98723e */ /* 0x000fe200000010ff */
[----:B------:R-:W-:-:S02]  /*1e0b0*/  VIADD R10, R10, 0xffffffff ;  /* 0xffffffff0a0a7836 */ /* 0x000fc40000000000 */
[----:B------:R-:W-:Y:S01]  /*1e0c0*/  FADD.FTZ R103, R89, R102 ;  /* 0x0000006659677221 */ /* 0x000fe20000010000 */
[----:B------:R-:W-:Y:S01]  /*1e0d0*/  F2FP.BF16.F32.PACK_AB R154, R88, R154 ;  /* 0x0000009a589a723e */ /* 0x000fe200000010ff */
[----:B------:R-:W1:Y:S01]  /*1e0e0*/  MUFU.EX2 R153, R153 ;  /* 0x0000009900997308 */ /* 0x000e620000000800 */
[----:B--2---:R-:W-:Y:S01]  /*1e0f0*/  FADD.FTZ R6, R159, R6 ;  /* 0x000000069f067221 */ /* 0x004fe20000010000 */
[----:B------:R-:W-:Y:S01]  /*1e100*/  FADD.FTZ R103, R150, R103 ;  /* 0x0000006796677221 */ /* 0x000fe20000010000 */
[C---:B------:R-:W-:Y:S02]  /*1e110*/  F2FP.BF16.F32.PACK_AB R150, R14.reuse, R150 ;  /* 0x000000960e96723e */ /* 0x040fe400000010ff */
[----:B------:R-:W-:Y:S01]  /*1e120*/  F2FP.BF16.F32.PACK_AB R148, R89, R148 ;  /* 0x000000945994723e */ /* 0x000fe200000010ff */
[----:B------:R-:W-:Y:S01]  /*1e130*/  FADD.FTZ R103, R14, R103 ;  /* 0x000000670e677221 */ /* 0x000fe20000010000 */
[----:B------:R-:W-:Y:S01]  /*1e140*/  F2FP.BF16.F32.PACK_AB R157, R90, R157 ;  /* 0x0000009d5a9d723e */ /* 0x000fe200000010ff */
[----:B------:R-:W2:Y:S01]  /*1e150*/  MUFU.EX2 R94, R94 ;  /* 0x0000005e005e7308 */ /* 0x000ea20000000800 */
[----:B0-----:R-:W-:Y:S01]  /*1e160*/  FADD.FTZ R6, R91, R6 ;  /* 0x000000065b067221 */ /* 0x001fe20000010000 */
[----:B------:R-:W-:Y:S01]  /*1e170*/  FADD.FTZ R105, R144, R103 ;  /* 0x0000006790697221 */ /* 0x000fe20000010000 */
[----:B------:R-:W-:-:S02]  /*1e180*/  F2FP.BF16.F32.PACK_AB R144, R92, R144 ;  /* 0x000000905c90723e */ /* 0x000fc400000010ff */
[----:B------:R-:W-:Y:S01]  /*1e190*/  F2FP.BF16.F32.PACK_AB R159, R91, R159 ;  /* 0x0000009f5b9f723e */ /* 0x000fe200000010ff */
[----:B------:R-:W-:Y:S02]  /*1e1a0*/  FADD.FTZ R105, R92, R105 ;  /* 0x000000695c697221 */ /* 0x000fe40000010000 */
[----:B------:R-:W0:Y:S01]  /*1e1b0*/  MUFU.EX2 R155, R155 ;  /* 0x0000009b009b7308 */ /* 0x000e220000000800 */
[----:B-1----:R-:W-:Y:S01]  /*1e1c0*/  FADD.FTZ R101, R153, R6 ;  /* 0x0000000699657221 */ /* 0x002fe20000010000 */
[----:B------:R-:W-:Y:S01]  /*1e1d0*/  FADD.FTZ R102, R146, R105 ;  /* 0x0000006992667221 */ /* 0x000fe20000010000 */
[----:B------:R-:W-:-:S05]  /*1e1e0*/  F2FP.BF16.F32.PACK_AB R146, R93, R146 ;  /* 0x000000925d92723e */ /* 0x000fca00000010ff */
[----:B------:R-:W1:Y:S01]  /*1e1f0*/  MUFU.EX2 R95, R95 ;  /* 0x0000005f005f7308 */ /* 0x000e620000000800 */
[C---:B--2---:R-:W-:Y:S01]  /*1e200*/  FADD.FTZ R6, R94.reuse, R101 ;  /* 0x000000655e067221 */ /* 0x044fe20000010000 */
[----:B------:R-:W-:Y:S01]  /*1e210*/  @!P1 PRMT R101, RZ, 0x654, R21 ;  /* 0x00000654ff659816 */ /* 0x000fe20000000015 */
[----:B------:R-:W-:Y:S01]  /*1e220*/  FFMA.FTZ R21, R123, R7, -R104 ;  /* 0x000000077b157223 */ /* 0x000fe20000010868 */
[----:B------:R-:W-:Y:S02]  /*1e230*/  F2FP.BF16.F32.PACK_AB R153, R94, R153 ;  /* 0x000000995e99723e */ /* 0x000fe400000010ff */
[----:B------:R2:W-:Y:S02]  /*1e240*/  @!P1 SYNCS.ARRIVE.TRANS64.RED.A1T0 RZ, [R101+URZ], RZ ;  /* 0x000000ff65ff99a7 */ /* 0x0005e4000810043f */
[----:B------:R-:W3:Y:S01]  /*1e250*/  MUFU.EX2 R149, R149 ;  /* 0x0000009500957308 */ /* 0x000ee20000000800 */
[----:B0-----:R-:W-:Y:S01]  /*1e260*/  FADD.FTZ R6, R155, R6 ;  /* 0x000000069b067221 */ /* 0x001fe20000010000 */
[-CC-:B--2---:R-:W-:Y:S01]  /*1e270*/  FFMA.FTZ R101, R127, R7.reuse, -R104.reuse ;  /* 0x000000077f657223 */ /* 0x184fe20000010868 */
[----:B------:R-:W-:-:S05]  /*1e280*/  FFMA.FTZ R104, R135, R7, -R104 ;  /* 0x0000000787687223 */ /* 0x000fca0000010868 */
[----:B------:R-:W0:Y:S01]  /*1e290*/  MUFU.EX2 R98, R98 ;  /* 0x0000006200627308 */ /* 0x000e220000000800 */
[C---:B-1----:R-:W-:Y:S01]  /*1e2a0*/  FADD.FTZ R6, R95.reuse, R6 ;  /* 0x000000065f067221 */ /* 0x042fe20000010000 */
[----:B------:R-:W-:-:S06]  /*1e2b0*/  F2FP.BF16.F32.PACK_AB R155, R95, R155 ;  /* 0x0000009b5f9b723e */ /* 0x000fcc00000010ff */
[----:B------:R-:W1:Y:S01]  /*1e2c0*/  MUFU.EX2 R151, R151 ;  /* 0x0000009700977308 */ /* 0x000e620000000800 */
[----:B---3--:R-:W-:-:S07]  /*1e2d0*/  FADD.FTZ R103, R149, R6 ;  /* 0x0000000695677221 */ /* 0x008fce0000010000 */
[----:B------:R-:W2:Y:S01]  /*1e2e0*/  MUFU.EX2 R9, R111 ;  /* 0x0000006f00097308 */ /* 0x000ea20000000800 */
[C---:B0-----:R-:W-:Y:S01]  /*1e2f0*/  FADD.FTZ R6, R98.reuse, R103 ;  /* 0x0000006762067221 */ /* 0x041fe20000010000 */
[----:B------:R-:W-:Y:S01]  /*1e300*/  FADD.FTZ R103, R93, R102 ;  /* 0x000000665d677221 */ /* 0x000fe20000010000 */
[----:B------:R-:W-:-:S05]  /*1e310*/  F2FP.BF16.F32.PACK_AB R149, R98, R149 ;  /* 0x000000956295723e */ /* 0x000fca00000010ff */
[----:B------:R-:W0:Y:S01]  /*1e320*/  MUFU.EX2 R145, R145 ;  /* 0x0000009100917308 */ /* 0x000e220000000800 */
[----:B-1----:R-:W-:-:S07]  /*1e330*/  FADD.FTZ R6, R151, R6 ;  /* 0x0000000697067221 */ /* 0x002fce0000010000 */
[----:B------:R-:W1:Y:S01]  /*1e340*/  MUFU.EX2 R140, R140 ;  /* 0x0000008c008c7308 */ /* 0x000e620000000800 */
[C---:B--2---:R-:W-:Y:S01]  /*1e350*/  FADD.FTZ R6, R9.reuse, R6 ;  /* 0x0000000609067221 */ /* 0x044fe20000010000 */
        /* <DEDUP_REMOVED lines=41> */
[----:B------:R-:W-:Y:S01]  /*1e5f0*/  F2FP.BF16.F32.PACK_AB R138, R20, R138 ;  /* 0x0000008a148a723e */ /* 0x000fe200000010ff */
[----:B------:R-:W-:-:S05]  /*1e600*/  IMAD.MOV.U32 R20, RZ, RZ, R0 ;  /* 0x000000ffff147224 */ /* 0x000fca00078e0000 */
[----:B------:R-:W0:Y:S01]  /*1e610*/  MUFU.EX2 R134, R134 ;  /* 0x0000008600867308 */ /* 0x000e220000000800 */
[----:B-1----:R-:W-:-:S07]  /*1e620*/  FADD.FTZ R13, R137, R14 ;  /* 0x0000000e890d7221 */ /* 0x002fce0000010000 */
[----:B------:R-:W1:Y:S01]  /*1e630*/  MUFU.EX2 R104, R104 ;  /* 0x0000006800687308 */ /* 0x000e620000000800 */
[C---:B--2---:R-:W-:Y:S01]  /*1e640*/  FADD.FTZ R13, R12.reuse, R13 ;  /* 0x0000000d0c0d7221 */ /* 0x044fe20000010000 */
[----:B------:R-:W-:Y:S01]  /*1e650*/  F2FP.BF16.F32.PACK_AB R137, R12, R137 ;  /* 0x000000890c89723e */ /* 0x000fe200000010ff */
[----:B------:R-:W-:Y:S02]  /*1e660*/  IMAD.MOV.U32 R12, RZ, RZ, R23 ;  /* 0x000000ffff0c7224 */ /* 0x000fe400078e0017 */
[----:B0-----:R-:W-:-:S04]  /*1e670*/  FADD.FTZ R13, R134, R13 ;  /* 0x0000000d860d7221 */ /* 0x001fc80000010000 */
[C---:B-1----:R-:W-:Y:S01]  /*1e680*/  FADD.FTZ R5, R104.reuse, R13 ;  /* 0x0000000d68057221 */ /* 0x042fe20000010000 */
[----:B------:R-:W-:Y:S01]  /*1e690*/  F2FP.BF16.F32.PACK_AB R139, R104, R134 ;  /* 0x00000086688b723e */ /* 0x000fe200000010ff */
[----:B------:R-:W-:Y:S01]  /*1e6a0*/  IMAD.MOV.U32 R13, RZ, RZ, R22 ;  /* 0x000000ffff0d7224 */ /* 0x000fe200078e0016 */
[----:B------:R-:W-:Y:S06]  /*1e6b0*/  @P2 BRA `(.L_x_1711) ;  /* 0xffffffcc00a42947 */ /* 0x000fec000383ffff */
.L_x_1692:
[----:B------:R-:W-:Y:S05]  /*1e6c0*/  BSYNC B0 ;  /* 0x0000000000007941 */ /* 0x000fea0003800000 */
.L_x_1691:
        /* <DEDUP_REMOVED lines=67> */
.L_x_1712:
[----:B------:R-:W-:Y:S01]  /*1eb00*/  IMAD R13, R22, 0x8, R2 ;  /* 0x00000008160d7824 */ /* 0x000fe200078e0202 */
[----:B------:R-:W-:-:S04]  /*1eb10*/  SHF.L.U32 R4, R23, 0x1f, RZ ;  /* 0x0000001f17047819 */ /* 0x000fc800000006ff */
[----:B------:R0:W1:Y:S01]  /*1eb20*/  SYNCS.PHASECHK.TRANS64.TRYWAIT P2, [R13+URZ+0x2a850], R4 ;  /* 0x02a850040d0075a7 */ /* 0x000062000804017f */
[----:B------:R-:W-:Y:S05]  /*1eb30*/  @!P0 BRA `(.L_x_1713) ;  /* 0x0000000000048947 */ /* 0x000fea0003800000 */
[----:B------:R-:W-:Y:S01]  /*1eb40*/  BPT.TRAP 0x1 ;  /* 0x000000040000795c */ /* 0x000fe20000300000 */
.L_x_1713:
        /* <DEDUP_REMOVED lines=9> */
.L_x_1715:
[----:B------:R-:W-:Y:S05]  /*1ebe0*/  BSYNC B0 ;  /* 0x0000000000007941 */ /* 0x000fea0003800000 */
.L_x_1714:
[----:B------:R-:W-:Y:S01]  /*1ebf0*/  IMAD.MOV.U32 R8, RZ, RZ, R2 ;  /* 0x000000ffff087224 */ /* 0x000fe200078e0002 */
[----:B------:R-:W-:Y:S01]  /*1ec00*/  WARPGROUP.ARRIVE ;  /* 0x00000000000079c5 */ /* 0x000fe20000000000 */
[----:B------:R-:W-:Y:S02]  /*1ec10*/  IMAD.MOV.U32 R9, RZ, RZ, 0x40000040 ;  /* 0x40000040ff097424 */ /* 0x000fe400078e00ff */
        /* <DEDUP_REMOVED lines=37> */
[----:B01----:R-:W-:Y:S01]  /*1ee70*/  FADD.FTZ R4, R2, R5 ;  /* 0x0000000502047221 */ /* 0x003fe20000010000 */
[----:B------:R-:W-:-:S04]  /*1ee80*/  IMAD.MOV.U32 R5, RZ, RZ, RZ ;  /* 0x000000ffff057224 */ /* 0x000fc800078e00ff */
[----:B------:R-:W0:Y:S02]  /*1ee90*/  SHFL.BFLY PT, R11, R4, 0x1, 0x1f ;  /* 0x0c201f00040b7f89 */ /* 0x000e2400000e0000 */
[----:B0-----:R-:W-:Y:S01]  /*1eea0*/  FADD.FTZ R11, R4, R11 ;  /* 0x0000000b040b7221 */ /* 0x001fe20000010000 */
[----:B------:R-:W-:-:S04]  /*1eeb0*/  @!P1 VIADD R4, R13, 0x2a860 ;  /* 0x0002a8600d049836 */ /* 0x000fc80000000000 */
[----:B------:R-:W-:Y:S02]  /*1eec0*/  FSETP.NE.FTZ.AND P3, PT, R11, RZ, PT ;  /* 0x000000ff0b00720b */ /* 0x000fe40003f75000 */
[----:B------:R-:W-:Y:S01]  /*1eed0*/  @!P1 PRMT R4, RZ, 0x654, R4 ;  /* 0x00000654ff049816 */ /* 0x000fe20000000004 */
[----:B------:R-:W-:Y:S02]  /*1eee0*/  WARPGROUP.DEPBAR.LE gsb0, 0x0 ;  /* 0x00008000000079c5 */ /* 0x000fe40000010000 */
[----:B------:R-:W-:-:S06]  /*1eef0*/  WARPGROUP.ARRIVE ;  /* 0x00000000000079c5 */ /* 0x000fcc0000000000 */
[----:B------:R-:W-:Y:S01]  /*1ef00*/  HGMMA.64x128x16.F32.BF16 R24, R140, gdesc[UR4].tnspB, R24, gsb0 ;  /* 0x41e000048c187df0 */ /* 0x000fe20008001818 */
[----:B------:R-:W-:Y:S02]  /*1ef10*/  R2UR UR6, R8 ;  /* 0x00000000080672ca */ /* 0x000fe400000e0000 */
[----:B------:R-:W-:Y:S01]  /*1ef20*/  R2UR UR7, R9 ;  /* 0x00000000090772ca */ /* 0x000fe200000e0000 */
[----:B------:R-:W0:Y:S01]  /*1ef30*/  @P3 MUFU.LG2 R8, R11 ;  /* 0x0000000b00083308 */ /* 0x000e220000000c00 */
[----:B------:R-:W1:Y:S01]  /*1ef40*/  SHFL.BFLY PT, R9, R6, 0x2, 0x1f ;  /* 0x0c401f0006097f89 */ /* 0x000e6200000e0000 */
[----:B0-----:R-:W-:Y:S01]  /*1ef50*/  @P3 FMUL.FTZ R8, R8, 0.69314718246459960938 ;  /* 0x3f31721808083820 */ /* 0x001fe20000410000 */
[----:B-1----:R-:W-:-:S05]  /*1ef60*/  FADD.FTZ R9, R9, R6 ;  /* 0x0000000609097221 */ /* 0x002fca0000010000 */
[----:B------:R-:W0:Y:S02]  /*1ef70*/  SHFL.BFLY PT, R2, R9, 0x1, 0x1f ;  /* 0x0c201f0009027f89 */ /* 0x000e2400000e0000 */
[----:B0-----:R-:W-:Y:S01]  /*1ef80*/  FADD.FTZ R10, R9, R2 ;  /* 0x00000002090a7221 */ /* 0x001fe20000010000 */
[----:B------:R-:W-:-:S04]  /*1ef90*/  SEL R2, RZ, 0x1, P2 ;  /* 0x00000001ff027807 */ /* 0x000fc80001000000 */
[----:B------:R-:W-:Y:S02]  /*1efa0*/  FSETP.NE.FTZ.AND P0, PT, R10, RZ, PT ;  /* 0x000000ff0a00720b */ /* 0x000fe40003f15000 */
[----:B------:R-:W-:Y:S01]  /*1efb0*/  LOP3.LUT R23, R23, R2, RZ, 0x3c, !PT ;  /* 0x0000000217177212 */ /* 0x000fe200078e3cff */
[----:B------:R-:W-:-:S06]  /*1efc0*/  IMAD.MOV.U32 R2, RZ, RZ, RZ ;  /* 0x000000ffff027224 */ /* 0x000fcc00078e00ff */
[----:B------:R-:W-:Y:S04]  /*1efd0*/  @P3 MUFU.RCP R2, R11 ;  /* 0x0000000b00023308 */ /* 0x000fe80000001000 */
[C---:B------:R-:W-:Y:S01]  /*1efe0*/  @P0 FMUL.FTZ R9, R7.reuse, 0.69314718246459960938 ;  /* 0x3f31721807090820 */ /* 0x040fe20000410000 */
[----:B------:R-:W-:-:S03]  /*1eff0*/  @P3 FMUL.FTZ R7, R7, 0.69314718246459960938 ;  /* 0x3f31721807073820 */ /* 0x000fc60000410000 */
[----:B------:R-:W0:Y:S01]  /*1f000*/  @P0 MUFU.LG2 R6, R10 ;  /* 0x0000000a00060308 */ /* 0x000e220000000c00 */
[----:B------:R-:W-:-:S07]  /*1f010*/  @P3 FFMA.FTZ R21, R7, R3, R8 ;  /* 0x0000000307153223 */ /* 0x000fce0000010008 */
[----:B------:R-:W1:Y:S01]  /*1f020*/  @P0 MUFU.RCP R5, R10 ;  /* 0x0000000a00050308 */ /* 0x000e620000001000 */
[----:B0-----:R-:W-:-:S04]  /*1f030*/  @P0 FMUL.FTZ R6, R6, 0.69314718246459960938 ;  /* 0x3f31721806060820 */ /* 0x001fc80000410000 */
[----:B------:R-:W-:Y:S01]  /*1f040*/  @P0 FFMA.FTZ R20, R9, R0, R6 ;  /* 0x0000000009140223 */ /* 0x000fe20000010006 */
[----:B------:R-:W-:Y:S01]  /*1f050*/  PLOP3.LUT P0, PT, PT, PT, PT, 0x8, 0x0 ;  /* 0x000000000000781c */ /* 0x000fe20003f0e170 */
[----:B------:R-:W-:Y:S02]  /*1f060*/  WARPGROUP.DEPBAR.LE gsb0, 0x0 ;  /* 0x00008000000079c5 */ /* 0x000fe40000010000 */
[----:B------:R-:W-:-:S06]  /*1f070*/  WARPGROUP.ARRIVE ;  /* 0x00000000000079c5 */ /* 0x000fcc0000000000 */
[----:B------:R-:W-:Y:S03]  /*1f080*/  HGMMA.64x128x16.F32.BF16 R24, R136, gdesc[UR4].tnspB, R24, gsb0 ;  /* 0x41e0000488187df0 */ /* 0x000fe60008001818 */
[----:B------:R-:W-:Y:S02]  /*1f090*/  WARPGROUP.DEPBAR.LE gsb0, 0x0 ;  /* 0x00008000000079c5 */ /* 0x000fe40000010000 */
[----:B------:R0:W-:Y:S01]  /*1f0a0*/  @!P1 SYNCS.ARRIVE.TRANS64.RED.A1T0 RZ, [R4+URZ], RZ ;  /* 0x000000ff04ff99a7 */ /* 0x0001e2000810043f */
        /* <DEDUP_REMOVED lines=63> */
[----:B0-----:R-:W-:-:S07]  /*1f4a0*/  FMUL.FTZ R87, R87, R2 ;  /* 0x0000000257577220 */ /* 0x001fce0000410000 */
.L_x_1576:
[----:B------:R-:W0:Y:S08]  /*1f4b0*/  S2UR UR5, SR_CgaCtaId ;  /* 0x00000000000579c3 */ /* 0x000e300000008800 */
[----:B------:R-:W-:Y:S06]  /*1f4c0*/  BAR.SYNC.DEFER_BLOCKING 0x5, 0x180 ;  /* 0x0146000000007b1d */ /* 0x000fec0000010000 */
[----:B------:R-:W-:Y:S01]  /*1f4d0*/  UMOV UR4, 0x400 ;  /* 0x0000040000047882 */ /* 0x000fe20000000000 */
[----:B------:R-:W-:Y:S01]  /*1f4e0*/  BSSY B0, `(.L_x_1717) ;  /* 0x00002d2000007945 */ /* 0x000fe20003800000 */
[----:B0-----:R-:W-:-:S06]  /*1f4f0*/  ULEA UR4, UR5, UR4, 0x18 ;  /* 0x0000000405047291 */ /* 0x001fcc000f8ec03f */
[----:B------:R-:W-:-:S05]  /*1f500*/  IMAD.U32 R2, RZ, RZ, UR4 ;  /* 0x00000004ff027e24 */ /* 0x000fca000f8e00ff */
[----:B------:R0:W1:Y:S01]  /*1f510*/  LDS.128 R28, [R2+0x2a8d0] ;  /* 0x02a8d000021c7984 */ /* 0x0000620000000c00 */
[----:B------:R-:W-:Y:S06]  /*1f520*/  BAR.ARV 0x4, 0x180 ;  /* 0x0106000000007b1d */ /* 0x000fec0000002000 */
[----:B------:R-:W-:Y:S05]  /*1f530*/  @P0 BRA `(.L_x_1718) ;  /* 0x0000002000480947 */ /* 0x000fea0003800000 */
[----:B------:R-:W2:Y:S01]  /*1f540*/  LDL R0, [R1+0x80] ;  /* 0x0000800001007983 */ /* 0x000ea20000100800 */
[----:B------:R-:W-:Y:S01]  /*1f550*/  F2FP.BF16.F32.PACK_AB R34, R69, R68 ;  /* 0x000000444522723e */ /* 0x000fe200000010ff */
[----:B------:R-:W-:Y:S01]  /*1f560*/  ULDC.64 UR4, c[0x0][0xc00] ;  /* 0x0003000000047ab9 */ /* 0x000fe20000000a00 */
[----:B------:R-:W-:Y:S01]  /*1f570*/  ULDC.64 UR6, c[0x0][0xc08] ;  /* 0x0003020000067ab9 */ /* 0x000fe20000000a00 */
[----:B------:R-:W3:Y:S01]  /*1f580*/  S2R R3, SR_SWINHI ;  /* 0x0000000000037919 */ /* 0x000ee20000002f00 */
[----:B------:R-:W-:Y:S02]  /*1f590*/  MOV R72, R2 ;  /* 0x0000000200487202 */ /* 0x000fe40000000f00 */
[----:B---3--:R-:W-:Y:S01]  /*1f5a0*/  MOV R73, R3 ;  /* 0x0000000300497202 */ /* 0x008fe20000000f00 */
[----:B------:R-:W-:Y:S02]  /*1f5b0*/  BAR.SYNC.DEFER_BLOCKING 0x1, 0x100 ;  /* 0x0044000000007b1d */ /* 0x000fe40000010000 */
[----:B--2---:R-:W-:-:S03]  /*1f5c0*/  IMAD.WIDE R4, R0, 0x2, R72 ;  /* 0x0000000200047825 */ /* 0x004fc600078e0248 */
        /* <DEDUP_REMOVED lines=12> */
[----:B------:R-:W-:Y:S01]  /*1f690*/  IADD3 R107, P0, R4, 0x4060, RZ ;  /* 0x00004060046b7810 */ /* 0x000fe20007f1e0ff */
[--C-:B------:R-:W-:Y:S01]  /*1f6a0*/  IMAD.X R25, RZ, RZ, R5.reuse, P2 ;  /* 0x000000ffff197224 */ /* 0x100fe200010e0605 */
[----:B------:R-:W-:Y:S01]  /*1f6b0*/  LOP3.LUT R4, R3, R4, RZ, 0x3c, !PT ;  /* 0x0000000403047212 */ /* 0x000fe200078e3cff */
[--C-:B------:R-:W-:Y:S01]  /*1f6c0*/  IMAD.X R27, RZ, RZ, R5.reuse, P1 ;  /* 0x000000ffff1b7224 */ /* 0x100fe200008e0605 */
[----:B------:R-:W-:Y:S01]  /*1f6d0*/  LOP3.LUT R0, R7, 0x380, RZ, 0xc0, !PT ;  /* 0x0000038007007812 */ /* 0x000fe200078ec0ff */
[----:B------:R-:W-:Y:S01]  /*1f6e0*/  IMAD.X R33, RZ, RZ, R5, P0 ;  /* 0x000000ffff217224 */ /* 0x000fe200000e0605 */
[----:B------:R-:W-:-:S02]  /*1f6f0*/  LOP3.LUT R3, R6, 0x380, RZ, 0xc0, !PT ;  /* 0x0000038006037812 */ /* 0x000fc400078ec0ff */
[----:B------:R-:W-:Y:S02]  /*1f700*/  SHF.R.U64 R0, R0, 0x3, RZ ;  /* 0x0000000300007819 */ /* 0x000fe400000012ff */
[----:B------:R-:W-:Y:S02]  /*1f710*/  SHF.R.U64 R3, R3, 0x3, RZ ;  /* 0x0000000303037819 */ /* 0x000fe400000012ff */
[----:B------:R-:W-:Y:S02]  /*1f720*/  LOP3.LUT R12, R35, 0x380, RZ, 0xc0, !PT ;  /* 0x00000380230c7812 */ /* 0x000fe400078ec0ff */
[----:B------:R-:W-:Y:S02]  /*1f730*/  LOP3.LUT R14, R103, 0x380, RZ, 0xc0, !PT ;  /* 0x00000380670e7812 */ /* 0x000fe400078ec0ff */
[----:B------:R-:W-:Y:S02]  /*1f740*/  LOP3.LUT R8, R0, R7, RZ, 0x3c, !PT ;  /* 0x0000000700087212 */ /* 0x000fe400078e3cff */
[----:B------:R-:W-:-:S02]  /*1f750*/  LOP3.LUT R10, R3, R6, RZ, 0x3c, !PT ;  /* 0x00000006030a7212 */ /* 0x000fc400078e3cff */
[----:B------:R-:W-:Y:S02]  /*1f760*/  LOP3.LUT R0, R105, 0x380, RZ, 0xc0, !PT ;  /* 0x0000038069007812 */ /* 0x000fe400078ec0ff */
[----:B------:R-:W-:Y:S02]  /*1f770*/  LOP3.LUT R3, R26, 0x380, RZ, 0xc0, !PT ;  /* 0x000003801a037812 */ /* 0x000fe400078ec0ff */
[----:B------:R-:W-:Y:S02]  /*1f780*/  LOP3.LUT R32, R107, 0x380, RZ, 0xc0, !PT ;  /* 0x000003806b207812 */ /* 0x000fe400078ec0ff */
[----:B-1----:R-:W-:Y:S02]  /*1f790*/  MOV R28, R4 ;  /* 0x00000004001c7202 */ /* 0x002fe40000000f00 */
[----:B------:R-:W-:Y:S02]  /*1f7a0*/  SHF.R.U64 R12, R12, 0x3, RZ ;  /* 0x000000030c0c7819 */ /* 0x000fe400000012ff */
[----:B------:R-:W-:-:S02]  /*1f7b0*/  SHF.R.U64 R14, R14, 0x3, RZ ;  /* 0x000000030e0e7819 */ /* 0x000fc400000012ff */
[----:B------:R-:W-:Y:S02]  /*1f7c0*/  F2FP.BF16.F32.PACK_AB R4, R89, R88 ;  /* 0x000000585904723e */ /* 0x000fe400000010ff */
[----:B------:R-:W-:Y:S02]  /*1f7d0*/  F2FP.BF16.F32.PACK_AB R5, R97, R96 ;  /* 0x000000606105723e */ /* 0x000fe400000010ff */
[----:B------:R-:W-:Y:S02]  /*1f7e0*/  F2FP.BF16.F32.PACK_AB R6, R91, R90 ;  /* 0x0000005a5b06723e */ /* 0x000fe400000010ff */
[----:B------:R-:W-:Y:S02]  /*1f7f0*/  F2FP.BF16.F32.PACK_AB R7, R99, R98 ;  /* 0x000000626307723e */ /* 0x000fe400000010ff */
[----:B------:R-:W-:Y:S02]  /*1f800*/  SHF.R.U64 R0, R0, 0x3, RZ ;  /* 0x0000000300007819 */ /* 0x000fe400000012ff */
[----:B------:R-:W-:Y:S01]  /*1f810*/  SHF.R.U64 R3, R3, 0x3, RZ ;  /* 0x0000000303037819 */ /* 0x000fe200000012ff */
[----:B------:R1:W-:Y:S01]  /*1f820*/  STSM.16.M88.4 [R28], R4 ;  /* 0x000000041c007844 */ /* 0x0003e20000000200 */
[----:B------:R-:W-:-:S02]  /*1f830*/  SHF.R.U64 R32, R32, 0x3, RZ ;  /* 0x0000000320207819 */ /* 0x000fc400000012ff */
[----:B------:R-:W-:Y:S02]  /*1f840*/  LOP3.LUT R12, R12, R35, RZ, 0x3c, !PT ;  /* 0x000000230c0c7212 */ /* 0x000fe400078e3cff */
[----:B------:R-:W-:Y:S02]  /*1f850*/  LOP3.LUT R14, R14, R103, RZ, 0x3c, !PT ;  /* 0x000000670e0e7212 */ /* 0x000fe400078e3cff */
[----:B------:R-:W-:Y:S01]  /*1f860*/  LOP3.LUT R24, R0, R105, RZ, 0x3c, !PT ;  /* 0x0000006900187212 */ /* 0x000fe200078e3cff */
[----:B------:R-:W2:Y:S01]  /*1f870*/  LDC.64 R102, c[0x0][0xc00] ;  /* 0x00030000ff667b82 */ /* 0x000ea20000000a00 */
[----:B------:R-:W-:Y:S02]  /*1f880*/  LOP3.LUT R26, R3, R26, RZ, 0x3c, !PT ;  /* 0x0000001a031a7212 */ /* 0x000fe400078e3cff */
[----:B------:R-:W-:Y:S02]  /*1f890*/  LOP3.LUT R32, R32, R107, RZ, 0x3c, !PT ;  /* 0x0000006b20207212 */ /* 0x000fe400078e3cff */
[----:B------:R-:W-:-:S02]  /*1f8a0*/  MOV R107, R8 ;  /* 0x00000008006b7202 */ /* 0x000fc40000000f00 */
[----:B------:R-:W-:Y:S02]  /*1f8b0*/  MOV R106, R10 ;  /* 0x0000000a006a7202 */ /* 0x000fe40000000f00 */
[----:B-1----:R-:W-:Y:S02]  /*1f8c0*/  F2FP.BF16.F32.PACK_AB R4, R93, R92 ;  /* 0x0000005c5d04723e */ /* 0x002fe400000010ff */
[----:B------:R-:W-:Y:S02]  /*1f8d0*/  F2FP.BF16.F32.PACK_AB R5, R101, R100 ;  /* 0x000000646505723e */ /* 0x000fe400000010ff */
[----:B------:R-:W-:Y:S02]  /*1f8e0*/  F2FP.BF16.F32.PACK_AB R6, R37, R36 ;  /* 0x000000242506723e */ /* 0x000fe400000010ff */
[----:B------:R-:W-:Y:S02]  /*1f8f0*/  F2FP.BF16.F32.PACK_AB R7, R39, R38 ;  /* 0x000000262707723e */ /* 0x000fe400000010ff */
[----:B------:R-:W-:-:S02]  /*1f900*/  F2FP.BF16.F32.PACK_AB R8, R41, R40 ;  /* 0x000000282908723e */ /* 0x000fc400000010ff */
[----:B------:R-:W-:Y:S01]  /*1f910*/  F2FP.BF16.F32.PACK_AB R9, R43, R42 ;  /* 0x0000002a2b09723e */ /* 0x000fe200000010ff */
[----:B------:R1:W-:Y:S01]  /*1f920*/  STSM.16.M88.4 [R107], R4 ;  /* 0x000000046b007844 */ /* 0x0003e20000000200 */
[----:B------:R-:W-:Y:S02]  /*1f930*/  F2FP.BF16.F32.PACK_AB R10, R45, R44 ;  /* 0x0000002c2d0a723e */ /* 0x000fe400000010ff */
[----:B------:R-:W-:Y:S02]  /*1f940*/  F2FP.BF16.F32.PACK_AB R11, R47, R46 ;  /* 0x0000002e2f0b723e */ /* 0x000fe400000010ff */
[----:B------:R-:W-:Y:S02]  /*1f950*/  MOV R3, R12 ;  /* 0x0000000c00037202 */ /* 0x000fe40000000f00 */
[----:B------:R-:W-:Y:S01]  /*1f960*/  MOV R0, R14 ;  /* 0x0000000e00007202 */ /* 0x000fe20000000f00 */
[----:B------:R-:W-:Y:S01]  /*1f970*/  STSM.16.M88.4 [R106], R8 ;  /* 0x000000086a007844 */ /* 0x000fe20000000200 */
[----:B------:R-:W-:-:S02]  /*1f980*/  MOV R105, R24 ;  /* 0x0000001800697202 */ /* 0x000fc40000000f00 */
[----:B------:R-:W-:Y:S02]  /*1f990*/  MOV R104, R26 ;  /* 0x0000001a00687202 */ /* 0x000fe40000000f00 */
[----:B------:R-:W-:Y:S02]  /*1f9a0*/  F2FP.BF16.F32.PACK_AB R12, R49, R48 ;  /* 0x00000030310c723e */ /* 0x000fe400000010ff */
        /* <DEDUP_REMOVED lines=13> */
[----:B-1----:R-:W-:Y:S02]  /*1fa80*/  F2FP.BF16.F32.PACK_AB R4, R95, R94 ;  /* 0x0000005e5f04723e */ /* 0x002fe400000010ff */
[----:B------:R-:W-:Y:S01]  /*1fa90*/  F2FP.BF16.F32.PACK_AB R5, R75, R74 ;  /* 0x0000004a4b05723e */ /* 0x000fe200000010ff */
[----:B------:R-:W-:Y:S01]  /*1faa0*/  STSM.16.M88.4 [R105], R32 ;  /* 0x0000002069007844 */ /* 0x000fe20000000200 */
[----:B------:R-:W-:Y:S01]  /*1fab0*/  F2FP.BF16.F32.PACK_AB R6, R77, R76 ;  /* 0x0000004c4d06723e */ /* 0x000fe200000010ff */
[----:B--2---:R-:W-:Y:S01]  /*1fac0*/  IMAD.WIDE R12, R187, 0x4, R102 ;  /* 0x00000004bb0c7825 */ /* 0x004fe200078e0266 */
[----:B------:R-:W-:Y:S01]  /*1fad0*/  F2FP.BF16.F32.PACK_AB R7, R79, R78 ;  /* 0x0000004e4f07723e */ /* 0x000fe200000010ff */
[----:B------:R-:W1:Y:S01]  /*1fae0*/  LDC R102, c[0x0][0xbe8] ;  /* 0x0002fa00ff667b82 */ /* 0x000e620000000800 */
[----:B------:R-:W-:-:S02]  /*1faf0*/  F2FP.BF16.F32.PACK_AB R8, R81, R80 ;  /* 0x000000505108723e */ /* 0x000fc400000010ff */
[----:B------:R-:W-:Y:S01]  /*1fb00*/  F2FP.BF16.F32.PACK_AB R9, R83, R82 ;  /* 0x000000525309723e */ /* 0x000fe200000010ff */
[----:B------:R2:W-:Y:S01]  /*1fb10*/  STSM.16.M88.4 [R104], R4 ;  /* 0x0000000468007844 */ /* 0x0005e20000000200 */
[----:B------:R-:W-:Y:S01]  /*1fb20*/  F2FP.BF16.F32.PACK_AB R10, R85, R84 ;  /* 0x00000054550a723e */ /* 0x000fe200000010ff */
[----:B---3--:R-:W-:Y:S01]  /*1fb30*/  IMAD.MOV.U32 R0, RZ, RZ, RZ ;  /* 0x000000ffff007224 */ /* 0x008fe200078e00ff */
[----:B------:R-:W-:Y:S01]  /*1fb40*/  F2FP.BF16.F32.PACK_AB R11, R87, R86 ;  /* 0x00000056570b723e */ /* 0x000fe200000010ff */
[----:B------:R-:W3:Y:S01]  /*1fb50*/  LDC.64 R14, c[0x0][0xba8] ;  /* 0x0002ea00ff0e7b82 */ /* 0x000ee20000000a00 */
[----:B------:R-:W-:-:S03]  /*1fb60*/  ISETP.NE.U32.AND P0, PT, RZ, UR4, PT ;  /* 0x00000004ff007c0c */ /* 0x000fc6000bf05070 */
[----:B------:R4:W-:Y:S04]  /*1fb70*/  STSM.16.M88.4 [R28], R8 ;  /* 0x000000081c007844 */ /* 0x0009e80000000200 */
[----:B------:R-:W-:Y:S01]  /*1fb80*/  BAR.SYNC.DEFER_BLOCKING 0x1, 0x100 ;  /* 0x0044000000007b1d */ /* 0x000fe20000010000 */
[----:B------:R-:W-:-:S13]  /*1fb90*/  ISETP.NE.AND.EX P0, PT, RZ, UR5, PT, P0 ;  /* 0x00000005ff007c0c */ /* 0x000fda000bf05300 */
[----:B------:R-:W3:Y:S01]  /*1fba0*/  @P0 LDG.E R0, desc[UR46][R12.64] ;  /* 0x0000002e0c000981 */ /* 0x000ee2000c1e1900 */
[----:B------:R-:W-:Y:S01]  /*1fbb0*/  ISETP.NE.U32.AND P1, PT, RZ, UR6, PT ;  /* 0x00000006ff007c0c */ /* 0x000fe2000bf25070 */
[----:B------:R-:W-:Y:S01]  /*1fbc0*/  ULDC UR6, c[0x0][0xa88] ;  /* 0x0002a20000067ab9 */ /* 0x000fe20000000800 */
[C---:B------:R-:W-:Y:S01]  /*1fbd0*/  ISETP.NE.AND P2, PT, R186.reuse, RZ, PT ;  /* 0x000000ffba00720c */ /* 0x040fe20003f45270 */
[----:B------:R-:W-:Y:S01]  /*1fbe0*/  IMAD.U32 R3, RZ, RZ, UR6 ;  /* 0x00000006ff037e24 */ /* 0x000fe2000f8e00ff */
[----:B------:R-:W-:Y:S01]  /*1fbf0*/  ULDC UR6, c[0x0][0xad4] ;  /* 0x0002b50000067ab9 */ /* 0x000fe20000000800 */
[----:B------:R-:W-:Y:S02]  /*1fc00*/  ISETP.NE.AND.EX P1, PT, RZ, UR7, PT, P1 ;  /* 0x00000007ff007c0c */ /* 0x000fe4000bf25310 */
[----:B------:R-:W-:Y:S01]  /*1fc10*/  SEL R186, R186, UR6, P2 ;  /* 0x00000006baba7c07 */ /* 0x000fe20009000000 */
[----:B------:R-:W-:-:S03]  /*1fc20*/  IMAD.MOV.U32 R26, RZ, RZ, 0x9b8 ;  /* 0x000009b8ff1a7424 */ /* 0x000fc600078e00ff */
[----:B------:R-:W-:-:S04]  /*1fc30*/  ISETP.GT.AND P3, PT, R186, 0x1, PT ;  /* 0x00000001ba00780c */ /* 0x000fc80003f64270 */
[----:B------:R-:W-:-:S03]  /*1fc40*/  SEL R26, R26, 0x978, P3 ;  /* 0x000009781a1a7807 */ /* 0x000fc60001800000 */
[----:B--2---:R-:W2:Y:S08]  /*1fc50*/  @P1 LDC.64 R4, c[0x0][0xc08] ;  /* 0x00030200ff041b82 */ /* 0x004eb00000000a00 */
[----:B------:R-:W0:Y:S08]  /*1fc60*/  LDC.64 R6, c[0x0][R26+0x220] ;  /* 0x000088001a067b82 */ /* 0x000e300000000a00 */
[----:B----4-:R-:W4:Y:S01]  /*1fc70*/  LDC.64 R8, c[0x0][R26+0x218] ;  /* 0x000086001a087b82 */ /* 0x010f220000000a00 */
[----:B-1----:R-:W-:-:S07]  /*1fc80*/  ISETP.NE.AND P4, PT, R102, 0x1, PT ;  /* 0x000000016600780c */ /* 0x002fce0003f85270 */
[----:B------:R-:W1:Y:S01]  /*1fc90*/  LDC.64 R10, c[0x0][R26+0x228] ;  /* 0x00008a001a0a7b82 */ /* 0x000e620000000a00 */
[----:B--2---:R-:W-:-:S05]  /*1fca0*/  @P1 IMAD.WIDE R4, R187, 0x4, R4 ;  /* 0x00000004bb041825 */ /* 0x004fca00078e0204 */
[----:B------:R2:W5:Y:S01]  /*1fcb0*/  @P1 LDG.E R3, desc[UR46][R4.64] ;  /* 0x0000002e04031981 */ /* 0x000562000c1e1900 */
[----:B------:R-:W-:Y:S01]  /*1fcc0*/  ISETP.NE.U32.AND P2, PT, RZ, UR4, PT ;  /* 0x00000004ff007c0c */ /* 0x000fe2000bf45070 */
[----:B------:R-:W1:Y:S01]  /*1fcd0*/  @P4 LDC R32, c[0x0][0xbec] ;  /* 0x0002fb00ff204b82 */ /* 0x000e620000000800 */
[----:B------:R-:W-:Y:S02]  /*1fce0*/  SHF.R.S32.HI R24, RZ, 0x1f, R187 ;  /* 0x0000001fff187819 */ /* 0x000fe400000114bb */
[----:B------:R-:W-:Y:S02]  /*1fcf0*/  ISETP.NE.AND.EX P2, PT, RZ, UR5, PT, P2 ;  /* 0x00000005ff007c0c */ /* 0x000fe4000bf45320 */
[----:B------:R-:W-:Y:S02]  /*1fd00*/  SEL R27, R190, RZ, P3 ;  /* 0x000000ffbe1b7207 */ /* 0x000fe40001800000 */
[----:B------:R-:W-:Y:S01]  /*1fd10*/  SEL R28, R187, RZ, !P2 ;  /* 0x000000ffbb1c7207 */ /* 0x000fe20005000000 */
[----:B--2---:R-:W2:Y:S01]  /*1fd20*/  LDC.64 R4, c[0x0][R26+0x210] ;  /* 0x000084001a047b82 */ /* 0x004ea20000000a00 */
[----:B------:R-:W-:-:S07]  /*1fd30*/  SEL R25, R24, RZ, !P2 ;  /* 0x000000ff18197207 */ /* 0x000fce0005000000 */
[----:B------:R-:W2:Y:S01]  /*1fd40*/  @P4 LDC R105, c[0x0][0xbf0] ;  /* 0x0002fc00ff694b82 */ /* 0x000ea20000000800 */
[----:B0-----:R-:W-:-:S07]  /*1fd50*/  IMAD R7, R7, R28, RZ ;  /* 0x0000001c07077224 */ /* 0x001fce00078e02ff */
[----:B---3--:R-:W0:Y:S01]  /*1fd60*/  @!P3 LDC R14, c[0x0][0xb50] ;  /* 0x0002d400ff0ebb82 */ /* 0x008e220000000800 */
[C---:B------:R-:W-:Y:S02]  /*1fd70*/  IMAD R35, R6.reuse, R25, R7 ;  /* 0x0000001906237224 */ /* 0x040fe400078e0207 */
[----:B------:R-:W-:-:S05]  /*1fd80*/  IMAD.WIDE.U32 R6, R6, R28, RZ ;  /* 0x0000001c06067225 */ /* 0x000fca00078e00ff */
[----:B------:R-:W3:Y:S01]  /*1fd90*/  @!P3 LDC R15, c[0x0][0xb54] ;  /* 0x0002d500ff0fbb82 */ /* 0x000ee20000000800 */
[-C--:B----4-:R-:W-:Y:S02]  /*1fda0*/  IMAD R33, R9, R183.reuse, RZ ;  /* 0x000000b709217224 */ /* 0x090fe400078e02ff */
[----:B------:R-:W-:-:S04]  /*1fdb0*/  IMAD.WIDE.U32 R8, R8, R183, RZ ;  /* 0x000000b708087225 */ /* 0x000fc800078e00ff */
[----:B------:R-:W-:Y:S02]  /*1fdc0*/  IMAD.IADD R25, R181, 0x1, R178 ;  /* 0x00000001b5197824 */ /* 0x000fe400078e02b2 */
[----:B------:R-:W-:Y:S02]  /*1fdd0*/  IMAD.IADD R24, R9, 0x1, R33 ;  /* 0x0000000109187824 */ /* 0x000fe400078e0221 */
[----:B------:R-:W-:Y:S02]  /*1fde0*/  IMAD.IADD R9, R7, 0x1, R35 ;  /* 0x0000000107097824 */ /* 0x000fe400078e0223 */
[----:B------:R-:W-:Y:S02]  /*1fdf0*/  IMAD.MOV.U32 R7, RZ, RZ, R25 ;  /* 0x000000ffff077224 */ /* 0x000fe400078e0019 */
[-C--:B-1----:R-:W-:Y:S02]  /*1fe00*/  IMAD R33, R11, R27.reuse, RZ ;  /* 0x0000001b0b217224 */ /* 0x082fe400078e02ff */
[----:B------:R-:W-:-:S04]  /*1fe10*/  IMAD.WIDE.U32 R10, R10, R27, RZ ;  /* 0x0000001b0a0a7225 */ /* 0x000fc800078e00ff */
[----:B------:R-:W-:Y:S01]  /*1fe20*/  IMAD.IADD R33, R11, 0x1, R33 ;  /* 0x000000010b217824 */ /* 0x000fe200078e0221 */
[--C-:B------:R-:W-:Y:S01]  /*1fe30*/  IADD3 R8, P2, P5, R6, R8, R0.reuse ;  /* 0x0000000806087210 */ /* 0x100fe20007d5e000 */
[----:B------:R-:W-:Y:S01]  /*1fe40*/  @P4 IMAD.HI.U32 R6, R25, R32, RZ ;  /* 0x0000002019064227 */ /* 0x000fe200078e00ff */
[----:B------:R-:W-:-:S04]  /*1fe50*/  SHF.R.S32.HI R103, RZ, 0x1f, R0 ;  /* 0x0000001fff677819 */ /* 0x000fc80000011400 */
[----:B--2---:R-:W-:Y:S02]  /*1fe60*/  @P4 SHF.R.U32.HI R7, RZ, R105, R6 ;  /* 0x00000069ff074219 */ /* 0x004fe40000011606 */
[----:B------:R-:W-:Y:S02]  /*1fe70*/  IADD3.X R9, R9, R24, R103, P2, P5 ;  /* 0x0000001809097210 */ /* 0x000fe400017ea467 */
[----:B------:R-:W-:Y:S01]  /*1fe80*/  IADD3 R10, P2, P5, R7, R8, R10 ;  /* 0x00000008070a7210 */ /* 0x000fe20007d5e00a */
[--C-:B------:R-:W-:Y:S01]  /*1fe90*/  IMAD.MOV R24, RZ, RZ, -R7.reuse ;  /* 0x000000ffff187224 */ /* 0x100fe200078e0a07 */
[----:B------:R-:W-:-:S03]  /*1fea0*/  SHF.R.S32.HI R6, RZ, 0x1f, R7 ;  /* 0x0000001fff067819 */ /* 0x000fc60000011407 */
[----:B------:R-:W-:Y:S01]  /*1feb0*/  IMAD R7, R102, R24, R25 ;  /* 0x0000001866077224 */ /* 0x000fe200078e0219 */
[----:B------:R-:W-:-:S03]  /*1fec0*/  IADD3.X R11, R6, R9, R33, P2, P5 ;  /* 0x00000009060b7210 */ /* 0x000fc600017ea421 */
[-C--:B------:R-:W-:Y:S01]  /*1fed0*/  IMAD R5, R5, R7.reuse, RZ ;  /* 0x0000000705057224 */ /* 0x080fe200078e02ff */
[----:B------:R-:W-:Y:S01]  /*1fee0*/  SHF.R.S32.HI R9, RZ, 0x1f, R7 ;  /* 0x0000001fff097819 */ /* 0x000fe20000011407 */
[----:B------:R-:W-:-:S04]  /*1fef0*/  IMAD.WIDE.U32 R10, R4, R7, R10 ;  /* 0x00000007040a7225 */ /* 0x000fc800078e000a */
[----:B------:R-:W-:Y:S01]  /*1ff00*/  IMAD R5, R4, R9, R5 ;  /* 0x0000000904057224 */ /* 0x000fe200078e0205 */
[----:B0-----:R-:W-:-:S03]  /*1ff10*/  LEA R14, P2, R10, R14, 0x2 ;  /* 0x0000000e0a0e7211 */ /* 0x001fc600078410ff */
[----:B------:R-:W-:-:S05]  /*1ff20*/  IMAD.IADD R4, R11, 0x1, R5 ;  /* 0x000000010b047824 */ /* 0x000fca00078e0205 */
[----:B---3--:R-:W-:Y:S01]  /*1ff30*/  LEA.HI.X R15, R10, R15, R4, 0x2, P2 ;  /* 0x0000000f0a0f7211 */ /* 0x008fe200010f1404 */
[----:B------:R-:W-:Y:S06]  /*1ff40*/  @P1 BRA `(.L_x_1719) ;  /* 0x0000000000101947 */ /* 0x000fec0003800000 */
[----:B------:R-:W-:Y:S05]  /*1ff50*/  @!P0 BRA `(.L_x_1719) ;  /* 0x00000000000c8947 */ /* 0x000fea0003800000 */
[----:B------:R-:W2:Y:S04]  /*1ff60*/  LDG.E R4, desc[UR46][R12.64] ;  /* 0x0000002e0c047981 */ /* 0x000ea8000c1e1900 */
[----:B-----5:R-:W2:Y:S02]  /*1ff70*/  LDG.E R3, desc[UR46][R12.64+0x4] ;  /* 0x0000042e0c037981 */ /* 0x020ea4000c1e1900 */
[----:B--2---:R-:W-:-:S07]  /*1ff80*/  IMAD.IADD R3, R3, 0x1, -R4 ;  /* 0x0000000103037824 */ /* 0x004fce00078e0a04 */
.L_x_1719:
[----:B------:R-:W2:Y:S01]  /*1ff90*/  LDL R8, [R1+0x7c] ;  /* 0x00007c0001087983 */ /* 0x000ea20000100800 */
[----:B-----5:R-:W-:Y:S01]  /*1ffa0*/  IMAD R3, R3, R102, RZ ;  /* 0x0000006603037224 */ /* 0x020fe200078e02ff */
[----:B------:R-:W-:Y:S02]  /*1ffb0*/  LOP3.LUT P0, RZ, R230, 0x3, RZ, 0xc0, !PT ;  /* 0x00000003e6ff7812 */ /* 0x000fe4000780c0ff */
[----:B------:R-:W-:Y:S04]  /*1ffc0*/  SHFL.IDX PT, R4, R14, RZ, 0x1c1f ;  /* 0x001c1fff0e047589 */ /* 0x000fe800000e0000 */
[----:B------:R-:W0:Y:S04]  /*1ffd0*/  SHFL.IDX PT, R5, R15, RZ, 0x1c1f ;  /* 0x001c1fff0f057589 */ /* 0x000e2800000e0000 */
[----:B------:R-:W-:Y:S04]  /*1ffe0*/  SHFL.IDX PT, R6, R14, 0x1, 0x1c1f ;  /* 0x003c1f000e067f89 */ /* 0x000fe800000e0000 */
[----:B------:R-:W1:Y:S01]  /*1fff0*/  SHFL.IDX PT, R7, R15, 0x1, 0x1c1f ;  /* 0x003c1f000f077f89 */ /* 0x000e6200000e0000 */
[----:B--2---:R-:W-:-:S04]  /*20000*/  IMAD.IADD R8, R8, 0x1, R178 ;  /* 0x0000000108087824 */ /* 0x004fc800078e02b2 */
        /* <DEDUP_REMOVED lines=23> */
[----:B------:R-:W-:Y:S01]  /*20180*/  IMAD.IADD R48, R178, 0x1, R49 ;  /* 0x00000001b2307824 */ /* 0x000fe200078e0231 */
        /* <DEDUP_REMOVED lines=28> */
[C---:B------:R-:W-:Y:S01]  /*20350*/  IMAD R51, R28.reuse, UR5, R51 ;  /* 0x000000051c337c24 */ /* 0x040fe2000f8e0233 */
[----:B------:R-:W-:Y:S01]  /*20360*/  SHF.R.U64 R7, R7, 0x3, RZ ;  /* 0x0000000307077819 */ /* 0x000fe200000012ff */
[----:B------:R-:W-:Y:S01]  /*20370*/  IMAD.WIDE.U32 R20, R28, UR4, R20 ;  /* 0x000000041c147c25 */ /* 0x000fe2000f8e0014 */
[--C-:B------:R-:W-:Y:S01]  /*20380*/  SHF.R.S32.HI R0, RZ, 0x1f, R49.reuse ;  /* 0x0000001fff007819 */ /* 0x100fe20000011431 */
[----:B------:R-:W-:Y:S01]  /*20390*/  ULDC.64 UR4, c[0x0][0xae0] ;  /* 0x0002b80000047ab9 */ /* 0x000fe20000000a00 */
[----:B------:R-:W-:Y:S01]  /*203a0*/  LOP3.LUT R12, R12, R13, RZ, 0x3c, !PT ;  /* 0x0000000d0c0c7212 */ /* 0x000fe200078e3cff */
[----:B------:R-:W-:Y:S01]  /*203b0*/  IMAD.MOV R53, RZ, RZ, -R49 ;  /* 0x000000ffff357224 */ /* 0x000fe200078e0a31 */
        /* <DEDUP_REMOVED lines=11> */
[----:B------:R-:W-:Y:S01]  /*20470*/  IMAD.IADD R21, R21, 0x1, R51 ;  /* 0x0000000115157824 */ /* 0x000fe200078e0233 */
[----:B------:R-:W5:Y:S01]  /*20480*/  LD.E.128 R12, desc[UR46][R12.64] ;  /* 0x0000002e0c0c7980 */ /* 0x000f62000c101d00 */
[----:B------:R-:W-:-:S02]  /*20490*/  IMAD R0, R0, UR4, RZ ;  /* 0x0000000400007c24 */ /* 0x000fc4000f8e02ff */
[----:B------:R-:W-:Y:S01]  /*204a0*/  IMAD R51, R102, R53, R48 ;  /* 0x0000003566337224 */ /* 0x000fe200078e0230 */
[----:B------:R0:W5:Y:S01]  /*204b0*/  LD.E.128 R4, desc[UR46][R72.64] ;  /* 0x0000002e48047980 */ /* 0x000162000c101d00 */
[----:B------:R-:W-:-:S03]  /*204c0*/  IMAD R53, R49, UR5, R0 ;  /* 0x0000000531357c24 */ /* 0x000fc6000f8e0200 */
[----:B------:R-:W5:Y:S01]  /*204d0*/  LD.E.128 R24, desc[UR46][R24.64] ;  /* 0x0000002e18187980 */ /* 0x000f62000c101d00 */
[----:B------:R-:W-:-:S03]  /*204e0*/  SHF.R.S32.HI R0, RZ, 0x1f, R51 ;  /* 0x0000001fff007819 */ /* 0x000fc60000011433 */
[----:B------:R-:W5:Y:S01]  /*204f0*/  LD.E.128 R32, desc[UR46][R32.64] ;  /* 0x0000002e20207980 */ /* 0x000f62000c101d00 */
[----:B------:R-:W-:Y:S01]  /*20500*/  IMAD.WIDE.U32 R20, R49, UR4, R20 ;  /* 0x0000000431147c25 */ /* 0x000fe2000f8e0014 */
[----:B------:R-:W-:Y:S02]  /*20510*/  ULDC.64 UR4, c[0x0][0xad8] ;  /* 0x0002b60000047ab9 */ /* 0x000fe40000000a00 */
        /* <DEDUP_REMOVED lines=10> */
[----:B------:R-:W-:Y:S02]  /*205c0*/  IMAD.IADD R21, R21, 0x1, R53 ;  /* 0x0000000115157824 */ /* 0x000fe400078e0235 */
[----:B------:R-:W-:Y:S02]  /*205d0*/  IMAD R28, R0, UR4, RZ ;  /* 0x00000004001c7c24 */ /* 0x000fe4000f8e02ff */
[C---:B------:R-:W-:Y:S02]  /*205e0*/  VIADD R0, R178.reuse, 0x20 ;  /* 0x00000020b2007836 */ /* 0x040fe40000000000 */
[C---:B------:R-:W-:Y:S02]  /*205f0*/  IMAD R49, R51.reuse, UR5, R28 ;  /* 0x0000000533317c24 */ /* 0x040fe4000f8e021c */
[----:B------:R-:W-:Y:S01]  /*20600*/  IMAD.WIDE.U32 R20, R51, UR4, R20 ;  /* 0x0000000433147c25 */ /* 0x000fe2000f8e0014 */
[-C--:B------:R-:W-:Y:S01]  /*20610*/  ISETP.GE.AND P2, PT, R178, R3.reuse, PT ;  /* 0x00000003b200720c */ /* 0x080fe20003f46270 */
[----:B------:R-:W-:Y:S01]  /*20620*/  ULDC.64 UR4, c[0x0][0xa80] ;  /* 0x0002a00000047ab9 */ /* 0x000fe20000000a00 */
[----:B------:R-:W-:Y:S01]  /*20630*/  ISETP.GE.AND P0, PT, R0, R3, PT ;  /* 0x000000030000720c */ /* 0x000fe20003f06270 */
[----:B------:R-:W-:Y:S01]  /*20640*/  VIADD R28, R178, 0x40 ;  /* 0x00000040b21c7836 */ /* 0x000fe20000000000 */
[----:B------:R-:W-:Y:S01]  /*20650*/  LEA R50, P3, R20, UR4, 0x1 ;  /* 0x0000000414327c11 */ /* 0x000fe2000f8608ff */
[----:B------:R-:W-:-:S02]  /*20660*/  IMAD.IADD R21, R21, 0x1, R49 ;  /* 0x0000000115157824 */ /* 0x000fc400078e0231 */
[----:B------:R-:W-:Y:S01]  /*20670*/  VIADD R0, R2, 0x2a820 ;  /* 0x0002a82002007836 */ /* 0x000fe20000000000 */
[----:B------:R-:W-:Y:S02]  /*20680*/  ISETP.GE.AND P1, PT, R28, R3, PT ;  /* 0x000000031c00720c */ /* 0x000fe40003f26270 */
[----:B------:R-:W-:Y:S02]  /*20690*/  LEA.HI.X R28, R20, UR5, R21, 0x1, P3 ;  /* 0x00000005141c7c11 */ /* 0x000fe400098f0c15 */
[----:B------:R-:W-:Y:S01]  /*206a0*/  PRMT R0, RZ, 0x654, R0 ;  /* 0x00000654ff007816 */ /* 0x000fe20000000000 */
[----:B-1----:R0:W1:Y:S01]  /*206b0*/  SHFL.IDX PT, R21, R50, RZ, 0x181f ;  /* 0x00181fff32157589 */ /* 0x00206200000e0000 */
[----:B------:R-:W-:Y:S02]  /*206c0*/  BSSY B1, `(.L_x_1721) ;  /* 0x000000f000017945 */ /* 0x000fe40003800000 */
[----:B------:R0:W-:Y:S01]  /*206d0*/  SYNCS.ARRIVE.TRANS64.RED.A1T0 RZ, [R0+URZ], RZ ;  /* 0x000000ff00ff79a7 */ /* 0x0001e2000810043f */
[----:B------:R0:W2:Y:S01]  /*206e0*/  SHFL.IDX PT, R49, R28, RZ, 0x181f ;  /* 0x00181fff1c317589 */ /* 0x0000a200000e0000 */
[----:B------:R-:W-:-:S02]  /*206f0*/  SHF.R.S32.HI R104, RZ, 0x1f, R184 ;  /* 0x0000001fff687819 */ /* 0x000fc400000114b8 */
        /* <DEDUP_REMOVED lines=11> */
.L_x_1722:
[----:B------:R-:W-:Y:S05]  /*207b0*/  BSYNC B1 ;  /* 0x0000000000017941 */ /* 0x000fea0003800000 */
.L_x_1721:
[----:B---3-5:R3:W4:Y:S01]  /*207c0*/  SHFL.IDX PT, R7, R28, 0x1, 0x181f ;  /* 0x00381f001c077f89 */ /* 0x02872200000e0000 */
        /* <DEDUP_REMOVED lines=10> */
[----:B------:R0:W-:Y:S04]  /*20870*/  @!P3 ST.E.128 desc[UR46][R4.64], R8 ;  /* 0x000000080400b985 */ /* 0x0001e8000c101d2e */
[----:B------:R0:W-:Y:S02]  /*20880*/  @!P4 ST.E.128 desc[UR46][R6.64], R36 ;  /* 0x000000240600c985 */ /* 0x0001e4000c101d2e */
.L_x_1724:
[----:B------:R-:W-:Y:S05]  /*20890*/  BSYNC B1 ;  /* 0x0000000000017941 */ /* 0x000fea0003800000 */
.L_x_1723:
        /* <DEDUP_REMOVED lines=13> */
.L_x_1726:
[----:B------:R-:W-:Y:S05]  /*20970*/  BSYNC B1 ;  /* 0x0000000000017941 */ /* 0x000fea0003800000 */
.L_x_1725:
[----:B------:R-:W-:Y:S01]  /*20980*/  VIADD R0, R178, 0x60 ;  /* 0x00000060b2007836 */ /* 0x000fe20000000000 */
[----:B0---4-:R0:W4:Y:S04]  /*20990*/  SHFL.IDX PT, R7, R28, 0x3, 0x181f ;  /* 0x00781f001c077f89 */ /* 0x01112800000e0000 */
[----:B------:R-:W-:Y:S01]  /*209a0*/  ISETP.GE.AND P0, PT, R0, R3, PT ;  /* 0x000000030000720c */ /* 0x000fe20003f06270 */
[----:B------:R0:W0:-:S12]  /*209b0*/  SHFL.IDX PT, R9, R50, 0x3, 0x181f ;  /* 0x00781f0032097f89 */ /* 0x00001800000e0000 */
[----:B------:R-:W-:Y:S05]  /*209c0*/  @P0 BRA `(.L_x_1727) ;  /* 0x00000018000c0947 */ /* 0x000fea0003800000 */
[----:B------:R-:W-:Y:S02]  /*209d0*/  ULDC UR4, c[0x0][0xac8] ;  /* 0x0002b20000047ab9 */ /* 0x000fe40000000800 */
[----:B------:R-:W-:-:S13]  /*209e0*/  ISETP.GE.AND P1, PT, R182, UR4, PT ;  /* 0x00000004b6007c0c */ /* 0x000fda000bf26270 */
[----:B0-----:R-:W-:-:S04]  /*209f0*/  @!P1 LEA R4, P0, R182, R9, 0x1 ;  /* 0x00000009b6049211 */ /* 0x001fc800078008ff */
[----:B----4-:R-:W-:Y:S02]  /*20a00*/  @!P1 LEA.HI.X R5, R182, R7, R105, 0x1, P0 ;  /* 0x00000007b6059211 */ /* 0x010fe400000f0c69 */
[----:B------:R-:W-:-:S03]  /*20a10*/  ISETP.GE.AND P0, PT, R184, UR4, PT ;  /* 0x00000004b8007c0c */ /* 0x000fc6000bf06270 */
[----:B------:R0:W-:Y:S10]  /*20a20*/  @!P1 ST.E.128 desc[UR46][R4.64], R24 ;  /* 0x0000001804009985 */ /* 0x0001f4000c101d2e */
[----:B------:R-:W-:Y:S05]  /*20a30*/  @P0 BRA `(.L_x_1727) ;  /* 0x0000001400f00947 */ /* 0x000fea0003800000 */
[----:B0-----:R-:W-:-:S04]  /*20a40*/  LEA R4, P0, R184, R9, 0x1 ;  /* 0x00000009b8047211 */ /* 0x001fc800078008ff */
[----:B------:R-:W-:-:S05]  /*20a50*/  LEA.HI.X R5, R184, R7, R104, 0x1, P0 ;  /* 0x00000007b8057211 */ /* 0x000fca00000f0c68 */
[----:B------:R0:W-:Y:S01]  /*20a60*/  ST.E.128 desc[UR46][R4.64], R44 ;  /* 0x0000002c04007985 */ /* 0x0001e2000c101d2e */
[----:B------:R-:W-:Y:S05]  /*20a70*/  BRA `(.L_x_1727) ;  /* 0x0000001400e07947 */ /* 0x000fea0003800000 */
.L_x_1720:
[----:B0-----:R-:W0:Y:S01]  /*20a80*/  @P4 LDC R6, c[0x0][0xbec] ;  /* 0x0002fb00ff064b82 */ /* 0x001e220000000800 */
[----:B------:R-:W-:Y:S01]  /*20a90*/  ULDC.64 UR4, c[0x0][0xb08] ;  /* 0x0002c20000047ab9 */ /* 0x000fe20000000a00 */
[----:B------:R-:W-:Y:S01]  /*20aa0*/  SHF.R.S32.HI R7, RZ, 0x1f, R28 ;  /* 0x0000001fff077819 */ /* 0x000fe2000001141c */
[----:B------:R-:W-:Y:S01]  /*20ab0*/  IMAD R103, R103, UR4, RZ ;  /* 0x0000000467677c24 */ /* 0x000fe2000f8e02ff */
[----:B------:R-:W-:Y:S01]  /*20ac0*/  ULDC.64 UR6, c[0x0][0xb30] ;  /* 0x0002cc0000067ab9 */ /* 0x000fe20000000a00 */
[----:B------:R-:W-:Y:S01]  /*20ad0*/  IMAD.WIDE.U32 R4, R0, UR4, RZ ;  /* 0x0000000400047c25 */ /* 0x000fe2000f8e00ff */
[----:B------:R-:W-:Y:S01]  /*20ae0*/  ISETP.GE.AND P0, PT, R8, R3, PT ;  /* 0x000000030800720c */ /* 0x000fe20003f06270 */
[----:B------:R-:W-:Y:S01]  /*20af0*/  BSSY B1, `(.L_x_1728) ;  /* 0x0000070000017945 */ /* 0x000fe20003800000 */
[----:B------:R-:W1:Y:S01]  /*20b00*/  @P4 LDC R11, c[0x0][0xbf0] ;  /* 0x0002fc00ff0b4b82 */ /* 0x000e620000000800 */
[----:B------:R-:W-:Y:S01]  /*20b10*/  IMAD R103, R0, UR5, R103 ;  /* 0x0000000500677c24 */ /* 0x000fe2000f8e0267 */
[----:B------:R-:W-:Y:S01]  /*20b20*/  ULDC.64 UR4, c[0x0][0xb38] ;  /* 0x0002ce0000047ab9 */ /* 0x000fe20000000a00 */
[----:B------:R-:W-:-:S02]  /*20b30*/  SHF.R.S32.HI R24, RZ, 0x1f, R199 ;  /* 0x0000001fff187819 */ /* 0x000fc400000114c7 */
[----:B------:R-:W-:Y:S01]  /*20b40*/  IMAD.IADD R5, R5, 0x1, R103 ;  /* 0x0000000105057824 */ /* 0x000fe200078e0267 */
[----:B------:R-:W-:Y:S02]  /*20b50*/  SHF.R.S32.HI R26, RZ, 0x1f, R200 ;  /* 0x0000001fff1a7819 */ /* 0x000fe400000114c8 */
[----:B------:R-:W-:Y:S01]  /*20b60*/  SHF.R.S32.HI R27, RZ, 0x1f, R201 ;  /* 0x0000001fff1b7819 */ /* 0x000fe200000114c9 */
[C---:B------:R-:W-:Y:S01]  /*20b70*/  IMAD.WIDE.U32 R4, R183.reuse, UR4, R4 ;  /* 0x00000004b7047c25 */ /* 0x040fe2000f8e0004 */
[----:B------:R-:W-:Y:S02]  /*20b80*/  SHF.R.S32.HI R32, RZ, 0x1f, R202 ;  /* 0x0000001fff207819 */ /* 0x000fe400000114ca */
[----:B------:R-:W-:Y:S01]  /*20b90*/  SHF.R.S32.HI R33, RZ, 0x1f, R203 ;  /* 0x0000001fff217819 */ /* 0x000fe200000114cb */
[----:B------:R-:W-:Y:S01]  /*20ba0*/  IMAD R5, R183, UR5, R5 ;  /* 0x00000005b7057c24 */ /* 0x000fe2000f8e0205 */
[----:B------:R-:W-:Y:S01]  /*20bb0*/  ULDC.64 UR4, c[0x0][0xb40] ;  /* 0x0002d00000047ab9 */ /* 0x000fe20000000a00 */
[----:B------:R-:W-:Y:S01]  /*20bc0*/  SHF.R.S32.HI R20, RZ, 0x1f, R204 ;  /* 0x0000001fff147819 */ /* 0x000fe200000114cc */
[----:B------:R-:W-:Y:S01]  /*20bd0*/  IMAD R7, R7, UR4, RZ ;  /* 0x0000000407077c24 */ /* 0x000fe2000f8e02ff */
[----:B------:R-:W-:Y:S01]  /*20be0*/  SHF.R.S32.HI R14, RZ, 0x1f, R205 ;  /* 0x0000001fff0e7819 */ /* 0x000fe200000114cd */
[----:B0-----:R-:W-:Y:S01]  /*20bf0*/  @P4 IMAD.HI.U32 R6, R25, R6, RZ ;  /* 0x0000000619064227 */ /* 0x001fe200078e00ff */
[----:B------:R-:W-:-:S03]  /*20c00*/  SHF.R.S32.HI R15, RZ, 0x1f, R207 ;  /* 0x0000001fff0f7819 */ /* 0x000fc600000114cf */
[C---:B------:R-:W-:Y:S02]  /*20c10*/  IMAD R9, R28.reuse, UR5, R7 ;  /* 0x000000051c097c24 */ /* 0x040fe4000f8e0207 */
[----:B------:R-:W-:Y:S01]  /*20c20*/  IMAD.WIDE.U32 R4, R28, UR4, R4 ;  /* 0x000000041c047c25 */ /* 0x000fe2000f8e0004 */
[----:B------:R-:W-:-:S03]  /*20c30*/  ULDC.64 UR4, c[0x0][0xb48] ;  /* 0x0002d20000047ab9 */ /* 0x000fc60000000a00 */
[----:B------:R-:W-:Y:S01]  /*20c40*/  IMAD.MOV.U32 R7, RZ, RZ, R25 ;  /* 0x000000ffff077224 */ /* 0x000fe200078e0019 */
[----:B-1----:R-:W-:Y:S01]  /*20c50*/  @P4 SHF.R.U32.HI R7, RZ, R11, R6 ;  /* 0x0000000bff074219 */ /* 0x002fe20000011606 */
[----:B------:R-:W-:Y:S02]  /*20c60*/  IMAD.IADD R5, R5, 0x1, R9 ;  /* 0x0000000105057824 */ /* 0x000fe400078e0209 */
[----:B------:R-:W-:Y:S01]  /*20c70*/  VIADD R6, R2, 0x2a820 ;  /* 0x0002a82002067836 */ /* 0x000fe20000000000 */
[--C-:B------:R-:W-:Y:S01]  /*20c80*/  SHF.R.S32.HI R0, RZ, 0x1f, R7.reuse ;  /* 0x0000001fff007819 */ /* 0x100fe20000011407 */
[----:B------:R-:W-:Y:S02]  /*20c90*/  IMAD.MOV R9, RZ, RZ, -R7 ;  /* 0x000000ffff097224 */ /* 0x000fe400078e0a07 */
[----:B------:R-:W-:Y:S01]  /*20ca0*/  IMAD.WIDE.U32 R4, R190, UR4, R4 ;  /* 0x00000004be047c25 */ /* 0x000fe2000f8e0004 */
[----:B------:R-:W-:-:S03]  /*20cb0*/  PRMT R6, RZ, 0x654, R6 ;  /* 0x00000654ff067816 */ /* 0x000fc60000000006 */
[----:B------:R-:W-:Y:S01]  /*20cc0*/  IMAD R9, R102, R9, R25 ;  /* 0x0000000966097224 */ /* 0x000fe200078e0219 */
[----:B------:R0:W-:Y:S01]  /*20cd0*/  SYNCS.ARRIVE.TRANS64.RED.A1T0 RZ, [R6+URZ], RZ ;  /* 0x000000ff06ff79a7 */ /* 0x0001e2000810043f */
        /* <DEDUP_REMOVED lines=13> */
[----:B------:R-:W-:Y:S02]  /*20db0*/  LEA.HI.X R13, R4, UR5, R5, 0x2, P1 ;  /* 0x00000005040d7c11 */ /* 0x000fe400088f1405 */
[----:B------:R0:W1:Y:S04]  /*20dc0*/  SHFL.IDX PT, R4, R0, RZ, 0x1c1f ;  /* 0x001c1fff00047589 */ /* 0x00006800000e0000 */
        /* <DEDUP_REMOVED lines=41> */
[----:B------:R-:W-:Y:S02]  /*21060*/  @!P0 LEA.HI.X R11, R198, R5, R237, 0x2, P6 ;  /* 0x00000005c60b8211 */ /* 0x000fe400030f14ed */
[----:B------:R-:W-:Y:S01]  /*21070*/  ISETP.GE.AND P2, PT, R195, UR4, PT ;  /* 0x00000004c3007c0c */ /* 0x000fe2000bf46270 */
[----:B------:R1:W-:Y:S01]  /*21080*/  @!P1 ST.E.64 desc[UR46][R8.64], R56 ;  /* 0x0000003808009985 */ /* 0x0003e2000c101b2e */
[----:B------:R-:W-:-:S03]  /*21090*/  ISETP.GE.AND P1, PT, R194, UR4, PT ;  /* 0x00000004c2007c0c */ /* 0x000fc6000bf26270 */
[----:B------:R2:W-:Y:S01]  /*210a0*/  @!P0 ST.E.64 desc[UR46][R10.64], R60 ;  /* 0x0000003c0a008985 */ /* 0x0005e2000c101b2e */
[----:B------:R-:W-:Y:S02]  /*210b0*/  ISETP.GE.AND P0, PT, R193, UR4, PT ;  /* 0x00000004c1007c0c */ /* 0x000fe4000bf06270 */
[----:B0-----:R-:W-:-:S04]  /*210c0*/  @!P3 LEA R6, P5, R197, R4, 0x2 ;  /* 0x00000004c506b211 */ /* 0x001fc800078a10ff */
[-C--:B------:R-:W-:Y:S02]  /*210d0*/  @!P3 LEA.HI.X R7, R197, R5.reuse, R236, 0x2, P5 ;  /* 0x00000005c507b211 */ /* 0x080fe400028f14ec */
[----:B------:R-:W-:Y:S02]  /*210e0*/  ISETP.GE.AND P5, PT, R192, UR4, PT ;  /* 0x00000004c0007c0c */ /* 0x000fe4000bfa6270 */
[CC--:B-1----:R-:W-:Y:S01]  /*210f0*/  @!P4 LEA R8, P6, R196.reuse, R4.reuse, 0x2 ;  /* 0x00000004c408c211 */ /* 0x0c2fe200078c10ff */
[----:B------:R0:W-:Y:S03]  /*21100*/  @!P3 ST.E.64 desc[UR46][R6.64], R64 ;  /* 0x000000400600b985 */ /* 0x0001e6000c101b2e */
[----:B------:R-:W-:Y:S02]  /*21110*/  @!P4 LEA.HI.X R9, R196, R5, R235, 0x2, P6 ;  /* 0x00000005c409c211 */ /* 0x000fe400030f14eb */
[----:B--2---:R-:W-:-:S03]  /*21120*/  @!P1 LEA R10, P6, R194, R4, 0x2 ;  /* 0x00000004c20a9211 */ /* 0x004fc600078c10ff */
[----:B------:R1:W-:Y:S01]  /*21130*/  @!P4 ST.E.64 desc[UR46][R8.64], R68 ;  /* 0x000000440800c985 */ /* 0x0003e2000c101b2e */
[----:B------:R-:W-:Y:S02]  /*21140*/  @!P1 LEA.HI.X R11, R194, R5, R233, 0x2, P6 ;  /* 0x00000005c20b9211 */ /* 0x000fe400030f14e9 */
[----:B0-----:R-:W-:-:S04]  /*21150*/  @!P2 LEA R6, P3, R195, R4, 0x2 ;  /* 0x00000004c306a211 */ /* 0x001fc800078610ff */
[----:B------:R-:W-:Y:S02]  /*21160*/  @!P2 LEA.HI.X R7, R195, R5, R234, 0x2, P3 ;  /* 0x00000005c307a211 */ /* 0x000fe400018f14ea */
[----:B-1----:R-:W-:-:S03]  /*21170*/  @!P0 LEA R8, P4, R193, R4, 0x2 ;  /* 0x00000004c1088211 */ /* 0x002fc600078810ff */
[----:B------:R3:W-:Y:S01]  /*21180*/  @!P2 ST.E.64 desc[UR46][R6.64], R94 ;  /* 0x0000005e0600a985 */ /* 0x0007e2000c101b2e */
[C---:B------:R-:W-:Y:S02]  /*21190*/  @!P5 LEA R4, P3, R192.reuse, R4, 0x2 ;  /* 0x00000004c004d211 */ /* 0x040fe400078610ff */
[-C--:B------:R-:W-:Y:S01]  /*211a0*/  @!P0 LEA.HI.X R9, R193, R5.reuse, R232, 0x2, P4 ;  /* 0x00000005c1098211 */ /* 0x080fe200020f14e8 */
[----:B------:R3:W-:Y:S01]  /*211b0*/  @!P1 ST.E.64 desc[UR46][R10.64], R76 ;  /* 0x0000004c0a009985 */ /* 0x0007e2000c101b2e */
[----:B------:R-:W-:-:S03]  /*211c0*/  @!P5 LEA.HI.X R5, R192, R5, R231, 0x2, P3 ;  /* 0x00000005c005d211 */ /* 0x000fc600018f14e7 */
[----:B------:R3:W-:Y:S04]  /*211d0*/  @!P0 ST.E.64 desc[UR46][R8.64], R80 ;  /* 0x0000005008008985 */ /* 0x0007e8000c101b2e */
[----:B------:R3:W-:Y:S02]  /*211e0*/  @!P5 ST.E.64 desc[UR46][R4.64], R84 ;  /* 0x000000540400d985 */ /* 0x0007e4000c101b2e */
.L_x_1729:
[----:B------:R-:W-:Y:S05]  /*211f0*/  BSYNC B1 ;  /* 0x0000000000017941 */ /* 0x000fea0003800000 */
.L_x_1728:
        /* <DEDUP_REMOVED lines=70> */
.L_x_1718:
[----:B------:R-:W-:Y:S01]  /*21660*/  ULDC.64 UR4, c[0x0][0xc08] ;  /* 0x0003020000047ab9 */ /* 0x000fe20000000a00 */
[----:B------:R-:W2:Y:S01]  /*21670*/  LDC.64 R4, c[0x0][0xc00] ;  /* 0x00030000ff047b82 */ /* 0x000ea20000000a00 */
[----:B------:R-:W-:Y:S01]  /*21680*/  ISETP.NE.U32.AND P0, PT, RZ, UR4, PT ;  /* 0x00000004ff007c0c */ /* 0x000fe2000bf05070 */
[----:B------:R-:W-:-:S03]  /*21690*/  IMAD.MOV.U32 R3, RZ, RZ, RZ ;  /* 0x000000ffff037224 */ /* 0x000fc600078e00ff */
[----:B------:R-:W-:Y:S01]  /*216a0*/  ISETP.NE.AND.EX P1, PT, RZ, UR5, PT, P0 ;  /* 0x00000005ff007c0c */ /* 0x000fe2000bf25300 */
[----:B------:R-:W-:Y:S02]  /*216b0*/  ULDC.64 UR4, c[0x0][0xc00] ;  /* 0x0003000000047ab9 */ /* 0x000fe40000000a00 */
[----:B------:R-:W-:-:S04]  /*216c0*/  ISETP.NE.U32.AND P0, PT, RZ, UR4, PT ;  /* 0x00000004ff007c0c */ /* 0x000fc8000bf05070 */
[----:B------:R-:W-:-:S06]  /*216d0*/  ISETP.NE.AND.EX P0, PT, RZ, UR5, PT, P0 ;  /* 0x00000005ff007c0c */ /* 0x000fcc000bf05300 */
[----:B------:R-:W3:Y:S01]  /*216e0*/  @P1 LDC.64 R6, c[0x0][0xc08] ;  /* 0x00030200ff061b82 */ /* 0x000ee20000000a00 */
[----:B------:R-:W-:Y:S02]  /*216f0*/  ULDC UR4, c[0x0][0xa88] ;  /* 0x0002a20000047ab9 */ /* 0x000fe40000000800 */
[----:B------:R-:W-:Y:S02]  /*21700*/  IMAD.U32 R0, RZ, RZ, UR4 ;  /* 0x00000004ff007e24 */ /* 0x000fe4000f8e00ff */
[----:B--2---:R-:W-:-:S05]  /*21710*/  IMAD.WIDE R4, R187, 0x4, R4 ;  /* 0x00000004bb047825 */ /* 0x004fca00078e0204 */
[----:B------:R2:W5:Y:S01]  /*21720*/  @P0 LDG.E R3, desc[UR46][R4.64] ;  /* 0x0000002e04030981 */ /* 0x000562000c1e1900 */
[----:B---3--:R-:W-:-:S05]  /*21730*/  @P1 IMAD.WIDE R6, R187, 0x4, R6 ;  /* 0x00000004bb061825 */ /* 0x008fca00078e0206 */
[----:B------:R2:W5:Y:S01]  /*21740*/  @P1 LDG.E R0, desc[UR46][R6.64] ;  /* 0x0000002e06001981 */ /* 0x000562000c1e1900 */
[----:B------:R-:W-:Y:S02]  /*21750*/  ISETP.NE.AND P2, PT, R186, RZ, PT ;  /* 0x000000ffba00720c */ /* 0x000fe40003f45270 */
[----:B-1----:R-:W-:Y:S01]  /*21760*/  SHF.R.S32.HI R28, RZ, 0x1f, R187 ;  /* 0x0000001fff1c7819 */ /* 0x002fe200000114bb */
[----:B------:R-:W1:Y:S10]  /*21770*/  S2R R35, SR_TID.X ;  /* 0x0000000000237919 */ /* 0x000e740000002100 */
[----:B------:R-:W3:Y:S01]  /*21780*/  @!P2 LDC R186, c[0x0][0xad4] ;  /* 0x0002b500ffbaab82 */ /* 0x000ee20000000800 */
[----:B-1----:R-:W-:Y:S01]  /*21790*/  VIADD R8, R35, 0xffffff80 ;  /* 0xffffff8023087836 */ /* 0x002fe20000000000 */
[----:B---3--:R-:W-:-:S04]  /*217a0*/  ISETP.GT.AND P2, PT, R186, 0x1, PT ;  /* 0x00000001ba00780c */ /* 0x008fc80003f44270 */
[----:B------:R-:W-:Y:S01]  /*217b0*/  ISETP.GT.AND P3, PT, R8, 0x7f, PT ;  /* 0x0000007f0800780c */ /* 0x000fe20003f64270 */
[----:B--2---:R-:W-:-:S12]  /*217c0*/  @P1 BRA `(.L_x_1730) ;  /* 0x0000000000101947 */ /* 0x004fd80003800000 */
[----:B------:R-:W-:Y:S05]  /*217d0*/  @!P0 BRA `(.L_x_1730) ;  /* 0x00000000000c8947 */ /* 0x000fea0003800000 */
[----:B------:R-:W2:Y:S04]  /*217e0*/  LDG.E R7, desc[UR46][R4.64] ;  /* 0x0000002e04077981 */ /* 0x000ea8000c1e1900 */
[----:B-----5:R-:W2:Y:S02]  /*217f0*/  LDG.E R0, desc[UR46][R4.64+0x4] ;  /* 0x0000042e04007981 */ /* 0x020ea4000c1e1900 */
[----:B--2---:R-:W-:-:S07]  /*21800*/  IMAD.IADD R0, R0, 0x1, -R7 ;  /* 0x0000000100007824 */ /* 0x004fce00078e0a07 */
.L_x_1730:
[----:B------:R-:W-:Y:S01]  /*21810*/  BSSY B1, `(.L_x_1731) ;  /* 0x0000035000017945 */ /* 0x000fe20003800000 */
[----:B------:R-:W-:Y:S02]  /*21820*/  SEL R33, R187, RZ, !P0 ;  /* 0x000000ffbb217207 */ /* 0x000fe40004000000 */
[----:B------:R-:W-:Y:S02]  /*21830*/  SEL R28, R28, RZ, !P0 ;  /* 0x000000ff1c1c7207 */ /* 0x000fe40004000000 */
[----:B-----5:R-:W-:Y:S01]  /*21840*/  SHF.R.S32.HI R26, RZ, 0x1f, R3 ;  /* 0x0000001fff1a7819 */ /* 0x020fe20000011403 */
[----:B------:R-:W-:Y:S06]  /*21850*/  @P3 BRA `(.L_x_1732) ;  /* 0x0000000000c03947 */ /* 0x000fec0003800000 */
[----:B------:R-:W1:Y:S01]  /*21860*/  LDC R37, c[0x0][0xbe8] ;  /* 0x0002fa00ff257b82 */ /* 0x000e620000000800 */
[----:B------:R-:W-:Y:S01]  /*21870*/  IADD3 R35, R178, -0x80, R35 ;  /* 0xffffff80b2237810 */ /* 0x000fe20007ffe023 */
[----:B-1----:R-:W-:-:S05]  /*21880*/  IMAD R4, R0, R37, RZ ;  /* 0x0000002500047224 */ /* 0x002fca00078e02ff */
[----:B------:R-:W-:-:S13]  /*21890*/  ISETP.GE.AND P0, PT, R35, R4, PT ;  /* 0x000000042300720c */ /* 0x000fda0003f06270 */
[----:B------:R-:W-:Y:S05]  /*218a0*/  @P0 BRA `(.L_x_1732) ;  /* 0x0000000000ac0947 */ /* 0x000fea0003800000 */
[----:B------:R-:W-:Y:S01]  /*218b0*/  IMAD.MOV.U32 R24, RZ, RZ, 0x9b8 ;  /* 0x000009b8ff187424 */ /* 0x000fe200078e00ff */
[----:B------:R-:W-:Y:S01]  /*218c0*/  ISETP.GT.AND P0, PT, R186, 0x1, PT ;  /* 0x00000001ba00780c */ /* 0x000fe20003f04270 */
[----:B------:R-:W1:Y:S01]  /*218d0*/  LDC.64 R4, c[0x0][0xba8] ;  /* 0x0002ea00ff047b82 */ /* 0x000e620000000a00 */
[----:B------:R-:W-:Y:S01]  /*218e0*/  ISETP.NE.AND P1, PT, R37, 0x1, PT ;  /* 0x000000012500780c */ /* 0x000fe20003f25270 */
[----:B------:R-:W-:Y:S01]  /*218f0*/  IMAD.MOV.U32 R21, RZ, RZ, R35 ;  /* 0x000000ffff157224 */ /* 0x000fe200078e0023 */
[----:B------:R-:W-:-:S05]  /*21900*/  SEL R24, R24, 0x978, P0 ;  /* 0x0000097818187807 */ /* 0x000fca0000000000 */
[----:B------:R-:W2:Y:S08]  /*21910*/  LDC.64 R12, c[0x0][R24+0x220] ;  /* 0x00008800180c7b82 */ /* 0x000eb00000000a00 */
[----:B------:R-:W3:Y:S08]  /*21920*/  LDC.64 R10, c[0x0][R24+0x218] ;  /* 0x00008600180a7b82 */ /* 0x000ef00000000a00 */
[----:B------:R-:W4:Y:S08]  /*21930*/  LDC.64 R8, c[0x0][R24+0x228] ;  /* 0x00008a0018087b82 */ /* 0x000f300000000a00 */
[----:B------:R-:W5:Y:S08]  /*21940*/  LDC.64 R6, c[0x0][R24+0x210] ;  /* 0x0000840018067b82 */ /* 0x000f700000000a00 */
[----:B------:R-:W0:Y:S08]  /*21950*/  @P1 LDC R20, c[0x0][0xbec] ;  /* 0x0002fb00ff141b82 */ /* 0x000e300000000800 */
[----:B------:R-:W4:Y:S01]  /*21960*/  @P1 LDC R27, c[0x0][0xbf0] ;  /* 0x0002fc00ff1b1b82 */ /* 0x000f220000000800 */
[----:B--2---:R-:W-:-:S07]  /*21970*/  IMAD R13, R13, R33, RZ ;  /* 0x000000210d0d7224 */ /* 0x004fce00078e02ff */
[----:B-1----:R-:W1:Y:S01]  /*21980*/  @!P0 LDC R4, c[0x0][0xb50] ;  /* 0x0002d400ff048b82 */ /* 0x002e620000000800 */
[----:B0-----:R-:W-:-:S07]  /*21990*/  @P1 IMAD.HI.U32 R20, R35, R20, RZ ;  /* 0x0000001423141227 */ /* 0x001fce00078e00ff */
[----:B------:R-:W0:Y:S01]  /*219a0*/  @!P0 LDC R5, c[0x0][0xb54] ;  /* 0x0002d500ff058b82 */ /* 0x000e220000000800 */
[-C--:B---3--:R-:W-:Y:S02]  /*219b0*/  IMAD R25, R11, R183.reuse, RZ ;  /* 0x000000b70b197224 */ /* 0x088fe400078e02ff */
[----:B------:R-:W-:Y:S01]  /*219c0*/  IMAD.WIDE.U32 R14, R10, R183, RZ ;  /* 0x000000b70a0e7225 */ /* 0x000fe200078e00ff */
[----:B----4-:R-:W-:-:S03]  /*219d0*/  @P1 SHF.R.U32.HI R21, RZ, R27, R20 ;  /* 0x0000001bff151219 */ /* 0x010fc60000011614 */
[----:B------:R-:W-:-:S04]  /*219e0*/  IMAD.WIDE.U32 R10, R12, R33, RZ ;  /* 0x000000210c0a7225 */ /* 0x000fc800078e00ff */
[----:B------:R-:W-:Y:S01]  /*219f0*/  IMAD R27, R12, R28, R13 ;  /* 0x0000001c0c1b7224 */ /* 0x000fe200078e020d */
[----:B------:R-:W-:Y:S01]  /*21a00*/  SEL R13, R190, RZ, P0 ;  /* 0x000000ffbe0d7207 */ /* 0x000fe20000000000 */
[----:B------:R-:W-:Y:S01]  /*21a10*/  IMAD.IADD R25, R15, 0x1, R25 ;  /* 0x000000010f197824 */ /* 0x000fe200078e0219 */
[----:B------:R-:W-:Y:S01]  /*21a20*/  IADD3 R14, P1, P3, R10, R14, R3 ;  /* 0x0000000e0a0e7210 */ /* 0x000fe20007b3e003 */
[----:B------:R-:W-:Y:S02]  /*21a30*/  IMAD.MOV R10, RZ, RZ, -R21 ;  /* 0x000000ffff0a7224 */ /* 0x000fe400078e0a15 */
[----:B------:R-:W-:Y:S02]  /*21a40*/  IMAD.IADD R27, R11, 0x1, R27 ;  /* 0x000000010b1b7824 */ /* 0x000fe400078e021b */
[-C--:B------:R-:W-:Y:S02]  /*21a50*/  IMAD R15, R9, R13.reuse, RZ ;  /* 0x0000000d090f7224 */ /* 0x080fe400078e02ff */
[----:B------:R-:W-:-:S04]  /*21a60*/  IMAD.WIDE.U32 R8, R8, R13, RZ ;  /* 0x0000000d08087225 */ /* 0x000fc800078e00ff */
[----:B------:R-:W-:Y:S01]  /*21a70*/  IMAD R11, R37, R10, R35 ;  /* 0x0000000a250b7224 */ /* 0x000fe200078e0223 */
[----:B------:R-:W-:Y:S01]  /*21a80*/  IADD3.X R10, R27, R25, R26, P1, P3 ;  /* 0x000000191b0a7210 */ /* 0x000fe20000fe641a */
[----:B------:R-:W-:Y:S01]  /*21a90*/  IMAD.IADD R15, R9, 0x1, R15 ;  /* 0x00000001090f7824 */ /* 0x000fe200078e020f */
[----:B------:R-:W-:Y:S01]  /*21aa0*/  IADD3 R8, P0, P1, R21, R14, R8 ;  /* 0x0000000e15087210 */ /* 0x000fe2000791e008 */
[----:B-----5:R-:W-:Y:S01]  /*21ab0*/  IMAD R7, R7, R11, RZ ;  /* 0x0000000b07077224 */ /* 0x020fe200078e02ff */
[----:B------:R-:W-:Y:S02]  /*21ac0*/  SHF.R.S32.HI R21, RZ, 0x1f, R21 ;  /* 0x0000001fff157819 */ /* 0x000fe40000011415 */
[----:B------:R-:W-:Y:S02]  /*21ad0*/  SHF.R.S32.HI R13, RZ, 0x1f, R11 ;  /* 0x0000001fff0d7819 */ /* 0x000fe4000001140b */
[----:B------:R-:W-:-:S03]  /*21ae0*/  IADD3.X R9, R21, R10, R15, P0, P1 ;  /* 0x0000000a15097210 */ /* 0x000fc600007e240f */
[C---:B------:R-:W-:Y:S02]  /*21af0*/  IMAD R13, R6.reuse, R13, R7 ;  /* 0x0000000d060d7224 */ /* 0x040fe400078e0207 */
[----:B------:R-:W-:-:S04]  /*21b00*/  IMAD.WIDE.U32 R6, R6, R11, R8 ;  /* 0x0000000b06067225 */ /* 0x000fc800078e0008 */
[----:B------:R-:W-:Y:S01]  /*21b10*/  IMAD.IADD R7, R7, 0x1, R13 ;  /* 0x0000000107077824 */ /* 0x000fe200078e020d */
[----:B-1----:R-:W-:-:S04]  /*21b20*/  LEA R4, P0, R6, R4, 0x2 ;  /* 0x0000000406047211 */ /* 0x002fc800078010ff */
[----:B0-----:R-:W-:Y:S01]  /*21b30*/  LEA.HI.X R5, R6, R5, R7, 0x2, P0 ;  /* 0x0000000506057211 */ /* 0x001fe200000f1407 */
[----:B------:R-:W-:-:S05]  /*21b40*/  IMAD.MOV.U32 R7, RZ, RZ, -0x800000 ;  /* 0xff800000ff077424 */ /* 0x000fca00078e00ff */
[----:B------:R1:W-:Y:S03]  /*21b50*/  STG.E desc[UR46][R4.64], R7 ;  /* 0x0000000704007986 */ /* 0x0003e6000c10192e */
.L_x_1732:
[----:B------:R-:W-:Y:S05]  /*21b60*/  BSYNC B1 ;  /* 0x0000000000017941 */ /* 0x000fea0003800000 */
.L_x_1731:
[----:B------:R-:W-:Y:S05]  /*21b70*/  @P2 BRA `(.L_x_1727) ;  /* 0x0000000400a02947 */ /* 0x000fea0003800000 */
[----:B------:R-:W2:Y:S01]  /*21b80*/  LDC R11, c[0x0][0xbe8] ;  /* 0x0002fa00ff0b7b82 */ /* 0x000ea20000000800 */
[----:B------:R-:W-:Y:S01]  /*21b90*/  ULDC.64 UR4, c[0x0][0xaa0] ;  /* 0x0002a80000047ab9 */ /* 0x000fe20000000a00 */
[----:B------:R-:W-:Y:S01]  /*21ba0*/  ULDC.64 UR6, c[0x0][0xaf0] ;  /* 0x0002bc0000067ab9 */ /* 0x000fe20000000a00 */
[----:B-1----:R-:W-:Y:S01]  /*21bb0*/  IMAD R4, R26, UR4, RZ ;  /* 0x000000041a047c24 */ /* 0x002fe2000f8e02ff */
        /* <DEDUP_REMOVED lines=8> */
[----:B------:R-:W-:Y:S02]  /*21c40*/  IMAD.IADD R9, R178, 0x1, R3 ;  /* 0x00000001b2097824 */ /* 0x000fe400078e0203 */
[----:B------:R-:W-:-:S04]  /*21c50*/  IMAD.WIDE.U32 R4, R183, UR4, R4 ;  /* 0x00000004b7047c25 */ /* 0x000fc8000f8e0004 */
[----:B------:R-:W-:Y:S01]  /*21c60*/  IMAD.MOV.U32 R3, RZ, RZ, R9 ;  /* 0x000000ffff037224 */ /* 0x000fe200078e0009 */
[----:B--2---:R-:W-:Y:S01]  /*21c70*/  ISETP.NE.AND P0, PT, R11, 0x1, PT ;  /* 0x000000010b00780c */ /* 0x004fe20003f05270 */
[----:B------:R-:W-:Y:S02]  /*21c80*/  IMAD R7, R28, UR6, RZ ;  /* 0x000000061c077c24 */ /* 0x000fe4000f8e02ff */
[----:B------:R-:W-:Y:S01]  /*21c90*/  IMAD R5, R183, UR5, R5 ;  /* 0x00000005b7057c24 */ /* 0x000fe2000f8e0205 */
[----:B------:R-:W-:Y:S01]  /*21ca0*/  ULDC.64 UR4, c[0x0][0xae0] ;  /* 0x0002b80000047ab9 */ /* 0x000fe20000000a00 */
[C---:B------:R-:W-:Y:S02]  /*21cb0*/  IMAD R7, R33.reuse, UR7, R7 ;  /* 0x0000000721077c24 */ /* 0x040fe4000f8e0207 */
[----:B------:R-:W-:-:S04]  /*21cc0*/  IMAD.WIDE.U32 R4, R33, UR6, R4 ;  /* 0x0000000621047c25 */ /* 0x000fc8000f8e0004 */
[----:B------:R-:W-:Y:S02]  /*21cd0*/  IMAD.IADD R5, R5, 0x1, R7 ;  /* 0x0000000105057824 */ /* 0x000fe400078e0207 */
[----:B------:R-:W1:Y:S01]  /*21ce0*/  @P0 LDC R6, c[0x0][0xbec] ;  /* 0x0002fb00ff060b82 */ /* 0x000e620000000800 */
[----:B------:R-:W-:-:S07]  /*21cf0*/  IMAD.IADD R178, R208, 0x1, R178 ;  /* 0x00000001d0b27824 */ /* 0x000fce00078e02b2 */
[----:B------:R-:W2:Y:S01]  /*21d00*/  @P0 LDC R13, c[0x0][0xbf0] ;  /* 0x0002fc00ff0d0b82 */ /* 0x000ea20000000800 */
[----:B-1----:R-:W-:-:S05]  /*21d10*/  @P0 IMAD.HI.U32 R6, R9, R6, RZ ;  /* 0x0000000609060227 */ /* 0x002fca00078e00ff */
[----:B--2---:R-:W-:-:S04]  /*21d20*/  @P0 SHF.R.U32.HI R3, RZ, R13, R6 ;  /* 0x0000000dff030219 */ /* 0x004fc80000011606 */
[--C-:B------:R-:W-:Y:S01]  /*21d30*/  SHF.R.S32.HI R6, RZ, 0x1f, R3.reuse ;  /* 0x0000001fff067819 */ /* 0x100fe20000011403 */
[----:B------:R-:W-:Y:S02]  /*21d40*/  IMAD.MOV R8, RZ, RZ, -R3 ;  /* 0x000000ffff087224 */ /* 0x000fe400078e0a03 */
[----:B------:R-:W-:-:S04]  /*21d50*/  IMAD.WIDE.U32 R4, R3, UR4, R4 ;  /* 0x0000000403047c25 */ /* 0x000fc8000f8e0004 */
[----:B------:R-:W-:Y:S02]  /*21d60*/  IMAD R6, R6, UR4, RZ ;  /* 0x0000000406067c24 */ /* 0x000fe4000f8e02ff */
[----:B------:R-:W-:Y:S02]  /*21d70*/  IMAD R7, R11, R8, R9 ;  /* 0x000000080b077224 */ /* 0x000fe400078e0209 */
[----:B------:R-:W-:Y:S01]  /*21d80*/  IMAD R9, R3, UR5, R6 ;  /* 0x0000000503097c24 */ /* 0x000fe2000f8e0206 */
[----:B------:R-:W-:Y:S01]  /*21d90*/  ULDC.64 UR4, c[0x0][0xad8] ;  /* 0x0002b60000047ab9 */ /* 0x000fe20000000a00 */
[----:B------:R-:W-:Y:S01]  /*21da0*/  IMAD R11, R0, R11, RZ ;  /* 0x0000000b000b7224 */ /* 0x000fe200078e02ff */
[----:B------:R-:W-:Y:S01]  /*21db0*/  SHF.R.S32.HI R3, RZ, 0x1f, R7 ;  /* 0x0000001fff037819 */ /* 0x000fe20000011407 */
[----:B------:R-:W-:Y:S02]  /*21dc0*/  IMAD.IADD R5, R5, 0x1, R9 ;  /* 0x0000000105057824 */ /* 0x000fe400078e0209 */
[C---:B------:R-:W-:Y:S01]  /*21dd0*/  VIADD R0, R178.reuse, 0x20 ;  /* 0x00000020b2007836 */ /* 0x040fe20000000000 */
[----:B------:R-:W-:Y:S01]  /*21de0*/  ISETP.GE.AND P2, PT, R178, R11, PT ;  /* 0x0000000bb200720c */ /* 0x000fe20003f46270 */
[----:B------:R-:W-:-:S02]  /*21df0*/  IMAD R6, R3, UR4, RZ ;  /* 0x0000000403067c24 */ /* 0x000fc4000f8e02ff */
[----:B------:R-:W-:Y:S01]  /*21e00*/  IMAD.WIDE.U32 R4, R7, UR4, R4 ;  /* 0x0000000407047c25 */ /* 0x000fe2000f8e0004 */
[----:B------:R-:W-:-:S03]  /*21e10*/  ISETP.GE.AND P1, PT, R0, R11, PT ;  /* 0x0000000b0000720c */ /* 0x000fc60003f26270 */
[----:B------:R-:W-:Y:S01]  /*21e20*/  IMAD R3, R7, UR5, R6 ;  /* 0x0000000507037c24 */ /* 0x000fe2000f8e0206 */
[----:B------:R-:W-:Y:S01]  /*21e30*/  ULDC.64 UR4, c[0x0][0xa80] ;  /* 0x0002a00000047ab9 */ /* 0x000fe20000000a00 */
[----:B------:R-:W-:Y:S01]  /*21e40*/  VIADD R0, R178, 0x40 ;  /* 0x00000040b2007836 */ /* 0x000fe20000000000 */
[----:B------:R-:W-:Y:S01]  /*21e50*/  LEA R6, P3, R4, UR4, 0x1 ;  /* 0x0000000404067c11 */ /* 0x000fe2000f8608ff */
[----:B------:R-:W-:-:S03]  /*21e60*/  IMAD.IADD R3, R5, 0x1, R3 ;  /* 0x0000000105037824 */ /* 0x000fc600078e0203 */
[----:B------:R-:W-:Y:S01]  /*21e70*/  ISETP.GE.AND P0, PT, R0, R11, PT ;  /* 0x0000000b0000720c */ /* 0x000fe20003f06270 */
[----:B------:R1:W2:Y:S01]  /*21e80*/  SHFL.IDX PT, R7, R6, RZ, 0x181f ;  /* 0x00181fff06077589 */ /* 0x0002a200000e0000 */
[----:B------:R-:W-:-:S05]  /*21e90*/  LEA.HI.X R3, R4, UR5, R3, 0x1, P3 ;  /* 0x0000000504037c11 */ /* 0x000fca00098f0c03 */
[----:B------:R1:W3:Y:S01]  /*21ea0*/  SHFL.IDX PT, R5, R3, RZ, 0x181f ;  /* 0x00181fff03057589 */ /* 0x0002e200000e0000 */
[----:B------:R-:W-:Y:S05]  /*21eb0*/  @P2 BRA `(.L_x_1734) ;  /* 0x0000000000242947 */ /* 0x000fea0003800000 */
[----:B------:R-:W-:Y:S02]  /*21ec0*/  ULDC UR4, c[0x0][0xac8] ;  /* 0x0002b20000047ab9 */ /* 0x000fe40000000800 */
[----:B------:R-:W-:Y:S02]  /*21ed0*/  ISETP.GE.AND P4, PT, R182, UR4, PT ;  /* 0x00000004b6007c0c */ /* 0x000fe4000bf86270 */
[----:B------:R-:W-:-:S11]  /*21ee0*/  ISETP.GE.AND P5, PT, R184, UR4, PT ;  /* 0x00000004b8007c0c */ /* 0x000fd6000bfa6270 */
[-C--:B--2---:R-:W-:Y:S02]  /*21ef0*/  @!P4 LEA R8, P2, R182, R7.reuse, 0x1 ;  /* 0x00000007b608c211 */ /* 0x084fe400078408ff */
[----:B------:R-:W-:Y:S02]  /*21f00*/  @!P5 LEA R4, P3, R184, R7, 0x1 ;  /* 0x00000007b804d211 */ /* 0x000fe400078608ff */
[-C--:B---3--:R-:W-:Y:S02]  /*21f10*/  @!P4 LEA.HI.X R9, R182, R5.reuse, R12, 0x1, P2 ;  /* 0x00000005b609c211 */ /* 0x088fe400010f0c0c */
[----:B------:R-:W-:-:S03]  /*21f20*/  @!P5 LEA.HI.X R5, R184, R5, R10, 0x1, P3 ;  /* 0x00000005b805d211 */ /* 0x000fc600018f0c0a */
[----:B------:R4:W-:Y:S04]  /*21f30*/  @!P4 ST.E.128 desc[UR46][R8.64], RZ ;  /* 0x000000ff0800c985 */ /* 0x0009e8000c101d2e */
[----:B------:R4:W-:Y:S02]  /*21f40*/  @!P5 ST.E.128 desc[UR46][R4.64], RZ ;  /* 0x000000ff0400d985 */ /* 0x0009e4000c101d2e */
.L_x_1734:
[----:B------:R-:W-:Y:S05]  /*21f50*/  BSYNC B1 ;  /* 0x0000000000017941 */ /* 0x000fea0003800000 */
.L_x_1733:
[----:B---34-:R3:W4:Y:S01]  /*21f60*/  SHFL.IDX PT, R5, R3, 0x1, 0x181f ;  /* 0x00381f0003057f89 */ /* 0x01872200000e0000 */
[----:B------:R-:W-:Y:S03]  /*21f70*/  BSSY B1, `(.L_x_1735) ;  /* 0x000000c000017945 */ /* 0x000fe60003800000 */
[----:B--2---:R3:W2:Y:S01]  /*21f80*/  SHFL.IDX PT, R7, R6, 0x1, 0x181f ;  /* 0x00381f0006077f89 */ /* 0x0046a200000e0000 */
[----:B------:R-:W-:Y:S05]  /*21f90*/  @P1 BRA `(.L_x_1736) ;  /* 0x0000000000241947 */ /* 0x000fea0003800000 */
[----:B------:R-:W-:Y:S02]  /*21fa0*/  ULDC UR4, c[0x0][0xac8] ;  /* 0x0002b20000047ab9 */ /* 0x000fe40000000800 */
[----:B------:R-:W-:Y:S02]  /*21fb0*/  ISETP.GE.AND P3, PT, R182, UR4, PT ;  /* 0x00000004b6007c0c */ /* 0x000fe4000bf66270 */
[----:B------:R-:W-:-:S11]  /*21fc0*/  ISETP.GE.AND P4, PT, R184, UR4, PT ;  /* 0x00000004b8007c0c */ /* 0x000fd6000bf86270 */
[-C--:B--2---:R-:W-:Y:S02]  /*21fd0*/  @!P3 LEA R8, P1, R182, R7.reuse, 0x1 ;  /* 0x00000007b608b211 */ /* 0x084fe400078208ff */
[----:B------:R-:W-:Y:S02]  /*21fe0*/  @!P4 LEA R4, P2, R184, R7, 0x1 ;  /* 0x00000007b804c211 */ /* 0x000fe400078408ff */
[-C--:B----4-:R-:W-:Y:S02]  /*21ff0*/  @!P3 LEA.HI.X R9, R182, R5.reuse, R12, 0x1, P1 ;  /* 0x00000005b609b211 */ /* 0x090fe400008f0c0c */
[----:B------:R-:W-:-:S03]  /*22000*/  @!P4 LEA.HI.X R5, R184, R5, R10, 0x1, P2 ;  /* 0x00000005b805c211 */ /* 0x000fc600010f0c0a */
[----:B------:R2:W-:Y:S04]  /*22010*/  @!P3 ST.E.128 desc[UR46][R8.64], RZ ;  /* 0x000000ff0800b985 */ /* 0x0005e8000c101d2e */
[----:B------:R2:W-:Y:S02]  /*22020*/  @!P4 ST.E.128 desc[UR46][R4.64], RZ ;  /* 0x000000ff0400c985 */ /* 0x0005e4000c101d2e */
.L_x_1736:
[----:B------:R-:W-:Y:S05]  /*22030*/  BSYNC B1 ;  /* 0x0000000000017941 */ /* 0x000fea0003800000 */
.L_x_1735:
[----:B--2-4-:R2:W4:Y:S01]  /*22040*/  SHFL.IDX PT, R5, R3, 0x2, 0x181f ;  /* 0x00581f0003057f89 */ /* 0x01452200000e0000 */
        /* <DEDUP_REMOVED lines=12> */
.L_x_1738:
[----:B------:R-:W-:Y:S05]  /*22110*/  BSYNC B1 ;  /* 0x0000000000017941 */ /* 0x000fea0003800000 */
.L_x_1737:
[----:B------:R-:W-:Y:S01]  /*22120*/  VIADD R0, R178, 0x60 ;  /* 0x00000060b2007836 */ /* 0x000fe20000000000 */
[----:B-123--:R-:W1:Y:S04]  /*22130*/  SHFL.IDX PT, R3, R3, 0x3, 0x181f ;  /* 0x00781f0003037f89 */ /* 0x00ee6800000e0000 */
[----:B------:R-:W-:Y:S01]  /*22140*/  ISETP.GE.AND P0, PT, R0, R11, PT ;  /* 0x0000000b0000720c */ /* 0x000fe20003f06270 */
[----:B0---4-:R0:W2:-:S12]  /*22150*/  SHFL.IDX PT, R5, R6, 0x3, 0x181f ;  /* 0x00781f0006057f89 */ /* 0x01109800000e0000 */
[----:B0-----:R-:W-:Y:S05]  /*22160*/  @P0 BRA `(.L_x_1727) ;  /* 0x0000000000240947 */ /* 0x001fea0003800000 */
[----:B------:R-:W-:Y:S02]  /*22170*/  ULDC UR4, c[0x0][0xac8] ;  /* 0x0002b20000047ab9 */ /* 0x000fe40000000800 */
[----:B------:R-:W-:Y:S02]  /*22180*/  ISETP.GE.AND P2, PT, R182, UR4, PT ;  /* 0x00000004b6007c0c */ /* 0x000fe4000bf46270 */
[----:B------:R-:W-:-:S11]  /*22190*/  ISETP.GE.AND P3, PT, R184, UR4, PT ;  /* 0x00000004b8007c0c */ /* 0x000fd6000bf66270 */
[-C--:B--2---:R-:W-:Y:S02]  /*221a0*/  @!P2 LEA R6, P0, R182, R5.reuse, 0x1 ;  /* 0x00000005b606a211 */ /* 0x084fe400078008ff */
[----:B------:R-:W-:Y:S02]  /*221b0*/  @!P3 LEA R4, P1, R184, R5, 0x1 ;  /* 0x00000005b804b211 */ /* 0x000fe400078208ff */
[-C--:B-1----:R-:W-:Y:S02]  /*221c0*/  @!P2 LEA.HI.X R7, R182, R3.reuse, R12, 0x1, P0 ;  /* 0x00000003b607a211 */ /* 0x082fe400000f0c0c */
[----:B------:R-:W-:-:S03]  /*221d0*/  @!P3 LEA.HI.X R5, R184, R3, R10, 0x1, P1 ;  /* 0x00000003b805b211 */ /* 0x000fc600008f0c0a */
[----:B------:R0:W-:Y:S04]  /*221e0*/  @!P2 ST.E.128 desc[UR46][R6.64], RZ ;  /* 0x000000ff0600a985 */ /* 0x0001e8000c101d2e */
[----:B------:R0:W-:Y:S02]  /*221f0*/  @!P3 ST.E.128 desc[UR46][R4.64], RZ ;  /* 0x000000ff0400b985 */ /* 0x0001e4000c101d2e */
.L_x_1727:
[----:B------:R-:W-:Y:S05]  /*22200*/  BSYNC B0 ;  /* 0x0000000000007941 */ /* 0x000fea0003800000 */
.L_x_1717:
[----:B------:R-:W-:Y:S02]  /*22210*/  ULDC UR4, c[0x0][0xc3c] ;  /* 0x00030f0000047ab9 */ /* 0x000fe40000000800 */
[----:B------:R-:W-:-:S13]  /*22220*/  ISETP.GE.AND P0, PT, R31, UR4, PT ;  /* 0x000000041f007c0c */ /* 0x000fda000bf06270 */
[----:B------:R-:W-:Y:S05]  /*22230*/  @!P0 BRA `(.L_x_1739) ;  /* 0xfffffdf000b88947 */ /* 0x000fea000383ffff */
[----:B------:R-:W-:Y:S05]  /*22240*/  BRA `(.L_x_1445) ;  /* 0x0000009000207947 */ /* 0x000fea0003800000 */
.L_x_1443:
[----:B------:R-:W-:-:S08]  /*22250*/  NOP ;  /* 0x0000000000007918 */ /* 0x000fd00000000000 */
[----:B0-----:R-:W0:-:S00]  /*22260*/  USETMAXREG.DEALLOC.CTAPOOL 0x18 ;  /* 0x00000018000079c8 */ /* 0x001e0000080e0500 */
[----:B0-----:R-:W-:Y:S01]  /*22270*/  LOP3.LUT R0, R0, 0x3, RZ, 0xc0, !PT ;  /* 0x0000000300007812 */ /* 0x001fe200078ec0ff */
[----:B------:R-:W-:Y:S01]  /*22280*/  IMAD.MOV.U32 R7, RZ, RZ, RZ ;  /* 0x000000ffff077224 */ /* 0x000fe200078e00ff */
[----:B------:R-:W-:-:S04]  /*22290*/  LOP3.LUT R17, R17, 0xfffffffd, RZ, 0xc0, !PT ;  /* 0xfffffffd11117812 */ /* 0x000fc800078ec0ff */
[----:B------:R-:W0:Y:S02]  /*222a0*/  SHFL.IDX PT, R0, R0, RZ, 0x1f ;  /* 0x00001fff00007589 */ /* 0x000e2400000e0000 */
[----:B0-----:R-:W-:-:S13]  /*222b0*/  ISETP.NE.AND P0, PT, R0, RZ, PT ;  /* 0x000000ff0000720c */ /* 0x001fda0003f05270 */
[----:B------:R-:W-:Y:S01]  /*222c0*/  @P0 LOP3.LUT R17, R17, 0x2, RZ, 0xfc, !PT ;  /* 0x0000000211110812 */ /* 0x000fe200078efcff */
[----:B------:R-:W-:Y:S06]  /*222d0*/  @!P0 BRA `(.L_x_1740) ;  /* 0x0000000000248947 */ /* 0x000fec0003800000 */
[----:B------:R-:W0:Y:S08]  /*222e0*/  S2UR UR5, SR_CgaCtaId ;  /* 0x00000000000579c3 */ /* 0x000e300000008800 */
[----:B------:R-:W-:Y:S06]  /*222f0*/  BAR.SYNC.DEFER_BLOCKING 0x5, 0x180 ;  /* 0x0146000000007b1d */ /* 0x000fec0000010000 */
[----:B------:R-:W-:-:S02]  /*22300*/  UMOV UR4, 0x400 ;  /* 0x0000040000047882 */ /* 0x000fc40000000000 */
[----:B0-----:R-:W-:-:S09]  /*22310*/  ULEA UR4, UR5, UR4, 0x18 ;  /* 0x0000000405047291 */ /* 0x001fd2000f8ec03f */
[----:B------:R-:W0:Y:S04]  /*22320*/  LDS.128 R8, [UR4+0x2a8d0] ;  /* 0x02a8d004ff087984 */ /* 0x000e280008000c00 */
[----:B0-----:R0:W-:Y:S04]  /*22330*/  STL.64 [R1], R8 ;  /* 0x0000000801007387 */ /* 0x0011e80000100a00 */
[----:B------:R0:W-:Y:S01]  /*22340*/  STL.64 [R1+0x8], R10 ;  /* 0x0000080a01007387 */ /* 0x0001e20000100a00 */
[----:B------:R-:W-:Y:S06]  /*22350*/  BAR.ARV 0x4, 0x180 ;  /* 0x0106000000007b1d */ /* 0x000fec0000002000 */
[----:B------:R-:W-:Y:S05]  /*22360*/  BRA `(.L_x_1741) ;  /* 0x0000000c00b07947 */ /* 0x000fea0003800000 */
.L_x_1740:
[----:B------:R-:W-:Y:S01]  /*22370*/  LOP3.LUT R0, R6, 0x1f, RZ, 0xc0, !PT ;  /* 0x0000001f06007812 */ /* 0x000fe200078ec0ff */
[----:B------:R-:W-:Y:S01]  /*22380*/  ULDC UR4, c[0x0][0xc3c] ;  /* 0x00030f0000047ab9 */ /* 0x000fe20000000800 */
[----:B------:R-:W-:Y:S01]  /*22390*/  IMAD.MOV.U32 R8, RZ, RZ, RZ ;  /* 0x000000ffff087224 */ /* 0x000fe200078e00ff */
[----:B------:R-:W0:Y:S01]  /*223a0*/  S2UR UR6, SR_CTAID.X ;  /* 0x00000000000679c3 */ /* 0x000e220000002500 */
[----:B------:R-:W-:Y:S01]  /*223b0*/  ISETP.NE.AND P0, PT, R0, 0x1f, PT ;  /* 0x0000001f0000780c */ /* 0x000fe20003f05270 */
[----:B------:R-:W-:-:S03]  /*223c0*/  ULDC UR5, c[0x0][0xc38] ;  /* 0x00030e0000057ab9 */ /* 0x000fc60000000800 */
[----:B------:R-:W-:-:S13]  /*223d0*/  ISETP.GE.OR P1, PT, R0, UR4, !P0 ;  /* 0x0000000400007c0c */ /* 0x000fda000c726670 */
[----:B------:R-:W1:Y:S08]  /*223e0*/  @!P1 LDC.64 R2, c[0x0][0xc80] ;  /* 0x00032000ff029b82 */ /* 0x000e700000000a00 */
[----:B------:R-:W2:Y:S01]  /*223f0*/  @!P1 LDC.64 R4, c[0x0][0xc78] ;  /* 0x00031e00ff049b82 */ /* 0x000ea20000000a00 */
[----:B-1----:R-:W-:-:S05]  /*22400*/  @!P1 IMAD.WIDE.U32 R2, R0, 0x4, R2 ;  /* 0x0000000400029825 */ /* 0x002fca00078e0002 */
        /* <DEDUP_REMOVED lines=33> */
.L_x_1744:
        /* <DEDUP_REMOVED lines=39> */
.L_x_1742:
        /* <DEDUP_REMOVED lines=12> */
.L_x_1745:
        /* <DEDUP_REMOVED lines=63> */
.L_x_1746:
[----:B-1----:R-:W1:Y:S02]  /*22d40*/  LDC.64 R2, c[0x0][0xc90] ;  /* 0x00032400ff027b82 */ /* 0x002e640000000a00 */
        /* <DEDUP_REMOVED lines=60> */
.L_x_1747:
[----:B01----:R-:W-:-:S05]  /*23110*/  LOP3.LUT R3, RZ, R2, RZ, 0x33, !PT ;  /* 0x00000002ff037212 */ /* 0x003fca00078e33ff */
[----:B------:R-:W-:-:S05]  /*23120*/  IMAD.IADD R2, R4, 0x1, R3 ;  /* 0x0000000104027824 */ /* 0x000fca00078e0203 */
[----:B------:R1:W-:Y:S01]  /*23130*/  STL [R1+0x4], R2 ;  /* 0x0000040201007387 */ /* 0x0003e20000100800 */
[----:B------:R-:W-:Y:S05]  /*23140*/  BRA `(.L_x_1748) ;  /* 0x0000000000107947 */ /* 0x000fea0003800000 */
.L_x_1743:
[----:B------:R-:W-:Y:S01]  /*23150*/  IMAD.U32 R2, RZ, RZ, UR6 ;  /* 0x00000006ff027e24 */ /* 0x000fe2000f8e00ff */
[----:B------:R0:W-:Y:S04]  /*23160*/  STL [R1+0x4], RZ ;  /* 0x000004ff01007387 */ /* 0x0001e80000100800 */
[----:B------:R0:W-:Y:S04]  /*23170*/  STL [R1+0x8], RZ ;  /* 0x000008ff01007387 */ /* 0x0001e80000100800 */
[----:B------:R0:W-:Y:S02]  /*23180*/  STL [R1], R2 ;  /* 0x0000000201007387 */ /* 0x0001e40000100800 */
.L_x_1748:
        /* <DEDUP_REMOVED lines=10> */
.L_x_1741:
[----:B--2---:R-:W2:Y:S01]  /*23230*/  LDL R0, [R1+0xc] ;  /* 0x00000c0001007983 */ /* 0x004ea20000100800 */
[----:B------:R-:W-:-:S03]  /*23240*/  ULDC UR4, c[0x0][0xc3c] ;  /* 0x00030f0000047ab9 */ /* 0x000fc60000000800 */
[----:B------:R3:W-:Y:S01]  /*23250*/  STL [R1+0x10], RZ ;  /* 0x000010ff01007387 */ /* 0x0007e20000100800 */
[----:B--2---:R-:W-:Y:S01]  /*23260*/  ISETP.GE.AND P0, PT, R0, UR4, PT ;  /* 0x0000000400007c0c */ /* 0x004fe2000bf06270 */
[----:B------:R-:W-:-:S05]  /*23270*/  IMAD.MOV.U32 R0, RZ, RZ, 0x1 ;  /* 0x00000001ff007424 */ /* 0x000fca00078e00ff */
[----:B------:R3:W-:Y:S04]  /*23280*/  STL [R1+0x18], R0 ;  /* 0x0000180001007387 */ /* 0x0007e80000100800 */
[----:B------:R3:W-:Y:S03]  /*23290*/  STL [R1+0x58], RZ ;  /* 0x000058ff01007387 */ /* 0x0007e60000100800 */
[----:B------:R-:W-:Y:S05]  /*232a0*/  @P0 BRA `(.L_x_1749) ;  /* 0x0000007c00180947 */ /* 0x000fea0003800000 */
[----:B------:R-:W2:Y:S01]  /*232b0*/  S2UR UR5, SR_CgaCtaId ;  /* 0x00000000000579c3 */ /* 0x000ea20000008800 */
[C---:B---3--:R-:W-:Y:S01]  /*232c0*/  IMAD.SHL.U32 R0, R6.reuse, 0x8, RZ ;  /* 0x0000000806007824 */ /* 0x048fe200078e00ff */
[----:B------:R-:W-:Y:S01]  /*232d0*/  LOP3.LUT R4, R6, 0x7f, RZ, 0xc0, !PT ;  /* 0x0000007f06047812 */ /* 0x000fe200078ec0ff */
[----:B------:R-:W-:Y:S01]  /*232e0*/  UMOV UR4, 0x400 ;  /* 0x0000040000047882 */ /* 0x000fe20000000000 */
[----:B------:R-:W-:Y:S01]  /*232f0*/  BSSY B8, `(.L_x_1749) ;  /* 0x00007c1000087945 */ /* 0x000fe20003800000 */
[----:B------:R-:W-:Y:S01]  /*23300*/  ULDC.64 UR36, c[0x0][0x198] ;  /* 0x0000660000247ab9 */ /* 0x000fe20000000a00 */
[----:B------:R-:W-:Y:S01]  /*23310*/  LOP3.LUT R3, R0, 0x1f8, RZ, 0xc0, !PT ;  /* 0x000001f800037812 */ /* 0x000fe200078ec0ff */
[----:B01----:R-:W-:Y:S01]  /*23320*/  IMAD.SHL.U32 R2, R4, 0x8, RZ ;  /* 0x0000000804027824 */ /* 0x003fe200078e00ff */
[----:B------:R-:W-:Y:S01]  /*23330*/  LOP3.LUT R0, R0, 0x38, RZ, 0xc0, !PT ;  /* 0x0000003800007812 */ /* 0x000fe200078ec0ff */
[----:B------:R-:W-:Y:S01]  /*23340*/  ULDC UR38, c[0x0][0xc] ;  /* 0x0000030000267ab9 */ /* 0x000fe20000000800 */
[----:B------:R-:W-:Y:S01]  /*23350*/  LOP3.LUT R3, R3, 0x38, R6, 0x78, !PT ;  /* 0x0000003803037812 */ /* 0x000fe200078e7806 */
[----:B------:R-:W-:-:S03]  /*23360*/  IMAD.SHL.U32 R6, R6, 0x10, RZ ;  /* 0x0000001006067824 */ /* 0x000fc600078e00ff */
[----:B------:R-:W-:Y:S02]  /*23370*/  LOP3.LUT R2, R3, 0x200, R2, 0xf8, !PT ;  /* 0x0000020003027812 */ /* 0x000fe400078ef802 */
[----:B------:R-:W-:-:S04]  /*23380*/  SHF.R.U32.HI R3, RZ, 0x3, R4 ;  /* 0x00000003ff037819 */ /* 0x000fc80000011604 */
[----:B------:R-:W-:Y:S01]  /*23390*/  LOP3.LUT R4, R3, 0x70, R6, 0xf8, !PT ;  /* 0x0000007003047812 */ /* 0x000fe200078ef806 */
[----:B--2---:R-:W-:-:S06]  /*233a0*/  ULEA UR4, UR5, UR4, 0x18 ;  /* 0x0000000405047291 */ /* 0x004fcc000f8ec03f */
[----:B------:R-:W-:-:S04]  /*233b0*/  IMAD.U32 R19, RZ, RZ, UR4 ;  /* 0x00000004ff137e24 */ /* 0x000fc8000f8e00ff */
[----:B------:R-:W-:Y:S02]  /*233c0*/  IMAD R3, R2, 0x2, R19 ;  /* 0x0000000202037824 */ /* 0x000fe400078e0213 */
[----:B------:R-:W-:-:S03]  /*233d0*/  IMAD.MOV.U32 R2, RZ, RZ, 0x1 ;  /* 0x00000001ff027424 */ /* 0x000fc600078e00ff */
[----:B------:R0:W-:Y:S04]  /*233e0*/  STL [R1+0x28], R3 ;  /* 0x0000280301007387 */ /* 0x0001e80000100800 */
[----:B------:R-:W-:Y:S04]  /*233f0*/  STL [R1+0x58], RZ ;  /* 0x000058ff01007387 */ /* 0x000fe80000100800 */
[----:B------:R1:W-:Y:S01]  /*23400*/  STL [R1+0x20], R2 ;  /* 0x0000200201007387 */ /* 0x0003e20000100800 */
[----:B0-----:R-:W-:-:S03]  /*23410*/  IMAD.MOV.U32 R3, RZ, RZ, 0x1 ;  /* 0x00000001ff037424 */ /* 0x001fc600078e00ff */
[----:B------:R0:W-:Y:S04]  /*23420*/  STL [R1+0x14], RZ ;  /* 0x000014ff01007387 */ /* 0x0001e80000100800 */
[----:B------:R0:W-:Y:S01]  /*23430*/  STL [R1+0x10], RZ ;  /* 0x000010ff01007387 */ /* 0x0001e20000100800 */
[----:B-1----:R-:W-:-:S03]  /*23440*/  LOP3.LUT R2, R0, 0x40, RZ, 0xfc, !PT ;  /* 0x0000004000027812 */ /* 0x002fc600078efcff */
[----:B------:R0:W-:Y:S01]  /*23450*/  STL [R1+0x18], R3 ;  /* 0x0000180301007387 */ /* 0x0001e20000100800 */
[----:B------:R-:W-:-:S07]  /*23460*/  LOP3.LUT R0, R0, 0x80, RZ, 0xfc, !PT ;  /* 0x0000008000007812 */ /* 0x000fce00078efcff */
.L_x_1909:
[----:B------:R-:W2:Y:S01]  /*23470*/  LDL R14, [R1+0xc] ;  /* 0x00000c00010e7983 */ /* 0x000ea20000100800 */
[----:B------:R-:W-:Y:S05]  /*23480*/  YIELD ;  /* 0x0000000000007946 */ /* 0x000fea0003800000 */
[----:B------:R-:W-:Y:S01]  /*23490*/  ULDC.64 UR4, c[0x0][0xa28] ;  /* 0x00028a0000047ab9 */ /* 0x000fe20000000a00 */
[----:B0--3--:R-:W-:Y:S02]  /*234a0*/  CS2R R6, SRZ ;  /* 0x0000000000067805 */ /* 0x009fe4000001ff00 */
[----:B------:R-:W-:Y:S01]  /*234b0*/  ISETP.NE.U32.AND P0, PT, RZ, UR4, PT ;  /* 0x00000004ff007c0c */ /* 0x000fe2000bf05070 */
[----:B-1----:R-:W1:Y:S01]  /*234c0*/  LDC.64 R12, c[0x0][0xa00] ;  /* 0x00028000ff0c7b82 */ /* 0x002e620000000a00 */
[----:B------:R-:W-:Y:S01]  /*234d0*/  ULDC.64 UR6, c[0x0][0xa08] ;  /* 0x0002820000067ab9 */ /* 0x000fe20000000a00 */
[----:B------:R-:W-:Y:S01]  /*234e0*/  ULDC.64 UR8, c[0x0][0xa10] ;  /* 0x0002840000087ab9 */ /* 0x000fe20000000a00 */
[----:B------:R-:W-:Y:S01]  /*234f0*/  ISETP.NE.AND.EX P0, PT, RZ, UR5, PT, P0 ;  /* 0x00000005ff007c0c */ /* 0x000fe2000bf05300 */
[----:B------:R-:W-:-:S04]  /*23500*/  ULDC.64 UR4, c[0x0][0xa18] ;  /* 0x0002860000047ab9 */ /* 0x000fc80000000a00 */
[----:B------:R-:W3:Y:S08]  /*23510*/  LDC.64 R4, c[0x0][0xa08] ;  /* 0x00028200ff047b82 */ /* 0x000ef00000000a00 */
[----:B0-----:R-:W2:Y:S02]  /*23520*/  @P0 LDC.64 R2, c[0x0][0xa28] ;  /* 0x00028a00ff020b82 */ /* 0x001ea40000000a00 */
[----:B--2---:R-:W-:-:S05]  /*23530*/  @P0 IMAD.WIDE R2, R14, 0x4, R2 ;  /* 0x000000040e020825 */ /* 0x004fca00078e0202 */
[----:B------:R0:W5:Y:S01]  /*23540*/  @P0 LDG.E R6, desc[UR46][R2.64] ;  /* 0x0000002e02060981 */ /* 0x000162000c1e1900 */
[----:B------:R-:W-:Y:S01]  /*23550*/  ISETP.NE.U32.AND P0, PT, RZ, UR4, PT ;  /* 0x00000004ff007c0c */ /* 0x000fe2000bf05070 */
[----:B-1----:R-:W-:Y:S01]  /*23560*/  IMAD.WIDE R12, R14, 0x4, R12 ;  /* 0x000000040e0c7825 */ /* 0x002fe200078e020c */
[----:B------:R-:W-:Y:S02]  /*23570*/  ISETP.NE.U32.AND P2, PT, RZ, UR6, PT ;  /* 0x00000006ff007c0c */ /* 0x000fe4000bf45070 */
[----:B------:R-:W-:Y:S01]  /*23580*/  ISETP.NE.AND.EX P0, PT, RZ, UR5, PT, P0 ;  /* 0x00000005ff007c0c */ /* 0x000fe2000bf05300 */
[----:B------:R-:W-:Y:S01]  /*23590*/  ULDC.64 UR4, c[0x0][0xa00] ;  /* 0x0002800000047ab9 */ /* 0x000fe20000000a00 */
[----:B------:R-:W-:Y:S01]  /*235a0*/  ISETP.NE.U32.AND P4, PT, RZ, UR8, PT ;  /* 0x00000008ff007c0c */ /* 0x000fe2000bf85070 */
[----:B------:R-:W-:Y:S01]  /*235b0*/  IMAD.MOV.U32 R8, RZ, RZ, RZ ;  /* 0x000000ffff087224 */ /* 0x000fe200078e00ff */
[----:B------:R-:W-:Y:S01]  /*235c0*/  ISETP.NE.U32.AND P1, PT, RZ, UR4, PT ;  /* 0x00000004ff007c0c */ /* 0x000fe2000bf25070 */
[----:B0-----:R-:W0:Y:S01]  /*235d0*/  LDC.64 R2, c[0x0][0xa10] ;  /* 0x00028400ff027b82 */ /* 0x001e220000000a00 */
[----:B------:R-:W-:-:S02]  /*235e0*/  IMAD.MOV.U32 R0, RZ, RZ, RZ ;  /* 0x000000ffff007224 */ /* 0x000fc400078e00ff */
[----:B------:R-:W-:Y:S01]  /*235f0*/  ISETP.NE.AND.EX P3, PT, RZ, UR5, PT, P1 ;  /* 0x00000005ff007c0c */ /* 0x000fe2000bf65310 */
[----:B---3--:R-:W-:-:S04]  /*23600*/  IMAD.WIDE R4, R14, 0x4, R4 ;  /* 0x000000040e047825 */ /* 0x008fc800078e0204 */
[----:B------:R-:W1:Y:S01]  /*23610*/  @P0 LDC.64 R10, c[0x0][0xa18] ;  /* 0x00028600ff0a0b82 */ /* 0x000e620000000a00 */
[----:B------:R-:W-:Y:S01]  /*23620*/  ULDC UR4, c[0x0][0x288] ;  /* 0x0000a20000047ab9 */ /* 0x000fe20000000800 */
[----:B------:R-:W-:Y:S02]  /*23630*/  ISETP.NE.AND.EX P1, PT, RZ, UR7, PT, P2 ;  /* 0x00000007ff007c0c */ /* 0x000fe4000bf25320 */
[----:B------:R-:W-:-:S04]  /*23640*/  ISETP.NE.AND.EX P2, PT, RZ, UR9, PT, P4 ;  /* 0x00000009ff007c0c */ /* 0x000fc8000bf45340 */
[----:B------:R-:W2:Y:S07]  /*23650*/  @P3 LDG.E R7, desc[UR46][R12.64] ;  /* 0x0000002e0c073981 */ /* 0x000eae000c1e1900 */
[----:B------:R3:W5:Y:S01]  /*23660*/  @P1 LDG.E R8, desc[UR46][R4.64] ;  /* 0x0000002e04081981 */ /* 0x000762000c1e1900 */
[----:B0-----:R-:W-:-:S05]  /*23670*/  IMAD.WIDE R2, R14, 0x4, R2 ;  /* 0x000000040e027825 */ /* 0x001fca00078e0202 */
[----:B------:R3:W5:Y:S01]  /*23680*/  @P2 LDG.E R0, desc[UR46][R2.64] ;  /* 0x0000002e02002981 */ /* 0x000762000c1e1900 */
[----:B-1----:R-:W-:-:S03]  /*23690*/  @P0 IMAD.WIDE R10, R14, 0x4, R10 ;  /* 0x000000040e0a0825 */ /* 0x002fc600078e020a */
[----:B--2---:R0:W-:Y:S02]  /*236a0*/  STL [R1+0x48], R7 ;  /* 0x0000480701007387 */ /* 0x0041e40000100800 */
[----:B0-----:R-:W-:Y:S01]  /*236b0*/  IMAD.U32 R7, RZ, RZ, UR4 ;  /* 0x00000004ff077e24 */ /* 0x001fe2000f8e00ff */
[----:B------:R-:W-:-:S05]  /*236c0*/  ULDC.64 UR4, c[0x0][0x418] ;  /* 0x0001060000047ab9 */ /* 0x000fca0000000a00 */
[----:B------:R-:W2:Y:S01]  /*236d0*/  @P0 LDG.E R7, desc[UR46][R10.64] ;  /* 0x0000002e0a070981 */ /* 0x000ea2000c1e1900 */
[----:B------:R-:W-:-:S03]  /*236e0*/  UISETP.NE.U32.AND UP0, UPT, UR4, URZ, UPT ;  /* 0x0000003f0400728c */ /* 0x000fc6000bf05070 */
[----:B------:R-:W-:Y:S01]  /*236f0*/  ULDC UR4, c[0x0][0x424] ;  /* 0x0001090000047ab9 */ /* 0x000fe20000000800 */
[----:B------:R-:W-:-:S03]  /*23700*/  UISETP.NE.AND.EX UP0, UPT, UR5, URZ, UPT, UP0 ;  /* 0x0000003f0500728c */ /* 0x000fc6000bf05300 */
[----:B------:R-:W-:Y:S01]  /*23710*/  ULDC UR5, c[0x0][0x2f0] ;  /* 0x0000bc0000057ab9 */ /* 0x000fe20000000800 */
[----:B------:R-:W-:Y:S01]  /*23720*/  USEL UR4, UR4, 0x1, UP0 ;  /* 0x0000000104047887 */ /* 0x000fe20008000000 */
[----:B--2---:R0:W-:Y:S04]  /*23730*/  STL [R1+0x38], R7 ;  /* 0x0000380701007387 */ /* 0x0041e80000100800 */
[----:B------:R3:W5:Y:S01]  /*23740*/  LDL R15, [R1+0x38] ;  /* 0x00003800010f7983 */ /* 0x0007620000100800 */
[----:B------:R-:W-:-:S03]  /*23750*/  UIMAD UR4, UR4, UR5, URZ ;  /* 0x00000005040472a4 */ /* 0x000fc6000f8e023f */
[----:B------:R-:W-:Y:S02]  /*23760*/  ULDC UR5, c[0x0][0x348] ;  /* 0x0000d20000057ab9 */ /* 0x000fe40000000800 */
[----:B------:R-:W-:Y:S02]  /*23770*/  IMAD.U32 R10, RZ, RZ, UR5 ;  /* 0x00000005ff0a7e24 */ /* 0x000fe4000f8e00ff */
[----:B0-----:R-:W-:Y:S01]  /*23780*/  IMAD.U32 R7, RZ, RZ, UR4 ;  /* 0x00000004ff077e24 */ /* 0x001fe2000f8e00ff */
[----:B---3--:R-:W-:Y:S06]  /*23790*/  @P0 BRA `(.L_x_1750) ;  /* 0x0000000000140947 */ /* 0x008fec0003800000 */
[----:B------:R-:W-:Y:S05]  /*237a0*/  @!P3 BRA `(.L_x_1750) ;  /* 0x000000000010b947 */ /* 0x000fea0003800000 */
[----:B------:R-:W2:Y:S04]  /*237b0*/  LDG.E R9, desc[UR46][R12.64] ;  /* 0x0000002e0c097981 */ /* 0x000ea8000c1e1900 */
[----:B------:R-:W2:Y:S02]  /*237c0*/  LDG.E R12, desc[UR46][R12.64+0x4] ;  /* 0x0000042e0c0c7981 */ /* 0x000ea4000c1e1900 */
[----:B--2--5:R-:W-:-:S05]  /*237d0*/  IMAD.IADD R15, R12, 0x1, -R9 ;  /* 0x000000010c0f7824 */ /* 0x024fca00078e0a09 */
[----:B------:R0:W-:Y:S02]  /*237e0*/  STL [R1+0x38], R15 ;  /* 0x0000380f01007387 */ /* 0x0001e40000100800 */
.L_x_1750:
[----:B------:R-:W2:Y:S01]  /*237f0*/  LDL.LU R11, [R1+0x8] ;  /* 0x00000800010b7983 */ /* 0x000ea20000300800 */
[----:B-----5:R-:W-:Y:S01]  /*23800*/  IMAD.IADD R8, R8, 0x1, R6 ;  /* 0x0000000108087824 */ /* 0x020fe200078e0206 */
[----:B------:R-:W-:Y:S02]  /*23810*/  ULDC.64 UR4, c[0x0][0xa20] ;  /* 0x0002880000047ab9 */ /* 0x000fe40000000a00 */
[----:B------:R-:W-:Y:S02]  /*23820*/  ISETP.NE.U32.AND P0, PT, RZ, UR4, PT ;  /* 0x00000004ff007c0c */ /* 0x000fe4000bf05070 */
[----:B------:R1:W-:Y:S02]  /*23830*/  STL [R1+0x1c], R8 ;  /* 0x00001c0801007387 */ /* 0x0003e40000100800 */
[----:B------:R-:W-:Y:S02]  /*23840*/  ISETP.NE.AND.EX P0, PT, RZ, UR5, PT, P0 ;  /* 0x00000005ff007c0c */ /* 0x000fe4000bf05300 */
[----:B--2---:R-:W-:-:S02]  /*23850*/  LOP3.LUT R18, R11, 0xff000000, RZ, 0xc0, !PT ;  /* 0xff0000000b127812 */ /* 0x004fc400078ec0ff */
[C---:B------:R-:W-:Y:S02]  /*23860*/  LOP3.LUT R9, R11.reuse, 0xff0000, RZ, 0xc0, !PT ;  /* 0x00ff00000b097812 */ /* 0x040fe400078ec0ff */
[----:B------:R-:W-:Y:S02]  /*23870*/  SHF.R.U32.HI R18, RZ, 0x8, R18 ;  /* 0x00000008ff127819 */ /* 0x000fe40000011612 */
[----:B------:R-:W-:Y:S02]  /*23880*/  LOP3.LUT R16, R11, 0xffff, RZ, 0xc0, !PT ;  /* 0x0000ffff0b107812 */ /* 0x000fe400078ec0ff */
[----:B------:R-:W-:-:S03]  /*23890*/  LEA.HI R18, R9, R18, RZ, 0x10 ;  /* 0x0000001209127211 */ /* 0x000fc600078f80ff */
[----:B-1----:R-:W-:Y:S05]  /*238a0*/  @!P0 BRA `(.L_x_1751) ;  /* 0x0000000000108947 */ /* 0x002fea0003800000 */
[----:B------:R-:W1:Y:S02]  /*238b0*/  LDC.64 R4, c[0x0][0xa20] ;  /* 0x00028800ff047b82 */ /* 0x000e640000000a00 */
[----:B-1----:R-:W-:-:S05]  /*238c0*/  IMAD.WIDE R4, R14, 0x4, R4 ;  /* 0x000000040e047825 */ /* 0x002fca00078e0204 */
[----:B------:R1:W5:Y:S01]  /*238d0*/  LDG.E R7, desc[UR46][R4.64] ;  /* 0x0000002e04077981 */ /* 0x000362000c1e1900 */
[----:B------:R-:W-:Y:S05]  /*238e0*/  BRA `(.L_x_1752) ;  /* 0x0000000000107947 */ /* 0x000fea0003800000 */
.L_x_1751:
[----:B------:R-:W-:Y:S05]  /*238f0*/  @!P1 BRA `(.L_x_1752) ;  /* 0x00000000000c9947 */ /* 0x000fea0003800000 */
[----:B------:R-:W2:Y:S04]  /*23900*/  LDG.E R7, desc[UR46][R4.64] ;  /* 0x0000002e04077981 */ /* 0x000ea8000c1e1900 */
[----:B------:R-:W2:Y:S02]  /*23910*/  LDG.E R4, desc[UR46][R4.64+0x4] ;  /* 0x0000042e04047981 */ /* 0x000ea4000c1e1900 */
[----:B--2---:R-:W-:-:S07]  /*23920*/  IMAD.IADD R7, R4, 0x1, -R7 ;  /* 0x0000000104077824 */ /* 0x004fce00078e0a07 */
.L_x_1752:
[----:B------:R-:W2:Y:S04]  /*23930*/  LDL.LU R8, [R1+0x4] ;  /* 0x0000040001087983 */ /* 0x000ea80000300800 */
[----:B-1----:R-:W3:Y:S04]  /*23940*/  @P2 LDG.E R4, desc[UR46][R2.64] ;  /* 0x0000002e02042981 */ /* 0x002ee8000c1e1900 */
[----:B------:R1:W3:Y:S01]  /*23950*/  @P2 LDG.E R2, desc[UR46][R2.64+0x4] ;  /* 0x0000042e02022981 */ /* 0x0002e2000c1e1900 */
[----:B-----5:R-:W-:Y:S01]  /*23960*/  IMAD.IADD R9, R7, 0x1, -R6 ;  /* 0x0000000107097824 */ /* 0x020fe200078e0a06 */
[----:B-1----:R-:W1:Y:S02]  /*23970*/  LDC R3, c[0x0][0x448] ;  /* 0x00011200ff037b82 */ /* 0x002e640000000800 */
[----:B-1----:R-:W-:-:S13]  /*23980*/  ISETP.NE.AND P1, PT, R3, 0x1, PT ;  /* 0x000000010300780c */ /* 0x002fda0003f25270 */
[----:B------:R-:W1:Y:S08]  /*23990*/  @P1 LDC R3, c[0x0][0x44c] ;  /* 0x00011300ff031b82 */ /* 0x000e700000000800 */
[----:B------:R-:W4:Y:S01]  /*239a0*/  @P1 LDC R5, c[0x0][0x450] ;  /* 0x00011400ff051b82 */ /* 0x000f220000000800 */
[----:B--2---:R-:W-:-:S04]  /*239b0*/  IMAD.SHL.U32 R12, R8, 0x80, RZ ;  /* 0x00000080080c7824 */ /* 0x004fc800078e00ff */
[----:B------:R-:W-:Y:S01]  /*239c0*/  VIADD R7, R12, 0x7f ;  /* 0x0000007f0c077836 */ /* 0x000fe20000000000 */
[----:B------:R2:W-:Y:S01]  /*239d0*/  STL [R1+0x30], R12 ;  /* 0x0000300c01007387 */ /* 0x0005e20000100800 */
[----:B---3--:R-:W-:Y:S02]  /*239e0*/  @P2 IMAD.IADD R10, R2, 0x1, -R4 ;  /* 0x00000001020a2824 */ /* 0x008fe400078e0a04 */
[----:B-1----:R-:W-:-:S04]  /*239f0*/  @P1 IMAD.HI.U32 R2, R7, R3, RZ ;  /* 0x0000000307021227 */ /* 0x002fc800078e00ff */
[----:B------:R-:W-:Y:S01]  /*23a00*/  IMAD.IADD R6, R9, 0x1, R10 ;  /* 0x0000000109067824 */ /* 0x000fe200078e020a */
[----:B----4-:R-:W-:-:S03]  /*23a10*/  @P1 SHF.R.U32.HI R7, RZ, R5, R2 ;  /* 0x00000005ff071219 */ /* 0x010fc60000011602 */
[C---:B------:R-:W-:Y:S01]  /*23a20*/  VIADD R2, R6.reuse, 0x5f ;  /* 0x0000005f06027836 */ /* 0x040fe20000000000 */
[----:B------:R-:W-:-:S03]  /*23a30*/  IADD3 R21, R6, 0x1, -R15 ;  /* 0x0000000106157810 */ /* 0x000fc60007ffe80f */
[----:B------:R-:W-:-:S04]  /*23a40*/  IMAD.HI R2, R2, 0x2aaaaaab, RZ ;  /* 0x2aaaaaab02027827 */ /* 0x000fc800078e02ff */
[----:B------:R-:W-:Y:S01]  /*23a50*/  IMAD.IADD R7, R21, 0x1, R7 ;  /* 0x0000000115077824 */ /* 0x000fe200078e0207 */
[----:B------:R-:W-:-:S04]  /*23a60*/  SHF.R.U32.HI R3, RZ, 0x1f, R2 ;  /* 0x0000001fff037819 */ /* 0x000fc80000011602 */
[----:B------:R-:W-:Y:S02]  /*23a70*/  LEA.HI.SX32 R11, R2, R3, 0x1c ;  /* 0x00000003020b7211 */ /* 0x000fe400078fe2ff */
[----:B------:R-:W1:Y:S03]  /*23a80*/  LDC.64 R2, c[0x0][0x9e0] ;  /* 0x00027800ff027b82 */ /* 0x000e660000000a00 */
[----:B------:R2:W-:Y:S01]  /*23a90*/  STL [R1+0x5c], R11 ;  /* 0x00005c0b01007387 */ /* 0x0005e20000100800 */
[----:B-1----:R-:W-:Y:S01]  /*23aa0*/  ISETP.GE.AND P3, PT, R3, 0x1, PT ;  /* 0x000000010300780c */ /* 0x002fe20003f66270 */
        /* <DEDUP_REMOVED lines=13> */
.L_x_1755:
[----:B------:R-:W-:-:S13]  /*23b80*/  ISETP.NE.AND P0, PT, R3, 0x1, PT ;  /* 0x000000010300780c */ /* 0x000fda0003f05270 */
[----:B------:R-:W1:Y:S02]  /*23b90*/  @P0 LDC.64 R4, c[0x0][0x9e8] ;  /* 0x00027a00ff040b82 */ /* 0x000e640000000a00 */
[----:B-1----:R-:W-:-:S05]  /*23ba0*/  @P0 IMAD.HI.U32 R4, R2, R4, RZ ;  /* 0x0000000402040227 */ /* 0x002fca00078e00ff */
[----:B------:R-:W-:-:S07]  /*23bb0*/  @P0 SHF.R.U32.HI R2, RZ, R5, R4 ;  /* 0x00000005ff020219 */ /* 0x000fce0000011604 */
.L_x_1756:
[----:B------:R-:W-:Y:S05]  /*23bc0*/  BSYNC B0 ;  /* 0x0000000000007941 */ /* 0x000fea0003800000 */
.L_x_1754:
[----:B------:R-:W-:-:S05]  /*23bd0*/  IMAD R2, R2, R3, R3 ;  /* 0x0000000302027224 */ /* 0x000fca00078e0203 */
[----:B------:R-:W-:-:S07]  /*23be0*/  VIMNMX R8, R8, R2, PT ;  /* 0x0000000208087248 */ /* 0x000fce0003fe0100 */
.L_x_1753:
[----:B------:R-:W1:Y:S01]  /*23bf0*/  @P1 LDC R4, c[0x0][0x44c] ;  /* 0x00011300ff041b82 */ /* 0x000e620000000800 */
[----:B------:R-:W-:Y:S01]  /*23c00*/  VIADD R8, R8, 0x5f ;  /* 0x0000005f08087836 */ /* 0x000fe20000000000 */
[----:B------:R-:W-:Y:S01]  /*23c10*/  ULDC UR4, c[0x0][0x9dc] ;  /* 0x0002770000047ab9 */ /* 0x000fe20000000800 */
[----:B------:R-:W-:Y:S02]  /*23c20*/  IMAD.MOV.U32 R2, RZ, RZ, R12 ;  /* 0x000000ffff027224 */ /* 0x000fe400078e000c */
[----:B------:R-:W-:-:S03]  /*23c30*/  IMAD.HI R8, R8, 0x2aaaaaab, RZ ;  /* 0x2aaaaaab08087827 */ /* 0x000fc600078e02ff */
[----:B------:R-:W2:Y:S01]  /*23c40*/  @P1 LDC R5, c[0x0][0x450] ;  /* 0x00011400ff051b82 */ /* 0x000ea20000000800 */
[----:B------:R-:W-:Y:S01]  /*23c50*/  IMAD.IADD R20, R6, 0x1, -R15 ;  /* 0x0000000106147824 */ /* 0x000fe200078e0a0f */
[----:B------:R-:W-:-:S04]  /*23c60*/  SHF.R.U32.HI R7, RZ, 0x1f, R8 ;  /* 0x0000001fff077819 */ /* 0x000fc80000011608 */
[----:B------:R-:W-:-:S04]  /*23c70*/  LEA.HI.SX32 R7, R8, R7, 0x1c ;  /* 0x0000000708077211 */ /* 0x000fc800078fe2ff */
[----:B------:R-:W-:Y:S01]  /*23c80*/  VIMNMX R7, R11, R7, PT ;  /* 0x000000070b077248 */ /* 0x000fe20003fe0100 */
[----:B-1----:R-:W-:-:S05]  /*23c90*/  @P1 IMAD.HI.U32 R4, R12, R4, RZ ;  /* 0x000000040c041227 */ /* 0x002fca00078e00ff */
[----:B--2---:R-:W-:-:S05]  /*23ca0*/  @P1 SHF.R.U32.HI R2, RZ, R5, R4 ;  /* 0x00000005ff021219 */ /* 0x004fca0000011604 */
        /* <DEDUP_REMOVED lines=13> */
.L_x_1759:
[----:B------:R-:W-:-:S13]  /*23d80*/  ISETP.NE.AND P0, PT, R3, 0x1, PT ;  /* 0x000000010300780c */ /* 0x000fda0003f05270 */
[----:B------:R-:W1:Y:S02]  /*23d90*/  @P0 LDC.64 R4, c[0x0][0x9e8] ;  /* 0x00027a00ff040b82 */ /* 0x000e640000000a00 */
[----:B-1----:R-:W-:-:S05]  /*23da0*/  @P0 IMAD.HI.U32 R4, R2, R4, RZ ;  /* 0x0000000402040227 */ /* 0x002fca00078e00ff */
[----:B------:R-:W-:-:S07]  /*23db0*/  @P0 SHF.R.U32.HI R2, RZ, R5, R4 ;  /* 0x00000005ff020219 */ /* 0x000fce0000011604 */
.L_x_1760:
[----:B------:R-:W-:Y:S05]  /*23dc0*/  BSYNC B0 ;  /* 0x0000000000007941 */ /* 0x000fea0003800000 */
.L_x_1758:
[----:B------:R-:W-:-:S05]  /*23dd0*/  IMAD R2, R2, R3, RZ ;  /* 0x0000000302027224 */ /* 0x000fca00078e02ff */
[----:B------:R-:W-:-:S07]  /*23de0*/  VIMNMX R6, R6, R2, !PT ;  /* 0x0000000206067248 */ /* 0x000fce0007fe0100 */
.L_x_1757:
[----:B------:R-:W-:Y:S01]  /*23df0*/  IMAD.HI R6, R6, 0x2aaaaaab, RZ ;  /* 0x2aaaaaab06067827 */ /* 0x000fe200078e02ff */
[----:B------:R-:W-:Y:S01]  /*23e00*/  LOP3.LUT R12, R18, 0xff, RZ, 0xc0, !PT ;  /* 0x000000ff120c7812 */ /* 0x000fe200078ec0ff */
[----:B------:R-:W-:Y:S01]  /*23e10*/  BSSY B0, `(.L_x_1761) ;  /* 0x0000027000007945 */ /* 0x000fe20003800000 */
[----:B------:R-:W-:Y:S01]  /*23e20*/  SHF.R.U32.HI R18, RZ, 0x10, R18 ;  /* 0x00000010ff127819 */ /* 0x000fe20000011612 */
[----:B------:R-:W-:Y:S01]  /*23e30*/  IMAD.MOV.U32 R2, RZ, RZ, RZ ;  /* 0x000000ffff027224 */ /* 0x000fe200078e00ff */
[----:B------:R-:W-:Y:S01]  /*23e40*/  SHF.R.U32.HI R4, RZ, 0x1f, R6 ;  /* 0x0000001fff047819 */ /* 0x000fe20000011606 */
[----:B------:R1:W-:Y:S03]  /*23e50*/  STL [R1+0x50], R12 ;  /* 0x0000500c01007387 */ /* 0x0003e60000100800 */
[----:B------:R-:W-:-:S04]  /*23e60*/  LEA.HI.SX32 R4, R6, R4, 0x1c ;  /* 0x0000000406047211 */ /* 0x000fc800078fe2ff */
[----:B------:R-:W-:-:S04]  /*23e70*/  VIMNMX R4, RZ, R4, !PT ;  /* 0x00000004ff047248 */ /* 0x000fc80007fe0100 */
[----:B------:R-:W-:-:S13]  /*23e80*/  ISETP.GT.AND P0, PT, R7, R4, PT ;  /* 0x000000040700720c */ /* 0x000fda0003f04270 */
[----:B-1----:R-:W-:Y:S05]  /*23e90*/  @!P0 BRA `(.L_x_1762) ;  /* 0x0000000000788947 */ /* 0x002fea0003800000 */
[----:B------:R-:W-:Y:S01]  /*23ea0*/  ISETP.NE.AND P0, PT, R18, RZ, PT ;  /* 0x000000ff1200720c */ /* 0x000fe20003f05270 */
[----:B------:R-:W-:-:S03]  /*23eb0*/  ULDC UR4, c[0x0][0x9f0] ;  /* 0x00027c0000047ab9 */ /* 0x000fc60000000800 */
[----:B------:R-:W-:-:S04]  /*23ec0*/  SEL R5, R18, UR4, P0 ;  /* 0x0000000412057c07 */ /* 0x000fc80008000000 */
[----:B------:R-:W-:Y:S02]  /*23ed0*/  IABS R6, R5 ;  /* 0x0000000500067213 */ /* 0x000fe40000000000 */
[----:B------:R-:W-:Y:S02]  /*23ee0*/  IADD3 R8, R5, -0x1, R7 ;  /* 0xffffffff05087810 */ /* 0x000fe40007ffe007 */
[----:B------:R-:W1:Y:S03]  /*23ef0*/  I2F.RP R2, R6 ;  /* 0x0000000600027306 */ /* 0x000e660000209400 */
[----:B------:R-:W-:-:S05]  /*23f00*/  IMAD.IADD R8, R8, 0x1, -R4 ;  /* 0x0000000108087824 */ /* 0x000fca00078e0a04 */
        /* <DEDUP_REMOVED lines=10> */
[----:B------:R-:W-:-:S03]  /*23fb0*/  IABS R3, R8 ;  /* 0x0000000800037213 */ /* 0x000fc60000000000 */
        /* <DEDUP_REMOVED lines=12> */
.L_x_1762:
[----:B------:R-:W-:Y:S05]  /*24080*/  BSYNC B0 ;  /* 0x0000000000007941 */ /* 0x000fea0003800000 */
.L_x_1761:
[-C--:B------:R-:W-:Y:S01]  /*24090*/  IMAD R4, R12, R2.reuse, R4 ;  /* 0x000000020c047224 */ /* 0x080fe200078e0204 */
[----:B------:R-:W-:Y:S04]  /*240a0*/  BSSY B0, `(.L_x_1763) ;  /* 0x0000143000007945 */ /* 0x000fe80003800000 */
        /* <DEDUP_REMOVED lines=12> */
[----:B------:R-:W-:Y:S02]  /*24170*/  @P0 LEA.HI.SX32 R4, R2, R5, 0x1c ;  /* 0x0000000502040211 */ /* 0x000fe400078fe2ff */
        /* <DEDUP_REMOVED lines=10> */
.L_x_1952:
[----:B--2---:R-:W-:Y:S02]  /*24220*/  ISETP.NE.AND P0, PT, R14, RZ, PT ;  /* 0x000000ff0e00720c */ /* 0x004fe40003f05270 */
[----:B------:R-:W-:-:S11]  /*24230*/  PLOP3.LUT P6, PT, PT, PT, PT, 0x8, 0x0 ;  /* 0x000000000000781c */ /* 0x000fd60003fce170 */
[----:B------:R-:W-:Y:S05]  /*24240*/  @P0 BRA `(.L_x_1766) ;  /* 0x00000000000c0947 */ /* 0x000fea0003800000 */
[----:B------:R-:W-:-:S03]  /*24250*/  UMOV UR4, 0xffffffff ;  /* 0xffffffff00047882 */ /* 0x000fc60000000000 */
[----:B------:R-:W-:Y:S05]  /*24260*/  BRA.DIV UR4, `(.L_x_1767) ;  /* 0x0000007e04407947 */ /* 0x000fea000b800000 */
[----:B------:R-:W-:-:S13]  /*24270*/  ELECT P6, URZ, PT ;  /* 0x00000000003f782f */ /* 0x000fda00038c0000 */
.L_x_1766:
        /* <DEDUP_REMOVED lines=9> */
.L_x_1955:
[----:B------:R-:W-:Y:S05]  /*24310*/  BSYNC B1 ;  /* 0x0000000000017941 */ /* 0x000fea0003800000 */
.L_x_1768:
        /* <DEDUP_REMOVED lines=12> */
.L_x_1956:
[----:B------:R-:W-:Y:S05]  /*243e0*/  BSYNC B2 ;  /* 0x0000000000027941 */ /* 0x000fea0003800000 */
.L_x_1772:
        /* <DEDUP_REMOVED lines=9> */
.L_x_1775:
[----:B------:R-:W-:Y:S05]  /*24480*/  BSYNC B2 ;  /* 0x0000000000027941 */ /* 0x000fea0003800000 */
.L_x_1774:
[----:B-1----:R-:W3:Y:S01]  /*24490*/  LDL R5, [R1+0x14] ;  /* 0x0000140001057983 */ /* 0x002ee20000100800 */
[----:B------:R-:W-:Y:S01]  /*244a0*/  IMAD.MOV.U32 R12, RZ, RZ, RZ ;  /* 0x000000ffff0c7224 */ /* 0x000fe200078e00ff */
        /* <DEDUP_REMOVED lines=11> */
.L_x_1776:
        /* <DEDUP_REMOVED lines=16> */
.L_x_1777:
        /* <DEDUP_REMOVED lines=15> */
.L_x_1778:
        /* <DEDUP_REMOVED lines=10> */
[----:B------:R-:W1:Y:S01]  /*247f0*/  SYNCS.PHASECHK.TRANS64.TRYWAIT P0, [R7+URZ+0x2a8c0], R10 ;  /* 0x02a8c00a070075a7 */ /* 0x000e62000800017f */
[----:B------:R-:W-:Y:S04]  /*24800*/  BSSY B2, `(.L_x_1779) ;  /* 0x0000002000027945 */ /* 0x000fe80003800000 */
[----:B-1----:R-:W-:Y:S05]  /*24810*/  @!P0 BRA `(.L_x_1780) ;  /* 0x00000078001c8947 */ /* 0x002fea0003800000 */
.L_x_1957:
[----:B------:R-:W-:Y:S05]  /*24820*/  BSYNC B2 ;  /* 0x0000000000027941 */ /* 0x000fea0003800000 */
.L_x_1779:
[----:B------:R-:W-:Y:S01]  /*24830*/  BSSY B2, `(.L_x_1781) ;  /* 0x000000b000027945 */ /* 0x000fe20003800000 */
[----:B-12---:R-:W-:Y:S02]  /*24840*/  IMAD.MOV.U32 R10, RZ, RZ, 0x0 ;  /* 0x00000000ff0a7424 */ /* 0x006fe400078e00ff */
        /* <DEDUP_REMOVED lines=9> */
.L_x_1782:
[----:B------:R-:W-:Y:S05]  /*248e0*/  BSYNC B2 ;  /* 0x0000000000027941 */ /* 0x000fea0003800000 */
.L_x_1781:
[----:B------:R-:W2:Y:S01]  /*248f0*/  LDL R5, [R1+0x14] ;  /* 0x0000140001057983 */ /* 0x000ea20000100800 */
[----:B------:R-:W-:Y:S01]  /*24900*/  R2UR UR10, R12 ;  /* 0x000000000c0a72ca */ /* 0x000fe200000e0000 */
[----:B------:R-:W-:Y:S01]  /*24910*/  UIADD3 UR4, UP0, UR36, 0x670, URZ ;  /* 0x0000067024047890 */ /* 0x000fe2000ff1e03f */
[----:B------:R-:W-:Y:S01]  /*24920*/  R2UR UR6, R10 ;  /* 0x000000000a0672ca */ /* 0x000fe200000e0000 */
[----:B------:R-:W-:Y:S01]  /*24930*/  VIADD R7, R7, 0x2a8b0 ;  /* 0x0002a8b007077836 */ /* 0x000fe20000000000 */
[----:B------:R-:W-:Y:S01]  /*24940*/  R2UR UR7, R11 ;  /* 0x000000000b0772ca */ /* 0x000fe200000e0000 */
[----:B------:R-:W-:Y:S01]  /*24950*/  UIADD3.X UR5, URZ, UR37, URZ, UP0, !UPT ;  /* 0x000000253f057290 */ /* 0x000fe200087fe43f */
[----:B------:R-:W-:Y:S01]  /*24960*/  PLOP3.LUT P0, PT, PT, PT, PT, 0x80, 0x0 ;  /* 0x000000000000781c */ /* 0x000fe20003f0f070 */
[----:B--2---:R-:W-:-:S04]  /*24970*/  IMAD R8, R5, 0x6000, R19 ;  /* 0x0000600005087824 */ /* 0x004fc800078e0213 */
[----:B------:R-:W-:-:S08]  /*24980*/  VIADD R5, R8, 0x400 ;  /* 0x0000040008057836 */ /* 0x000fd00000000000 */
.L_x_1783:
        /* <DEDUP_REMOVED lines=10> */
[----:B------:R-:W-:Y:S01]  /*24a30*/  R2UR UR10, R13 ;  /* 0x000000000d0a72ca */ /* 0x000fe200000e0000 */
[----:B------:R-:W-:Y:S01]  /*24a40*/  VIADD R5, R8, 0x3400 ;  /* 0x0000340008057836 */ /* 0x000fe20000000000 */
[----:B------:R-:W-:Y:S02]  /*24a50*/  R2UR UR6, R10 ;  /* 0x000000000a0672ca */ /* 0x000fe400000e0000 */
[----:B------:R-:W-:Y:S02]  /*24a60*/  R2UR UR7, R11 ;  /* 0x000000000b0772ca */ /* 0x000fe400000e0000 */
[----:B------:R-:W-:-:S13]  /*24a70*/  PLOP3.LUT P0, PT, PT, PT, PT, 0x80, 0x0 ;  /* 0x000000000000781c */ /* 0x000fda0003f0f070 */
.L_x_1784:
        /* <DEDUP_REMOVED lines=10> */
.L_x_1771:
[----:B------:R-:W-:Y:S05]  /*24b20*/  BSYNC B1 ;  /* 0x0000000000017941 */ /* 0x000fea0003800000 */
.L_x_1770:
[----:B------:R-:W1:Y:S04]  /*24b30*/  LDL.LU R9, [R1+0x14] ;  /* 0x0000140001097983 */ /* 0x000e680000300800 */
[----:B------:R-:W2:Y:S01]  /*24b40*/  LDL.LU R8, [R1+0x20] ;  /* 0x0000200001087983 */ /* 0x000ea20000300800 */
[----:B------:R-:W-:Y:S01]  /*24b50*/  PLOP3.LUT P0, PT, PT, PT, PT, 0x8, 0x0 ;  /* 0x000000000000781c */ /* 0x000fe20003f0e170 */
[----:B-1----:R-:W-:Y:S02]  /*24b60*/  VIADD R5, R9, 0x1 ;  /* 0x0000000109057836 */ /* 0x002fe40000000000 */
[----:B------:R-:W-:-:S03]  /*24b70*/  VIADD R9, R4, 0xfffffffe ;  /* 0xfffffffe04097836 */ /* 0x000fc60000000000 */
[----:B------:R-:W-:Y:S02]  /*24b80*/  ISETP.NE.AND P1, PT, R5, 0x2, PT ;  /* 0x000000020500780c */ /* 0x000fe40003f25270 */
[----:B------:R-:W-:Y:S02]  /*24b90*/  ISETP.GE.AND P2, PT, R9, R3, PT ;  /* 0x000000030900720c */ /* 0x000fe40003f46270 */
[----:B------:R-:W-:-:S04]  /*24ba0*/  SEL R4, RZ, 0x1, P1 ;  /* 0x00000001ff047807 */ /* 0x000fc80000800000 */
[----:B--2---:R-:W-:Y:S02]  /*24bb0*/  LOP3.LUT R8, R8, R4, RZ, 0x3c, !PT ;  /* 0x0000000408087212 */ /* 0x004fe400078e3cff */
[----:B------:R-:W-:-:S05]  /*24bc0*/  SEL R4, R5, RZ, P1 ;  /* 0x000000ff05047207 */ /* 0x000fca0000800000 */
[----:B------:R1:W-:Y:S04]  /*24bd0*/  STL [R1+0x14], R4 ;  /* 0x0000140401007387 */ /* 0x0003e80000100800 */
[----:B------:R1:W-:Y:S01]  /*24be0*/  STL [R1+0x20], R8 ;  /* 0x0000200801007387 */ /* 0x0003e20000100800 */
[----:B------:R-:W-:Y:S05]  /*24bf0*/  @!P2 BRA `(.L_x_1764) ;  /* 0x000000080034a947 */ /* 0x000fea0003800000 */
.L_x_1800:
        /* <DEDUP_REMOVED lines=13> */
.L_x_1958:
[----:B------:R-:W-:Y:S05]  /*24cd0*/  BSYNC B2 ;  /* 0x0000000000027941 */ /* 0x000fea0003800000 */
.L_x_1787:
        /* <DEDUP_REMOVED lines=9> */
.L_x_1790:
[----:B------:R-:W-:Y:S05]  /*24d70*/  BSYNC B2 ;  /* 0x0000000000027941 */ /* 0x000fea0003800000 */
.L_x_1789:
[----:B------:R-:W2:Y:S01]  /*24d80*/  LDL R4, [R1+0x14] ;  /* 0x0000140001047983 */ /* 0x000ea20000100800 */
[----:B------:R-:W-:Y:S01]  /*24d90*/  IMAD.MOV.U32 R12, RZ, RZ, RZ ;  /* 0x000000ffff0c7224 */ /* 0x000fe200078e00ff */
        /* <DEDUP_REMOVED lines=10> */
.L_x_1791:
        /* <DEDUP_REMOVED lines=10> */
[----:B------:R-:W-:Y:S01]  /*24ee0*/  IMAD.MOV.U32 R13, RZ, RZ, 0x40 ;  /* 0x00000040ff0d7424 */ /* 0x000fe200078e00ff */
[----:B------:R-:W-:Y:S01]  /*24ef0*/  PLOP3.LUT P1, PT, PT, PT, PT, 0x80, 0x0 ;  /* 0x000000000000781c */ /* 0x000fe20003f2f070 */
[----:B------:R-:W-:Y:S01]  /*24f00*/  VIADD R10, R6, 0x1b400 ;  /* 0x0001b400060a7836 */ /* 0x000fe20000000000 */
[----:B------:R-:W-:Y:S01]  /*24f10*/  UMOV UR6, 0x0 ;  /* 0x0000000000067882 */ /* 0x000fe20000000000 */
[----:B------:R-:W-:Y:S01]  /*24f20*/  UMOV UR7, 0x12f00000 ;  /* 0x12f0000000077882 */ /* 0x000fe20000000000 */
[----:B------:R-:W-:-:S15]  /*24f30*/  R2UR UR10, R13 ;  /* 0x000000000d0a72ca */ /* 0x000fde00000e0000 */
.L_x_1792:
        /* <DEDUP_REMOVED lines=15> */
.L_x_1793:
        /* <DEDUP_REMOVED lines=10> */
[----:B------:R-:W2:Y:S01]  /*250d0*/  SYNCS.PHASECHK.TRANS64.TRYWAIT P1, [R8+URZ+0x2a8c0], R7 ;  /* 0x02a8c007080075a7 */ /* 0x000ea2000802017f */
[----:B------:R-:W-:Y:S04]  /*250e0*/  BSSY B2, `(.L_x_1794) ;  /* 0x0000002000027945 */ /* 0x000fe80003800000 */
[----:B--2---:R-:W-:Y:S05]  /*250f0*/  @!P1 BRA `(.L_x_1795) ;  /* 0x00000070000c9947 */ /* 0x004fea0003800000 */
.L_x_1959:
[----:B------:R-:W-:Y:S05]  /*25100*/  BSYNC B2 ;  /* 0x0000000000027941 */ /* 0x000fea0003800000 */
.L_x_1794:
[----:B------:R-:W-:Y:S01]  /*25110*/  BSSY B2, `(.L_x_1796) ;  /* 0x000000b000027945 */ /* 0x000fe20003800000 */
[----:B------:R-:W-:Y:S02]  /*25120*/  IMAD.MOV.U32 R10, RZ, RZ, 0x0 ;  /* 0x00000000ff0a7424 */ /* 0x000fe400078e00ff */
[----:B------:R-:W-:Y:S01]  /*25130*/  IMAD.MOV.U32 R11, RZ, RZ, 0x12f00000 ;  /* 0x12f00000ff0b7424 */ /* 0x000fe200078e00ff */
[----:B------:R-:W-:Y:S06]  /*25140*/  @P2 BRA `(.L_x_1797) ;  /* 0x00000000001c2947 */ /* 0x000fec0003800000 */
[----:B------:R-:W3:Y:S01]  /*25150*/  S2R R6, SR_TID.X ;  /* 0x0000000000067919 */ /* 0x000ee20000002100 */
[----:B------:R-:W-:-:S04]  /*25160*/  IMAD.MOV.U32 R4, RZ, RZ, 0x6000 ;  /* 0x00006000ff047424 */ /* 0x000fc800078e00ff */
[----:B------:R4:W-:Y:S01]  /*25170*/  SYNCS.ARRIVE.TRANS64 RZ, [R8+URZ+0x2a8b0], R4 ;  /* 0x02a8b00408ff79a7 */ /* 0x0009e2000800003f */
[----:B---3--:R-:W-:-:S04]  /*25180*/  LOP3.LUT R6, R6, 0x1f, RZ, 0xc0, !PT ;  /* 0x0000001f06067812 */ /* 0x008fc800078ec0ff */
[----:B------:R-:W-:-:S13]  /*25190*/  ISETP.NE.AND P1, PT, R6, RZ, PT ;  /* 0x000000ff0600720c */ /* 0x000fda0003f25270 */
[----:B----4-:R-:W-:Y:S05]  /*251a0*/  @!P1 BRA `(.L_x_1797) ;  /* 0x0000000000049947 */ /* 0x010fea0003800000 */
[----:B------:R-:W-:Y:S01]  /*251b0*/  BPT.TRAP 0x1 ;  /* 0x000000040000795c */ /* 0x000fe20000300000 */
.L_x_1797:
[----:B------:R-:W-:Y:S05]  /*251c0*/  BSYNC B2 ;  /* 0x0000000000027941 */ /* 0x000fea0003800000 */
.L_x_1796:
[----:B------:R-:W3:Y:S01]  /*251d0*/  LDL R4, [R1+0x14] ;  /* 0x0000140001047983 */ /* 0x000ee20000100800 */
[----:B------:R-:W-:Y:S01]  /*251e0*/  R2UR UR10, R12 ;  /* 0x000000000c0a72ca */ /* 0x000fe200000e0000 */
[----:B------:R-:W-:Y:S01]  /*251f0*/  UIADD3 UR4, UP0, UR36, 0x670, URZ ;  /* 0x0000067024047890 */ /* 0x000fe2000ff1e03f */
[----:B------:R-:W-:Y:S01]  /*25200*/  R2UR UR6, R10 ;  /* 0x000000000a0672ca */ /* 0x000fe200000e0000 */
[----:B-12---:R-:W-:Y:S01]  /*25210*/  VIADD R8, R8, 0x2a8b0 ;  /* 0x0002a8b008087836 */ /* 0x006fe20000000000 */
[----:B------:R-:W-:Y:S01]  /*25220*/  R2UR UR7, R11 ;  /* 0x000000000b0772ca */ /* 0x000fe200000e0000 */
[----:B------:R-:W-:Y:S01]  /*25230*/  UIADD3.X UR5, URZ, UR37, URZ, UP0, !UPT ;  /* 0x000000253f057290 */ /* 0x000fe200087fe43f */
[----:B------:R-:W-:Y:S01]  /*25240*/  PLOP3.LUT P1, PT, PT, PT, PT, 0x80, 0x0 ;  /* 0x000000000000781c */ /* 0x000fe20003f2f070 */
[----:B---3--:R-:W-:-:S04]  /*25250*/  IMAD R4, R4, 0x6000, R19 ;  /* 0x0000600004047824 */ /* 0x008fc800078e0213 */
[----:B------:R-:W-:-:S08]  /*25260*/  VIADD R6, R4, 0x400 ;  /* 0x0000040004067836 */ /* 0x000fd00000000000 */
.L_x_1798:
        /* <DEDUP_REMOVED lines=15> */
.L_x_1799:
        /* <DEDUP_REMOVED lines=10> */
.L_x_1786:
[----:B------:R-:W-:Y:S05]  /*25400*/  BSYNC B1 ;  /* 0x0000000000017941 */ /* 0x000fea0003800000 */
.L_x_1785:
[----:B------:R-:W1:Y:S04]  /*25410*/  LDL.LU R7, [R1+0x14] ;  /* 0x0000140001077983 */ /* 0x000e680000300800 */
[----:B------:R-:W2:Y:S01]  /*25420*/  LDL.LU R6, [R1+0x20] ;  /* 0x0000200001067983 */ /* 0x000ea20000300800 */
[C---:B------:R-:W-:Y:S01]  /*25430*/  ISETP.GT.AND P2, PT, R9.reuse, R3, PT ;  /* 0x000000030900720c */ /* 0x040fe20003f44270 */
[----:B------:R-:W-:Y:S02]  /*25440*/  VIADD R9, R9, 0xffffffff ;  /* 0xffffffff09097836 */ /* 0x000fe40000000000 */
[----:B-1----:R-:W-:-:S05]  /*25450*/  VIADD R4, R7, 0x1 ;  /* 0x0000000107047836 */ /* 0x002fca0000000000 */
[----:B------:R-:W-:-:S04]  /*25460*/  ISETP.NE.AND P1, PT, R4, 0x2, PT ;  /* 0x000000020400780c */ /* 0x000fc80003f25270 */
[----:B------:R-:W-:Y:S02]  /*25470*/  SEL R5, RZ, 0x1, P1 ;  /* 0x00000001ff057807 */ /* 0x000fe40000800000 */
[----:B------:R-:W-:Y:S02]  /*25480*/  SEL R4, R4, RZ, P1 ;  /* 0x000000ff04047207 */ /* 0x000fe40000800000 */
[----:B--2---:R-:W-:-:S05]  /*25490*/  LOP3.LUT R6, R6, R5, RZ, 0x3c, !PT ;  /* 0x0000000506067212 */ /* 0x004fca00078e3cff */
[----:B------:R2:W-:Y:S04]  /*254a0*/  STL [R1+0x20], R6 ;  /* 0x0000200601007387 */ /* 0x0005e80000100800 */
[----:B------:R2:W-:Y:S01]  /*254b0*/  STL [R1+0x14], R4 ;  /* 0x0000140401007387 */ /* 0x0005e20000100800 */
[----:B------:R-:W-:Y:S05]  /*254c0*/  @P2 BRA `(.L_x_1800) ;  /* 0xfffffff400cc2947 */ /* 0x000fea000383ffff */
.L_x_1764:
[----:B------:R-:W-:Y:S05]  /*254d0*/  BSYNC B0 ;  /* 0x0000000000007941 */ /* 0x000fea0003800000 */
.L_x_1763:
[----:B------:R-:W3:Y:S01]  /*254e0*/  LDL R7, [R1+0x30] ;  /* 0x0000300001077983 */ /* 0x000ee20000100800 */
[----:B------:R-:W4:Y:S01]  /*254f0*/  LDC R0, c[0x0][0x448] ;  /* 0x00011200ff007b82 */ /* 0x000f220000000800 */
[----:B------:R-:W-:Y:S07]  /*25500*/  @!P0 WARPSYNC.ALL ;  /* 0x0000000000008948 */ /* 0x000fee0003800000 */
[----:B------:R-:W-:Y:S01]  /*25510*/  @!P0 BAR.SYNC.DEFER_BLOCKING 0xc, 0x180 ;  /* 0x0306000000008b1d */ /* 0x000fe20000010000 */
[----:B----4-:R-:W-:-:S13]  /*25520*/  ISETP.NE.AND P1, PT, R0, 0x1, PT ;  /* 0x000000010000780c */ /* 0x010fda0003f25270 */
[----:B------:R-:W4:Y:S08]  /*25530*/  @P1 LDC R0, c[0x0][0x44c] ;  /* 0x00011300ff001b82 */ /* 0x000f300000000800 */
[----:B------:R-:W5:Y:S01]  /*25540*/  @P1 LDC R3, c[0x0][0x450] ;  /* 0x00011400ff031b82 */ /* 0x000f620000000800 */
[----:B---3--:R-:W-:-:S04]  /*25550*/  VIADD R2, R7, 0x7f ;  /* 0x0000007f07027836 */ /* 0x008fc80000000000 */
[----:B----4-:R-:W-:-:S05]  /*25560*/  @P1 IMAD.HI.U32 R0, R2, R0, RZ ;  /* 0x0000000002001227 */ /* 0x010fca00078e00ff */
[----:B-----5:R-:W-:-:S05]  /*25570*/  @P1 SHF.R.U32.HI R2, RZ, R3, R0 ;  /* 0x00000003ff021219 */ /* 0x020fca0000011600 */
[----:B------:R-:W-:Y:S02]  /*25580*/  IMAD.IADD R0, R21, 0x1, R2 ;  /* 0x0000000115007824 */ /* 0x000fe400078e0202 */
[----:B------:R-:W3:Y:S02]  /*25590*/  LDC.64 R2, c[0x0][0x9e0] ;  /* 0x00027800ff027b82 */ /* 0x000ee40000000a00 */
[----:B---3--:R-:W-:Y:S01]  /*255a0*/  ISETP.GE.AND P2, PT, R3, 0x1, PT ;  /* 0x000000010300780c */ /* 0x008fe20003f46270 */
[----:B------:R-:W-:-:S12]  /*255b0*/  IMAD.IADD R2, R0, 0x1, R2 ;  /* 0x0000000100027824 */ /* 0x000fd800078e0202 */
[----:B------:R-:W-:Y:S05]  /*255c0*/  @!P2 BRA `(.L_x_1801) ;  /* 0x000000000048a947 */ /* 0x000fea0003800000 */
[C---:B------:R-:W-:Y:S01]  /*255d0*/  ISETP.GT.AND P0, PT, R0.reuse, RZ, PT ;  /* 0x000000ff0000720c */ /* 0x040fe20003f04270 */
[----:B------:R-:W-:Y:S01]  /*255e0*/  BSSY B0, `(.L_x_1802) ;  /* 0x000000e000007945 */ /* 0x000fe20003800000 */
[----:B--2---:R-:W-:-:S11]  /*255f0*/  VIADD R6, R0, 0xffffffff ;  /* 0xffffffff00067836 */ /* 0x004fd60000000000 */
[----:B------:R-:W-:Y:S05]  /*25600*/  @P0 BRA `(.L_x_1803) ;  /* 0x00000000001c0947 */ /* 0x000fea0003800000 */
[----:B------:R-:W-:Y:S01]  /*25610*/  ISETP.NE.AND P0, PT, R3, 0x1, PT ;  /* 0x000000010300780c */ /* 0x000fe20003f05270 */
[----:B------:R-:W-:-:S12]  /*25620*/  IMAD.MOV R0, RZ, RZ, -R0 ;  /* 0x000000ffff007224 */ /* 0x000fd800078e0a00 */
[----:B-1----:R-:W1:Y:S02]  /*25630*/  @P0 LDC.64 R4, c[0x0][0x9e8] ;  /* 0x00027a00ff040b82 */ /* 0x002e640000000a00 */
[----:B-1----:R-:W-:-:S05]  /*25640*/  @P0 IMAD.HI.U32 R4, R0, R4, RZ ;  /* 0x0000000400040227 */ /* 0x002fca00078e00ff */
[----:B------:R-:W-:-:S04]  /*25650*/  @P0 SHF.R.U32.HI R0, RZ, R5, R4 ;  /* 0x00000005ff000219 */ /* 0x000fc80000011604 */
[----:B------:R-:W-:Y:S01]  /*25660*/  LOP3.LUT R6, RZ, R0, RZ, 0x33, !PT ;  /* 0x00000000ff067212 */ /* 0x000fe200078e33ff */
[----:B------:R-:W-:Y:S06]  /*25670*/  BRA `(.L_x_1804) ;  /* 0x0000000000107947 */ /* 0x000fec0003800000 */
.L_x_1803:
[----:B------:R-:W-:-:S13]  /*25680*/  ISETP.NE.AND P0, PT, R3, 0x1, PT ;  /* 0x000000010300780c */ /* 0x000fda0003f05270 */
[----:B-1----:R-:W1:Y:S02]  /*25690*/  @P0 LDC.64 R4, c[0x0][0x9e8] ;  /* 0x00027a00ff040b82 */ /* 0x002e640000000a00 */
[----:B-1----:R-:W-:-:S05]  /*256a0*/  @P0 IMAD.HI.U32 R4, R6, R4, RZ ;  /* 0x0000000406040227 */ /* 0x002fca00078e00ff */
[----:B------:R-:W-:-:S07]  /*256b0*/  @P0 SHF.R.U32.HI R6, RZ, R5, R4 ;  /* 0x00000005ff060219 */ /* 0x000fce0000011604 */
.L_x_1804:
[----:B------:R-:W-:Y:S05]  /*256c0*/  BSYNC B0 ;  /* 0x0000000000007941 */ /* 0x000fea0003800000 */
.L_x_1802:
[----:B------:R-:W-:-:S05]  /*256d0*/  IMAD R6, R6, R3, R3 ;  /* 0x0000000306067224 */ /* 0x000fca00078e0203 */
[----:B------:R-:W-:-:S07]  /*256e0*/  VIMNMX R2, R2, R6, PT ;  /* 0x0000000602027248 */ /* 0x000fce0003fe0100 */
.L_x_1801:
[----:B--2---:R-:W2:Y:S01]  /*256f0*/  LDL R6, [R1+0x5c] ;  /* 0x00005c0001067983 */ /* 0x004ea20000100800 */
[----:B------:R-:W3:Y:S01]  /*25700*/  @P1 LDC R0, c[0x0][0x44c] ;  /* 0x00011300ff001b82 */ /* 0x000ee20000000800 */
[----:B------:R-:W-:Y:S01]  /*25710*/  VIADD R2, R2, 0x5f ;  /* 0x0000005f02027836 */ /* 0x000fe20000000000 */
[----:B------:R-:W-:Y:S01]  /*25720*/  ULDC UR4, c[0x0][0x9dc] ;  /* 0x0002770000047ab9 */ /* 0x000fe20000000800 */
[----:B-1----:R-:W-:Y:S02]  /*25730*/  IMAD.MOV.U32 R4, RZ, RZ, R7 ;  /* 0x000000ffff047224 */ /* 0x002fe400078e0007 */
[----:B------:R-:W-:-:S03]  /*25740*/  IMAD.HI R2, R2, 0x2aaaaaab, RZ ;  /* 0x2aaaaaab02027827 */ /* 0x000fc600078e02ff */
[----:B------:R-:W1:Y:S01]  /*25750*/  @P1 LDC R5, c[0x0][0x450] ;  /* 0x00011400ff051b82 */ /* 0x000e620000000800 */
[----:B---3--:R-:W-:-:S05]  /*25760*/  @P1 IMAD.HI.U32 R0, R7, R0, RZ ;  /* 0x0000000007001227 */ /* 0x008fca00078e00ff */
[----:B-1----:R-:W-:-:S05]  /*25770*/  @P1 SHF.R.U32.HI R4, RZ, R5, R0 ;  /* 0x00000005ff041219 */ /* 0x002fca0000011600 */
[----:B------:R-:W-:Y:S01]  /*25780*/  IMAD.IADD R0, R20, 0x1, R4 ;  /* 0x0000000114007824 */ /* 0x000fe200078e0204 */
[----:B------:R-:W-:-:S04]  /*25790*/  SHF.R.U32.HI R4, RZ, 0x1f, R2 ;  /* 0x0000001fff047819 */ /* 0x000fc80000011602 */
[----:B------:R-:W-:Y:S01]  /*257a0*/  LEA.HI.SX32 R7, R2, R4, 0x1c ;  /* 0x0000000402077211 */ /* 0x000fe200078fe2ff */
[----:B------:R-:W-:-:S04]  /*257b0*/  VIADD R2, R0, -UR4 ;  /* 0x8000000400027c36 */ /* 0x000fc80008000000 */
[----:B------:R1:W-:Y:S01]  /*257c0*/  STL [R1+0x60], R7 ;  /* 0x0000600701007387 */ /* 0x0003e20000100800 */
[----:B--2---:R-:W-:Y:S01]  /*257d0*/  VIMNMX R6, R6, R7, PT ;  /* 0x0000000706067248 */ /* 0x004fe20003fe0100 */
[----:B-1----:R-:W-:Y:S06]  /*257e0*/  @!P2 BRA `(.L_x_1805) ;  /* 0x000000000044a947 */ /* 0x002fec0003800000 */
        /* <DEDUP_REMOVED lines=10> */
.L_x_1807:
[----:B------:R-:W-:-:S13]  /*25890*/  ISETP.NE.AND P0, PT, R3, 0x1, PT ;  /* 0x000000010300780c */ /* 0x000fda0003f05270 */
[----:B------:R-:W1:Y:S02]  /*258a0*/  @P0 LDC.64 R4, c[0x0][0x9e8] ;  /* 0x00027a00ff040b82 */ /* 0x000e640000000a00 */
[----:B-1----:R-:W-:-:S05]  /*258b0*/  @P0 IMAD.HI.U32 R4, R0, R4, RZ ;  /* 0x0000000400040227 */ /* 0x002fca00078e00ff */
[----:B------:R-:W-:-:S07]  /*258c0*/  @P0 SHF.R.U32.HI R0, RZ, R5, R4 ;  /* 0x00000005ff000219 */ /* 0x000fce0000011604 */
.L_x_1808:
[----:B------:R-:W-:Y:S05]  /*258d0*/  BSYNC B0 ;  /* 0x0000000000007941 */ /* 0x000fea0003800000 */
.L_x_1806:
[----:B------:R-:W-:-:S05]  /*258e0*/  IMAD R0, R0, R3, RZ ;  /* 0x0000000300007224 */ /* 0x000fca00078e02ff */
[----:B------:R-:W-:-:S07]  /*258f0*/  VIMNMX R2, R2, R0, !PT ;  /* 0x0000000002027248 */ /* 0x000fce0007fe0100 */
.L_x_1805:
[----:B------:R-:W-:Y:S01]  /*25900*/  IMAD.HI R2, R2, 0x2aaaaaab, RZ ;  /* 0x2aaaaaab02027827 */ /* 0x000fe200078e02ff */
[----:B------:R-:W-:Y:S01]  /*25910*/  ISETP.NE.AND P1, PT, R18, RZ, PT ;  /* 0x000000ff1200720c */ /* 0x000fe20003f25270 */
[----:B------:R-:W-:Y:S03]  /*25920*/  BSSY B0, `(.L_x_1809) ;  /* 0x0000025000007945 */ /* 0x000fe60003800000 */
[----:B------:R-:W-:-:S04]  /*25930*/  SHF.R.U32.HI R0, RZ, 0x1f, R2 ;  /* 0x0000001fff007819 */ /* 0x000fc80000011602 */
[----:B------:R-:W-:-:S04]  /*25940*/  LEA.HI.SX32 R0, R2, R0, 0x1c ;  /* 0x0000000002007211 */ /* 0x000fc800078fe2ff */
[----:B------:R-:W-:Y:S01]  /*25950*/  VIMNMX R8, RZ, R0, !PT ;  /* 0x00000000ff087248 */ /* 0x000fe20007fe0100 */
[----:B------:R-:W1:Y:S03]  /*25960*/  @!P1 LDC R18, c[0x0][0x9f0] ;  /* 0x00027c00ff129b82 */ /* 0x000e660000000800 */
[----:B------:R-:W-:Y:S01]  /*25970*/  ISETP.GT.AND P0, PT, R6, R8, PT ;  /* 0x000000080600720c */ /* 0x000fe20003f04270 */
[----:B------:R2:W-:Y:S04]  /*25980*/  STL [R1+0x3c], R8 ;  /* 0x00003c0801007387 */ /* 0x0005e80000100800 */
[----:B------:R2:W-:Y:S08]  /*25990*/  STL [R1+0x40], RZ ;  /* 0x000040ff01007387 */ /* 0x0005f00000100800 */
[----:B--2---:R-:W-:Y:S05]  /*259a0*/  @!P0 BRA `(.L_x_1810) ;  /* 0x0000000000708947 */ /* 0x004fea0003800000 */
[----:B-1----:R-:W-:-:S04]  /*259b0*/  IABS R0, R18 ;  /* 0x0000001200007213 */ /* 0x002fc80000000000 */
[----:B------:R-:W1:Y:S08]  /*259c0*/  I2F.RP R2, R0 ;  /* 0x0000000000027306 */ /* 0x000e700000209400 */
[----:B-1----:R-:W1:Y:S02]  /*259d0*/  MUFU.RCP R2, R2 ;  /* 0x0000000200027308 */ /* 0x002e640000001000 */
[----:B-1----:R-:W-:-:S06]  /*259e0*/  VIADD R2, R2, 0xffffffe ;  /* 0x0ffffffe02027836 */ /* 0x002fcc0000000000 */
[----:B------:R-:W1:Y:S02]  /*259f0*/  F2I.FTZ.U32.TRUNC.NTZ R3, R2 ;  /* 0x0000000200037305 */ /* 0x000e64000021f000 */
[----:B-1----:R-:W-:-:S04]  /*25a00*/  IMAD.MOV R2, RZ, RZ, -R3 ;  /* 0x000000ffff027224 */ /* 0x002fc800078e0a03 */
[----:B------:R-:W-:Y:S02]  /*25a10*/  IMAD R4, R2, R0, RZ ;  /* 0x0000000002047224 */ /* 0x000fe400078e02ff */
[----:B------:R-:W-:-:S04]  /*25a20*/  IMAD.MOV.U32 R2, RZ, RZ, RZ ;  /* 0x000000ffff027224 */ /* 0x000fc800078e00ff */
[----:B------:R-:W-:Y:S01]  /*25a30*/  IMAD.HI.U32 R7, R3, R4, R2 ;  /* 0x0000000403077227 */ /* 0x000fe200078e0002 */
[----:B------:R-:W-:Y:S02]  /*25a40*/  IADD3 R4, R18, -0x1, R6 ;  /* 0xffffffff12047810 */ /* 0x000fe40007ffe006 */
[----:B------:R-:W-:-:S03]  /*25a50*/  IABS R2, R18 ;  /* 0x0000001200027213 */ /* 0x000fc60000000000 */
[----:B------:R-:W-:Y:S02]  /*25a60*/  IMAD.IADD R4, R4, 0x1, -R8 ;  /* 0x0000000104047824 */ /* 0x000fe400078e0a08 */
[----:B------:R-:W-:-:S03]  /*25a70*/  IMAD.MOV R2, RZ, RZ, -R2 ;  /* 0x000000ffff027224 */ /* 0x000fc600078e0a02 */
[----:B------:R-:W-:Y:S01]  /*25a80*/  IABS R3, R4 ;  /* 0x0000000400037213 */ /* 0x000fe20000000000 */
[----:B------:R-:W-:Y:S01]  /*25a90*/  IMAD.MOV.U32 R5, RZ, RZ, R2 ;  /* 0x000000ffff057224 */ /* 0x000fe200078e0002 */
        /* <DEDUP_REMOVED lines=13> */
.L_x_1810:
[----:B------:R-:W-:Y:S05]  /*25b70*/  BSYNC B0 ;  /* 0x0000000000007941 */ /* 0x000fea0003800000 */
.L_x_1809:
[----:B------:R-:W3:Y:S04]  /*25b80*/  LDL R0, [R1+0x40] ;  /* 0x0000400001007983 */ /* 0x000ee80000100800 */
[----:B--2---:R-:W3:Y:S01]  /*25b90*/  LDL R2, [R1+0x50] ;  /* 0x0000500001027983 */ /* 0x004ee20000100800 */
[----:B------:R-:W-:Y:S01]  /*25ba0*/  BSSY B7, `(.L_x_1811) ;  /* 0x0000417000077945 */ /* 0x000fe20003800000 */
[----:B---3--:R-:W-:-:S05]  /*25bb0*/  IMAD R2, R2, R0, R8 ;  /* 0x0000000002027224 */ /* 0x008fca00078e0208 */
[----:B------:R-:W-:Y:S01]  /*25bc0*/  VIADDMNMX R0, R2, R0, R6, PT ;  /* 0x0000000002007246 */ /* 0x000fe20003800106 */
[----:B------:R2:W-:Y:S03]  /*25bd0*/  STL [R1+0x2c], R2 ;  /* 0x00002c0201007387 */ /* 0x0005e60000100800 */
[----:B------:R-:W-:Y:S01]  /*25be0*/  ISETP.GT.AND P0, PT, R0, R2, PT ;  /* 0x000000020000720c */ /* 0x000fe20003f04270 */
[----:B------:R2:W-:-:S12]  /*25bf0*/  STL [R1+0x44], R0 ;  /* 0x0000440001007387 */ /* 0x0005d80000100800 */
[----:B--2---:R-:W-:Y:S05]  /*25c00*/  @P0 BRA `(.L_x_1812) ;  /* 0x0000000000480947 */ /* 0x004fea0003800000 */
[----:B------:R-:W2:Y:S02]  /*25c10*/  S2R R0, SR_TID.X ;  /* 0x0000000000007919 */ /* 0x000ea40000002100 */
[----:B--2---:R-:W-:-:S04]  /*25c20*/  LOP3.LUT R0, R0, 0x7f, RZ, 0xc0, !PT ;  /* 0x0000007f00007812 */ /* 0x004fc800078ec0ff */
[----:B------:R-:W-:-:S13]  /*25c30*/  ISETP.NE.AND P0, PT, R0, RZ, PT ;  /* 0x000000ff0000720c */ /* 0x000fda0003f05270 */
[----:B------:R-:W-:Y:S05]  /*25c40*/  @P0 BRA `(.L_x_1813) ;  /* 0x0000004000300947 */ /* 0x000fea0003800000 */
[----:B------:R-:W2:Y:S01]  /*25c50*/  S2R R3, SR_LANEID ;  /* 0x0000000000037919 */ /* 0x000ea20000000000 */
[----:B------:R-:W-:Y:S02]  /*25c60*/  VOTEU.ANY UR4, UPT, PT ;  /* 0x0000000000047886 */ /* 0x000fe400038e0100 */
[----:B------:R-:W2:Y:S08]  /*25c70*/  FLO.U32 R0, UR4 ;  /* 0x0000000400007d00 */ /* 0x000eb000080e0000 */
[----:B------:R-:W3:Y:S01]  /*25c80*/  POPC R4, UR4 ;  /* 0x0000000400047d09 */ /* 0x000ee20008000000 */
[----:B--2---:R-:W-:-:S02]  /*25c90*/  ISETP.EQ.U32.AND P0, PT, R0, R3, PT ;  /* 0x000000030000720c */ /* 0x004fc40003f02070 */
[----:B------:R-:W3:Y:S11]  /*25ca0*/  LDC.64 R2, c[0x0][0xc60] ;  /* 0x00031800ff027b82 */ /* 0x000ef60000000a00 */
[----:B---3--:R-:W2:Y:S01]  /*25cb0*/  @P0 ATOMG.E.ADD.STRONG.GPU PT, R3, desc[UR46][R2.64], R4 ;  /* 0x00000004020309a8 */ /* 0x008ea200081ee1ee */
[----:B------:R-:W3:Y:S02]  /*25cc0*/  S2R R5, SR_LTMASK ;  /* 0x0000000000057919 */ /* 0x000ee40000003900 */
[----:B---3--:R-:W-:-:S06]  /*25cd0*/  LOP3.LUT R5, R5, UR4, RZ, 0xc0, !PT ;  /* 0x0000000405057c12 */ /* 0x008fcc000f8ec0ff */
[----:B------:R-:W3:Y:S01]  /*25ce0*/  POPC R5, R5 ;  /* 0x0000000500057309 */ /* 0x000ee20000000000 */
[----:B--2---:R-:W3:Y:S02]  /*25cf0*/  SHFL.IDX PT, R0, R3, R0, 0x1f ;  /* 0x00001f0003007589 */ /* 0x004ee400000e0000 */
[----:B---3--:R-:W-:-:S05]  /*25d00*/  IADD3 R0, R0, UR38, R5 ;  /* 0x0000002600007c10 */ /* 0x008fca000fffe005 */
[----:B------:R2:W-:Y:S01]  /*25d10*/  STL [R1], R0 ;  /* 0x0000000001007387 */ /* 0x0005e20000100800 */
[----:B------:R-:W-:Y:S05]  /*25d20*/  BRA `(.L_x_1813) ;  /* 0x0000003c00f87947 */ /* 0x000fea0003800000 */
.L_x_1812:
        /* <DEDUP_REMOVED lines=19> */
[----:B012---:R-:W-:Y:S05]  /*25e60*/  CALL.ABS.NOINC R2 ;  /* 0x0000000002007343 */ /* 0x007fea0003c00000 */
.L_x_1815:
[----:B------:R-:W-:Y:S05]  /*25e70*/  BSYNC B6 ;  /* 0x0000000000067941 */ /* 0x000fea0003800000 */
.L_x_1814:
[----:B------:R-:W-:Y:S01]  /*25e80*/  VIADD R0, R19, 0x400 ;  /* 0x0000040013007836 */ /* 0x000fe20000000000 */
[----:B------:R-:W-:Y:S04]  /*25e90*/  BSSY B6, `(.L_x_1816) ;  /* 0x0000022000067945 */ /* 0x000fe80003800000 */
[----:B------:R-:W-:-:S13]  /*25ea0*/  LOP3.LUT P0, RZ, R0, 0x3ff, RZ, 0xc0, !PT ;  /* 0x000003ff00ff7812 */ /* 0x000fda000780c0ff */
[----:B------:R-:W-:Y:S05]  /*25eb0*/  @!P0 BRA `(.L_x_1817) ;  /* 0x00000000007c8947 */ /* 0x000fea0003800000 */
[----:B-1----:R-:W-:Y:S01]  /*25ec0*/  MOV R18, 0x0 ;  /* 0x0000000000127802 */ /* 0x002fe20000000f00 */
[----:B------:R-:W-:Y:S01]  /*25ed0*/  ULDC.64 UR6, c[0x4][0xb8] ;  /* 0x01002e0000067ab9 */ /* 0x000fe20000000a00 */
[----:B------:R-:W-:Y:S01]  /*25ee0*/  ULDC.64 UR8, c[0x4][0xc0] ;  /* 0x0100300000087ab9 */ /* 0x000fe20000000a00 */
[----:B------:R-:W-:Y:S01]  /*25ef0*/  ULDC.64 UR4, c[0x4][0x40] ;  /* 0x0100100000047ab9 */ /* 0x000fe20000000a00 */
[----:B------:R1:W2:Y:S01]  /*25f00*/  LDC.64 R2, c[0x4][R18] ;  /* 0x0100000012027b82 */ /* 0x0002a20000000a00 */
        /* <DEDUP_REMOVED lines=10> */
[----:B0-2---:R-:W-:Y:S05]  /*25fb0*/  CALL.ABS.NOINC R2 ;  /* 0x0000000002007343 */ /* 0x005fea0003c00000 */
.L_x_1818:
        /* <DEDUP_REMOVED lines=15> */
.L_x_1817:
[----:B------:R-:W-:Y:S05]  /*260b0*/  BSYNC B6 ;  /* 0x0000000000067941 */ /* 0x000fea0003800000 */
.L_x_1816:
[----:B------:R-:W2:Y:S01]  /*260c0*/  LDL R0, [R1+0xc] ;  /* 0x00000c0001007983 */ /* 0x000ea20000100800 */
[----:B------:R-:W-:Y:S02]  /*260d0*/  ULDC.64 UR4, c[0x0][0x9f8] ;  /* 0x00027e0000047ab9 */ /* 0x000fe40000000a00 */
[----:B------:R-:W-:Y:S01]  /*260e0*/  ISETP.NE.U32.AND P0, PT, RZ, UR4, PT ;  /* 0x00000004ff007c0c */ /* 0x000fe2000bf05070 */
[----:B-1----:R-:W3:Y:S03]  /*260f0*/  LDL R18, [R1+0x44] ;  /* 0x0000440001127983 */ /* 0x002ee60000100800 */
[----:B------:R-:W-:Y:S01]  /*26100*/  ISETP.NE.AND.EX P0, PT, RZ, UR5, PT, P0 ;  /* 0x00000005ff007c0c */ /* 0x000fe2000bf05300 */
[----:B------:R-:W-:-:S12]  /*26110*/  ULDC.64 UR4, c[0x0][0xa08] ;  /* 0x0002820000047ab9 */ /* 0x000fd80000000a00 */
[----:B------:R-:W1:Y:S01]  /*26120*/  @P0 LDC.64 R2, c[0x0][0x9f8] ;  /* 0x00027e00ff020b82 */ /* 0x000e620000000a00 */
[----:B--2---:R-:W-:Y:S02]  /*26130*/  IMAD.MOV.U32 R7, RZ, RZ, R0 ;  /* 0x000000ffff077224 */ /* 0x004fe400078e0000 */
[----:B-1----:R-:W-:-:S05]  /*26140*/  @P0 IMAD.WIDE R2, R0, 0x4, R2 ;  /* 0x0000000400020825 */ /* 0x002fca00078e0202 */
[----:B------:R1:W2:Y:S01]  /*26150*/  @P0 LDG.E R7, desc[UR46][R2.64] ;  /* 0x0000002e02070981 */ /* 0x0002a2000c1e1900 */
[----:B---3--:R-:W-:Y:S01]  /*26160*/  VIADD R0, R18, 0xffffffff ;  /* 0xffffffff12007836 */ /* 0x008fe20000000000 */
[----:B-1----:R-:W1:Y:S02]  /*26170*/  LDC.64 R2, c[0x0][0x418] ;  /* 0x00010600ff027b82 */ /* 0x002e640000000a00 */
[----:B-1----:R-:W-:Y:S01]  /*26180*/  LOP3.LUT P0, RZ, R2, UR4, RZ, 0xfc, !PT ;  /* 0x0000000402ff7c12 */ /* 0x002fe2000f80fcff */
[----:B------:R-:W-:-:S03]  /*26190*/  UMOV UR4, 0xffffffff ;  /* 0xffffffff00047882 */ /* 0x000fc60000000000 */
[----:B------:R-:W-:Y:S02]  /*261a0*/  LOP3.LUT P0, RZ, R3, UR5, RZ, 0xfc, P0 ;  /* 0x0000000503ff7c12 */ /* 0x000fe4000800fcff */
[----:B--2---:R-:W-:Y:S01]  /*261b0*/  SHF.R.S32.HI R8, RZ, 0x1f, R7 ;  /* 0x0000001fff087819 */ /* 0x004fe20000011407 */
[----:B------:R1:W-:Y:S01]  /*261c0*/  STL [R1+0x8], R7 ;  /* 0x0000080701007387 */ /* 0x0003e20000100800 */
[----:B------:R-:W-:-:S03]  /*261d0*/  SEL R18, R7, RZ, !P0 ;  /* 0x000000ff07127207 */ /* 0x000fc60004000000 */
[----:B------:R1:W-:Y:S01]  /*261e0*/  STL [R1+0x24], R8 ;  /* 0x0000240801007387 */ /* 0x0003e20000100800 */
[----:B------:R-:W-:Y:S05]  /*261f0*/  BRA.DIV UR4, `(.L_x_1819) ;  /* 0x0000005e04e07947 */ /* 0x000fea000b800000 */
[----:B------:R-:W2:Y:S02]  /*26200*/  S2R R4, SR_TID.X ;  /* 0x0000000000047919 */ /* 0x000ea40000002100 */
[----:B--2---:R-:W-:-:S04]  /*26210*/  SHF.R.U32.HI R4, RZ, 0x5, R4 ;  /* 0x00000005ff047819 */ /* 0x004fc80000011604 */
[----:B------:R-:W-:-:S05]  /*26220*/  LOP3.LUT R4, R4, 0x3, RZ, 0xc0, !PT ;  /* 0x0000000304047812 */ /* 0x000fca00078ec0ff */
[----:B------:R2:W3:Y:S02]  /*26230*/  SHFL.IDX PT, R14, R4, RZ, 0x1f ;  /* 0x00001fff040e7589 */ /* 0x0004e400000e0000 */
.L_x_1962:
[----:B------:R4:W-:Y:S01]  /*26240*/  STL [R1+0x4], R0 ;  /* 0x0000040001007387 */ /* 0x0009e20000100800 */
[----:B---3--:R-:W-:Y:S02]  /*26250*/  ISETP.NE.AND P0, PT, R14, RZ, PT ;  /* 0x000000ff0e00720c */ /* 0x008fe40003f05270 */
[----:B------:R-:W-:Y:S02]  /*26260*/  PLOP3.LUT P1, PT, PT, PT, PT, 0x8, 0x0 ;  /* 0x000000000000781c */ /* 0x000fe40003f2e170 */
[----:B------:R-:W-:-:S11]  /*26270*/  LOP3.LUT R17, R17, 0xfffffffe, RZ, 0xc0, !PT ;  /* 0xfffffffe11117812 */ /* 0x000fd600078ec0ff */
[----:B------:R-:W-:Y:S01]  /*26280*/  @P1 LOP3.LUT R17, R17, 0x1, RZ, 0xfc, !PT ;  /* 0x0000000111111812 */ /* 0x000fe200078efcff */
[----:B----4-:R-:W-:Y:S06]  /*26290*/  @P0 BRA `(.L_x_1820) ;  /* 0x0000000400380947 */ /* 0x010fec0003800000 */
[----:B------:R-:W-:-:S03]  /*262a0*/  UMOV UR4, 0xffffffff ;  /* 0xffffffff00047882 */ /* 0x000fc60000000000 */
[----:B------:R-:W-:Y:S05]  /*262b0*/  BRA.DIV UR4, `(.L_x_1821) ;  /* 0x0000005e04e47947 */ /* 0x000fea000b800000 */
[----:B------:R-:W-:-:S13]  /*262c0*/  ELECT P6, URZ, PT ;  /* 0x00000000003f782f */ /* 0x000fda00038c0000 */
.L_x_1965:
[----:B------:R-:W-:Y:S05]  /*262d0*/  @!P6 BRA `(.L_x_1820) ;  /* 0x000000040028e947 */ /* 0x000fea0003800000 */
[----:B------:R-:W-:-:S04]  /*262e0*/  ISETP.NE.U32.AND P0, PT, R2, RZ, PT ;  /* 0x000000ff0200720c */ /* 0x000fc80003f05070 */
[----:B------:R-:W-:-:S13]  /*262f0*/  ISETP.NE.AND.EX P0, PT, R3, RZ, PT, P0 ;  /* 0x000000ff0300720c */ /* 0x000fda0003f05300 */
[----:B------:R-:W-:Y:S05]  /*26300*/  @!P0 BRA `(.L_x_1822) ;  /* 0x0000000000508947 */ /* 0x000fea0003800000 */
[----:B------:R-:W3:Y:S01]  /*26310*/  LDC R6, c[0x0][0x43c] ;  /* 0x00010f00ff067b82 */ /* 0x000ee20000000800 */
[----:B------:R-:W-:Y:S01]  /*26320*/  IMAD.MOV.U32 R9, RZ, RZ, R0 ;  /* 0x000000ffff097224 */ /* 0x000fe200078e0000 */
[----:B------:R-:W-:-:S03]  /*26330*/  ULDC.64 UR4, c[0x0][0x428] ;  /* 0x00010a0000047ab9 */ /* 0x000fc60000000a00 */
[----:B------:R-:W-:Y:S01]  /*26340*/  IMAD.MOV.U32 R0, RZ, RZ, R9 ;  /* 0x000000ffff007224 */ /* 0x000fe200078e0009 */
[----:B---3--:R-:W-:-:S13]  /*26350*/  ISETP.NE.AND P0, PT, R6, 0x1, PT ;  /* 0x000000010600780c */ /* 0x008fda0003f05270 */
[----:B--2---:R-:W2:Y:S02]  /*26360*/  @P0 LDC.64 R4, c[0x0][0x440] ;  /* 0x00011000ff040b82 */ /* 0x004ea40000000a00 */
        /* <DEDUP_REMOVED lines=14> */
.L_x_1822:
[----:B------:R-:W4:Y:S04]  /*26450*/  LDL R0, [R1+0x10] ;  /* 0x0000100001007983 */ /* 0x000f280000100800 */
[----:B---3--:R-:W3:Y:S01]  /*26460*/  LDL R2, [R1+0x18] ;  /* 0x0000180001027983 */ /* 0x008ee20000100800 */
[----:B----4-:R-:W-:Y:S01]  /*26470*/  IMAD R0, R0, 0x8, R19 ;  /* 0x0000000800007824 */ /* 0x010fe200078e0213 */
[----:B---3--:R-:W-:-:S04]  /*26480*/  SHF.L.U32 R2, R2, 0x1f, RZ ;  /* 0x0000001f02027819 */ /* 0x008fc800000006ff */
[----:B------:R-:W3:Y:S02]  /*26490*/  SYNCS.PHASECHK.TRANS64.TRYWAIT P0, [R0+URZ+0x2a840], R2 ;  /* 0x02a84002000075a7 */ /* 0x000ee4000800017f */
[----:B---3--:R-:W-:Y:S05]  /*264a0*/  @!P0 BRA `(.L_x_1823) ;  /* 0x0000005c00888947 */ /* 0x008fea0003800000 */
.L_x_1966:
[----:B------:R-:W4:Y:S02]  /*264b0*/  S2R R3, SR_TID.X ;  /* 0x0000000000037919 */ /* 0x000f240000002100 */
[----:B----4-:R-:W-:-:S04]  /*264c0*/  LOP3.LUT R3, R3, 0x7f, RZ, 0xc0, !PT ;  /* 0x0000007f03037812 */ /* 0x010fc800078ec0ff */
[----:B------:R-:W-:-:S13]  /*264d0*/  ISETP.NE.AND P0, PT, R3, RZ, PT ;  /* 0x000000ff0300720c */ /* 0x000fda0003f05270 */
        /* <DEDUP_REMOVED lines=8> */
.L_x_1824:
[----:B--2---:R-:W2:Y:S04]  /*26560*/  LDL R4, [R1+0x10] ;  /* 0x0000100001047983 */ /* 0x004ea80000100800 */
[----:B------:R-:W4:Y:S04]  /*26570*/  LDL R3, [R1+0x4] ;  /* 0x0000040001037983 */ /* 0x000f280000100800 */
[----:B---3--:R-:W3:Y:S01]  /*26580*/  LDL R2, [R1+0x1c] ;  /* 0x00001c0001027983 */ /* 0x008ee20000100800 */
[----:B------:R-:W-:Y:S01]  /*26590*/  R2UR UR9, R0 ;  /* 0x00000000000972ca */ /* 0x000fe200000e0000 */
[----:B------:R-:W-:Y:S01]  /*265a0*/  UIADD3 UR4, UP0, UR36, 0x370, URZ ;  /* 0x0000037024047890 */ /* 0x000fe2000ff1e03f */
[----:B------:R-:W-:Y:S01]  /*265b0*/  R2UR UR12, R16 ;  /* 0x00000000100c72ca */ /* 0x000fe200000e0000 */
[----:B------:R-:W-:Y:S01]  /*265c0*/  UMOV UR10, URZ ;  /* 0x0000003f000a7c82 */ /* 0x000fe20008000000 */
[----:B-----5:R-:W-:Y:S01]  /*265d0*/  R2UR UR13, R18 ;  /* 0x00000000120d72ca */ /* 0x020fe200000e0000 */
[----:B------:R-:W-:Y:S01]  /*265e0*/  UMOV UR6, 0x0 ;  /* 0x0000000000067882 */ /* 0x000fe20000000000 */
[----:B------:R-:W-:Y:S01]  /*265f0*/  UMOV UR7, 0x14f00000 ;  /* 0x14f0000000077882 */ /* 0x000fe20000000000 */
[----:B------:R-:W-:Y:S01]  /*26600*/  UMOV UR17, 0x40 ;  /* 0x0000004000117882 */ /* 0x000fe20000000000 */
[----:B------:R-:W-:-:S02]  /*26610*/  PLOP3.LUT P0, PT, PT, PT, PT, 0x80, 0x0 ;  /* 0x000000000000781c */ /* 0x000fc40003f0f070 */
[----:B------:R-:W-:-:S03]  /*26620*/  LOP3.LUT R17, R17, 0xfffffffe, RZ, 0xc0, !PT ;  /* 0xfffffffe11117812 */ /* 0x000fc600078ec0ff */
[----:B------:R-:W-:-:S08]  /*26630*/  UIADD3 UR9, UR9, 0x2a830, URZ ;  /* 0x0002a83009097890 */ /* 0x000fd0000fffe03f */
[----:B------:R-:W-:Y:S01]  /*26640*/  @P0 LOP3.LUT R17, R17, 0x1, RZ, 0xfc, !PT ;  /* 0x0000000111110812 */ /* 0x000fe200078efcff */
[----:B--2---:R-:W-:Y:S01]  /*26650*/  IMAD R0, R4, 0x9000, R19 ;  /* 0x0000900004007824 */ /* 0x004fe200078e0213 */
[----:B----4-:R-:W-:-:S04]  /*26660*/  R2UR UR11, R3 ;  /* 0x00000000030b72ca */ /* 0x010fc800000e0000 */
[----:B------:R-:W-:Y:S02]  /*26670*/  R2UR UR8, R0 ;  /* 0x00000000000872ca */ /* 0x000fe400000e0000 */
[----:B---3--:R-:W-:-:S11]  /*26680*/  R2UR UR5, R2 ;  /* 0x00000000020572ca */ /* 0x008fd600000e0000 */
[----:B------:R-:W-:Y:S02]  /*26690*/  UIADD3 UR14, UR8, 0x18400, URZ ;  /* 0x00018400080e7890 */ /* 0x000fe4000fffe03f */
[----:B------:R-:W-:Y:S02]  /*266a0*/  UIMAD UR11, UR11, 0x60, UR5 ;  /* 0x000000600b0b78a4 */ /* 0x000fe4000f8e0205 */
[----:B------:R-:W-:Y:S02]  /*266b0*/  UIADD3.X UR5, URZ, UR37, URZ, UP0, !UPT ;  /* 0x000000253f057290 */ /* 0x000fe400087fe43f */
[----:B------:R-:W-:Y:S02]  /*266c0*/  UIADD3 UR15, UR8, 0x1b400, URZ ;  /* 0x0001b400080f7890 */ /* 0x000fe4000fffe03f */
[----:B------:R-:W-:-:S03]  /*266d0*/  UIADD3 UR16, UR8, 0x1e400, URZ ;  /* 0x0001e40008107890 */ /* 0x000fc6000fffe03f */
[----:B------:R-:W-:Y:S01]  /*266e0*/  UMOV UR8, UR14 ;  /* 0x0000000e00087c82 */ /* 0x000fe20008000000 */
[----:B------:R-:W-:Y:S01]  /*266f0*/  UMOV UR14, 0x80 ;  /* 0x00000080000e7882 */ /* 0x000fe20000000000 */
[----:B------:R2:W-:Y:S02]  /*26700*/  UTMALDG.4D [UR8], [UR4], desc[UR6] ;  /* 0x00000608040075b4 */ /* 0x0005e40008019000 */
[----:B--2---:R-:W-:Y:S01]  /*26710*/  UMOV UR8, UR15 ;  /* 0x0000000f00087c82 */ /* 0x004fe20008000000 */
[----:B------:R-:W-:Y:S02]  /*26720*/  UMOV UR10, UR17 ;  /* 0x00000011000a7c82 */ /* 0x000fe40008000000 */
[----:B------:R2:W-:Y:S02]  /*26730*/  UTMALDG.4D [UR8], [UR4], desc[UR6] ;  /* 0x00000608040075b4 */ /* 0x0005e40008019000 */
[----:B--2---:R-:W-:Y:S01]  /*26740*/  UMOV UR8, UR16 ;  /* 0x0000001000087c82 */ /* 0x004fe20008000000 */
[----:B------:R-:W-:-:S02]  /*26750*/  UMOV UR10, UR14 ;  /* 0x0000000e000a7c82 */ /* 0x000fc40008000000 */
[----:B------:R3:W-:Y:S02]  /*26760*/  UTMALDG.4D [UR8], [UR4], desc[UR6] ;  /* 0x00000608040075b4 */ /* 0x0007e40008019000 */
[----:B---3--:R-:W-:Y:S01]  /*26770*/  NOP ;  /* 0x0000000000007918 */ /* 0x008fe20000000000 */
.L_x_1820:
[----:B------:R-:W3:Y:S01]  /*26780*/  LDL.LU R3, [R1+0x48] ;  /* 0x0000480001037983 */ /* 0x000ee20000300800 */
[----:B------:R-:W-:Y:S05]  /*26790*/  WARPSYNC.ALL ;  /* 0x0000000000007948 */ /* 0x000fea0003800000 */
[----:B------:R-:W-:Y:S01]  /*267a0*/  ULDC.64 UR4, c[0x0][0x298] ;  /* 0x0000a60000047ab9 */ /* 0x000fe20000000a00 */
[----:B------:R-:W-:Y:S01]  /*267b0*/  BSSY B6, `(.L_x_1825) ;  /* 0x000001c000067945 */ /* 0x000fe20003800000 */
[----:B------:R-:W-:Y:S01]  /*267c0*/  BAR.SYNC.DEFER_BLOCKING 0x8, 0x180 ;  /* 0x0206000000007b1d */ /* 0x000fe20000010000 */
[----:B---3--:R-:W-:Y:S01]  /*267d0*/  SHF.R.S32.HI R0, RZ, 0x1f, R3 ;  /* 0x0000001fff007819 */ /* 0x008fe20000011403 */
[----:B--2---:R-:W-:-:S04]  /*267e0*/  IMAD.WIDE.U32 R4, R3, UR4, RZ ;  /* 0x0000000403047c25 */ /* 0x004fc8000f8e00ff */
        /* <DEDUP_REMOVED lines=12> */
[----:B--2---:R-:W-:Y:S02]  /*268b0*/  IMAD.U32 R4, RZ, RZ, UR4 ;  /* 0x00000004ff047e24 */ /* 0x004fe4000f8e00ff */
[----:B------:R-:W2:Y:S01]  /*268c0*/  LDC.64 R2, c[0x4][R2] ;  /* 0x0100000002027b82 */ /* 0x000ea20000000a00 */
[----:B------:R-:W-:Y:S02]  /*268d0*/  IMAD.U32 R5, RZ, RZ, UR5 ;  /* 0x00000005ff057e24 */ /* 0x000fe4000f8e00ff */
[----:B------:R-:W-:Y:S02]  /*268e0*/  IMAD.U32 R6, RZ, RZ, UR6 ;  /* 0x00000006ff067e24 */ /* 0x000fe4000f8e00ff */
[----:B-1----:R-:W-:-:S02]  /*268f0*/  IMAD.U32 R7, RZ, RZ, UR7 ;  /* 0x00000007ff077e24 */ /* 0x002fc4000f8e00ff */
[----:B------:R-:W-:Y:S02]  /*26900*/  IMAD.U32 R10, RZ, RZ, UR8 ;  /* 0x00000008ff0a7e24 */ /* 0x000fe4000f8e00ff */
[----:B------:R-:W-:Y:S02]  /*26910*/  IMAD.U32 R11, RZ, RZ, UR9 ;  /* 0x00000009ff0b7e24 */ /* 0x000fe4000f8e00ff */
[----:B------:R-:W-:Y:S02]  /*26920*/  IMAD.MOV.U32 R8, RZ, RZ, 0x70 ;  /* 0x00000070ff087424 */ /* 0x000fe400078e00ff */
[----:B------:R-:W-:Y:S02]  /*26930*/  IMAD.MOV.U32 R12, RZ, RZ, 0x1 ;  /* 0x00000001ff0c7424 */ /* 0x000fe400078e00ff */
[----:B------:R-:W-:-:S07]  /*26940*/  IMAD.MOV.U32 R13, RZ, RZ, RZ ;  /* 0x000000ffff0d7224 */ /* 0x000fce00078e00ff */
[----:B------:R-:W-:-:S07]  /*26950*/  LEPC R20, `(.L_x_1826) ;  /* 0x000000001014794e */ /* 0x000fce0000000000 */
[----:B0-2---:R-:W-:Y:S05]  /*26960*/  CALL.ABS.NOINC R2 ;  /* 0x0000000002007343 */ /* 0x005fea0003c00000 */
.L_x_1826:
[----:B------:R-:W-:Y:S05]  /*26970*/  BSYNC B6 ;  /* 0x0000000000067941 */ /* 0x000fea0003800000 */
.L_x_1825:
[----:B--2---:R-:W2:Y:S01]  /*26980*/  LDL.LU R0, [R1+0x54] ;  /* 0x0000540001007983 */ /* 0x004ea20000300800 */
[----:B------:R-:W-:Y:S01]  /*26990*/  ULDC.64 UR6, c[0x0][0xa00] ;  /* 0x0002800000067ab9 */ /* 0x000fe20000000a00 */
[----:B-1----:R-:W1:Y:S01]  /*269a0*/  LDC R7, c[0x0][0x448] ;  /* 0x00011200ff077b82 */ /* 0x002e620000000800 */
[----:B------:R-:W-:Y:S01]  /*269b0*/  ULDC.64 UR4, c[0x0][0x2d8] ;  /* 0x0000b60000047ab9 */ /* 0x000fe20000000a00 */
[----:B------:R-:W2:Y:S04]  /*269c0*/  LDL.LU.64 R2, [R1+0x48] ;  /* 0x0000480001027983 */ /* 0x000ea80000300a00 */
[----:B------:R-:W3:Y:S04]  /*269d0*/  LDL R5, [R1+0xc] ;  /* 0x00000c0001057983 */ /* 0x000ee80000100800 */
[----:B------:R-:W4:Y:S01]  /*269e0*/  LDL R9, [R1+0x30] ;  /* 0x0000300001097983 */ /* 0x000f220000100800 */
[----:B------:R-:W-:-:S04]  /*269f0*/  ISETP.NE.U32.AND P0, PT, RZ, UR6, PT ;  /* 0x00000006ff007c0c */ /* 0x000fc8000bf05070 */
[----:B------:R-:W-:Y:S01]  /*26a00*/  ISETP.NE.AND.EX P0, PT, RZ, UR7, PT, P0 ;  /* 0x00000007ff007c0c */ /* 0x000fe2000bf05300 */
[----:B------:R-:W0:Y:S01]  /*26a10*/  S2R R8, SR_TID.X ;  /* 0x0000000000087919 */ /* 0x000e220000002100 */
[----:B------:R-:W-:Y:S01]  /*26a20*/  ULDC.64 UR6, c[0x0][0x280] ;  /* 0x0000a00000067ab9 */ /* 0x000fe20000000a00 */
[----:B------:R-:W1:Y:S01]  /*26a30*/  S2R R10, SR_TID.X ;  /* 0x00000000000a7919 */ /* 0x000e620000002100 */
[----:B0-----:R-:W-:Y:S02]  /*26a40*/  IMAD.SHL.U32 R8, R8, 0x10, RZ ;  /* 0x0000001008087824 */ /* 0x001fe400078e00ff */
[----:B-1----:R-:W-:-:S05]  /*26a50*/  IMAD.SHL.U32 R10, R10, 0x8, RZ ;  /* 0x000000080a0a7824 */ /* 0x002fca00078e00ff */
[----:B------:R-:W-:-:S04]  /*26a60*/  LOP3.LUT R10, R10, 0x38, RZ, 0xc0, !PT ;  /* 0x000000380a0a7812 */ /* 0x000fc800078ec0ff */
[C---:B------:R-:W-:Y:S02]  /*26a70*/  LOP3.LUT R11, R10.reuse, 0x40, RZ, 0xfc, !PT ;  /* 0x000000400a0b7812 */ /* 0x040fe400078efcff */
[----:B------:R-:W-:Y:S01]  /*26a80*/  LOP3.LUT R10, R10, 0x80, RZ, 0xfc, !PT ;  /* 0x000000800a0a7812 */ /* 0x000fe200078efcff */
[----:B--2---:R-:W-:Y:S01]  /*26a90*/  IMAD.MOV.U32 R3, RZ, RZ, R0 ;  /* 0x000000ffff037224 */ /* 0x004fe200078e0000 */
[----:B---3--:R-:W-:-:S04]  /*26aa0*/  SHF.R.S32.HI R0, RZ, 0x1f, R5 ;  /* 0x0000001fff007819 */ /* 0x008fc80000011405 */
[----:B------:R-:W-:Y:S02]  /*26ab0*/  SEL R4, R0, RZ, !P0 ;  /* 0x000000ff00047207 */ /* 0x000fe40004000000 */
[----:B------:R-:W-:Y:S02]  /*26ac0*/  SEL R0, R5, RZ, !P0 ;  /* 0x000000ff05007207 */ /* 0x000fe40004000000 */
[----:B------:R-:W0:Y:S01]  /*26ad0*/  S2R R5, SR_TID.X ;  /* 0x0000000000057919 */ /* 0x000e220000002100 */
[----:B------:R-:W-:Y:S01]  /*26ae0*/  ISETP.NE.AND P0, PT, R7, 0x1, PT ;  /* 0x000000010700780c */ /* 0x000fe20003f05270 */
[----:B------:R-:W-:-:S04]  /*26af0*/  IMAD.WIDE.U32 R2, R16, UR4, R2 ;  /* 0x0000000410027c25 */ /* 0x000fc8000f8e0002 */
[----:B------:R-:W-:Y:S01]  /*26b00*/  IMAD R3, R16, UR5, R3 ;  /* 0x0000000510037c24 */ /* 0x000fe2000f8e0203 */
[----:B------:R-:W-:-:S07]  /*26b10*/  ULDC.64 UR4, c[0x0][0x2e0] ;  /* 0x0000b80000047ab9 */ /* 0x000fce0000000a00 */
[----:B------:R-:W1:Y:S01]  /*26b20*/  @P0 LDC R6, c[0x0][0x450] ;  /* 0x00011400ff060b82 */ /* 0x000e620000000800 */
[----:B0-----:R-:W-:-:S04]  /*26b30*/  LOP3.LUT R5, R5, 0x7f, RZ, 0xc0, !PT ;  /* 0x0000007f05057812 */ /* 0x001fc800078ec0ff */
[----:B------:R-:W-:-:S04]  /*26b40*/  SHF.R.U32.HI R5, RZ, 0x3, R5 ;  /* 0x00000003ff057819 */ /* 0x000fc80000011605 */
[----:B------:R-:W-:Y:S02]  /*26b50*/  LOP3.LUT R8, R5, 0x70, R8, 0xf8, !PT ;  /* 0x0000007005087812 */ /* 0x000fe400078ef808 */
[----:B------:R-:W0:Y:S01]  /*26b60*/  @P0 LDC R5, c[0x0][0x44c] ;  /* 0x00011300ff050b82 */ /* 0x000e220000000800 */
[----:B------:R-:W-:Y:S02]  /*26b70*/  IMAD R4, R4, UR4, RZ ;  /* 0x0000000404047c24 */ /* 0x000fe4000f8e02ff */
[----:B------:R-:W-:-:S04]  /*26b80*/  IMAD.WIDE.U32 R2, R0, UR4, R2 ;  /* 0x0000000400027c25 */ /* 0x000fc8000f8e0002 */
[----:B------:R-:W-:Y:S01]  /*26b90*/  IMAD R0, R0, UR5, R4 ;  /* 0x0000000500007c24 */ /* 0x000fe2000f8e0204 */
[----:B------:R-:W-:Y:S01]  /*26ba0*/  ULDC.64 UR4, c[0x0][0x2d0] ;  /* 0x0000b40000047ab9 */ /* 0x000fe20000000a00 */
[----:B----4-:R-:W-:Y:S02]  /*26bb0*/  IMAD.IADD R4, R8, 0x1, R9 ;  /* 0x0000000108047824 */ /* 0x010fe400078e0209 */
[----:B------:R-:W-:Y:S02]  /*26bc0*/  IMAD.IADD R3, R3, 0x1, R0 ;  /* 0x0000000103037824 */ /* 0x000fe400078e0200 */
[----:B------:R-:W-:Y:S02]  /*26bd0*/  IMAD.MOV.U32 R0, RZ, RZ, R4 ;  /* 0x000000ffff007224 */ /* 0x000fe400078e0004 */
[----:B0-----:R-:W-:-:S05]  /*26be0*/  @P0 IMAD.HI.U32 R5, R4, R5, RZ ;  /* 0x0000000504050227 */ /* 0x001fca00078e00ff */
[----:B-1----:R-:W-:-:S05]  /*26bf0*/  @P0 SHF.R.U32.HI R0, RZ, R6, R5 ;  /* 0x00000006ff000219 */ /* 0x002fca0000011605 */
        /* <DEDUP_REMOVED lines=30> */
[----:B------:R-:W0:Y:S02]  /*26de0*/  S2R R11, SR_TID.X ;  /* 0x00000000000b7919 */ /* 0x000e240000002100 */
        /* <DEDUP_REMOVED lines=83> */
.L_x_1983:
[----:B------:R-:W-:Y:S01]  /*27320*/  VIADD R0, R0, 0x70 ;  /* 0x0000007000007836 */ /* 0x000fe20000000000 */
[----:B------:R-:W-:Y:S04]  /*27330*/  BSSY B0, `(.L_x_1828) ;  /* 0x000000e000007945 */ /* 0x000fe80003800000 */
[----:B------:R-:W-:-:S13]  /*27340*/  ISETP.GE.AND P3, PT, R0, R2, PT ;  /* 0x000000020000720c */ /* 0x000fda0003f66270 */
[----:B------:R-:W-:Y:S05]  /*27350*/  @P3 BRA `(.L_x_1829) ;  /* 0x00000000002c3947 */ /* 0x000fea0003800000 */
[----:B0-----:R-:W0:Y:S02]  /*27360*/  S2R R4, SR_TID.X ;  /* 0x0000000000047919 */ /* 0x001e240000002100 */
        /* <DEDUP_REMOVED lines=10> */
.L_x_1829:
[----:B------:R-:W-:Y:S05]  /*27410*/  BSYNC B0 ;  /* 0x0000000000007941 */ /* 0x000fea0003800000 */
.L_x_1828:
[----:B------:R-:W-:Y:S01]  /*27420*/  NOP ;  /* 0x0000000000007918 */ /* 0x000fe20000000000 */
[----:B------:R-:W-:Y:S01]  /*27430*/  PLOP3.LUT P0, PT, PT, PT, PT, 0x80, 0x0 ;  /* 0x000000000000781c */ /* 0x000fe20003f0f070 */
[----:B------:R-:W-:-:S12]  /*27440*/  VIADD R11, R19, 0x2a800 ;  /* 0x0002a800130b7836 */ /* 0x000fd80000000000 */
.L_x_1830:
        /* <DEDUP_REMOVED lines=18> */
.L_x_1984:
[----:B------:R-:W-:Y:S05]  /*27570*/  BSYNC B0 ;  /* 0x0000000000007941 */ /* 0x000fea0003800000 */
.L_x_1831:
[----:B------:R-:W4:Y:S04]  /*27580*/  LDL R2, [R1+0x44] ;  /* 0x0000440001027983 */ /* 0x000f280000100800 */
[----:B0-----:R-:W5:Y:S01]  /*27590*/  LDL R4, [R1+0x2c] ;  /* 0x00002c0001047983 */ /* 0x001f620000100800 */
[----:B------:R-:W-:Y:S01]  /*275a0*/  BSSY B0, `(.L_x_1833) ;  /* 0x000021d000007945 */ /* 0x000fe20003800000 */
[----:B----4-:R-:W-:-:S05]  /*275b0*/  VIADD R0, R2, 0xfffffffe ;  /* 0xfffffffe02007836 */ /* 0x010fca0000000000 */
[----:B-----5:R-:W-:-:S13]  /*275c0*/  ISETP.GE.AND P0, PT, R0, R4, PT ;  /* 0x000000040000720c */ /* 0x020fda0003f06270 */
[----:B------:R-:W-:Y:S05]  /*275d0*/  @!P0 BRA `(.L_x_1834) ;  /* 0x0000002000648947 */ /* 0x000fea0003800000 */
[----:B--2---:R-:W2:Y:S04]  /*275e0*/  LDL.LU R3, [R1+0x50] ;  /* 0x0000500001037983 */ /* 0x004ea80000300800 */
[----:B---3--:R-:W3:Y:S04]  /*275f0*/  LDL.LU R7, [R1+0x40] ;  /* 0x0000400001077983 */ /* 0x008ee80000300800 */
[----:B------:R-:W4:Y:S04]  /*27600*/  LDL.LU R2, [R1+0x60] ;  /* 0x0000600001027983 */ /* 0x000f280000300800 */
[----:B------:R-:W5:Y:S04]  /*27610*/  LDL.LU R6, [R1+0x3c] ;  /* 0x00003c0001067983 */ /* 0x000f680000300800 */
[----:B-1----:R-:W5:Y:S01]  /*27620*/  LDL.LU R5, [R1+0x5c] ;  /* 0x00005c0001057983 */ /* 0x002f620000300800 */
[----:B------:R-:W-:Y:S01]  /*27630*/  LOP3.LUT R10, RZ, R4, RZ, 0x33, !PT ;  /* 0x00000004ff0a7212 */ /* 0x000fe200078e33ff */
[----:B------:R-:W-:Y:S01]  /*27640*/  BSSY B2, `(.L_x_1835) ;  /* 0x00000bb000027945 */ /* 0x000fe20003800000 */
[----:B--2---:R-:W-:-:S04]  /*27650*/  VIADD R3, R3, 0x1 ;  /* 0x0000000103037836 */ /* 0x004fc80000000000 */
[----:B---3--:R-:W-:Y:S01]  /*27660*/  IMAD R3, R3, R7, RZ ;  /* 0x0000000703037224 */ /* 0x008fe200078e02ff */
[----:B----4-:R-:W-:-:S04]  /*27670*/  LOP3.LUT R2, RZ, R2, RZ, 0x33, !PT ;  /* 0x00000002ff027212 */ /* 0x010fc800078e33ff */
        /* <DEDUP_REMOVED lines=12> */
[----:B------:R-:W-:Y:S01]  /*27740*/  LOP3.LUT P1, RZ, R17, 0x1, RZ, 0xc0, !PT ;  /* 0x0000000111ff7812 */ /* 0x000fe2000782c0ff */
[----:B------:R-:W-:Y:S01]  /*27750*/  BSSY B1, `(.L_x_1837) ;  /* 0x00000a5000017945 */ /* 0x000fe20003800000 */
[----:B--2---:R-:W-:-:S05]  /*27760*/  VIADD R8, R5, 0x1 ;  /* 0x0000000105087836 */ /* 0x004fca0000000000 */
[----:B------:R-:W-:-:S04]  /*27770*/  ISETP.NE.AND P0, PT, R8, 0x2, PT ;  /* 0x000000020800780c */ /* 0x000fc80003f05270 */
[----:B------:R-:W-:Y:S02]  /*27780*/  SEL R9, RZ, 0x1, P0 ;  /* 0x00000001ff097807 */ /* 0x000fe40000000000 */
[----:B------:R-:W-:Y:S02]  /*27790*/  SEL R8, R8, RZ, P0 ;  /* 0x000000ff08087207 */ /* 0x000fe40000000000 */
[----:B---3--:R-:W-:Y:S01]  /*277a0*/  LOP3.LUT R9, R4, R9, RZ, 0x3c, !PT ;  /* 0x0000000904097212 */ /* 0x008fe200078e3cff */
[----:B------:R-:W-:Y:S06]  /*277b0*/  @!P1 BRA `(.L_x_1838) ;  /* 0x0000000800789947 */ /* 0x000fec0003800000 */
        /* <DEDUP_REMOVED lines=24> */
.L_x_1839:
[----:B------:R-:W-:Y:S01]  /*27940*/  IMAD R3, R8, 0x8, R19 ;  /* 0x0000000808037824 */ /* 0x000fe200078e0213 */
[----:B------:R-:W-:Y:S01]  /*27950*/  SHF.L.U32 R2, R9, 0x1f, RZ ;  /* 0x0000001f09027819 */ /* 0x000fe200000006ff */
[----:B------:R-:W-:Y:S03]  /*27960*/  BSSY B3, `(.L_x_1840) ;  /* 0x0000003000037945 */ /* 0x000fe60003800000 */
[----:B------:R-:W1:Y:S02]  /*27970*/  SYNCS.PHASECHK.TRANS64.TRYWAIT P0, [R3+URZ+0x2a840], R2 ;  /* 0x02a84002030075a7 */ /* 0x000e64000800017f */
[----:B-1----:R-:W-:Y:S05]  /*27980*/  @!P0 BRA `(.L_x_1841) ;  /* 0x0000005400708947 */ /* 0x002fea0003800000 */
.L_x_1985:
[----:B------:R-:W-:Y:S05]  /*27990*/  BSYNC B3 ;  /* 0x0000000000037941 */ /* 0x000fea0003800000 */
.L_x_1840:
        /* <DEDUP_REMOVED lines=12> */
.L_x_1843:
[----:B------:R-:W-:Y:S05]  /*27a60*/  BSYNC B3 ;  /* 0x0000000000037941 */ /* 0x000fea0003800000 */
.L_x_1842:
        /* <DEDUP_REMOVED lines=12> */
.L_x_1844:
        /* <DEDUP_REMOVED lines=16> */
.L_x_1845:
        /* <DEDUP_REMOVED lines=15> */
.L_x_1846:
        /* <DEDUP_REMOVED lines=10> */
[----:B------:R-:W2:Y:S04]  /*27dc0*/  LDL.LU R12, [R1+0x18] ;  /* 0x00001800010c7983 */ /* 0x000ea80000300800 */
[----:B------:R-:W3:Y:S01]  /*27dd0*/  LDL R6, [R1+0x10] ;  /* 0x0000100001067983 */ /* 0x000ee20000100800 */
[----:B------:R-:W-:Y:S01]  /*27de0*/  BSSY B3, `(.L_x_1847) ;  /* 0x0000005000037945 */ /* 0x000fe20003800000 */
[----:B--2---:R-:W-:Y:S01]  /*27df0*/  SHF.L.U32 R2, R12, 0x1f, RZ ;  /* 0x0000001f0c027819 */ /* 0x004fe200000006ff */
[----:B---3--:R-:W-:-:S04]  /*27e00*/  IMAD R3, R6, 0x8, R11 ;  /* 0x0000000806037824 */ /* 0x008fc800078e020b */
[----:B------:R-:W0:Y:S02]  /*27e10*/  SYNCS.PHASECHK.TRANS64.TRYWAIT P0, [R3+URZ+0x60], R2 ;  /* 0x00006002030075a7 */ /* 0x000e24000800017f */
[----:B0-----:R-:W-:Y:S05]  /*27e20*/  @!P0 BRA `(.L_x_1848) ;  /* 0x00000050005c8947 */ /* 0x001fea0003800000 */
.L_x_1986:
[----:B------:R-:W-:Y:S05]  /*27e30*/  BSYNC B3 ;  /* 0x0000000000037941 */ /* 0x000fea0003800000 */
.L_x_1847:
[----:B------:R1:W5:Y:S01]  /*27e40*/  LDL R6, [R1+0x10] ;  /* 0x0000100001067983 */ /* 0x0003620000100800 */
[----:B------:R-:W-:Y:S01]  /*27e50*/  BSSY B3, `(.L_x_1849) ;  /* 0x000000c000037945 */ /* 0x000fe20003800000 */
[----:B------:R-:W-:Y:S02]  /*27e60*/  IMAD.MOV.U32 R12, RZ, RZ, 0x0 ;  /* 0x00000000ff0c7424 */ /* 0x000fe400078e00ff */
[----:B------:R-:W-:Y:S01]  /*27e70*/  IMAD.MOV.U32 R13, RZ, RZ, 0x14f00000 ;  /* 0x14f00000ff0d7424 */ /* 0x000fe200078e00ff */
[----:B------:R-:W-:Y:S06]  /*27e80*/  @P1 BRA `(.L_x_1850) ;  /* 0x0000000000201947 */ /* 0x000fec0003800000 */
[----:B------:R-:W2:Y:S01]  /*27e90*/  S2R R5, SR_TID.X ;  /* 0x0000000000057919 */ /* 0x000ea20000002100 */
[----:B0----5:R-:W-:Y:S02]  /*27ea0*/  IMAD R2, R6, 0x8, R19 ;  /* 0x0000000806027824 */ /* 0x021fe400078e0213 */
[----:B------:R-:W-:-:S04]  /*27eb0*/  IMAD.MOV.U32 R3, RZ, RZ, 0x6000 ;  /* 0x00006000ff037424 */ /* 0x000fc800078e00ff */
[----:B------:R3:W-:Y:S01]  /*27ec0*/  SYNCS.ARRIVE.TRANS64 RZ, [R2+URZ+0x2a850], R3 ;  /* 0x02a8500302ff79a7 */ /* 0x0007e2000800003f */
[----:B--2---:R-:W-:-:S04]  /*27ed0*/  LOP3.LUT R5, R5, 0x1f, RZ, 0xc0, !PT ;  /* 0x0000001f05057812 */ /* 0x004fc800078ec0ff */
[----:B------:R-:W-:-:S13]  /*27ee0*/  ISETP.NE.AND P0, PT, R5, RZ, PT ;  /* 0x000000ff0500720c */ /* 0x000fda0003f05270 */
[----:B---3--:R-:W-:Y:S05]  /*27ef0*/  @!P0 BRA `(.L_x_1850) ;  /* 0x0000000000048947 */ /* 0x008fea0003800000 */
[----:B------:R-:W-:Y:S01]  /*27f00*/  BPT.TRAP 0x1 ;  /* 0x000000040000795c */ /* 0x000fe20000300000 */
.L_x_1850:
[----:B------:R-:W-:Y:S05]  /*27f10*/  BSYNC B3 ;  /* 0x0000000000037941 */ /* 0x000fea0003800000 */
.L_x_1849:
[----:B------:R-:W2:Y:S04]  /*27f20*/  LDL R5, [R1+0x1c] ;  /* 0x00001c0001057983 */ /* 0x000ea80000100800 */
[----:B0-----:R-:W2:Y:S01]  /*27f30*/  LDL.LU R3, [R1+0x4] ;  /* 0x0000040001037983 */ /* 0x001ea20000300800 */
[----:B------:R-:W-:Y:S01]  /*27f40*/  R2UR UR10, R14 ;  /* 0x000000000e0a72ca */ /* 0x000fe200000e0000 */
[--C-:B-----5:R-:W-:Y:S01]  /*27f50*/  IMAD R2, R6, 0x8, R19.reuse ;  /* 0x0000000806027824 */ /* 0x120fe200078e0213 */
        /* <DEDUP_REMOVED lines=9> */
.L_x_1851:
        /* <DEDUP_REMOVED lines=15> */
.L_x_1852:
        /* <DEDUP_REMOVED lines=12> */
.L_x_1838:
[----:B------:R-:W-:Y:S05]  /*281a0*/  BSYNC B1 ;  /* 0x0000000000017941 */ /* 0x000fea0003800000 */
.L_x_1837:
[----:B0-----:R-:W2:Y:S04]  /*281b0*/  LDL.LU R0, [R1+0x44] ;  /* 0x0000440001007983 */ /* 0x001ea80000300800 */
[----:B------:R0:W-:Y:S04]  /*281c0*/  STL [R1+0x10], R8 ;  /* 0x0000100801007387 */ /* 0x0001e80000100800 */
[----:B------:R0:W-:Y:S02]  /*281d0*/  STL [R1+0x18], R9 ;  /* 0x0000180901007387 */ /* 0x0001e40000100800 */
[----:B0-2---:R-:W-:-:S07]  /*281e0*/  VIADD R0, R0, 0xfffffffd ;  /* 0xfffffffd00007836 */ /* 0x005fce0000000000 */
.L_x_1836:
[----:B------:R-:W-:Y:S05]  /*281f0*/  BSYNC B2 ;  /* 0x0000000000027941 */ /* 0x000fea0003800000 */
.L_x_1835:
[----:B------:R-:W-:-:S05]  /*28200*/  VIADD R10, R10, 0xfffffffe ;  /* 0xfffffffe0a0a7836 */ /* 0x000fca0000000000 */
[----:B------:R-:W-:-:S13]  /*28210*/  ISETP.NE.AND P0, PT, R10, R7, PT ;  /* 0x000000070a00720c */ /* 0x000fda0003f05270 */
[----:B------:R-:W-:Y:S05]  /*28220*/  @!P0 BRA `(.L_x_1834) ;  /* 0x0000001400508947 */ /* 0x000fea0003800000 */
[----:B------:R-:W-:-:S07]  /*28230*/  IMAD.MOV.U32 R9, RZ, RZ, R18 ;  /* 0x000000ffff097224 */ /* 0x000fce00078e0012 */
.L_x_1885:
[----:B--2---:R-:W2:Y:S04]  /*28240*/  LDL R3, [R1+0x10] ;  /* 0x0000100001037983 */ /* 0x004ea80000100800 */
[----:B------:R-:W3:Y:S01]  /*28250*/  LDL R2, [R1+0x18] ;  /* 0x0000180001027983 */ /* 0x000ee20000100800 */
[----:B------:R-:W-:Y:S01]  /*28260*/  LOP3.LUT P1, RZ, R17, 0x1, RZ, 0xc0, !PT ;  /* 0x0000000111ff7812 */ /* 0x000fe2000782c0ff */
[----:B------:R-:W-:Y:S05]  /*28270*/  YIELD ;  /* 0x0000000000007946 */ /* 0x000fea0003800000 */
[----:B------:R-:W-:Y:S01]  /*28280*/  BSSY B1, `(.L_x_1853) ;  /* 0x00000a3000017945 */ /* 0x000fe20003800000 */
[----:B--2---:R-:W-:-:S05]  /*28290*/  VIADD R4, R3, 0x1 ;  /* 0x0000000103047836 */ /* 0x004fca0000000000 */
[----:B------:R-:W-:-:S04]  /*282a0*/  ISETP.NE.AND P0, PT, R4, 0x2, PT ;  /* 0x000000020400780c */ /* 0x000fc80003f05270 */
[----:B------:R-:W-:Y:S02]  /*282b0*/  SEL R5, RZ, 0x1, P0 ;  /* 0x00000001ff057807 */ /* 0x000fe40000000000 */
[----:B------:R-:W-:Y:S02]  /*282c0*/  SEL R4, R4, RZ, P0 ;  /* 0x000000ff04047207 */ /* 0x000fe40000000000 */
[----:B---3--:R-:W-:Y:S01]  /*282d0*/  LOP3.LUT R5, R2, R5, RZ, 0x3c, !PT ;  /* 0x0000000502057212 */ /* 0x008fe200078e3cff */
[----:B0-----:R-:W-:Y:S06]  /*282e0*/  @!P1 BRA `(.L_x_1854) ;  /* 0x0000000800709947 */ /* 0x001fec0003800000 */
        /* <DEDUP_REMOVED lines=24> */
.L_x_1855:
[----:B------:R-:W-:Y:S01]  /*28470*/  IMAD R3, R4, 0x8, R19 ;  /* 0x0000000804037824 */ /* 0x000fe200078e0213 */
[----:B------:R-:W-:Y:S01]  /*28480*/  SHF.L.U32 R2, R5, 0x1f, RZ ;  /* 0x0000001f05027819 */ /* 0x000fe200000006ff */
[----:B------:R-:W-:Y:S03]  /*28490*/  BSSY B2, `(.L_x_1856) ;  /* 0x0000003000027945 */ /* 0x000fe60003800000 */
[----:B------:R-:W2:Y:S02]  /*284a0*/  SYNCS.PHASECHK.TRANS64.TRYWAIT P0, [R3+URZ+0x2a840], R2 ;  /* 0x02a84002030075a7 */ /* 0x000ea4000800017f */
[----:B--2---:R-:W-:Y:S05]  /*284b0*/  @!P0 BRA `(.L_x_1857) ;  /* 0x0000004800cc8947 */ /* 0x004fea0003800000 */
.L_x_1987:
[----:B------:R-:W-:Y:S05]  /*284c0*/  BSYNC B2 ;  /* 0x0000000000027941 */ /* 0x000fea0003800000 */
.L_x_1856:
[----:B------:R-:W3:Y:S01]  /*284d0*/  S2R R7, SR_TID.X ;  /* 0x0000000000077919 */ /* 0x000ee20000002100 */
[----:B------:R-:W-:Y:S01]  /*284e0*/  BSSY B2, `(.L_x_1858) ;  /* 0x000000b000027945 */ /* 0x000fe20003800000 */
        /* <DEDUP_REMOVED lines=10> */
.L_x_1859:
[----:B------:R-:W-:Y:S05]  /*28590*/  BSYNC B2 ;  /* 0x0000000000027941 */ /* 0x000fea0003800000 */
.L_x_1858:
[----:B--2---:R-:W2:Y:S01]  /*285a0*/  LDL R2, [R1+0x1c] ;  /* 0x00001c0001027983 */ /* 0x004ea20000100800 */
        /* <DEDUP_REMOVED lines=11> */
.L_x_1860:
        /* <DEDUP_REMOVED lines=16> */
.L_x_1861:
        /* <DEDUP_REMOVED lines=15> */
.L_x_1862:
        /* <DEDUP_REMOVED lines=17> */
.L_x_1988:
[----:B------:R-:W-:Y:S05]  /*28960*/  BSYNC B2 ;  /* 0x0000000000027941 */ /* 0x000fea0003800000 */
.L_x_1863:
[----:B------:R-:W-:Y:S01]  /*28970*/  BSSY B2, `(.L_x_1865) ;  /* 0x000000b000027945 */ /* 0x000fe20003800000 */
[----:B------:R-:W-:Y:S02]  /*28980*/  IMAD.MOV.U32 R12, RZ, RZ, 0x0 ;  /* 0x00000000ff0c7424 */ /* 0x000fe400078e00ff */
[----:B------:R-:W-:Y:S01]  /*28990*/  IMAD.MOV.U32 R13, RZ, RZ, 0x14f00000 ;  /* 0x14f00000ff0d7424 */ /* 0x000fe200078e00ff */
[----:B------:R-:W-:Y:S06]  /*289a0*/  @P1 BRA `(.L_x_1866) ;  /* 0x00000000001c1947 */ /* 0x000fec0003800000 */
[----:B------:R-:W2:Y:S01]  /*289b0*/  S2R R7, SR_TID.X ;  /* 0x0000000000077919 */ /* 0x000ea20000002100 */
[----:B0-----:R-:W-:-:S04]  /*289c0*/  IMAD.MOV.U32 R3, RZ, RZ, 0x6000 ;  /* 0x00006000ff037424 */ /* 0x001fc800078e00ff */
[----:B------:R3:W-:Y:S01]  /*289d0*/  SYNCS.ARRIVE.TRANS64 RZ, [R2+URZ+0x50], R3 ;  /* 0x0000500302ff79a7 */ /* 0x0007e2000800003f */
[----:B--2---:R-:W-:-:S04]  /*289e0*/  LOP3.LUT R7, R7, 0x1f, RZ, 0xc0, !PT ;  /* 0x0000001f07077812 */ /* 0x004fc800078ec0ff */
[----:B------:R-:W-:-:S13]  /*289f0*/  ISETP.NE.AND P0, PT, R7, RZ, PT ;  /* 0x000000ff0700720c */ /* 0x000fda0003f05270 */
[----:B---3--:R-:W-:Y:S05]  /*28a00*/  @!P0 BRA `(.L_x_1866) ;  /* 0x0000000000048947 */ /* 0x008fea0003800000 */
[----:B------:R-:W-:Y:S01]  /*28a10*/  BPT.TRAP 0x1 ;  /* 0x000000040000795c */ /* 0x000fe20000300000 */
.L_x_1866:
[----:B------:R-:W-:Y:S05]  /*28a20*/  BSYNC B2 ;  /* 0x0000000000027941 */ /* 0x000fea0003800000 */
.L_x_1865:
[----:B0-----:R-:W2:Y:S04]  /*28a30*/  LDL.LU R3, [R1+0x10] ;  /* 0x0000100001037983 */ /* 0x001ea80000300800 */
[----:B------:R-:W3:Y:S04]  /*28a40*/  LDL R8, [R1+0x1c] ;  /* 0x00001c0001087983 */ /* 0x000ee80000100800 */
[----:B------:R-:W3:Y:S01]  /*28a50*/  LDL.LU R7, [R1+0x4] ;  /* 0x0000040001077983 */ /* 0x000ee20000300800 */
[----:B------:R-:W-:Y:S01]  /*28a60*/  R2UR UR10, R10 ;  /* 0x000000000a0a72ca */ /* 0x000fe200000e0000 */
[----:B------:R-:W-:Y:S01]  /*28a70*/  UIADD3 UR4, UP0, UR36, 0x470, URZ ;  /* 0x0000047024047890 */ /* 0x000fe2000ff1e03f */
[----:B------:R-:W-:Y:S01]  /*28a80*/  R2UR UR6, R12 ;  /* 0x000000000c0672ca */ /* 0x000fe200000e0000 */
[----:B------:R-:W-:Y:S01]  /*28a90*/  VIADD R2, R2, 0x50 ;  /* 0x0000005002027836 */ /* 0x000fe20000000000 */
[----:B------:R-:W-:Y:S01]  /*28aa0*/  R2UR UR7, R13 ;  /* 0x000000000d0772ca */ /* 0x000fe200000e0000 */
[----:B------:R-:W-:Y:S01]  /*28ab0*/  UIADD3.X UR5, URZ, UR37, URZ, UP0, !UPT ;  /* 0x000000253f057290 */ /* 0x000fe200087fe43f */
[----:B------:R-:W-:Y:S01]  /*28ac0*/  PLOP3.LUT P0, PT, PT, PT, PT, 0x80, 0x0 ;  /* 0x000000000000781c */ /* 0x000fe20003f0f070 */
[----:B--2---:R-:W-:-:S02]  /*28ad0*/  IMAD R3, R3, 0x6000, R19 ;  /* 0x0000600003037824 */ /* 0x004fc400078e0213 */
[----:B---3--:R-:W-:Y:S02]  /*28ae0*/  IMAD R7, R7, 0x60, R8 ;  /* 0x0000006007077824 */ /* 0x008fe400078e0208 */
[----:B------:R-:W-:-:S08]  /*28af0*/  VIADD R8, R3, 0x400 ;  /* 0x0000040003087836 */ /* 0x000fd00000000000 */
.L_x_1867:
        /* <DEDUP_REMOVED lines=15> */
.L_x_1868:
        /* <DEDUP_REMOVED lines=12> */
.L_x_1854:
[----:B------:R-:W-:Y:S05]  /*28cb0*/  BSYNC B1 ;  /* 0x0000000000017941 */ /* 0x000fea0003800000 */
.L_x_1853:
[----:B------:R-:W-:Y:S01]  /*28cc0*/  VIADD R3, R4, 0x1 ;  /* 0x0000000104037836 */ /* 0x000fe20000000000 */
[----:B------:R-:W-:Y:S01]  /*28cd0*/  LOP3.LUT P1, RZ, R17, 0x1, RZ, 0xc0, !PT ;  /* 0x0000000111ff7812 */ /* 0x000fe2000782c0ff */
[----:B------:R-:W-:Y:S01]  /*28ce0*/  BSSY B1, `(.L_x_1869) ;  /* 0x00000a4000017945 */ /* 0x000fe20003800000 */
[----:B0-----:R-:W-:Y:S02]  /*28cf0*/  VIADD R6, R0, 0xffffffff ;  /* 0xffffffff00067836 */ /* 0x001fe40000000000 */
[----:B------:R-:W-:-:S04]  /*28d00*/  ISETP.NE.AND P0, PT, R3, 0x2, PT ;  /* 0x000000020300780c */ /* 0x000fc80003f05270 */
[----:B------:R-:W-:Y:S02]  /*28d10*/  SEL R2, RZ, 0x1, P0 ;  /* 0x00000001ff027807 */ /* 0x000fe40000000000 */
[----:B------:R-:W-:Y:S02]  /*28d20*/  SEL R12, R3, RZ, P0 ;  /* 0x000000ff030c7207 */ /* 0x000fe40000000000 */
[----:B------:R-:W-:-:S05]  /*28d30*/  LOP3.LUT R10, R5, R2, RZ, 0x3c, !PT ;  /* 0x00000002050a7212 */ /* 0x000fca00078e3cff */
[----:B------:R0:W-:Y:S04]  /*28d40*/  STL [R1+0x18], R10 ;  /* 0x0000180a01007387 */ /* 0x0001e80000100800 */
[----:B------:R0:W-:Y:S01]  /*28d50*/  STL [R1+0x10], R12 ;  /* 0x0000100c01007387 */ /* 0x0001e20000100800 */
[----:B------:R-:W-:Y:S05]  /*28d60*/  @!P1 BRA `(.L_x_1870) ;  /* 0x00000008006c9947 */ /* 0x000fea0003800000 */
[----:B------:R-:W-:Y:S01]  /*28d70*/  ULDC.64 UR4, c[0x0][0x418] ;  /* 0x0001060000047ab9 */ /* 0x000fe20000000a00 */
[----:B------:R-:W-:Y:S01]  /*28d80*/  IMAD.MOV.U32 R7, RZ, RZ, R6 ;  /* 0x000000ffff077224 */ /* 0x000fe200078e0006 */
[----:B------:R-:W-:-:S04]  /*28d90*/  ISETP.NE.U32.AND P0, PT, RZ, UR4, PT ;  /* 0x00000004ff007c0c */ /* 0x000fc8000bf05070 */
[----:B------:R-:W-:-:S13]  /*28da0*/  ISETP.NE.AND.EX P0, PT, RZ, UR5, PT, P0 ;  /* 0x00000005ff007c0c */ /* 0x000fda000bf05300 */
[----:B------:R-:W-:Y:S05]  /*28db0*/  @!P0 BRA `(.L_x_1871) ;  /* 0x00000000004c8947 */ /* 0x000fea0003800000 */
[----:B------:R-:W2:Y:S01]  /*28dc0*/  LDL R14, [R1+0x24] ;  /* 0x00002400010e7983 */ /* 0x000ea20000100800 */
[----:B------:R-:W3:Y:S01]  /*28dd0*/  LDC R8, c[0x0][0x43c] ;  /* 0x00010f00ff087b82 */ /* 0x000ee20000000800 */
[----:B------:R-:W-:Y:S02]  /*28de0*/  ULDC.64 UR6, c[0x0][0x428] ;  /* 0x00010a0000067ab9 */ /* 0x000fe40000000a00 */
[----:B------:R-:W4:Y:S01]  /*28df0*/  LDL R13, [R1+0x8] ;  /* 0x00000800010d7983 */ /* 0x000f220000100800 */
[----:B---3--:R-:W-:-:S13]  /*28e00*/  ISETP.NE.AND P0, PT, R8, 0x1, PT ;  /* 0x000000010800780c */ /* 0x008fda0003f05270 */
[----:B------:R-:W3:Y:S02]  /*28e10*/  @P0 LDC.64 R2, c[0x0][0x440] ;  /* 0x00011000ff020b82 */ /* 0x000ee40000000a00 */
[----:B---3--:R-:W-:-:S04]  /*28e20*/  @P0 IMAD.HI.U32 R7, R6, R2, RZ ;  /* 0x0000000206070227 */ /* 0x008fc800078e00ff */
[----:B------:R-:W-:Y:S01]  /*28e30*/  IMAD.MOV.U32 R2, RZ, RZ, R6 ;  /* 0x000000ffff027224 */ /* 0x000fe200078e0006 */
[----:B------:R-:W-:-:S04]  /*28e40*/  @P0 SHF.R.U32.HI R2, RZ, R3, R7 ;  /* 0x00000003ff020219 */ /* 0x000fc80000011607 */
[--C-:B------:R-:W-:Y:S01]  /*28e50*/  SHF.R.S32.HI R3, RZ, 0x1f, R2.reuse ;  /* 0x0000001fff037819 */ /* 0x100fe20000011402 */
[----:B------:R-:W-:-:S04]  /*28e60*/  IMAD.MOV R7, RZ, RZ, -R2 ;  /* 0x000000ffff077224 */ /* 0x000fc800078e0a02 */
[----:B------:R-:W-:Y:S02]  /*28e70*/  IMAD R7, R8, R7, R6 ;  /* 0x0000000708077224 */ /* 0x000fe400078e0206 */
[----:B--2---:R-:W-:-:S04]  /*28e80*/  IMAD R8, R14, UR6, RZ ;  /* 0x000000060e087c24 */ /* 0x004fc8000f8e02ff */
[C---:B----4-:R-:W-:Y:S02]  /*28e90*/  IMAD R8, R13.reuse, UR7, R8 ;  /* 0x000000070d087c24 */ /* 0x050fe4000f8e0208 */
[----:B------:R-:W-:-:S04]  /*28ea0*/  IMAD.WIDE.U32 R2, R13, UR6, R2 ;  /* 0x000000060d027c25 */ /* 0x000fc8000f8e0002 */
[----:B------:R-:W-:Y:S01]  /*28eb0*/  IMAD.IADD R3, R8, 0x1, R3 ;  /* 0x0000000108037824 */ /* 0x000fe200078e0203 */
[----:B------:R-:W-:-:S04]  /*28ec0*/  LEA R8, P0, R2, UR4, 0x2 ;  /* 0x0000000402087c11 */ /* 0x000fc8000f8010ff */
[----:B------:R-:W-:-:S06]  /*28ed0*/  LEA.HI.X R9, R2, UR5, R3, 0x2, P0 ;  /* 0x0000000502097c11 */ /* 0x000fcc00080f1403 */
[----:B------:R2:W5:Y:S03]  /*28ee0*/  LDG.E R9, desc[UR46][R8.64] ;  /* 0x0000002e08097981 */ /* 0x000566000c1e1900 */
.L_x_1871:
[----:B------:R-:W-:Y:S01]  /*28ef0*/  IMAD R2, R12, 0x8, R19 ;  /* 0x000000080c027824 */ /* 0x000fe200078e0213 */
[----:B------:R-:W-:Y:S01]  /*28f00*/  SHF.L.U32 R3, R10, 0x1f, RZ ;  /* 0x0000001f0a037819 */ /* 0x000fe200000006ff */
[----:B------:R-:W-:Y:S03]  /*28f10*/  BSSY B2, `(.L_x_1872) ;  /* 0x0000003000027945 */ /* 0x000fe60003800000 */
[----:B------:R-:W3:Y:S02]  /*28f20*/  SYNCS.PHASECHK.TRANS64.TRYWAIT P0, [R2+URZ+0x2a840], R3 ;  /* 0x02a84003020075a7 */ /* 0x000ee4000800017f */
[----:B---3--:R-:W-:Y:S05]  /*28f30*/  @!P0 BRA `(.L_x_1873) ;  /* 0x0000004000548947 */ /* 0x008fea0003800000 */
.L_x_1989:
[----:B------:R-:W-:Y:S05]  /*28f40*/  BSYNC B2 ;  /* 0x0000000000027941 */ /* 0x000fea0003800000 */
.L_x_1872:
[----:B--2---:R-:W2:Y:S01]  /*28f50*/  S2R R8, SR_TID.X ;  /* 0x0000000000087919 */ /* 0x004ea20000002100 */
[----:B------:R-:W-:Y:S01]  /*28f60*/  BSSY B2, `(.L_x_1874) ;  /* 0x000000b000027945 */ /* 0x000fe20003800000 */
[----:B--2---:R-:W-:-:S04]  /*28f70*/  LOP3.LUT R8, R8, 0x7f, RZ, 0xc0, !PT ;  /* 0x0000007f08087812 */ /* 0x004fc800078ec0ff */
[----:B------:R-:W-:-:S13]  /*28f80*/  ISETP.NE.AND P1, PT, R8, RZ, PT ;  /* 0x000000ff0800720c */ /* 0x000fda0003f25270 */
[----:B------:R-:W-:Y:S05]  /*28f90*/  @P1 BRA `(.L_x_1875) ;  /* 0x00000000001c1947 */ /* 0x000fea0003800000 */
[----:B------:R-:W2:Y:S01]  /*28fa0*/  S2R R8, SR_TID.X ;  /* 0x0000000000087919 */ /* 0x000ea20000002100 */
[----:B---3--:R-:W-:-:S04]  /*28fb0*/  IMAD.MOV.U32 R3, RZ, RZ, 0x9000 ;  /* 0x00009000ff037424 */ /* 0x008fc800078e00ff */
[----:B------:R4:W-:Y:S01]  /*28fc0*/  SYNCS.ARRIVE.TRANS64 RZ, [R2+URZ+0x2a830], R3 ;  /* 0x02a8300302ff79a7 */ /* 0x0009e2000800003f */
[----:B--2---:R-:W-:-:S04]  /*28fd0*/  LOP3.LUT R8, R8, 0x1f, RZ, 0xc0, !PT ;  /* 0x0000001f08087812 */ /* 0x004fc800078ec0ff */
[----:B------:R-:W-:-:S13]  /*28fe0*/  ISETP.NE.AND P0, PT, R8, RZ, PT ;  /* 0x000000ff0800720c */ /* 0x000fda0003f05270 */
[----:B----4-:R-:W-:Y:S05]  /*28ff0*/  @!P0 BRA `(.L_x_1875) ;  /* 0x0000000000048947 */ /* 0x010fea0003800000 */
[----:B------:R-:W-:Y:S01]  /*29000*/  BPT.TRAP 0x1 ;  /* 0x000000040000795c */ /* 0x000fe20000300000 */
.L_x_1875:
[----:B------:R-:W-:Y:S05]  /*29010*/  BSYNC B2 ;  /* 0x0000000000027941 */ /* 0x000fea0003800000 */
.L_x_1874:
[----:B------:R-:W2:Y:S04]  /*29020*/  LDL R8, [R1+0x10] ;  /* 0x0000100001087983 */ /* 0x000ea80000100800 */
[----:B---3--:R-:W3:Y:S01]  /*29030*/  LDL R2, [R1+0x1c] ;  /* 0x00001c0001027983 */ /* 0x008ee20000100800 */
[----:B------:R-:W-:Y:S01]  /*29040*/  IMAD.MOV.U32 R14, RZ, RZ, RZ ;  /* 0x000000ffff0e7224 */ /* 0x000fe200078e00ff */
[----:B------:R-:W-:Y:S01]  /*29050*/  UIADD3 UR4, UP0, UR36, 0x370, URZ ;  /* 0x0000037024047890 */ /* 0x000fe2000ff1e03f */
[----:B------:R-:W-:Y:S01]  /*29060*/  PLOP3.LUT P0, PT, PT, PT, PT, 0x80, 0x0 ;  /* 0x000000000000781c */ /* 0x000fe20003f0f070 */
[----:B------:R-:W-:Y:S01]  /*29070*/  UMOV UR6, 0x0 ;  /* 0x0000000000067882 */ /* 0x000fe20000000000 */
[----:B------:R-:W-:Y:S01]  /*29080*/  UMOV UR7, 0x14f00000 ;  /* 0x14f0000000077882 */ /* 0x000fe20000000000 */
[----:B------:R-:W-:Y:S01]  /*29090*/  R2UR UR10, R14 ;  /* 0x000000000e0a72ca */ /* 0x000fe200000e0000 */
[----:B------:R-:W-:Y:S01]  /*290a0*/  UIADD3.X UR5, URZ, UR37, URZ, UP0, !UPT ;  /* 0x000000253f057290 */ /* 0x000fe200087fe43f */
[----:B--2---:R-:W-:-:S02]  /*290b0*/  IMAD R3, R8, 0x8, R11 ;  /* 0x0000000808037824 */ /* 0x004fc400078e020b */
[----:B------:R-:W-:Y:S02]  /*290c0*/  IMAD R8, R8, 0x9000, R19 ;  /* 0x0000900008087824 */ /* 0x000fe400078e0213 */
[----:B------:R-:W-:Y:S02]  /*290d0*/  VIADD R3, R3, 0x30 ;  /* 0x0000003003037836 */ /* 0x000fe40000000000 */
[----:B---3--:R-:W-:Y:S02]  /*290e0*/  IMAD R2, R7, 0x60, R2 ;  /* 0x0000006007027824 */ /* 0x008fe400078e0202 */
[----:B0-----:R-:W-:-:S07]  /*290f0*/  VIADD R10, R8, 0x18400 ;  /* 0x00018400080a7836 */ /* 0x001fce0000000000 */
.L_x_1876:
        /* <DEDUP_REMOVED lines=16> */
.L_x_1877:
        /* <DEDUP_REMOVED lines=15> */
.L_x_1878:
        /* <DEDUP_REMOVED lines=15> */
.L_x_1990:
[----:B------:R-:W-:Y:S05]  /*293e0*/  BSYNC B2 ;  /* 0x0000000000027941 */ /* 0x000fea0003800000 */
.L_x_1879:
        /* <DEDUP_REMOVED lines=11> */
.L_x_1882:
[----:B------:R-:W-:Y:S05]  /*294a0*/  BSYNC B2 ;  /* 0x0000000000027941 */ /* 0x000fea0003800000 */
.L_x_1881:
        /* <DEDUP_REMOVED lines=12> */
.L_x_1883:
        /* <DEDUP_REMOVED lines=15> */
.L_x_1884:
        /* <DEDUP_REMOVED lines=12> */
.L_x_1870:
[----:B------:R-:W-:Y:S05]  /*29720*/  BSYNC B1 ;  /* 0x0000000000017941 */ /* 0x000fea0003800000 */
.L_x_1869:
[----:B------:R-:W3:Y:S01]  /*29730*/  LDL R2, [R1+0x2c] ;  /* 0x00002c0001027983 */ /* 0x000ee20000100800 */
[----:B------:R-:W-:Y:S01]  /*29740*/  VIADD R0, R0, 0xfffffffe ;  /* 0xfffffffe00007836 */ /* 0x000fe20000000000 */
[----:B---3--:R-:W-:-:S13]  /*29750*/  ISETP.GT.AND P0, PT, R6, R2, PT ;  /* 0x000000020600720c */ /* 0x008fda0003f04270 */
[----:B------:R-:W-:Y:S05]  /*29760*/  @P0 BRA `(.L_x_1885) ;  /* 0xffffffe800b40947 */ /* 0x000fea000383ffff */
.L_x_1834:
[----:B------:R-:W-:Y:S05]  /*29770*/  BSYNC B0 ;  /* 0x0000000000007941 */ /* 0x000fea0003800000 */
.L_x_1833:
        /* <DEDUP_REMOVED lines=8> */
[----:B------:R-:W2:Y:S02]  /*29800*/  FLO.U32 R0, UR4 ;  /* 0x0000000400007d00 */ /* 0x000ea400080e0000 */
        /* <DEDUP_REMOVED lines=9> */
.L_x_1887:
[----:B------:R-:W-:Y:S05]  /*298a0*/  BSYNC B0 ;  /* 0x0000000000007941 */ /* 0x000fea0003800000 */
.L_x_1886:
[----:B------:R-:W-:Y:S01]  /*298b0*/  LOP3.LUT P0, RZ, R17, 0x1, RZ, 0xc0, !PT ;  /* 0x0000000111ff7812 */ /* 0x000fe2000780c0ff */
[----:B------:R-:W-:-:S12]  /*298c0*/  BSSY B0, `(.L_x_1888) ;  /* 0x000003b000007945 */ /* 0x000fd80003800000 */
[----:B------:R-:W-:Y:S05]  /*298d0*/  @!P0 BRA `(.L_x_1889) ;  /* 0x0000000000e48947 */ /* 0x000fea0003800000 */
[----:B--2---:R-:W2:Y:S04]  /*298e0*/  LDL R0, [R1+0x10] ;  /* 0x0000100001007983 */ /* 0x004ea80000100800 */
[----:B------:R-:W4:Y:S01]  /*298f0*/  LDL R2, [R1+0x18] ;  /* 0x0000180001027983 */ /* 0x000f220000100800 */
[----:B------:R-:W-:Y:S01]  /*29900*/  BSSY B1, `(.L_x_1890) ;  /* 0x0000006000017945 */ /* 0x000fe20003800000 */
[----:B------:R-:W-:Y:S01]  /*29910*/  ISETP.NE.AND P1, PT, R3, RZ, PT ;  /* 0x000000ff0300720c */ /* 0x000fe20003f25270 */
[----:B--2---:R-:W-:Y:S01]  /*29920*/  IMAD R0, R0, 0x8, R19 ;  /* 0x0000000800007824 */ /* 0x004fe200078e0213 */
[----:B----4-:R-:W-:-:S04]  /*29930*/  SHF.L.U32 R2, R2, 0x1f, RZ ;  /* 0x0000001f02027819 */ /* 0x010fc800000006ff */
[----:B------:R-:W2:Y:S02]  /*29940*/  SYNCS.PHASECHK.TRANS64.TRYWAIT P0, [R0+URZ+0x2a860], R2 ;  /* 0x02a86002000075a7 */ /* 0x000ea4000800017f */
[----:B--2---:R-:W-:Y:S05]  /*29950*/  @!P0 BRA `(.L_x_1891) ;  /* 0x0000003400f48947 */ /* 0x004fea0003800000 */
.L_x_1991:
[----:B------:R-:W-:Y:S05]  /*29960*/  BSYNC B1 ;  /* 0x0000000000017941 */ /* 0x000fea0003800000 */
.L_x_1890:
[----:B------:R-:W-:Y:S04]  /*29970*/  BSSY B1, `(.L_x_1892) ;  /* 0x0000009000017945 */ /* 0x000fe80003800000 */
[----:B------:R-:W-:Y:S05]  /*29980*/  @P1 BRA `(.L_x_1893) ;  /* 0x00000000001c1947 */ /* 0x000fea0003800000 */
[----:B------:R-:W4:Y:S01]  /*29990*/  S2R R3, SR_TID.X ;  /* 0x0000000000037919 */ /* 0x000f220000002100 */
[----:B--2---:R-:W-:-:S04]  /*299a0*/  IMAD.MOV.U32 R2, RZ, RZ, 0x6000 ;  /* 0x00006000ff027424 */ /* 0x004fc800078e00ff */
[----:B------:R2:W-:Y:S01]  /*299b0*/  SYNCS.ARRIVE.TRANS64 RZ, [R0+URZ+0x2a850], R2 ;  /* 0x02a8500200ff79a7 */ /* 0x0005e2000800003f */
[----:B----4-:R-:W-:-:S04]  /*299c0*/  LOP3.LUT R3, R3, 0x1f, RZ, 0xc0, !PT ;  /* 0x0000001f03037812 */ /* 0x010fc800078ec0ff */
[----:B------:R-:W-:-:S13]  /*299d0*/  ISETP.NE.AND P0, PT, R3, RZ, PT ;  /* 0x000000ff0300720c */ /* 0x000fda0003f05270 */
[----:B--2---:R-:W-:Y:S05]  /*299e0*/  @!P0 BRA `(.L_x_1893) ;  /* 0x0000000000048947 */ /* 0x004fea0003800000 */
[----:B------:R-:W-:Y:S01]  /*299f0*/  BPT.TRAP 0x1 ;  /* 0x000000040000795c */ /* 0x000fe20000300000 */
.L_x_1893:
[----:B------:R-:W-:Y:S05]  /*29a00*/  BSYNC B1 ;  /* 0x0000000000017941 */ /* 0x000fea0003800000 */
.L_x_1892:
[----:B------:R-:W4:Y:S04]  /*29a10*/  LDL.LU R4, [R1+0x1c] ;  /* 0x00001c0001047983 */ /* 0x000f280000300800 */
[----:B------:R-:W4:Y:S04]  /*29a20*/  LDL.LU R3, [R1+0x4] ;  /* 0x0000040001037983 */ /* 0x000f280000300800 */
[----:B--2---:R-:W2:Y:S01]  /*29a30*/  LDL R2, [R1+0x10] ;  /* 0x0000100001027983 */ /* 0x004ea20000100800 */
        /* <DEDUP_REMOVED lines=8> */
[----:B--2---:R-:W-:-:S04]  /*29ac0*/  IMAD R2, R2, 0x6000, R19 ;  /* 0x0000600002027824 */ /* 0x004fc800078e0213 */
[----:B------:R-:W-:-:S07]  /*29ad0*/  VIADD R4, R2, 0x400 ;  /* 0x0000040002047836 */ /* 0x000fce0000000000 */
.L_x_1894:
        /* <DEDUP_REMOVED lines=15> */
.L_x_1895:
        /* <DEDUP_REMOVED lines=9> */
[----:B----4-:R-:W-:Y:S05]  /*29c60*/  @P0 BRA.U.ANY `(.L_x_1895) ;  /* 0xfffffffd00d80947 */ /* 0x010fea000393ffff */
.L_x_1889:
[----:B------:R-:W-:Y:S05]  /*29c70*/  BSYNC B0 ;  /* 0x0000000000007941 */ /* 0x000fea0003800000 */
.L_x_1888:
[----:B-1----:R-:W2:Y:S04]  /*29c80*/  LDL.LU R5, [R1+0x10] ;  /* 0x0000100001057983 */ /* 0x002ea80000300800 */
[----:B------:R-:W4:Y:S01]  /*29c90*/  LDL.LU R4, [R1+0x18] ;  /* 0x0000180001047983 */ /* 0x000f220000300800 */
[----:B--2---:R-:W-:-:S05]  /*29ca0*/  VIADD R0, R5, 0x1 ;  /* 0x0000000105007836 */ /* 0x004fca0000000000 */
[----:B------:R-:W-:-:S04]  /*29cb0*/  ISETP.NE.AND P0, PT, R0, 0x2, PT ;  /* 0x000000020000780c */ /* 0x000fc80003f05270 */
[----:B------:R-:W-:Y:S02]  /*29cc0*/  SEL R2, RZ, 0x1, P0 ;  /* 0x00000001ff027807 */ /* 0x000fe40000000000 */
[----:B------:R-:W-:Y:S02]  /*29cd0*/  SEL R0, R0, RZ, P0 ;  /* 0x000000ff00007207 */ /* 0x000fe40000000000 */
[----:B----4-:R-:W-:-:S03]  /*29ce0*/  LOP3.LUT R4, R4, R2, RZ, 0x3c, !PT ;  /* 0x0000000204047212 */ /* 0x010fc600078e3cff */
[----:B------:R4:W-:Y:S04]  /*29cf0*/  STL [R1+0x10], R0 ;  /* 0x0000100001007387 */ /* 0x0009e80000100800 */
[----:B------:R4:W-:Y:S02]  /*29d00*/  STL [R1+0x18], R4 ;  /* 0x0000180401007387 */ /* 0x0009e40000100800 */
.L_x_1813:
[----:B------:R-:W-:Y:S05]  /*29d10*/  BSYNC B7 ;  /* 0x0000000000077941 */ /* 0x000fea0003800000 */
.L_x_1811:
[----:B------:R-:W-:-:S13]  /*29d20*/  LOP3.LUT P0, RZ, R17, 0x2, RZ, 0xc0, !PT ;  /* 0x0000000211ff7812 */ /* 0x000fda000780c0ff */
[----:B------:R-:W-:Y:S05]  /*29d30*/  @!P0 BRA `(.L_x_1896) ;  /* 0x00000000002c8947 */ /* 0x000fea0003800000 */
[----:B------:R-:W-:Y:S05]  /*29d40*/  WARPSYNC.ALL ;  /* 0x0000000000007948 */ /* 0x000fea0003800000 */
[----:B------:R-:W5:Y:S08]  /*29d50*/  S2UR UR5, SR_CgaCtaId ;  /* 0x00000000000579c3 */ /* 0x000f700000008800 */
[----:B------:R-:W-:Y:S06]  /*29d60*/  BAR.SYNC.DEFER_BLOCKING 0x5, 0x180 ;  /* 0x0146000000007b1d */ /* 0x000fec0000010000 */
[----:B------:R-:W-:-:S02]  /*29d70*/  UMOV UR4, 0x400 ;  /* 0x0000040000047882 */ /* 0x000fc40000000000 */
[----:B-----5:R-:W-:-:S06]  /*29d80*/  ULEA UR4, UR5, UR4, 0x18 ;  /* 0x0000000405047291 */ /* 0x020fcc000f8ec03f */
[----:B------:R-:W-:-:S05]  /*29d90*/  IMAD.U32 R19, RZ, RZ, UR4 ;  /* 0x00000004ff137e24 */ /* 0x000fca000f8e00ff */
[----:B---34-:R-:W3:Y:S04]  /*29da0*/  LDS.128 R4, [R19+0x2a8d0] ;  /* 0x02a8d00013047984 */ /* 0x018ee80000000c00 */
[----:B---3--:R3:W-:Y:S04]  /*29db0*/  STL.64 [R1], R4 ;  /* 0x0000000401007387 */ /* 0x0087e80000100a00 */
[----:B------:R3:W-:Y:S01]  /*29dc0*/  STL.64 [R1+0x8], R6 ;  /* 0x0000080601007387 */ /* 0x0007e20000100a00 */
[----:B------:R-:W-:Y:S06]  /*29dd0*/  BAR.ARV 0x4, 0x180 ;  /* 0x0106000000007b1d */ /* 0x000fec0000002000 */
[----:B------:R-:W-:Y:S05]  /*29de0*/  BRA `(.L_x_1897) ;  /* 0x0000001000347947 */ /* 0x000fea0003800000 */
.L_x_1896:
[----:B------:R-:W5:Y:S01]  /*29df0*/  S2R R16, SR_TID.X ;  /* 0x0000000000107919 */ /* 0x000f620000002100 */
[----:B------:R-:W-:Y:S01]  /*29e00*/  UMOV UR4, 0xffffffff ;  /* 0xffffffff00047882 */ /* 0x000fe20000000000 */
[----:B-----5:R-:W-:-:S04]  /*29e10*/  LOP3.LUT R16, R16, 0x1f, RZ, 0xc0, !PT ;  /* 0x0000001f10107812 */ /* 0x020fc800078ec0ff */
[----:B------:R-:W-:Y:S01]  /*29e20*/  ISETP.NE.AND P0, PT, R16, 0x1f, PT ;  /* 0x0000001f1000780c */ /* 0x000fe20003f05270 */
[----:B------:R-:W-:-:S12]  /*29e30*/  BRA.DIV UR4, `(.L_x_1898) ;  /* 0x0000003204d07947 */ /* 0x000fd8000b800000 */
[----:B------:R-:W0:Y:S01]  /*29e40*/  LDL.LU R2, [R1] ;  /* 0x0000000001027983 */ /* 0x000e220000300800 */
[----:B------:R-:W-:-:S03]  /*29e50*/  ULDC UR4, c[0x0][0xc3c] ;  /* 0x00030f0000047ab9 */ /* 0x000fc60000000800 */
[----:B------:R-:W2:Y:S01]  /*29e60*/  LDL R3, [R1+0xc] ;  /* 0x00000c0001037983 */ /* 0x000ea20000100800 */
[----:B0--3--:R-:W-:Y:S02]  /*29e70*/  IMAD.MOV.U32 R10, RZ, RZ, R2 ;  /* 0x000000ffff0a7224 */ /* 0x009fe400078e0002 */
[----:B--2-4-:R-:W-:-:S05]  /*29e80*/  IMAD.IADD R0, R3, 0x1, R16 ;  /* 0x0000000103007824 */ /* 0x014fca00078e0210 */
[----:B------:R-:W-:-:S13]  /*29e90*/  ISETP.GE.OR P1, PT, R0, UR4, !P0 ;  /* 0x0000000400007c0c */ /* 0x000fda000c726670 */
[----:B------:R-:W0:Y:S08]  /*29ea0*/  @!P1 LDC.64 R2, c[0x0][0xc80] ;  /* 0x00032000ff029b82 */ /* 0x000e300000000a00 */
[----:B------:R-:W2:Y:S01]  /*29eb0*/  @!P1 LDC.64 R6, c[0x0][0xc78] ;  /* 0x00031e00ff069b82 */ /* 0x000ea20000000a00 */
[----:B0-----:R-:W-:-:S05]  /*29ec0*/  @!P1 IMAD.WIDE R2, R0, 0x4, R2 ;  /* 0x0000000400029825 */ /* 0x001fca00078e0202 */
[----:B------:R2:W3:Y:S02]  /*29ed0*/  @!P1 LDG.E R8, desc[UR46][R2.64] ;  /* 0x0000002e02089981 */ /* 0x0004e4000c1e1900 */
[----:B--2---:R-:W-:-:S06]  /*29ee0*/  @!P1 IMAD.WIDE R2, R0, 0x4, R6 ;  /* 0x0000000400029825 */ /* 0x004fcc00078e0206 */
[----:B------:R-:W2:Y:S01]  /*29ef0*/  @!P1 LDG.E R2, desc[UR46][R2.64] ;  /* 0x0000002e02029981 */ /* 0x000ea2000c1e1900 */
[----:B------:R-:W-:Y:S01]  /*29f00*/  IMAD.MOV.U32 R4, RZ, RZ, RZ ;  /* 0x000000ffff047224 */ /* 0x000fe200078e00ff */
[C---:B------:R-:W-:Y:S01]  /*29f10*/  ISETP.GE.U32.AND P2, PT, R16.reuse, 0x2, PT ;  /* 0x000000021000780c */ /* 0x040fe20003f46070 */
[----:B------:R-:W-:Y:S01]  /*29f20*/  IMAD.MOV.U32 R6, RZ, RZ, RZ ;  /* 0x000000ffff067224 */ /* 0x000fe200078e00ff */
[C---:B------:R-:W-:Y:S01]  /*29f30*/  ISETP.GE.U32.AND P3, PT, R16.reuse, 0x4, PT ;  /* 0x000000041000780c */ /* 0x040fe20003f66070 */
[----:B------:R-:W-:Y:S01]  /*29f40*/  SHFL.IDX PT, R5, R10, RZ, 0x1f ;  /* 0x00001fff0a057589 */ /* 0x000fe200000e0000 */
[C---:B------:R-:W-:Y:S02]  /*29f50*/  ISETP.GE.U32.AND P4, PT, R16.reuse, 0x8, PT ;  /* 0x000000081000780c */ /* 0x040fe40003f86070 */
[----:B------:R-:W-:Y:S01]  /*29f60*/  ISETP.GE.U32.AND P5, PT, R16, 0x10, PT ;  /* 0x000000101000780c */ /* 0x000fe20003fa6070 */
[----:B------:R-:W-:Y:S01]  /*29f70*/  SHFL.IDX PT, R0, R10, 0x1, 0x1f ;  /* 0x00201f000a007f89 */ /* 0x000fe200000e0000 */
[----:B---3--:R-:W-:-:S02]  /*29f80*/  @!P1 IMAD.MOV.U32 R4, RZ, RZ, R8 ;  /* 0x000000ffff049224 */ /* 0x008fc400078e0008 */
[----:B------:R-:W-:Y:S02]  /*29f90*/  IMAD.MOV.U32 R8, RZ, RZ, RZ ;  /* 0x000000ffff087224 */ /* 0x000fe400078e00ff */
[----:B--2---:R-:W-:Y:S01]  /*29fa0*/  @!P1 IMAD.MOV.U32 R6, RZ, RZ, R2 ;  /* 0x000000ffff069224 */ /* 0x004fe200078e0002 */
        /* <DEDUP_REMOVED lines=17> */
[----:B------:R0:W2:Y:S02]  /*2a0c0*/  SHFL.IDX PT, R9, R7, 0x1f, 0x1f ;  /* 0x03e01f0007097f89 */ /* 0x0000a400000e0000 */
.L_x_2001:
[----:B------:R-:W-:Y:S02]  /*2a0d0*/  ULDC UR4, c[0x0][0xc38] ;  /* 0x00030e0000047ab9 */ /* 0x000fe40000000800 */
[----:B------:R-:W-:-:S04]  /*2a0e0*/  IMAD.U32 R2, RZ, RZ, UR4 ;  /* 0x00000004ff027e24 */ /* 0x000fc8000f8e00ff */
[----:B--2---:R-:W-:-:S04]  /*2a0f0*/  IMAD R9, R9, R2, RZ ;  /* 0x0000000209097224 */ /* 0x004fc800078e02ff */
[----:B------:R-:W-:-:S05]  /*2a100*/  IMAD.IADD R0, R0, 0x1, R9 ;  /* 0x0000000100007824 */ /* 0x000fca00078e0209 */
[----:B------:R-:W-:-:S13]  /*2a110*/  ISETP.GT.AND P6, PT, R0, R5, PT ;  /* 0x000000050000720c */ /* 0x000fda0003fc4270 */
[----:B------:R-:W-:Y:S05]  /*2a120*/  @P6 BRA `(.L_x_1899) ;  /* 0x0000000000ac6947 */ /* 0x000fea0003800000 */
.L_x_1902:
[----:B------:R-:W2:Y:S01]  /*2a130*/  LDL.LU R3, [R1+0xc] ;  /* 0x00000c0001037983 */ /* 0x000ea20000300800 */
[----:B------:R-:W3:Y:S01]  /*2a140*/  LDC R2, c[0x0][0xc3c] ;  /* 0x00030f00ff027b82 */ /* 0x000ee20000000800 */
[----:B--2---:R-:W-:-:S05]  /*2a150*/  VIADD R3, R3, 0x1f ;  /* 0x0000001f03037836 */ /* 0x004fca0000000000 */
[----:B---3--:R-:W-:-:S13]  /*2a160*/  ISETP.GE.AND P6, PT, R3, R2, PT ;  /* 0x000000020300720c */ /* 0x008fda0003fc6270 */
[----:B------:R-:W-:Y:S05]  /*2a170*/  @P6 BRA `(.L_x_1900) ;  /* 0x0000000800e86947 */ /* 0x000fea0003800000 */
[----:B------:R-:W2:Y:S01]  /*2a180*/  S2R R4, SR_TID.X ;  /* 0x0000000000047919 */ /* 0x000ea20000002100 */
[----:B------:R3:W-:Y:S01]  /*2a190*/  STL [R1+0xc], R3 ;  /* 0x00000c0301007387 */ /* 0x0007e20000100800 */
[----:B--2---:R-:W-:-:S05]  /*2a1a0*/  LOP3.LUT R4, R4, 0x1f, RZ, 0xc0, !PT ;  /* 0x0000001f04047812 */ /* 0x004fca00078ec0ff */
[----:B------:R-:W-:Y:S02]  /*2a1b0*/  IMAD.IADD R6, R3, 0x1, R4 ;  /* 0x0000000103067824 */ /* 0x000fe400078e0204 */
[----:B------:R-:W-:-:S03]  /*2a1c0*/  IMAD.MOV.U32 R4, RZ, RZ, RZ ;  /* 0x000000ffff047224 */ /* 0x000fc600078e00ff */
[----:B------:R-:W-:-:S13]  /*2a1d0*/  ISETP.GE.OR P6, PT, R6, R2, !P0 ;  /* 0x000000020600720c */ /* 0x000fda00047c6670 */
[----:B---3--:R-:W2:Y:S02]  /*2a1e0*/  @!P6 LDC.64 R2, c[0x0][0xc80] ;  /* 0x00032000ff02eb82 */ /* 0x008ea40000000a00 */
[----:B--2---:R-:W-:-:S05]  /*2a1f0*/  @!P6 IMAD.WIDE R2, R6, 0x4, R2 ;  /* 0x000000040602e825 */ /* 0x004fca00078e0202 */
[----:B------:R2:W3:Y:S02]  /*2a200*/  @!P6 LDG.E R4, desc[UR46][R2.64] ;  /* 0x0000002e0204e981 */ /* 0x0004e4000c1e1900 */
[----:B--2---:R-:W2:Y:S02]  /*2a210*/  @!P6 LDC.64 R2, c[0x0][0xc78] ;  /* 0x00031e00ff02eb82 */ /* 0x004ea40000000a00 */
[----:B--2---:R-:W-:-:S04]  /*2a220*/  @!P6 IMAD.WIDE R2, R6, 0x4, R2 ;  /* 0x000000040602e825 */ /* 0x004fc800078e0202 */
[----:B------:R-:W-:-:S06]  /*2a230*/  IMAD.MOV.U32 R6, RZ, RZ, RZ ;  /* 0x000000ffff067224 */ /* 0x000fcc00078e00ff */
[----:B------:R-:W3:Y:S01]  /*2a240*/  @!P6 LDG.E R6, desc[UR46][R2.64] ;  /* 0x0000002e0206e981 */ /* 0x000ee2000c1e1900 */
[----:B------:R-:W-:Y:S01]  /*2a250*/  UMOV UR4, 0xffffffff ;  /* 0xffffffff00047882 */ /* 0x000fe20000000000 */
[----:B---3--:R-:W-:Y:S02]  /*2a260*/  IMAD R2, R6, R4, RZ ;  /* 0x0000000406027224 */ /* 0x008fe400078e02ff */
[----:B------:R-:W-:Y:S05]  /*2a270*/  BRA.DIV UR4, `(.L_x_1901) ;  /* 0x0000003604207947 */ /* 0x000fea000b800000 */
[----:B------:R-:W2:Y:S02]  /*2a280*/  SHFL.UP PT, R3, R2, 0x1, RZ ;  /* 0x0420000002037989 */ /* 0x000ea400000e00ff */
[----:B--2---:R-:W-:-:S05]  /*2a290*/  SEL R3, R3, RZ, P1 ;  /* 0x000000ff03037207 */ /* 0x004fca0000800000 */
[----:B------:R-:W-:-:S05]  /*2a2a0*/  IMAD.IADD R2, R2, 0x1, R3 ;  /* 0x0000000102027824 */ /* 0x000fca00078e0203 */
        /* <DEDUP_REMOVED lines=11> */
[----:B0-----:R-:W-:-:S05]  /*2a360*/  IMAD.IADD R7, R2, 0x1, R3 ;  /* 0x0000000102077824 */ /* 0x001fca00078e0203 */
[----:B------:R0:W2:Y:S02]  /*2a370*/  SHFL.IDX PT, R9, R7, 0x1f, 0x1f ;  /* 0x03e01f0007097f89 */ /* 0x0000a400000e0000 */
.L_x_2009:
[----:B------:R-:W-:Y:S02]  /*2a380*/  ULDC UR4, c[0x0][0xc38] ;  /* 0x00030e0000047ab9 */ /* 0x000fe40000000800 */
[----:B------:R-:W-:-:S04]  /*2a390*/  IMAD.U32 R2, RZ, RZ, UR4 ;  /* 0x00000004ff027e24 */ /* 0x000fc8000f8e00ff */
[----:B--2---:R-:W-:-:S04]  /*2a3a0*/  IMAD R9, R9, R2, RZ ;  /* 0x0000000209097224 */ /* 0x004fc800078e02ff */
[----:B------:R-:W-:-:S05]  /*2a3b0*/  IMAD.IADD R0, R9, 0x1, R0 ;  /* 0x0000000109007824 */ /* 0x000fca00078e0200 */
[----:B------:R-:W-:-:S13]  /*2a3c0*/  ISETP.GT.AND P6, PT, R0, R5, PT ;  /* 0x000000050000720c */ /* 0x000fda0003fc4270 */
[----:B------:R-:W-:Y:S05]  /*2a3d0*/  @!P6 BRA `(.L_x_1902) ;  /* 0xfffffffc0054e947 */ /* 0x000fea000383ffff */
.L_x_1899:
[----:B------:R-:W-:Y:S01]  /*2a3e0*/  IMAD.IADD R9, R0, 0x1, -R9 ;  /* 0x0000000100097824 */ /* 0x000fe200078e0a09 */
[----:B------:R-:W-:-:S03]  /*2a3f0*/  UMOV UR4, 0xffffffff ;  /* 0xffffffff00047882 */ /* 0x000fc60000000000 */
[----:B------:R-:W-:-:S05]  /*2a400*/  IMAD R0, R7, R2, R9 ;  /* 0x0000000207007224 */ /* 0x000fca00078e0209 */
[----:B------:R-:W-:Y:S01]  /*2a410*/  ISETP.GT.AND P6, PT, R0, R5, PT ;  /* 0x000000050000720c */ /* 0x000fe20003fc4270 */
[----:B------:R-:W-:-:S12]  /*2a420*/  BRA.DIV UR4, `(.L_x_1903) ;  /* 0x00000036048c7947 */ /* 0x000fd8000b800000 */
[----:B------:R-:W2:Y:S01]  /*2a430*/  LDL.LU R10, [R1+0xc] ;  /* 0x00000c00010a7983 */ /* 0x000ea20000300800 */
[----:B------:R-:W-:-:S04]  /*2a440*/  VOTE.ANY R0, PT, !P6 ;  /* 0x0000000000007806 */ /* 0x000fc800070e0100 */
[----:B------:R-:W3:Y:S02]  /*2a450*/  POPC R3, R0 ;  /* 0x0000000000037309 */ /* 0x000ee40000000000 */
[----:B---3--:R3:W4:Y:S04]  /*2a460*/  SHFL.IDX PT, R4, R4, R3, 0x1f ;  /* 0x00001f0304047589 */ /* 0x00872800000e0000 */
[----:B------:R3:W0:Y:S01]  /*2a470*/  SHFL.IDX PT, R6, R6, R3, 0x1f ;  /* 0x00001f0306067589 */ /* 0x00062200000e0000 */
[----:B--2---:R-:W-:-:S05]  /*2a480*/  IMAD.IADD R10, R3, 0x1, R10 ;  /* 0x00000001030a7824 */ /* 0x004fca00078e020a */
[----:B0---4-:R3:W-:Y:S02]  /*2a490*/  STL [R1+0xc], R10 ;  /* 0x00000c0a01007387 */ /* 0x0117e40000100800 */
.L_x_2014:
[----:B------:R-:W-:-:S13]  /*2a4a0*/  ISETP.NE.AND P0, PT, R0, RZ, PT ;  /* 0x000000ff0000720c */ /* 0x000fda0003f05270 */
[----:B------:R-:W-:Y:S05]  /*2a4b0*/  @!P0 BRA `(.L_x_1904) ;  /* 0x0000000000148947 */ /* 0x000fea0003800000 */
[----:B------:R-:W-:Y:S01]  /*2a4c0*/  UMOV UR4, 0xffffffff ;  /* 0xffffffff00047882 */ /* 0x000fe20000000000 */
[----:B---3--:R-:W-:Y:S02]  /*2a4d0*/  VIADD R3, R3, 0xffffffff ;  /* 0xffffffff03037836 */ /* 0x008fe40000000000 */
[----:B------:R-:W-:Y:S05]  /*2a4e0*/  BRA.DIV UR4, `(.L_x_1905) ;  /* 0x0000003604c47947 */ /* 0x000fea000b800000 */
[----:B------:R2:W3:Y:S02]  /*2a4f0*/  SHFL.IDX PT, R3, R7, R3, 0x1f ;  /* 0x00001f0307037589 */ /* 0x0004e400000e0000 */
.L_x_2017:
[----:B---3--:R-:W-:-:S07]  /*2a500*/  IMAD.MOV.U32 R8, RZ, RZ, R3 ;  /* 0x000000ffff087224 */ /* 0x008fce00078e0003 */
.L_x_1904:
[----:B------:R-:W-:Y:S01]  /*2a510*/  ISETP.NE.AND P0, PT, R6, 0x1, PT ;  /* 0x000000010600780c */ /* 0x000fe20003f05270 */
[----:B------:R-:W-:-:S05]  /*2a520*/  IMAD R0, R8, R2, R9 ;  /* 0x0000000208007224 */ /* 0x000fca00078e0209 */
[----:B------:R4:W-:Y:S02]  /*2a530*/  STL [R1], R0 ;  /* 0x0000000001007387 */ /* 0x0009e40000100800 */
[----:B----4-:R-:W-:-:S05]  /*2a540*/  IMAD.IADD R0, R5, 0x1, -R0 ;  /* 0x0000000105007824 */ /* 0x010fca00078e0a00 */
[----:B------:R-:W-:Y:S05]  /*2a550*/  @!P0 BRA `(.L_x_1906) ;  /* 0x0000000000e48947 */ /* 0x000fea0003800000 */
[----:B------:R-:W-:-:S04]  /*2a560*/  IABS R5, R4 ;  /* 0x0000000400057213 */ /* 0x000fc80000000000 */
[----:B------:R-:W4:Y:S08]  /*2a570*/  I2F.RP R2, R5 ;  /* 0x0000000500027306 */ /* 0x000f300000209400 */
[----:B----4-:R-:W4:Y:S02]  /*2a580*/  MUFU.RCP R2, R2 ;  /* 0x0000000200027308 */ /* 0x010f240000001000 */
[----:B----4-:R-:W-:-:S06]  /*2a590*/  VIADD R2, R2, 0xffffffe ;  /* 0x0ffffffe02027836 */ /* 0x010fcc0000000000 */
[----:B---3--:R-:W3:Y:S02]  /*2a5a0*/  F2I.FTZ.U32.TRUNC.NTZ R3, R2 ;  /* 0x0000000200037305 */ /* 0x008ee4000021f000 */
[----:B---3--:R-:W-:-:S04]  /*2a5b0*/  IMAD.MOV R2, RZ, RZ, -R3 ;  /* 0x000000ffff027224 */ /* 0x008fc800078e0a03 */
        /* <DEDUP_REMOVED lines=14> */
[----:B------:R-:W3:Y:S07]  /*2a6a0*/  I2F.RP R2, R5 ;  /* 0x0000000500027306 */ /* 0x000eee0000209400 */
[----:B------:R-:W-:Y:S01]  /*2a6b0*/  @P0 VIADD R8, R8, 0x1 ;  /* 0x0000000108080836 */ /* 0x000fe20000000000 */
[----:B---3--:R-:W3:Y:S02]  /*2a6c0*/  MUFU.RCP R2, R2 ;  /* 0x0000000200027308 */ /* 0x008ee40000001000 */
[----:B---3--:R-:W-:-:S06]  /*2a6d0*/  VIADD R2, R2, 0xffffffe ;  /* 0x0ffffffe02027836 */ /* 0x008fcc0000000000 */
[----:B------:R-:W3:Y:S02]  /*2a6e0*/  F2I.FTZ.U32.TRUNC.NTZ R3, R2 ;  /* 0x0000000200037305 */ /* 0x000ee4000021f000 */
[----:B---3--:R-:W-:-:S04]  /*2a6f0*/  IMAD.MOV R2, RZ, RZ, -R3 ;  /* 0x000000ffff027224 */ /* 0x008fc800078e0a03 */
[----:B--2---:R-:W-:Y:S02]  /*2a700*/  IMAD R7, R2, R5, RZ ;  /* 0x0000000502077224 */ /* 0x004fe400078e02ff */
        /* <DEDUP_REMOVED lines=30> */
.L_x_1906:
[----:B---3--:R-:W3:Y:S01]  /*2a8f0*/  LDL R3, [R1+0xc] ;  /* 0x00000c0001037983 */ /* 0x008ee20000100800 */
[----:B--2---:R-:W3:Y:S02]  /*2a900*/  LDC.64 R6, c[0x0][0xc90] ;  /* 0x00032400ff067b82 */ /* 0x004ee40000000a00 */
[----:B---3--:R-:W-:-:S05]  /*2a910*/  IMAD.WIDE R6, R3, 0x4, R6 ;  /* 0x0000000403067825 */ /* 0x008fca00078e0206 */
[----:B------:R-:W2:Y:S02]  /*2a920*/  LDG.E R3, desc[UR46][R6.64] ;  /* 0x0000002e06037981 */ /* 0x000ea4000c1e1900 */
[----:B--2---:R-:W-:-:S05]  /*2a930*/  IMAD R5, R4, R3, RZ ;  /* 0x0000000304057224 */ /* 0x004fca00078e02ff */
[----:B------:R-:W-:-:S04]  /*2a940*/  IABS R8, R5 ;  /* 0x0000000500087213 */ /* 0x000fc80000000000 */
[----:B------:R-:W2:Y:S08]  /*2a950*/  I2F.RP R6, R8 ;  /* 0x0000000800067306 */ /* 0x000eb00000209400 */
[----:B--2---:R-:W2:Y:S02]  /*2a960*/  MUFU.RCP R6, R6 ;  /* 0x0000000600067308 */ /* 0x004ea40000001000 */
[----:B--2---:R-:W-:-:S06]  /*2a970*/  VIADD R6, R6, 0xffffffe ;  /* 0x0ffffffe06067836 */ /* 0x004fcc0000000000 */
[----:B------:R-:W2:Y:S02]  /*2a980*/  F2I.FTZ.U32.TRUNC.NTZ R7, R6 ;  /* 0x0000000600077305 */ /* 0x000ea4000021f000 */
[----:B--2---:R-:W-:-:S04]  /*2a990*/  IMAD.MOV R6, RZ, RZ, -R7 ;  /* 0x000000ffff067224 */ /* 0x004fc800078e0a07 */
        /* <DEDUP_REMOVED lines=22> */
[----:B------:R-:W-:-:S04]  /*2ab00*/  VIADDMNMX R8, R8, R2, R3, PT ;  /* 0x0000000208087246 */ /* 0x000fc80003800103 */
[----:B------:R-:W-:-:S04]  /*2ab10*/  IABS R9, R8 ;  /* 0x0000000800097213 */ /* 0x000fc80000000000 */
[----:B------:R-:W2:Y:S08]  /*2ab20*/  I2F.RP R2, R9 ;  /* 0x0000000900027306 */ /* 0x000eb00000209400 */
[----:B--2---:R-:W2:Y:S02]  /*2ab30*/  MUFU.RCP R2, R2 ;  /* 0x0000000200027308 */ /* 0x004ea40000001000 */
[----:B--2---:R-:W-:-:S06]  /*2ab40*/  VIADD R2, R2, 0xffffffe ;  /* 0x0ffffffe02027836 */ /* 0x004fcc0000000000 */
[----:B------:R2:W3:Y:S02]  /*2ab50*/  F2I.FTZ.U32.TRUNC.NTZ R3, R2 ;  /* 0x0000000200037305 */ /* 0x0004e4000021f000 */
[----:B--2---:R-:W-:Y:S02]  /*2ab60*/  IMAD.MOV.U32 R2, RZ, RZ, RZ ;  /* 0x000000ffff027224 */ /* 0x004fe400078e00ff */
[----:B---3--:R-:W-:-:S04]  /*2ab70*/  IMAD.MOV R0, RZ, RZ, -R3 ;  /* 0x000000ffff007224 */ /* 0x008fc800078e0a03 */
[----:B------:R-:W-:-:S04]  /*2ab80*/  IMAD R0, R0, R9, RZ ;  /* 0x0000000900007224 */ /* 0x000fc800078e02ff */
        /* <DEDUP_REMOVED lines=11> */
[----:B------:R-:W-:Y:S02]  /*2ac40*/  LOP3.LUT R0, R6, R8, RZ, 0x3c, !PT ;  /* 0x0000000806007212 */ /* 0x000fe400078e3cff */
[----:B------:R-:W-:Y:S02]  /*2ac50*/  IADD3 R6, R7, 0x1000000, R6 ;  /* 0x0100000007067810 */ /* 0x000fe40007ffe006 */
[----:B------:R-:W-:-:S07]  /*2ac60*/  ISETP.GE.AND P2, PT, R0, RZ, PT ;  /* 0x000000ff0000720c */ /* 0x000fce0003f46270 */
[----:B------:R-:W-:-:S04]  /*2ac70*/  @P0 VIADD R2, R2, 0x1 ;  /* 0x0000000102020836 */ /* 0x000fc80000000000 */
[----:B------:R-:W-:-:S04]  /*2ac80*/  IMAD.MOV.U32 R0, RZ, RZ, R2 ;  /* 0x000000ffff007224 */ /* 0x000fc800078e0002 */
[----:B------:R-:W-:Y:S01]  /*2ac90*/  @!P2 IMAD.MOV R0, RZ, RZ, -R0 ;  /* 0x000000ffff00a224 */ /* 0x000fe200078e0a00 */
[----:B------:R-:W-:Y:S01]  /*2aca0*/  @!P1 LOP3.LUT R0, RZ, R8, RZ, 0x33, !PT ;  /* 0x00000008ff009212 */ /* 0x000fe200078e33ff */
[----:B------:R-:W-:-:S04]  /*2acb0*/  IMAD.MOV R8, RZ, RZ, -R8 ;  /* 0x000000ffff087224 */ /* 0x000fc800078e0a08 */
[----:B------:R-:W-:-:S05]  /*2acc0*/  IMAD R2, R0, R8, R6 ;  /* 0x0000000800027224 */ /* 0x000fca00078e0206 */
[----:B------:R2:W-:Y:S02]  /*2acd0*/  STL [R1+0x8], R2 ;  /* 0x0000080201007387 */ /* 0x0005e40000100800 */
.L_x_1907:
[----:B------:R-:W-:-:S05]  /*2ace0*/  LOP3.LUT R0, RZ, R0, RZ, 0x33, !PT ;  /* 0x00000000ff007212 */ /* 0x000fca00078e33ff */
[----:B------:R-:W-:-:S05]  /*2acf0*/  IMAD.IADD R0, R4, 0x1, R0 ;  /* 0x0000000104007824 */ /* 0x000fca00078e0200 */
[----:B------:R4:W-:Y:S01]  /*2ad00*/  STL [R1+0x4], R0 ;  /* 0x0000040001007387 */ /* 0x0009e20000100800 */
[----:B------:R-:W-:Y:S05]  /*2ad10*/  BRA `(.L_x_1908) ;  /* 0x0000000000287947 */ /* 0x000fea0003800000 */
.L_x_1900:
        /* <DEDUP_REMOVED lines=10> */
.L_x_1908:
[----:B--23--:R-:W0:Y:S04]  /*2adc0*/  LDL R2, [R1+0xc] ;  /* 0x00000c0001027983 */ /* 0x00ce280000100800 */
[----:B------:R-:W2:Y:S04]  /*2add0*/  LDL R3, [R1+0x8] ;  /* 0x0000080001037983 */ /* 0x000ea80000100800 */
[----:B------:R-:W3:Y:S04]  /*2ade0*/  LDL R5, [R1+0x4] ;  /* 0x0000040001057983 */ /* 0x000ee80000100800 */
[----:B------:R-:W3:Y:S01]  /*2adf0*/  LDL R4, [R1] ;  /* 0x0000000001047983 */ /* 0x000ee20000100800 */
[----:B----4-:R-:W4:Y:S01]  /*2ae00*/  S2R R0, SR_TID.X ;  /* 0x0000000000007919 */ /* 0x010f220000002100 */
[----:B------:R-:W-:Y:S05]  /*2ae10*/  WARPSYNC.ALL ;  /* 0x0000000000007948 */ /* 0x000fea0003800000 */
[----:B----4-:R-:W-:Y:S01]  /*2ae20*/  LOP3.LUT R0, R0, 0x1f, RZ, 0xc0, !PT ;  /* 0x0000001f00007812 */ /* 0x010fe200078ec0ff */
[----:B------:R-:W-:Y:S03]  /*2ae30*/  BAR.SYNC.DEFER_BLOCKING 0x4, 0x180 ;  /* 0x0106000000007b1d */ /* 0x000fe60000010000 */
[----:B------:R-:W-:-:S13]  /*2ae40*/  ISETP.NE.AND P0, PT, R0, RZ, PT ;  /* 0x000000ff0000720c */ /* 0x000fda0003f05270 */
[----:B------:R-:W4:Y:S01]  /*2ae50*/  @!P0 S2R R0, SR_CgaCtaId ;  /* 0x0000000000008919 */ /* 0x000f220000008800 */
[----:B0-----:R-:W-:Y:S01]  /*2ae60*/  IMAD.MOV.U32 R7, RZ, RZ, R2 ;  /* 0x000000ffff077224 */ /* 0x001fe200078e0002 */
[----:B------:R-:W-:Y:S01]  /*2ae70*/  @!P0 MOV R2, 0x400 ;  /* 0x0000040000028802 */ /* 0x000fe20000000f00 */
[----:B--2---:R-:W-:-:S03]  /*2ae80*/  IMAD.MOV.U32 R6, RZ, RZ, R3 ;  /* 0x000000ffff067224 */ /* 0x004fc600078e0003 */
[----:B----4-:R-:W-:-:S05]  /*2ae90*/  @!P0 LEA R19, R0, R2, 0x18 ;  /* 0x0000000200138211 */ /* 0x010fca00078ec0ff */
[----:B---3--:R0:W-:Y:S01]  /*2aea0*/  @!P0 STS.128 [R19+0x2a8d0], R4 ;  /* 0x02a8d00413008388 */ /* 0x0081e20000000c00 */
[----:B------:R-:W-:Y:S06]  /*2aeb0*/  BAR.ARV 0x5, 0x180 ;  /* 0x0146000000007b1d */ /* 0x000fec0000002000 */
.L_x_1897:
[----:B--2---:R-:W2:Y:S01]  /*2aec0*/  LDL R0, [R1+0xc] ;  /* 0x00000c0001007983 */ /* 0x004ea20000100800 */
[----:B------:R-:W-:Y:S02]  /*2aed0*/  ULDC UR4, c[0x0][0xc3c] ;  /* 0x00030f0000047ab9 */ /* 0x000fe40000000800 */
[----:B--2---:R-:W-:-:S13]  /*2aee0*/  ISETP.GE.AND P0, PT, R0, UR4, PT ;  /* 0x0000000400007c0c */ /* 0x004fda000bf06270 */
[----:B------:R-:W-:Y:S05]  /*2aef0*/  @!P0 BRA `(.L_x_1909) ;  /* 0xffffff84005c8947 */ /* 0x000fea000383ffff */
[----:B------:R-:W-:Y:S05]  /*2af00*/  BSYNC B8 ;  /* 0x0000000000087941 */ /* 0x000fea0003800000 */
.L_x_1749:
[----:B---3--:R-:W2:Y:S01]  /*2af10*/  LDL.LU R0, [R1+0x58] ;  /* 0x0000580001007983 */ /* 0x008ea20000300800 */
[----:B------:R-:W-:Y:S01]  /*2af20*/  BSSY B0, `(.L_x_1910) ;  /* 0x000000b000007945 */ /* 0x000fe20003800000 */
[----:B0-----:R-:W0:Y:S01]  /*2af30*/  S2R R5, SR_CgaCtaId ;  /* 0x0000000000057919 */ /* 0x001e220000008800 */
[----:B--2---:R-:W-:-:S05]  /*2af40*/  VIADD R0, R0, 0x1 ;  /* 0x0000000100007836 */ /* 0x004fca0000000000 */
[----:B-1----:R-:W-:-:S04]  /*2af50*/  LEA.HI R2, R0, R0, RZ, 0x1 ;  /* 0x0000000000027211 */ /* 0x002fc800078f08ff */
[----:B------:R-:W-:-:S05]  /*2af60*/  LOP3.LUT R3, R2, 0xfffffffe, RZ, 0xc0, !PT ;  /* 0xfffffffe02037812 */ /* 0x000fca00078ec0ff */
[----:B------:R-:W-:Y:S01]  /*2af70*/  IMAD.IADD R3, R0, 0x1, -R3 ;  /* 0x0000000100037824 */ /* 0x000fe200078e0a03 */
[----:B------:R-:W-:-:S04]  /*2af80*/  MOV R0, 0x400 ;  /* 0x0000040000007802 */ /* 0x000fc80000000f00 */
[----:B0-----:R-:W-:Y:S02]  /*2af90*/  LEA R0, R5, R0, 0x18 ;  /* 0x0000000005007211 */ /* 0x001fe400078ec0ff */
[----:B------:R-:W-:-:S04]  /*2afa0*/  SHF.L.U32 R3, R3, 0x1f, RZ ;  /* 0x0000001f03037819 */ /* 0x000fc800000006ff */
[----:B------:R-:W0:Y:S02]  /*2afb0*/  SYNCS.PHASECHK.TRANS64.TRYWAIT P0, [R0+URZ+0x2a820], R3 ;  /* 0x02a82003000075a7 */ /* 0x000e24000800017f */
[----:B0-----:R-:W-:Y:S05]  /*2afc0*/  @!P0 BRA `(.L_x_1911) ;  /* 0x0000002c00388947 */ /* 0x001fea0003800000 */
.L_x_2018:
[----:B------:R-:W-:Y:S05]  /*2afd0*/  BSYNC B0 ;  /* 0x0000000000007941 */ /* 0x000fea0003800000 */
.L_x_1910:
[----:B------:R-:W-:-:S03]  /*2afe0*/  UMOV UR4, 0xffffffff ;  /* 0xffffffff00047882 */ /* 0x000fc60000000000 */
[----:B------:R-:W-:Y:S05]  /*2aff0*/  BRA.DIV UR4, `(.L_x_1912) ;  /* 0x0000002e04407947 */ /* 0x000fea000b800000 */
[----:B------:R-:W1:Y:S02]  /*2b000*/  S2R R2, SR_TID.X ;  /* 0x0000000000027919 */ /* 0x000e640000002100 */
[----:B-1----:R-:W-:-:S04]  /*2b010*/  SHF.R.U32.HI R2, RZ, 0x5, R2 ;  /* 0x00000005ff027819 */ /* 0x002fc80000011602 */
[----:B------:R-:W-:-:S05]  /*2b020*/  LOP3.LUT R2, R2, 0x3, RZ, 0xc0, !PT ;  /* 0x0000000302027812 */ /* 0x000fca00078ec0ff */
[----:B------:R1:W2:Y:S02]  /*2b030*/  SHFL.IDX PT, R14, R2, RZ, 0x1f ;  /* 0x00001fff020e7589 */ /* 0x0002a400000e0000 */
.L_x_2021:
[----:B--2---:R-:W-:-:S13]  /*2b040*/  ISETP.NE.AND P0, PT, R14, RZ, PT ;  /* 0x000000ff0e00720c */ /* 0x004fda0003f05270 */
[----:B------:R-:W-:Y:S05]  /*2b050*/  @P0 BRA `(.L_x_1445) ;  /* 0x00000000009c0947 */ /* 0x000fea0003800000 */
[----:B------:R-:W-:-:S03]  /*2b060*/  UMOV UR4, 0xffffffff ;  /* 0xffffffff00047882 */ /* 0x000fc60000000000 */
[----:B------:R-:W-:Y:S05]  /*2b070*/  BRA.DIV UR4, `(.L_x_1913) ;  /* 0x0000002e04547947 */ /* 0x000fea000b800000 */
[----:B------:R-:W-:-:S13]  /*2b080*/  ELECT P6, URZ, PT ;  /* 0x00000000003f782f */ /* 0x000fda00038c0000 */
.L_x_2024:
        /* <DEDUP_REMOVED lines=8> */
.L_x_1914:
[----:B0-----:R-:W2:Y:S04]  /*2b110*/  LDL R3, [R1+0x10] ;  /* 0x0000100001037983 */ /* 0x001ea80000100800 */
[----:B------:R-:W3:Y:S01]  /*2b120*/  LDL.LU R7, [R1+0x18] ;  /* 0x0000180001077983 */ /* 0x000ee20000300800 */
[----:B------:R-:W-:-:S04]  /*2b130*/  VIADD R2, R0, 0x2a840 ;  /* 0x0002a84000027836 */ /* 0x000fc80000000000 */
[C---:B--2---:R-:W-:Y:S02]  /*2b140*/  IMAD R6, R3.reuse, 0x8, R2 ;  /* 0x0000000803067824 */ /* 0x044fe400078e0202 */
[----:B------:R-:W-:Y:S01]  /*2b150*/  VIADD R3, R3, 0x1 ;  /* 0x0000000103037836 */ /* 0x000fe20000000000 */
[----:B---3--:R-:W-:-:S04]  /*2b160*/  SHF.L.U32 R5, R7, 0x1f, RZ ;  /* 0x0000001f07057819 */ /* 0x008fc800000006ff */
        /* <DEDUP_REMOVED lines=8> */
.L_x_2025:
[----:B------:R-:W1:Y:S02]  /*2b1f0*/  SYNCS.PHASECHK.TRANS64.TRYWAIT P0, [R7+URZ], R2 ;  /* 0x00000002070075a7 */ /* 0x000e64000800017f */
[----:B-1----:R-:W-:Y:S05]  /*2b200*/  @!P0 BRA `(.L_x_1916) ;  /* 0x0000002c00248947 */ /* 0x002fea0003800000 */
.L_x_2026:
[----:B------:R-:W-:Y:S05]  /*2b210*/  @!P2 BRA `(.L_x_1917) ;  /* 0x000000000004a947 */ /* 0x000fea0003800000 */
[----:B------:R-:W-:Y:S01]  /*2b220*/  BPT.TRAP 0x1 ;  /* 0x000000040000795c */ /* 0x000fe20000300000 */
.L_x_1917:
[----:B------:R-:W2:Y:S01]  /*2b230*/  LDL.LU R4, [R1+0x10] ;  /* 0x0000100001047983 */ /* 0x000ea20000300800 */
[----:B------:R-:W-:-:S04]  /*2b240*/  VIADD R0, R0, 0x2a860 ;  /* 0x0002a86000007836 */ /* 0x000fc80000000000 */
[----:B--2---:R-:W-:-:S04]  /*2b250*/  IMAD R4, R4, 0x8, R0 ;  /* 0x0000000804047824 */ /* 0x004fc800078e0200 */
[----:B------:R-:W2:Y:S02]  /*2b260*/  SYNCS.PHASECHK.TRANS64.TRYWAIT P0, [R4+URZ], R5 ;  /* 0x00000005040075a7 */ /* 0x000ea4000800017f */
[----:B--2---:R-:W-:Y:S05]  /*2b270*/  @!P0 BRA `(.L_x_1918) ;  /* 0x0000002c001c8947 */ /* 0x004fea0003800000 */
.L_x_2027:
[----:B------:R-:W-:-:S07]  /*2b280*/  IMAD R3, R3, 0x8, R0 ;  /* 0x0000000803037824 */ /* 0x000fce00078e0200 */
.L_x_1919:
[----:B---3--:R3:W4:Y:S02]  /*2b290*/  SYNCS.PHASECHK.TRANS64.TRYWAIT P0, [R3+URZ], R2 ;  /* 0x00000002030075a7 */ /* 0x008724000800017f */
[----:B----4-:R-:W-:Y:S05]  /*2b2a0*/  @!P0 NANOSLEEP.SYNCS 0x989680 ;  /* 0x009896800000895d */ /* 0x010fea0003900000 */
[----:B------:R-:W4:Y:S02]  /*2b2b0*/  @!P0 SYNCS.PHASECHK.TRANS64 P0, [R3+URZ], R2 ;  /* 0x00000002030085a7 */ /* 0x000f24000800007f */
[----:B----4-:R-:W-:Y:S05]  /*2b2c0*/  @!P0 BRA `(.L_x_1919) ;  /* 0xfffffffc00f08947 */ /* 0x010fea000383ffff */
.L_x_1445:
[----:B------:R-:W-:Y:S05]  /*2b2d0*/  BSYNC B9 ;  /* 0x0000000000097941 */ /* 0x000fea0003800000 */
.L_x_1442:
[----:B------:R-:W-:Y:S05]  /*2b2e0*/  EXIT ;  /* 0x000000000000794d */ /* 0x000fea0003800000 */
.L_x_1473:
[----:B0-----:R0:W1:Y:S02]  /*2b2f0*/  SYNCS.PHASECHK.TRANS64.TRYWAIT P5, [R3+URZ+0x2a890], R0 ;  /* 0x02a89000030075a7 */ /* 0x00106400080a017f */
[----:B-1----:R-:W-:Y:S05]  /*2b300*/  @!P5 NANOSLEEP.SYNCS 0x989680 ;  /* 0x009896800000d95d */ /* 0x002fea0003900000 */
[----:B------:R-:W1:Y:S02]  /*2b310*/  @!P5 SYNCS.PHASECHK.TRANS64 P5, [R3+URZ+0x2a890], R0 ;  /* 0x02a890000300d5a7 */ /* 0x000e6400080a007f */
[----:B-1----:R-:W-:Y:S05]  /*2b320*/  @!P5 BRA `(.L_x_1473) ;  /* 0xfffffffc00f0d947 */ /* 0x002fea000383ffff */
[----:B------:R-:W-:Y:S05]  /*2b330*/  BRA `(.L_x_1920) ;  /* 0xfffffd8c00087947 */ /* 0x000fea000383ffff */
.L_x_1527:
[----:B-1----:R1:W2:Y:S02]  /*2b340*/  SYNCS.PHASECHK.TRANS64.TRYWAIT P5, [R3+URZ+0x2a890], R0 ;  /* 0x02a89000030075a7 */ /* 0x0022a400080a017f */
[----:B--2---:R-:W-:Y:S05]  /*2b350*/  @!P5 NANOSLEEP.SYNCS 0x989680 ;  /* 0x009896800000d95d */ /* 0x004fea0003900000 */
[----:B------:R-:W2:Y:S02]  /*2b360*/  @!P5 SYNCS.PHASECHK.TRANS64 P5, [R3+URZ+0x2a890], R0 ;  /* 0x02a890000300d5a7 */ /* 0x000ea400080a007f */
[----:B--2---:R-:W-:Y:S05]  /*2b370*/  @!P5 BRA `(.L_x_1527) ;  /* 0xfffffffc00f0d947 */ /* 0x004fea000383ffff */
[----:B------:R-:W-:Y:S05]  /*2b380*/  BRA `(.L_x_1921) ;  /* 0xfffffdc000747947 */ /* 0x000fea000383ffff */
.L_x_1552:
[----:B0-----:R0:W1:Y:S02]  /*2b390*/  SYNCS.PHASECHK.TRANS64.TRYWAIT P4, [R3+URZ+0x2a890], R0 ;  /* 0x02a89000030075a7 */ /* 0x001064000808017f */
[----:B-1----:R-:W-:Y:S05]  /*2b3a0*/  @!P4 NANOSLEEP.SYNCS 0x989680 ;  /* 0x009896800000c95d */ /* 0x002fea0003900000 */
[----:B------:R-:W1:Y:S02]  /*2b3b0*/  @!P4 SYNCS.PHASECHK.TRANS64 P4, [R3+URZ+0x2a890], R0 ;  /* 0x02a890000300c5a7 */ /* 0x000e64000808007f */
[----:B-1----:R-:W-:Y:S05]  /*2b3c0*/  @!P4 BRA `(.L_x_1552) ;  /* 0xfffffffc00f0c947 */ /* 0x002fea000383ffff */
[----:B------:R-:W-:Y:S05]  /*2b3d0*/  BRA `(.L_x_1922) ;  /* 0xfffffdf4005c7947 */ /* 0x000fea000383ffff */
.L_x_1558:
[----:B0-----:R0:W1:Y:S02]  /*2b3e0*/  SYNCS.PHASECHK.TRANS64.TRYWAIT P4, [R3+URZ+0x2a8b0], R0 ;  /* 0x02a8b000030075a7 */ /* 0x001064000808017f */
[----:B-1----:R-:W-:Y:S05]  /*2b3f0*/  @!P4 NANOSLEEP.SYNCS 0x989680 ;  /* 0x009896800000c95d */ /* 0x002fea0003900000 */
[----:B------:R-:W1:Y:S02]  /*2b400*/  @!P4 SYNCS.PHASECHK.TRANS64 P4, [R3+URZ+0x2a8b0], R0 ;  /* 0x02a8b0000300c5a7 */ /* 0x000e64000808007f */
[----:B-1----:R-:W-:Y:S05]  /*2b410*/  @!P4 BRA `(.L_x_1558) ;  /* 0xfffffffc00f0c947 */ /* 0x002fea000383ffff */
[----:B------:R-:W-:Y:S05]  /*2b420*/  BRA `(.L_x_1923) ;  /* 0xfffffdf8005c7947 */ /* 0x000fea000383ffff */
.L_x_1586:
        /* <DEDUP_REMOVED lines=8> */
.L_x_1925:
[----:B------:R-:W-:Y:S05]  /*2b4b0*/  BSYNC B1 ;  /* 0x0000000000017941 */ /* 0x000fea0003800000 */
.L_x_1924:
        /* <DEDUP_REMOVED lines=8> */
.L_x_1926:
[----:B------:R-:W-:Y:S02]  /*2b540*/  IMAD.MOV.U32 R13, RZ, RZ, R63 ;  /* 0x000000ffff0d7224 */ /* 0x000fe400078e003f */
[----:B------:R-:W-:-:S07]  /*2b550*/  IMAD.MOV.U32 R6, RZ, RZ, R14 ;  /* 0x000000ffff067224 */ /* 0x000fce00078e000e */
[----:B------:R-:W-:Y:S05]  /*2b560*/  WARPSYNC.COLLECTIVE R15, `(.L_x_1927) ;  /* 0x000000000f087348 */ /* 0x000fea0003c00000 */
[----:B------:R0:W1:Y:S02]  /*2b570*/  SHFL.IDX P6, R14, R13, R12, R11 ;  /* 0x0000000c0d0e7389 */ /* 0x00006400000c000b */
[----:B01----:R-:W-:Y:S01]  /*2b580*/  ENDCOLLECTIVE ;  /* 0x000000000000791b */ /* 0x003fe20003800000 */
.L_x_1927:
[----:B------:R-:W-:Y:S02]  /*2b590*/  IMAD.MOV.U32 R13, RZ, RZ, R3 ;  /* 0x000000ffff0d7224 */ /* 0x000fe400078e0003 */
[----:B------:R-:W-:-:S07]  /*2b5a0*/  IMAD.MOV.U32 R9, RZ, RZ, R14 ;  /* 0x000000ffff097224 */ /* 0x000fce00078e000e */
[----:B------:R-:W-:Y:S05]  /*2b5b0*/  WARPSYNC.COLLECTIVE R15, `(.L_x_1928) ;  /* 0x000000000f087348 */ /* 0x000fea0003c00000 */
[----:B------:R0:W1:Y:S02]  /*2b5c0*/  SHFL.IDX P6, R14, R13, R12, R11 ;  /* 0x0000000c0d0e7389 */ /* 0x00006400000c000b */
[----:B01----:R-:W-:Y:S01]  /*2b5d0*/  ENDCOLLECTIVE ;  /* 0x000000000000791b */ /* 0x003fe20003800000 */
.L_x_1928:
[----:B------:R-:W-:Y:S01]  /*2b5e0*/  IMAD.MOV.U32 R8, RZ, RZ, R14 ;  /* 0x000000ffff087224 */ /* 0x000fe200078e000e */
[----:B------:R-:W-:Y:S06]  /*2b5f0*/  BRA `(.L_x_1929) ;  /* 0xfffffe0c00247947 */ /* 0x000fec000383ffff */
.L_x_1589:
[----:B------:R-:W-:Y:S01]  /*2b600*/  BSSY B1, `(.L_x_1930) ;  /* 0x0000008000017945 */ /* 0x000fe20003800000 */
[----:B------:R-:W-:Y:S02]  /*2b610*/  IMAD.MOV.U32 R13, RZ, RZ, R0 ;  /* 0x000000ffff0d7224 */ /* 0x000fe400078e0000 */
[----:B------:R-:W-:Y:S02]  /*2b620*/  IMAD.MOV.U32 R12, RZ, RZ, 0x1 ;  /* 0x00000001ff0c7424 */ /* 0x000fe400078e00ff */
[----:B------:R-:W-:Y:S02]  /*2b630*/  IMAD.MOV.U32 R11, RZ, RZ, 0x1c1f ;  /* 0x00001c1fff0b7424 */ /* 0x000fe400078e00ff */
[----:B------:R-:W-:-:S07]  /*2b640*/  IMAD.MOV.U32 R15, RZ, RZ, -0x1 ;  /* 0xffffffffff0f7424 */ /* 0x000fce00078e00ff */
[----:B0--34-:R-:W-:Y:S05]  /*2b650*/  WARPSYNC.COLLECTIVE R15, `(.L_x_1931) ;  /* 0x000000000f087348 */ /* 0x019fea0003c00000 */
[----:B------:R1:W2:Y:S02]  /*2b660*/  SHFL.IDX P6, R14, R13, R12, R11 ;  /* 0x0000000c0d0e7389 */ /* 0x0002a400000c000b */
[----:B01234-:R-:W-:Y:S01]  /*2b670*/  ENDCOLLECTIVE ;  /* 0x000000000000791b */ /* 0x01ffe20003800000 */
.L_x_1931:
[----:B------:R-:W-:Y:S05]  /*2b680*/  BSYNC B1 ;  /* 0x0000000000017941 */ /* 0x000fea0003800000 */
.L_x_1930:
[----:B------:R-:W-:Y:S02]  /*2b690*/  IMAD.MOV.U32 R13, RZ, RZ, R10 ;  /* 0x000000ffff0d7224 */ /* 0x000fe400078e000a */
[----:B------:R-:W-:Y:S02]  /*2b6a0*/  IMAD.MOV.U32 R12, RZ, RZ, 0x1 ;  /* 0x00000001ff0c7424 */ /* 0x000fe400078e00ff */
[----:B------:R-:W-:Y:S02]  /*2b6b0*/  IMAD.MOV.U32 R11, RZ, RZ, 0x1c1f ;  /* 0x00001c1fff0b7424 */ /* 0x000fe400078e00ff */
[----:B------:R-:W-:Y:S02]  /*2b6c0*/  IMAD.MOV.U32 R15, RZ, RZ, -0x1 ;  /* 0xffffffffff0f7424 */ /* 0x000fe400078e00ff */
[----:B------:R-:W-:-:S07]  /*2b6d0*/  IMAD.MOV.U32 R0, RZ, RZ, R14 ;  /* 0x000000ffff007224 */ /* 0x000fce00078e000e */
[----:B------:R-:W-:Y:S05]  /*2b6e0*/  WARPSYNC.COLLECTIVE R15, `(.L_x_1932) ;  /* 0x000000000f087348 */ /* 0x000fea0003c00000 */
[----:B------:R0:W1:Y:S02]  /*2b6f0*/  SHFL.IDX P6, R14, R13, R12, R11 ;  /* 0x0000000c0d0e7389 */ /* 0x00006400000c000b */
[----:B01----:R-:W-:Y:S01]  /*2b700*/  ENDCOLLECTIVE ;  /* 0x000000000000791b */ /* 0x003fe20003800000 */
.L_x_1932:
[----:B------:R-:W-:Y:S02]  /*2b710*/  IMAD.MOV.U32 R13, RZ, RZ, R63 ;  /* 0x000000ffff0d7224 */ /* 0x000fe400078e003f */
[----:B------:R-:W-:-:S07]  /*2b720*/  IMAD.MOV.U32 R65, RZ, RZ, R14 ;  /* 0x000000ffff417224 */ /* 0x000fce00078e000e */
[----:B------:R-:W-:Y:S05]  /*2b730*/  WARPSYNC.COLLECTIVE R15, `(.L_x_1933) ;  /* 0x000000000f087348 */ /* 0x000fea0003c00000 */
[----:B------:R0:W1:Y:S02]  /*2b740*/  SHFL.IDX P6, R14, R13, R12, R11 ;  /* 0x0000000c0d0e7389 */ /* 0x00006400000c000b */
[----:B01----:R-:W-:Y:S01]  /*2b750*/  ENDCOLLECTIVE ;  /* 0x000000000000791b */ /* 0x003fe20003800000 */
.L_x_1933:
[----:B------:R-:W-:Y:S02]  /*2b760*/  IMAD.MOV.U32 R13, RZ, RZ, R3 ;  /* 0x000000ffff0d7224 */ /* 0x000fe400078e0003 */
[----:B------:R-:W-:-:S07]  /*2b770*/  IMAD.MOV.U32 R63, RZ, RZ, R14 ;  /* 0x000000ffff3f7224 */ /* 0x000fce00078e000e */
[----:B------:R-:W-:Y:S05]  /*2b780*/  WARPSYNC.COLLECTIVE R15, `(.L_x_1934) ;  /* 0x000000000f087348 */ /* 0x000fea0003c00000 */
[----:B------:R0:W1:Y:S02]  /*2b790*/  SHFL.IDX P6, R14, R13, R12, R11 ;  /* 0x0000000c0d0e7389 */ /* 0x00006400000c000b */
[----:B01----:R-:W-:Y:S01]  /*2b7a0*/  ENDCOLLECTIVE ;  /* 0x000000000000791b */ /* 0x003fe20003800000 */
.L_x_1934:
[----:B------:R-:W-:Y:S01]  /*2b7b0*/  IMAD.MOV.U32 R62, RZ, RZ, R14 ;  /* 0x000000ffff3e7224 */ /* 0x000fe200078e000e */
[----:B------:R-:W-:Y:S06]  /*2b7c0*/  BRA `(.L_x_1935) ;  /* 0xfffffe1000d47947 */ /* 0x000fec000383ffff */
.L_x_1593:
[----:B0-----:R0:W1:Y:S02]  /*2b7d0*/  SYNCS.PHASECHK.TRANS64.TRYWAIT P0, [R2+URZ+0x2a800], R5 ;  /* 0x02a80005020075a7 */ /* 0x001064000800017f */
[----:B-1----:R-:W-:Y:S05]  /*2b7e0*/  @!P0 NANOSLEEP.SYNCS 0x989680 ;  /* 0x009896800000895d */ /* 0x002fea0003900000 */
[----:B------:R-:W1:Y:S02]  /*2b7f0*/  @!P0 SYNCS.PHASECHK.TRANS64 P0, [R2+URZ+0x2a800], R5 ;  /* 0x02a80005020085a7 */ /* 0x000e64000800007f */
[----:B-1----:R-:W-:Y:S05]  /*2b800*/  @!P0 BRA `(.L_x_1593) ;  /* 0xfffffffc00f08947 */ /* 0x002fea000383ffff */
[----:B------:R-:W-:Y:S05]  /*2b810*/  BRA `(.L_x_1936) ;  /* 0xfffffe1c00047947 */ /* 0x000fea000383ffff */
.L_x_1617:
        /* <DEDUP_REMOVED lines=8> */
.L_x_1938:
[----:B------:R-:W-:Y:S05]  /*2b8a0*/  BSYNC B1 ;  /* 0x0000000000017941 */ /* 0x000fea0003800000 */
.L_x_1937:
        /* <DEDUP_REMOVED lines=8> */
.L_x_1939:
[----:B------:R-:W-:Y:S02]  /*2b930*/  IMAD.MOV.U32 R7, RZ, RZ, R3 ;  /* 0x000000ffff077224 */ /* 0x000fe400078e0003 */
[----:B------:R-:W-:Y:S02]  /*2b940*/  IMAD.MOV.U32 R13, RZ, RZ, R67 ;  /* 0x000000ffff0d7224 */ /* 0x000fe400078e0043 */
[----:B------:R-:W-:-:S07]  /*2b950*/  IMAD.MOV.U32 R0, RZ, RZ, R14 ;  /* 0x000000ffff007224 */ /* 0x000fce00078e000e */
[----:B------:R-:W-:Y:S05]  /*2b960*/  WARPSYNC.COLLECTIVE R15, `(.L_x_1940) ;  /* 0x000000000f087348 */ /* 0x000fea0003c00000 */
[----:B------:R0:W1:Y:S02]  /*2b970*/  SHFL.IDX P6, R14, R13, R12, R11 ;  /* 0x0000000c0d0e7389 */ /* 0x00006400000c000b */
[----:B01----:R-:W-:Y:S01]  /*2b980*/  ENDCOLLECTIVE ;  /* 0x000000000000791b */ /* 0x003fe20003800000 */
.L_x_1940:
[----:B------:R-:W-:Y:S02]  /*2b990*/  IMAD.MOV.U32 R6, RZ, RZ, R0 ;  /* 0x000000ffff067224 */ /* 0x000fe400078e0000 */
[----:B------:R-:W-:Y:S02]  /*2b9a0*/  IMAD.MOV.U32 R13, RZ, RZ, R66 ;  /* 0x000000ffff0d7224 */ /* 0x000fe400078e0042 */
[----:B------:R-:W-:-:S07]  /*2b9b0*/  IMAD.MOV.U32 R4, RZ, RZ, R14 ;  /* 0x000000ffff047224 */ /* 0x000fce00078e000e */
[----:B------:R-:W-:Y:S05]  /*2b9c0*/  WARPSYNC.COLLECTIVE R15, `(.L_x_1941) ;  /* 0x000000000f087348 */ /* 0x000fea0003c00000 */
[----:B------:R0:W1:Y:S02]  /*2b9d0*/  SHFL.IDX P6, R14, R13, R12, R11 ;  /* 0x0000000c0d0e7389 */ /* 0x00006400000c000b */
[----:B01----:R-:W-:Y:S01]  /*2b9e0*/  ENDCOLLECTIVE ;  /* 0x000000000000791b */ /* 0x003fe20003800000 */
.L_x_1941:
[----:B------:R-:W-:Y:S05]  /*2b9f0*/  BRA `(.L_x_1942) ;  /* 0xfffffe4000987947 */ /* 0x000fea000383ffff */
.L_x_1620:
[----:B------:R-:W-:Y:S01]  /*2ba00*/  BSSY B1, `(.L_x_1943) ;  /* 0x0000008000017945 */ /* 0x000fe20003800000 */
[----:B------:R-:W-:Y:S02]  /*2ba10*/  IMAD.MOV.U32 R13, RZ, RZ, R61 ;  /* 0x000000ffff0d7224 */ /* 0x000fe400078e003d */
[----:B------:R-:W-:Y:S02]  /*2ba20*/  IMAD.MOV.U32 R12, RZ, RZ, 0x1 ;  /* 0x00000001ff0c7424 */ /* 0x000fe400078e00ff */
[----:B------:R-:W-:Y:S02]  /*2ba30*/  IMAD.MOV.U32 R11, RZ, RZ, 0x1c1f ;  /* 0x00001c1fff0b7424 */ /* 0x000fe400078e00ff */
[----:B------:R-:W-:-:S07]  /*2ba40*/  IMAD.MOV.U32 R15, RZ, RZ, -0x1 ;  /* 0xffffffffff0f7424 */ /* 0x000fce00078e00ff */
[----:B------:R-:W-:Y:S05]  /*2ba50*/  WARPSYNC.COLLECTIVE R15, `(.L_x_1944) ;  /* 0x000000000f087348 */ /* 0x000fea0003c00000 */
[----:B------:R0:W1:Y:S02]  /*2ba60*/  SHFL.IDX P6, R14, R13, R12, R11 ;  /* 0x0000000c0d0e7389 */ /* 0x00006400000c000b */
[----:B01----:R-:W-:Y:S01]  /*2ba70*/  ENDCOLLECTIVE ;  /* 0x000000000000791b */ /* 0x003fe20003800000 */
.L_x_1944:
[----:B------:R-:W-:Y:S05]  /*2ba80*/  BSYNC B1 ;  /* 0x0000000000017941 */ /* 0x000fea0003800000 */
.L_x_1943:
        /* <DEDUP_REMOVED lines=8> */
.L_x_1945:
[----:B------:R-:W-:Y:S02]  /*2bb10*/  IMAD.MOV.U32 R13, RZ, RZ, R67 ;  /* 0x000000ffff0d7224 */ /* 0x000fe400078e0043 */
[----:B------:R-:W-:-:S07]  /*2bb20*/  IMAD.MOV.U32 R60, RZ, RZ, R14 ;  /* 0x000000ffff3c7224 */ /* 0x000fce00078e000e */
[----:B------:R-:W-:Y:S05]  /*2bb30*/  WARPSYNC.COLLECTIVE R15, `(.L_x_1946) ;  /* 0x000000000f087348 */ /* 0x000fea0003c00000 */
[----:B------:R0:W1:Y:S02]  /*2bb40*/  SHFL.IDX P6, R14, R13, R12, R11 ;  /* 0x0000000c0d0e7389 */ /* 0x00006400000c000b */
[----:B01----:R-:W-:Y:S01]  /*2bb50*/  ENDCOLLECTIVE ;  /* 0x000000000000791b */ /* 0x003fe20003800000 */
.L_x_1946:
[----:B------:R-:W-:Y:S02]  /*2bb60*/  IMAD.MOV.U32 R13, RZ, RZ, R66 ;  /* 0x000000ffff0d7224 */ /* 0x000fe400078e0042 */
[----:B------:R-:W-:-:S07]  /*2bb70*/  IMAD.MOV.U32 R67, RZ, RZ, R14 ;  /* 0x000000ffff437224 */ /* 0x000fce00078e000e */
[----:B------:R-:W-:Y:S05]  /*2bb80*/  WARPSYNC.COLLECTIVE R15, `(.L_x_1947) ;  /* 0x000000000f087348 */ /* 0x000fea0003c00000 */
[----:B------:R0:W1:Y:S02]  /*2bb90*/  SHFL.IDX P6, R14, R13, R12, R11 ;  /* 0x0000000c0d0e7389 */ /* 0x00006400000c000b */
[----:B01----:R-:W-:Y:S01]  /*2bba0*/  ENDCOLLECTIVE ;  /* 0x000000000000791b */ /* 0x003fe20003800000 */
.L_x_1947:
[----:B------:R-:W-:Y:S01]  /*2bbb0*/  IMAD.MOV.U32 R66, RZ, RZ, R14 ;  /* 0x000000ffff427224 */ /* 0x000fe200078e000e */
[----:B------:R-:W-:Y:S06]  /*2bbc0*/  BRA `(.L_x_1948) ;  /* 0xfffffe4400c47947 */ /* 0x000fec000383ffff */
.L_x_1624:
[----:B0-----:R0:W1:Y:S02]  /*2bbd0*/  SYNCS.PHASECHK.TRANS64.TRYWAIT P0, [R2+URZ+0x2a800], R61 ;  /* 0x02a8003d020075a7 */ /* 0x001064000800017f */
[----:B-1----:R-:W-:Y:S05]  /*2bbe0*/  @!P0 NANOSLEEP.SYNCS 0x989680 ;  /* 0x009896800000895d */ /* 0x002fea0003900000 */
[----:B------:R-:W1:Y:S02]  /*2bbf0*/  @!P0 SYNCS.PHASECHK.TRANS64 P0, [R2+URZ+0x2a800], R61 ;  /* 0x02a8003d020085a7 */ /* 0x000e64000800007f */
[----:B-1----:R-:W-:Y:S05]  /*2bc00*/  @!P0 BRA `(.L_x_1624) ;  /* 0xfffffffc00f08947 */ /* 0x002fea000383ffff */
[----:B------:R-:W-:Y:S05]  /*2bc10*/  BRA `(.L_x_1949) ;  /* 0xfffffe4c00407947 */ /* 0x000fea000383ffff */
.L_x_1638:
[----:B-1----:R1:W2:Y:S02]  /*2bc20*/  SYNCS.PHASECHK.TRANS64.TRYWAIT P2, [R9+URZ+0x2a830], R0 ;  /* 0x02a83000090075a7 */ /* 0x0022a4000804017f */
[----:B--2---:R-:W-:Y:S05]  /*2bc30*/  @!P2 NANOSLEEP.SYNCS 0x989680 ;  /* 0x009896800000a95d */ /* 0x004fea0003900000 */
[----:B------:R-:W2:Y:S02]  /*2bc40*/  @!P2 SYNCS.PHASECHK.TRANS64 P2, [R9+URZ+0x2a830], R0 ;  /* 0x02a830000900a5a7 */ /* 0x000ea4000804007f */
[----:B--2---:R-:W-:Y:S05]  /*2bc50*/  @!P2 BRA `(.L_x_1638) ;  /* 0xfffffffc00f0a947 */ /* 0x004fea000383ffff */
[----:B------:R-:W-:Y:S05]  /*2bc60*/  BRA `(.L_x_1637) ;  /* 0xfffffe7400c47947 */ /* 0x000fea000383ffff */
.L_x_1658:
[----:B-1----:R1:W2:Y:S02]  /*2bc70*/  SYNCS.PHASECHK.TRANS64.TRYWAIT P2, [R7+URZ+0x2a830], R12 ;  /* 0x02a8300c070075a7 */ /* 0x0022a4000804017f */
[----:B--2---:R-:W-:Y:S05]  /*2bc80*/  @!P2 NANOSLEEP.SYNCS 0x989680 ;  /* 0x009896800000a95d */ /* 0x004fea0003900000 */
[----:B------:R-:W2:Y:S02]  /*2bc90*/  @!P2 SYNCS.PHASECHK.TRANS64 P2, [R7+URZ+0x2a830], R12 ;  /* 0x02a8300c0700a5a7 */ /* 0x000ea4000804007f */
[----:B--2---:R-:W-:Y:S05]  /*2bca0*/  @!P2 BRA `(.L_x_1658) ;  /* 0xfffffffc00f0a947 */ /* 0x004fea000383ffff */
[----:B------:R-:W-:Y:S05]  /*2bcb0*/  BRA `(.L_x_1657) ;  /* 0xfffffea400647947 */ /* 0x000fea000383ffff */
.L_x_1663:
[----:B-1----:R1:W2:Y:S02]  /*2bcc0*/  SYNCS.PHASECHK.TRANS64.TRYWAIT P2, [R23+URZ+0x2a850], R4 ;  /* 0x02a85004170075a7 */ /* 0x0022a4000804017f */
[----:B--2---:R-:W-:Y:S05]  /*2bcd0*/  @!P2 NANOSLEEP.SYNCS 0x989680 ;  /* 0x009896800000a95d */ /* 0x004fea0003900000 */
[----:B------:R-:W2:Y:S02]  /*2bce0*/  @!P2 SYNCS.PHASECHK.TRANS64 P2, [R23+URZ+0x2a850], R4 ;  /* 0x02a850041700a5a7 */ /* 0x000ea4000804007f */
[----:B--2---:R-:W-:Y:S05]  /*2bcf0*/  @!P2 BRA `(.L_x_1663) ;  /* 0xfffffffc00f0a947 */ /* 0x004fea000383ffff */
[----:B------:R-:W-:Y:S05]  /*2bd00*/  BRA `(.L_x_1662) ;  /* 0xfffffeb0000c7947 */ /* 0x000fea000383ffff */
.L_x_1684:
[----:B-1----:R1:W2:Y:S02]  /*2bd10*/  SYNCS.PHASECHK.TRANS64.TRYWAIT P2, [R0+URZ+0x2a830], R3 ;  /* 0x02a83003000075a7 */ /* 0x0022a4000804017f */
[----:B--2---:R-:W-:Y:S05]  /*2bd20*/  @!P2 NANOSLEEP.SYNCS 0x989680 ;  /* 0x009896800000a95d */ /* 0x004fea0003900000 */
[----:B------:R-:W2:Y:S02]  /*2bd30*/  @!P2 SYNCS.PHASECHK.TRANS64 P2, [R0+URZ+0x2a830], R3 ;  /* 0x02a830030000a5a7 */ /* 0x000ea4000804007f */
[----:B--2---:R-:W-:Y:S05]  /*2bd40*/  @!P2 BRA `(.L_x_1684) ;  /* 0xfffffffc00f0a947 */ /* 0x004fea000383ffff */
[----:B------:R-:W-:Y:S05]  /*2bd50*/  BRA `(.L_x_1683) ;  /* 0xfffffed800747947 */ /* 0x000fea000383ffff */
.L_x_1689:
[----:B-1----:R1:W2:Y:S02]  /*2bd60*/  SYNCS.PHASECHK.TRANS64.TRYWAIT P2, [R210+URZ+0x2a850], R0 ;  /* 0x02a85000d20075a7 */ /* 0x0022a4000804017f */
[----:B--2---:R-:W-:Y:S05]  /*2bd70*/  @!P2 NANOSLEEP.SYNCS 0x989680 ;  /* 0x009896800000a95d */ /* 0x004fea0003900000 */
[----:B------:R-:W2:Y:S02]  /*2bd80*/  @!P2 SYNCS.PHASECHK.TRANS64 P2, [R210+URZ+0x2a850], R0 ;  /* 0x02a85000d200a5a7 */ /* 0x000ea4000804007f */
[----:B--2---:R-:W-:Y:S05]  /*2bd90*/  @!P2 BRA `(.L_x_1689) ;  /* 0xfffffffc00f0a947 */ /* 0x004fea000383ffff */
[----:B------:R-:W-:Y:S05]  /*2bda0*/  BRA `(.L_x_1688) ;  /* 0xfffffee400247947 */ /* 0x000fea000383ffff */
.L_x_1697:
[----:B-1----:R1:W2:Y:S02]  /*2bdb0*/  SYNCS.PHASECHK.TRANS64.TRYWAIT P2, [R3+URZ+0x2a830], R14 ;  /* 0x02a8300e030075a7 */ /* 0x0022a4000804017f */
[----:B--2---:R-:W-:Y:S05]  /*2bdc0*/  @!P2 NANOSLEEP.SYNCS 0x989680 ;  /* 0x009896800000a95d */ /* 0x004fea0003900000 */
[----:B------:R-:W2:Y:S02]  /*2bdd0*/  @!P2 SYNCS.PHASECHK.TRANS64 P2, [R3+URZ+0x2a830], R14 ;  /* 0x02a8300e0300a5a7 */ /* 0x000ea4000804007f */
[----:B--2---:R-:W-:Y:S05]  /*2bde0*/  @!P2 BRA `(.L_x_1697) ;  /* 0xfffffffc00f0a947 */ /* 0x004fea000383ffff */
[----:B------:R-:W-:Y:S05]  /*2bdf0*/  BRA `(.L_x_1696) ;  /* 0xfffffef800247947 */ /* 0x000fea000383ffff */
.L_x_1702:
[----:B-1----:R1:W2:Y:S02]  /*2be00*/  SYNCS.PHASECHK.TRANS64.TRYWAIT P2, [R21+URZ+0x2a850], R3 ;  /* 0x02a85003150075a7 */ /* 0x0022a4000804017f */
[----:B--2---:R-:W-:Y:S05]  /*2be10*/  @!P2 NANOSLEEP.SYNCS 0x989680 ;  /* 0x009896800000a95d */ /* 0x004fea0003900000 */
[----:B------:R-:W2:Y:S02]  /*2be20*/  @!P2 SYNCS.PHASECHK.TRANS64 P2, [R21+URZ+0x2a850], R3 ;  /* 0x02a850031500a5a7 */ /* 0x000ea4000804007f */
[----:B--2---:R-:W-:Y:S05]  /*2be30*/  @!P2 BRA `(.L_x_1702) ;  /* 0xfffffffc00f0a947 */ /* 0x004fea000383ffff */
[----:B------:R-:W-:Y:S05]  /*2be40*/  BRA `(.L_x_1701) ;  /* 0xffffff0000cc7947 */ /* 0x000fea000383ffff */
.L_x_1716:
[----:B-1----:R1:W2:Y:S02]  /*2be50*/  SYNCS.PHASECHK.TRANS64.TRYWAIT P0, [R13+URZ+0x2a850], R4 ;  /* 0x02a850040d0075a7 */ /* 0x0022a4000800017f */
[----:B--2---:R-:W-:Y:S05]  /*2be60*/  @!P0 NANOSLEEP.SYNCS 0x989680 ;  /* 0x009896800000895d */ /* 0x004fea0003900000 */
[----:B------:R-:W2:Y:S02]  /*2be70*/  @!P0 SYNCS.PHASECHK.TRANS64 P0, [R13+URZ+0x2a850], R4 ;  /* 0x02a850040d0085a7 */ /* 0x000ea4000800007f */
[----:B--2---:R-:W-:Y:S05]  /*2be80*/  @!P0 BRA `(.L_x_1716) ;  /* 0xfffffffc00f08947 */ /* 0x004fea000383ffff */
[----:B------:R-:W-:Y:S05]  /*2be90*/  BRA `(.L_x_1715) ;  /* 0xffffff2c00507947 */ /* 0x000fea000383ffff */
.L_x_1765:
[----:B------:R-:W1:Y:S01]  /*2bea0*/  S2R R6, SR_TID.X ;  /* 0x0000000000067919 */ /* 0x000e620000002100 */
[----:B------:R-:W-:Y:S01]  /*2beb0*/  BSSY B1, `(.L_x_1950) ;  /* 0x000000a000017945 */ /* 0x000fe20003800000 */
[----:B------:R-:W-:Y:S02]  /*2bec0*/  IMAD.MOV.U32 R12, RZ, RZ, RZ ;  /* 0x000000ffff0c7224 */ /* 0x000fe400078e00ff */
[----:B------:R-:W-:Y:S02]  /*2bed0*/  IMAD.MOV.U32 R11, RZ, RZ, 0x1f ;  /* 0x0000001fff0b7424 */ /* 0x000fe400078e00ff */
[----:B0-----:R-:W-:Y:S01]  /*2bee0*/  IMAD.MOV.U32 R15, RZ, RZ, -0x1 ;  /* 0xffffffffff0f7424 */ /* 0x001fe200078e00ff */
[----:B-1----:R-:W-:-:S04]  /*2bef0*/  SHF.R.U32.HI R6, RZ, 0x5, R6 ;  /* 0x00000005ff067819 */ /* 0x002fc80000011606 */
[----:B------:R-:W-:-:S05]  /*2bf00*/  LOP3.LUT R6, R6, 0x3, RZ, 0xc0, !PT ;  /* 0x0000000306067812 */ /* 0x000fca00078ec0ff */
[----:B------:R-:W-:-:S07]  /*2bf10*/  IMAD.MOV.U32 R13, RZ, RZ, R6 ;  /* 0x000000ffff0d7224 */ /* 0x000fce00078e0006 */
[----:B------:R-:W-:Y:S05]  /*2bf20*/  WARPSYNC.COLLECTIVE R15, `(.L_x_1951) ;  /* 0x000000000f087348 */ /* 0x000fea0003c00000 */
[----:B------:R0:W1:Y:S02]  /*2bf30*/  SHFL.IDX P6, R14, R13, R12, R11 ;  /* 0x0000000c0d0e7389 */ /* 0x00006400000c000b */
[----:B01----:R-:W-:Y:S01]  /*2bf40*/  ENDCOLLECTIVE ;  /* 0x000000000000791b */ /* 0x003fe20003800000 */
.L_x_1951:
[----:B------:R-:W-:Y:S05]  /*2bf50*/  BSYNC B1 ;  /* 0x0000000000017941 */ /* 0x000fea0003800000 */
.L_x_1950:
[----:B------:R-:W-:Y:S05]  /*2bf60*/  BRA `(.L_x_1952) ;  /* 0xffffff8000ac7947 */ /* 0x000fea000383ffff */
.L_x_1767:
[----:B------:R-:W-:Y:S01]  /*2bf70*/  BSSY B1, `(.L_x_1953) ;  /* 0x0000006000017945 */ /* 0x000fe20003800000 */
[----:B0-----:R-:W-:-:S07]  /*2bf80*/  IMAD.MOV.U32 R15, RZ, RZ, -0x1 ;  /* 0xffffffffff0f7424 */ /* 0x001fce00078e00ff */
[----:B-1----:R-:W-:Y:S05]  /*2bf90*/  WARPSYNC.COLLECTIVE R15, `(.L_x_1954) ;  /* 0x000000000f0c7348 */ /* 0x002fea0003c00000 */
[----:B------:R-:W-:Y:S02]  /*2bfa0*/  ELECT P6, UR62, PT ;  /* 0x00000000003e782f */ /* 0x000fe400038c0000 */
[----:B------:R-:W-:Y:S01]  /*2bfb0*/  MOV R14, UR62 ;  /* 0x0000003e000e7c02 */ /* 0x000fe20008000f00 */
[----:B-1----:R-:W-:Y:S10]  /*2bfc0*/  ENDCOLLECTIVE ;  /* 0x000000000000791b */ /* 0x002ff40003800000 */
.L_x_1954:
[----:B------:R-:W-:Y:S05]  /*2bfd0*/  BSYNC B1 ;  /* 0x0000000000017941 */ /* 0x000fea0003800000 */
.L_x_1953:
[----:B------:R-:W-:Y:S05]  /*2bfe0*/  BRA `(.L_x_1766) ;  /* 0xffffff8000a47947 */ /* 0x000fea000383ffff */
.L_x_1769:
[----:B-1----:R1:W2:Y:S02]  /*2bff0*/  SYNCS.PHASECHK.TRANS64.TRYWAIT P0, [R19+URZ+0x2a820], R5 ;  /* 0x02a82005130075a7 */ /* 0x0022a4000800017f */
[----:B--2---:R-:W-:Y:S05]  /*2c000*/  @!P0 NANOSLEEP.SYNCS 0x989680 ;  /* 0x009896800000895d */ /* 0x004fea0003900000 */
[----:B------:R-:W2:Y:S02]  /*2c010*/  @!P0 SYNCS.PHASECHK.TRANS64 P0, [R19+URZ+0x2a820], R5 ;  /* 0x02a82005130085a7 */ /* 0x000ea4000800007f */
[----:B--2---:R-:W-:Y:S05]  /*2c020*/  @!P0 BRA `(.L_x_1769) ;  /* 0xfffffffc00f08947 */ /* 0x004fea000383ffff */
[----:B------:R-:W-:Y:S05]  /*2c030*/  BRA `(.L_x_1955) ;  /* 0xffffff8000b47947 */ /* 0x000fea000383ffff */
.L_x_1773:
[----:B--2---:R2:W3:Y:S02]  /*2c040*/  SYNCS.PHASECHK.TRANS64.TRYWAIT P0, [R7+URZ+0x2a8a0], R10 ;  /* 0x02a8a00a070075a7 */ /* 0x0044e4000800017f */
[----:B---3--:R-:W-:Y:S05]  /*2c050*/  @!P0 NANOSLEEP.SYNCS 0x989680 ;  /* 0x009896800000895d */ /* 0x008fea0003900000 */
[----:B------:R-:W3:Y:S02]  /*2c060*/  @!P0 SYNCS.PHASECHK.TRANS64 P0, [R7+URZ+0x2a8a0], R10 ;  /* 0x02a8a00a070085a7 */ /* 0x000ee4000800007f */
[----:B---3--:R-:W-:Y:S05]  /*2c070*/  @!P0 BRA `(.L_x_1773) ;  /* 0xfffffffc00f08947 */ /* 0x008fea000383ffff */
[----:B------:R-:W-:Y:S05]  /*2c080*/  BRA `(.L_x_1956) ;  /* 0xffffff8000d47947 */ /* 0x000fea000383ffff */
.L_x_1780:
[----:B-1----:R1:W3:Y:S02]  /*2c090*/  SYNCS.PHASECHK.TRANS64.TRYWAIT P0, [R7+URZ+0x2a8c0], R10 ;  /* 0x02a8c00a070075a7 */ /* 0x0022e4000800017f */
[----:B---3--:R-:W-:Y:S05]  /*2c0a0*/  @!P0 NANOSLEEP.SYNCS 0x989680 ;  /* 0x009896800000895d */ /* 0x008fea0003900000 */
[----:B------:R-:W3:Y:S02]  /*2c0b0*/  @!P0 SYNCS.PHASECHK.TRANS64 P0, [R7+URZ+0x2a8c0], R10 ;  /* 0x02a8c00a070085a7 */ /* 0x000ee4000800007f */
[----:B---3--:R-:W-:Y:S05]  /*2c0c0*/  @!P0 BRA `(.L_x_1780) ;  /* 0xfffffffc00f08947 */ /* 0x008fea000383ffff */
[----:B------:R-:W-:Y:S05]  /*2c0d0*/  BRA `(.L_x_1957) ;  /* 0xffffff8400d07947 */ /* 0x000fea000383ffff */
.L_x_1788:
[----:B-1----:R1:W2:Y:S02]  /*2c0e0*/  SYNCS.PHASECHK.TRANS64.TRYWAIT P1, [R8+URZ+0x2a8a0], R7 ;  /* 0x02a8a007080075a7 */ /* 0x0022a4000802017f */
[----:B--2---:R-:W-:Y:S05]  /*2c0f0*/  @!P1 NANOSLEEP.SYNCS 0x989680 ;  /* 0x009896800000995d */ /* 0x004fea0003900000 */
[----:B------:R-:W2:Y:S02]  /*2c100*/  @!P1 SYNCS.PHASECHK.TRANS64 P1, [R8+URZ+0x2a8a0], R7 ;  /* 0x02a8a007080095a7 */ /* 0x000ea4000802007f */
[----:B--2---:R-:W-:Y:S05]  /*2c110*/  @!P1 BRA `(.L_x_1788) ;  /* 0xfffffffc00f09947 */ /* 0x004fea000383ffff */
[----:B------:R-:W-:Y:S05]  /*2c120*/  BRA `(.L_x_1958) ;  /* 0xffffff8800e87947 */ /* 0x000fea000383ffff */
.L_x_1795:
[----:B--2---:R2:W3:Y:S02]  /*2c130*/  SYNCS.PHASECHK.TRANS64.TRYWAIT P1, [R8+URZ+0x2a8c0], R7 ;  /* 0x02a8c007080075a7 */ /* 0x0044e4000802017f */
[----:B---3--:R-:W-:Y:S05]  /*2c140*/  @!P1 NANOSLEEP.SYNCS 0x989680 ;  /* 0x009896800000995d */ /* 0x008fea0003900000 */
[----:B------:R-:W3:Y:S02]  /*2c150*/  @!P1 SYNCS.PHASECHK.TRANS64 P1, [R8+URZ+0x2a8c0], R7 ;  /* 0x02a8c007080095a7 */ /* 0x000ee4000802007f */
[----:B---3--:R-:W-:Y:S05]  /*2c160*/  @!P1 BRA `(.L_x_1795) ;  /* 0xfffffffc00f09947 */ /* 0x008fea000383ffff */
[----:B------:R-:W-:Y:S05]  /*2c170*/  BRA `(.L_x_1959) ;  /* 0xffffff8c00e07947 */ /* 0x000fea000383ffff */
.L_x_1819:
[----:B------:R-:W2:Y:S01]  /*2c180*/  S2R R4, SR_TID.X ;  /* 0x0000000000047919 */ /* 0x000ea20000002100 */
[----:B------:R-:W-:Y:S01]  /*2c190*/  BSSY B0, `(.L_x_1960) ;  /* 0x000000a000007945 */ /* 0x000fe20003800000 */
[----:B------:R-:W-:Y:S02]  /*2c1a0*/  IMAD.MOV.U32 R12, RZ, RZ, RZ ;  /* 0x000000ffff0c7224 */ /* 0x000fe400078e00ff */
[----:B------:R-:W-:Y:S02]  /*2c1b0*/  IMAD.MOV.U32 R11, RZ, RZ, 0x1f ;  /* 0x0000001fff0b7424 */ /* 0x000fe400078e00ff */
[----:B0-----:R-:W-:Y:S01]  /*2c1c0*/  IMAD.MOV.U32 R15, RZ, RZ, -0x1 ;  /* 0xffffffffff0f7424 */ /* 0x001fe200078e00ff */
[----:B--2---:R-:W-:-:S04]  /*2c1d0*/  SHF.R.U32.HI R4, RZ, 0x5, R4 ;  /* 0x00000005ff047819 */ /* 0x004fc80000011604 */
[----:B------:R-:W-:-:S05]  /*2c1e0*/  LOP3.LUT R4, R4, 0x3, RZ, 0xc0, !PT ;  /* 0x0000000304047812 */ /* 0x000fca00078ec0ff */
[----:B------:R-:W-:-:S07]  /*2c1f0*/  IMAD.MOV.U32 R13, RZ, RZ, R4 ;  /* 0x000000ffff0d7224 */ /* 0x000fce00078e0004 */
[----:B-1----:R-:W-:Y:S05]  /*2c200*/  WARPSYNC.COLLECTIVE R15, `(.L_x_1961) ;  /* 0x000000000f087348 */ /* 0x002fea0003c00000 */
[----:B------:R0:W2:Y:S02]  /*2c210*/  SHFL.IDX P6, R14, R13, R12, R11 ;  /* 0x0000000c0d0e7389 */ /* 0x0000a400000c000b */
[----:B012---:R-:W-:Y:S01]  /*2c220*/  ENDCOLLECTIVE ;  /* 0x000000000000791b */ /* 0x007fe20003800000 */
.L_x_1961:
[----:B------:R-:W-:Y:S05]  /*2c230*/  BSYNC B0 ;  /* 0x0000000000007941 */ /* 0x000fea0003800000 */
.L_x_1960:
[----:B------:R-:W-:Y:S05]  /*2c240*/  BRA `(.L_x_1962) ;  /* 0xffffff9c00fc7947 */ /* 0x000fea000383ffff */
.L_x_1821:
[----:B------:R-:W-:Y:S01]  /*2c250*/  BSSY B0, `(.L_x_1963) ;  /* 0x0000006000007945 */ /* 0x000fe20003800000 */
[----:B0-----:R-:W-:-:S07]  /*2c260*/  IMAD.MOV.U32 R15, RZ, RZ, -0x1 ;  /* 0xffffffffff0f7424 */ /* 0x001fce00078e00ff */
[----:B-12---:R-:W-:Y:S05]  /*2c270*/  WARPSYNC.COLLECTIVE R15, `(.L_x_1964) ;  /* 0x000000000f0c7348 */ /* 0x006fea0003c00000 */
[----:B------:R-:W-:Y:S02]  /*2c280*/  ELECT P6, UR62, PT ;  /* 0x00000000003e782f */ /* 0x000fe400038c0000 */
[----:B------:R-:W-:Y:S01]  /*2c290*/  MOV R14, UR62 ;  /* 0x0000003e000e7c02 */ /* 0x000fe20008000f00 */
[----:B-12---:R-:W-:Y:S10]  /*2c2a0*/  ENDCOLLECTIVE ;  /* 0x000000000000791b */ /* 0x006ff40003800000 */
.L_x_1964:
[----:B------:R-:W-:Y:S05]  /*2c2b0*/  BSYNC B0 ;  /* 0x0000000000007941 */ /* 0x000fea0003800000 */
.L_x_1963:
[----:B------:R-:W-:Y:S05]  /*2c2c0*/  BRA `(.L_x_1965) ;  /* 0xffffffa000007947 */ /* 0x000fea000383ffff */
.L_x_1823:
[----:B---3--:R3:W4:Y:S02]  /*2c2d0*/  SYNCS.PHASECHK.TRANS64.TRYWAIT P0, [R0+URZ+0x2a840], R2 ;  /* 0x02a84002000075a7 */ /* 0x008724000800017f */
[----:B----4-:R-:W-:Y:S05]  /*2c2e0*/  @!P0 NANOSLEEP.SYNCS 0x989680 ;  /* 0x009896800000895d */ /* 0x010fea0003900000 */
[----:B------:R-:W4:Y:S02]  /*2c2f0*/  @!P0 SYNCS.PHASECHK.TRANS64 P0, [R0+URZ+0x2a840], R2 ;  /* 0x02a84002000085a7 */ /* 0x000f24000800007f */
[----:B----4-:R-:W-:Y:S05]  /*2c300*/  @!P0 BRA `(.L_x_1823) ;  /* 0xfffffffc00f08947 */ /* 0x010fea000383ffff */
[----:B------:R-:W-:Y:S05]  /*2c310*/  BRA `(.L_x_1966) ;  /* 0xffffffa000647947 */ /* 0x000fea000383ffff */
.L_x_1827:
        /* <DEDUP_REMOVED lines=15> */
.L_x_1967:
[----:B------:R-:W-:Y:S02]  /*2c410*/  IMAD.MOV.U32 R13, RZ, RZ, R4 ;  /* 0x000000ffff0d7224 */ /* 0x000fe400078e0004 */
[----:B------:R-:W-:-:S07]  /*2c420*/  IMAD.MOV.U32 R6, RZ, RZ, R14 ;  /* 0x000000ffff067224 */ /* 0x000fce00078e000e */
[----:B------:R-:W-:Y:S05]  /*2c430*/  WARPSYNC.COLLECTIVE R15, `(.L_x_1968) ;  /* 0x000000000f087348 */ /* 0x000fea0003c00000 */
[----:B------:R0:W1:Y:S02]  /*2c440*/  SHFL.IDX P6, R14, R13, R12, R11 ;  /* 0x0000000c0d0e7389 */ /* 0x00006400000c000b */
[----:B01----:R-:W-:Y:S01]  /*2c450*/  ENDCOLLECTIVE ;  /* 0x000000000000791b */ /* 0x003fe20003800000 */
.L_x_1968:
[----:B------:R-:W-:Y:S02]  /*2c460*/  IMAD.MOV.U32 R13, RZ, RZ, R3 ;  /* 0x000000ffff0d7224 */ /* 0x000fe400078e0003 */
[----:B------:R-:W-:Y:S02]  /*2c470*/  IMAD.MOV.U32 R12, RZ, RZ, 0x1 ;  /* 0x00000001ff0c7424 */ /* 0x000fe400078e00ff */
[----:B------:R-:W-:-:S07]  /*2c480*/  IMAD.MOV.U32 R7, RZ, RZ, R14 ;  /* 0x000000ffff077224 */ /* 0x000fce00078e000e */
[----:B------:R-:W-:Y:S05]  /*2c490*/  WARPSYNC.COLLECTIVE R15, `(.L_x_1969) ;  /* 0x000000000f087348 */ /* 0x000fea0003c00000 */
[----:B------:R0:W1:Y:S02]  /*2c4a0*/  SHFL.IDX P6, R14, R13, R12, R11 ;  /* 0x0000000c0d0e7389 */ /* 0x00006400000c000b */
[----:B01----:R-:W-:Y:S01]  /*2c4b0*/  ENDCOLLECTIVE ;  /* 0x000000000000791b */ /* 0x003fe20003800000 */
.L_x_1969:
[----:B------:R-:W-:-:S05]  /*2c4c0*/  @!P3 LEA R7, P5, R8, R7, 0x1 ;  /* 0x000000070807b211 */ /* 0x000fca00078a08ff */
[----:B------:R-:W-:-:S05]  /*2c4d0*/  @!P3 IMAD.X R6, RZ, RZ, R6, P5 ;  /* 0x000000ffff06b224 */ /* 0x000fca00028e0606 */
[----:B------:R-:W-:Y:S01]  /*2c4e0*/  @!P3 LOP3.LUT R7, R7, R6, RZ, 0x3c, !PT ;  /* 0x000000060707b212 */ /* 0x000fe200078e3cff */
[----:B------:R-:W-:-:S03]  /*2c4f0*/  IMAD.MOV.U32 R13, RZ, RZ, R4 ;  /* 0x000000ffff0d7224 */ /* 0x000fc600078e0004 */
[----:B------:R-:W-:-:S04]  /*2c500*/  @!P3 LOP3.LUT R6, R7, R6, RZ, 0x3c, !PT ;  /* 0x000000060706b212 */ /* 0x000fc800078e3cff */
[----:B------:R-:W-:Y:S01]  /*2c510*/  @!P3 LOP3.LUT R7, R7, R6, RZ, 0x3c, !PT ;  /* 0x000000060707b212 */ /* 0x000fe200078e3cff */
[----:B------:R-:W-:-:S07]  /*2c520*/  IMAD.MOV.U32 R9, RZ, RZ, R14 ;  /* 0x000000ffff097224 */ /* 0x000fce00078e000e */
[----:B------:R-:W-:Y:S05]  /*2c530*/  WARPSYNC.COLLECTIVE R15, `(.L_x_1970) ;  /* 0x000000000f087348 */ /* 0x000fea0003c00000 */
[----:B------:R0:W1:Y:S02]  /*2c540*/  SHFL.IDX P6, R14, R13, R12, R11 ;  /* 0x0000000c0d0e7389 */ /* 0x00006400000c000b */
[----:B01----:R-:W-:Y:S01]  /*2c550*/  ENDCOLLECTIVE ;  /* 0x000000000000791b */ /* 0x003fe20003800000 */
.L_x_1970:
[----:B------:R-:W-:Y:S01]  /*2c560*/  @!PT LDS RZ, [RZ] ;  /* 0x00000000fffff984 */ /* 0x000fe20000000800 */
[----:B------:R-:W-:Y:S01]  /*2c570*/  @!PT LDS RZ, [RZ] ;  /* 0x00000000fffff984 */ /* 0x000fe20000000800 */
[----:B------:R-:W-:Y:S01]  /*2c580*/  @!PT LDS RZ, [RZ] ;  /* 0x00000000fffff984 */ /* 0x000fe20000000800 */
[----:B------:R0:W-:Y:S04]  /*2c590*/  @!P3 LDGSTS.E.BYPASS.LTC128B.128 [R10+0xc400], desc[UR46][R6.64], !P2 ;  /* 0x0c400000060abfae */ /* 0x0001e8000d101d6e */
[----:B------:R0:W-:Y:S04]  /*2c5a0*/  @!P3 LDGSTS.E.BYPASS.LTC128B.128 [R10+0x10400], desc[UR46][R6.64+0x80], !P1 ;  /* 0x10400080060abfae */ /* 0x0001e8000c901d6e */
[----:B------:R0:W-:Y:S01]  /*2c5b0*/  @!P3 LDGSTS.E.BYPASS.LTC128B.128 [R10+0x14400], desc[UR46][R6.64+0x100], !P0 ;  /* 0x14400100060abfae */ /* 0x0001e2000c101d6e */
[----:B------:R-:W-:Y:S01]  /*2c5c0*/  ISETP.GE.AND P3, PT, R5, R2, PT ;  /* 0x000000020500720c */ /* 0x000fe20003f66270 */
[----:B------:R-:W-:-:S02]  /*2c5d0*/  IMAD.MOV.U32 R13, RZ, RZ, R3 ;  /* 0x000000ffff0d7224 */ /* 0x000fc400078e0003 */
[----:B------:R-:W-:Y:S02]  /*2c5e0*/  IMAD.MOV.U32 R12, RZ, RZ, 0x2 ;  /* 0x00000002ff0c7424 */ /* 0x000fe400078e00ff */
[----:B------:R-:W-:-:S08]  /*2c5f0*/  IMAD.MOV.U32 R5, RZ, RZ, R14 ;  /* 0x000000ffff057224 */ /* 0x000fd000078e000e */
[----:B0-----:R-:W-:Y:S05]  /*2c600*/  WARPSYNC.COLLECTIVE R15, `(.L_x_1971) ;  /* 0x000000000f087348 */ /* 0x001fea0003c00000 */
[----:B------:R1:W2:Y:S02]  /*2c610*/  SHFL.IDX P6, R14, R13, R12, R11 ;  /* 0x0000000c0d0e7389 */ /* 0x0002a400000c000b */
[----:B012---:R-:W-:Y:S01]  /*2c620*/  ENDCOLLECTIVE ;  /* 0x000000000000791b */ /* 0x007fe20003800000 */
.L_x_1971:
[----:B------:R-:W-:-:S05]  /*2c630*/  @!P3 LEA R8, P5, R8, R5, 0x1 ;  /* 0x000000050808b211 */ /* 0x000fca00078a08ff */
[----:B------:R-:W-:Y:S02]  /*2c640*/  @!P3 IMAD.X R5, RZ, RZ, R9, P5 ;  /* 0x000000ffff05b224 */ /* 0x000fe400028e0609 */
[----:B------:R-:W0:Y:S01]  /*2c650*/  S2R R9, SR_TID.X ;  /* 0x0000000000097919 */ /* 0x000e220000002100 */
[----:B------:R-:W-:Y:S02]  /*2c660*/  @!P3 IMAD.MOV.U32 R6, RZ, RZ, R8 ;  /* 0x000000ffff06b224 */ /* 0x000fe400078e0008 */
[----:B------:R-:W-:Y:S02]  /*2c670*/  @!P3 IMAD.MOV.U32 R7, RZ, RZ, R5 ;  /* 0x000000ffff07b224 */ /* 0x000fe400078e0005 */
[----:B------:R-:W-:Y:S02]  /*2c680*/  IMAD.MOV.U32 R13, RZ, RZ, R4 ;  /* 0x000000ffff0d7224 */ /* 0x000fe400078e0004 */
[----:B------:R-:W-:Y:S01]  /*2c690*/  VIADD R5, R0, 0x20 ;  /* 0x0000002000057836 */ /* 0x000fe20000000000 */
[----:B------:R-:W-:Y:S01]  /*2c6a0*/  @!PT LDS RZ, [RZ] ;  /* 0x00000000fffff984 */ /* 0x000fe20000000800 */
[----:B------:R-:W-:Y:S01]  /*2c6b0*/  @!PT LDS RZ, [RZ] ;  /* 0x00000000fffff984 */ /* 0x000fe20000000800 */
[----:B------:R-:W-:Y:S01]  /*2c6c0*/  @!PT LDS RZ, [RZ] ;  /* 0x00000000fffff984 */ /* 0x000fe20000000800 */
[----:B------:R1:W-:Y:S04]  /*2c6d0*/  @!P3 LDGSTS.E.BYPASS.LTC128B.128 [R10+0xcc00], desc[UR46][R6.64], !P2 ;  /* 0x0cc00000060abfae */ /* 0x0003e8000d101d6e */
[----:B------:R1:W-:Y:S01]  /*2c6e0*/  @!P3 LDGSTS.E.BYPASS.LTC128B.128 [R10+0x10c00], desc[UR46][R6.64+0x80], !P1 ;  /* 0x10c00080060abfae */ /* 0x0003e2000c901d6e */
[----:B------:R-:W-:-:S07]  /*2c6f0*/  IMAD.MOV.U32 R8, RZ, RZ, R14 ;  /* 0x000000ffff087224 */ /* 0x000fce00078e000e */
[----:B01----:R-:W-:Y:S05]  /*2c700*/  WARPSYNC.COLLECTIVE R15, `(.L_x_1972) ;  /* 0x000000000f087348 */ /* 0x003fea0003c00000 */
[----:B------:R2:W3:Y:S02]  /*2c710*/  SHFL.IDX P6, R14, R13, R12, R11 ;  /* 0x0000000c0d0e7389 */ /* 0x0004e400000c000b */
[----:B0123--:R-:W-:Y:S01]  /*2c720*/  ENDCOLLECTIVE ;  /* 0x000000000000791b */ /* 0x00ffe20003800000 */
.L_x_1972:
[----:B------:R-:W-:Y:S01]  /*2c730*/  @!PT LDS RZ, [RZ] ;  /* 0x00000000fffff984 */ /* 0x000fe20000000800 */
[----:B------:R-:W-:Y:S01]  /*2c740*/  @!PT LDS RZ, [RZ] ;  /* 0x00000000fffff984 */ /* 0x000fe20000000800 */
[----:B------:R-:W-:Y:S01]  /*2c750*/  @!PT LDS RZ, [RZ] ;  /* 0x00000000fffff984 */ /* 0x000fe20000000800 */
[----:B------:R0:W-:Y:S01]  /*2c760*/  @!P3 LDGSTS.E.BYPASS.LTC128B.128 [R10+0x14c00], desc[UR46][R6.64+0x100], !P0 ;  /* 0x14c00100060abfae */ /* 0x0001e2000c101d6e */
[----:B------:R-:W-:Y:S01]  /*2c770*/  ISETP.GE.AND P3, PT, R5, R2, PT ;  /* 0x000000020500720c */ /* 0x000fe20003f66270 */
[----:B------:R-:W-:Y:S02]  /*2c780*/  IMAD.MOV.U32 R13, RZ, RZ, R3 ;  /* 0x000000ffff0d7224 */ /* 0x000fe400078e0003 */
[----:B------:R-:W-:Y:S02]  /*2c790*/  IMAD.MOV.U32 R12, RZ, RZ, 0x3 ;  /* 0x00000003ff0c7424 */ /* 0x000fe400078e00ff */
[----:B------:R-:W-:-:S05]  /*2c7a0*/  IMAD.SHL.U32 R9, R9, 0x8, RZ ;  /* 0x0000000809097824 */ /* 0x000fca00078e00ff */
[----:B------:R-:W-:Y:S01]  /*2c7b0*/  LOP3.LUT R9, R9, 0x38, RZ, 0xc0, !PT ;  /* 0x0000003809097812 */ /* 0x000fe200078ec0ff */
[----:B0-----:R-:W-:-:S07]  /*2c7c0*/  IMAD.MOV.U32 R5, RZ, RZ, R14 ;  /* 0x000000ffff057224 */ /* 0x001fce00078e000e */
[----:B------:R-:W-:Y:S05]  /*2c7d0*/  WARPSYNC.COLLECTIVE R15, `(.L_x_1973) ;  /* 0x000000000f087348 */ /* 0x000fea0003c00000 */
[----:B------:R0:W1:Y:S02]  /*2c7e0*/  SHFL.IDX P6, R14, R13, R12, R11 ;  /* 0x0000000c0d0e7389 */ /* 0x00006400000c000b */
[----:B01----:R-:W-:Y:S01]  /*2c7f0*/  ENDCOLLECTIVE ;  /* 0x000000000000791b */ /* 0x003fe20003800000 */
.L_x_1973:
        /* <DEDUP_REMOVED lines=17> */
.L_x_1974:
[----:B------:R-:W-:Y:S02]  /*2c910*/  IMAD.MOV.U32 R13, RZ, RZ, R3 ;  /* 0x000000ffff0d7224 */ /* 0x000fe400078e0003 */
[----:B------:R-:W-:Y:S02]  /*2c920*/  IMAD.MOV.U32 R12, RZ, RZ, 0x4 ;  /* 0x00000004ff0c7424 */ /* 0x000fe400078e00ff */
[----:B------:R-:W-:-:S07]  /*2c930*/  IMAD.MOV.U32 R5, RZ, RZ, R14 ;  /* 0x000000ffff057224 */ /* 0x000fce00078e000e */
[----:B------:R-:W-:Y:S05]  /*2c940*/  WARPSYNC.COLLECTIVE R15, `(.L_x_1975) ;  /* 0x000000000f087348 */ /* 0x000fea0003c00000 */
[----:B------:R0:W1:Y:S02]  /*2c950*/  SHFL.IDX P6, R14, R13, R12, R11 ;  /* 0x0000000c0d0e7389 */ /* 0x00006400000c000b */
[----:B01----:R-:W-:Y:S01]  /*2c960*/  ENDCOLLECTIVE ;  /* 0x000000000000791b */ /* 0x003fe20003800000 */
.L_x_1975:
        /* <DEDUP_REMOVED lines=17> */
.L_x_1976:
[----:B------:R-:W-:Y:S02]  /*2ca80*/  IMAD.MOV.U32 R13, RZ, RZ, R3 ;  /* 0x000000ffff0d7224 */ /* 0x000fe400078e0003 */
[----:B------:R-:W-:Y:S02]  /*2ca90*/  IMAD.MOV.U32 R12, RZ, RZ, 0x5 ;  /* 0x00000005ff0c7424 */ /* 0x000fe400078e00ff */
[----:B------:R-:W-:-:S07]  /*2caa0*/  IMAD.MOV.U32 R5, RZ, RZ, R14 ;  /* 0x000000ffff057224 */ /* 0x000fce00078e000e */
[----:B------:R-:W-:Y:S05]  /*2cab0*/  WARPSYNC.COLLECTIVE R15, `(.L_x_1977) ;  /* 0x000000000f087348 */ /* 0x000fea0003c00000 */
[----:B------:R0:W1:Y:S02]  /*2cac0*/  SHFL.IDX P6, R14, R13, R12, R11 ;  /* 0x0000000c0d0e7389 */ /* 0x00006400000c000b */
[----:B01----:R-:W-:Y:S01]  /*2cad0*/  ENDCOLLECTIVE ;  /* 0x000000000000791b */ /* 0x003fe20003800000 */
.L_x_1977:
        /* <DEDUP_REMOVED lines=17> */
.L_x_1978:
[----:B------:R-:W-:Y:S02]  /*2cbf0*/  IMAD.MOV.U32 R13, RZ, RZ, R3 ;  /* 0x000000ffff0d7224 */ /* 0x000fe400078e0003 */
[----:B------:R-:W-:Y:S02]  /*2cc00*/  IMAD.MOV.U32 R12, RZ, RZ, 0x6 ;  /* 0x00000006ff0c7424 */ /* 0x000fe400078e00ff */
[----:B------:R-:W-:-:S07]  /*2cc10*/  IMAD.MOV.U32 R5, RZ, RZ, R14 ;  /* 0x000000ffff057224 */ /* 0x000fce00078e000e */
[----:B------:R-:W-:Y:S05]  /*2cc20*/  WARPSYNC.COLLECTIVE R15, `(.L_x_1979) ;  /* 0x000000000f087348 */ /* 0x000fea0003c00000 */
[----:B------:R0:W1:Y:S02]  /*2cc30*/  SHFL.IDX P6, R14, R13, R12, R11 ;  /* 0x0000000c0d0e7389 */ /* 0x00006400000c000b */
[----:B01----:R-:W-:Y:S01]  /*2cc40*/  ENDCOLLECTIVE ;  /* 0x000000000000791b */ /* 0x003fe20003800000 */
.L_x_1979:
        /* <DEDUP_REMOVED lines=15> */
.L_x_1980:
        /* <DEDUP_REMOVED lines=8> */
.L_x_1981:
        /* <DEDUP_REMOVED lines=14> */
.L_x_1982:
[----:B------:R-:W-:Y:S01]  /*2cea0*/  @!PT LDS RZ, [RZ] ;  /* 0x00000000fffff984 */ /* 0x000fe20000000800 */
[----:B------:R-:W-:Y:S01]  /*2ceb0*/  @!PT LDS RZ, [RZ] ;  /* 0x00000000fffff984 */ /* 0x000fe20000000800 */
[----:B------:R-:W-:Y:S01]  /*2cec0*/  @!PT LDS RZ, [RZ] ;  /* 0x00000000fffff984 */ /* 0x000fe20000000800 */
[----:B------:R3:W-:Y:S01]  /*2ced0*/  @!P4 LDGSTS.E.BYPASS.LTC128B.128 [R10+0x17400], desc[UR46][R6.64+0x100], !P0 ;  /* 0x17400100060acfae */ /* 0x0007e2000c101d6e */
[----:B------:R-:W-:Y:S01]  /*2cee0*/  IMAD.MOV.U32 R3, RZ, RZ, R14 ;  /* 0x000000ffff037224 */ /* 0x000fe200078e000e */
[----:B------:R-:W-:Y:S06]  /*2cef0*/  BRA `(.L_x_1983) ;  /* 0xffffffa400087947 */ /* 0x000fec000383ffff */
.L_x_1832:
[----:B----4-:R4:W0:Y:S02]  /*2cf00*/  SYNCS.PHASECHK.TRANS64.TRYWAIT P0, [R19+URZ+0x2a820], R0 ;  /* 0x02a82000130075a7 */ /* 0x010824000800017f */
[----:B0-----:R-:W-:Y:S05]  /*2cf10*/  @!P0 NANOSLEEP.SYNCS 0x989680 ;  /* 0x009896800000895d */ /* 0x001fea0003900000 */
[----:B------:R-:W0:Y:S02]  /*2cf20*/  @!P0 SYNCS.PHASECHK.TRANS64 P0, [R19+URZ+0x2a820], R0 ;  /* 0x02a82000130085a7 */ /* 0x000e24000800007f */
[----:B0-----:R-:W-:Y:S05]  /*2cf30*/  @!P0 BRA `(.L_x_1832) ;  /* 0xfffffffc00f08947 */ /* 0x001fea000383ffff */
[----:B------:R-:W-:Y:S05]  /*2cf40*/  BRA `(.L_x_1984) ;  /* 0xffffffa400887947 */ /* 0x000fea000383ffff */
.L_x_1841:
[----:B-1----:R1:W2:Y:S02]  /*2cf50*/  SYNCS.PHASECHK.TRANS64.TRYWAIT P0, [R3+URZ+0x2a840], R2 ;  /* 0x02a84002030075a7 */ /* 0x0022a4000800017f */
[----:B--2---:R-:W-:Y:S05]  /*2cf60*/  @!P0 NANOSLEEP.SYNCS 0x989680 ;  /* 0x009896800000895d */ /* 0x004fea0003900000 */
[----:B------:R-:W2:Y:S02]  /*2cf70*/  @!P0 SYNCS.PHASECHK.TRANS64 P0, [R3+URZ+0x2a840], R2 ;  /* 0x02a84002030085a7 */ /* 0x000ea4000800007f */
[----:B--2---:R-:W-:Y:S05]  /*2cf80*/  @!P0 BRA `(.L_x_1841) ;  /* 0xfffffffc00f08947 */ /* 0x004fea000383ffff */
[----:B------:R-:W-:Y:S05]  /*2cf90*/  BRA `(.L_x_1985) ;  /* 0xffffffa8007c7947 */ /* 0x000fea000383ffff */
.L_x_1848:
[----:B0-----:R0:W1:Y:S02]  /*2cfa0*/  SYNCS.PHASECHK.TRANS64.TRYWAIT P0, [R3+URZ+0x60], R2 ;  /* 0x00006002030075a7 */ /* 0x001064000800017f */
[----:B-1----:R-:W-:Y:S05]  /*2cfb0*/  @!P0 NANOSLEEP.SYNCS 0x989680 ;  /* 0x009896800000895d */ /* 0x002fea0003900000 */
[----:B------:R-:W1:Y:S02]  /*2cfc0*/  @!P0 SYNCS.PHASECHK.TRANS64 P0, [R3+URZ+0x60], R2 ;  /* 0x00006002030085a7 */ /* 0x000e64000800007f */
[----:B-1----:R-:W-:Y:S05]  /*2cfd0*/  @!P0 BRA `(.L_x_1848) ;  /* 0xfffffffc00f08947 */ /* 0x002fea000383ffff */
[----:B------:R-:W-:Y:S05]  /*2cfe0*/  BRA `(.L_x_1986) ;  /* 0xffffffac00907947 */ /* 0x000fea000383ffff */
.L_x_1857:
[----:B--2---:R2:W3:Y:S02]  /*2cff0*/  SYNCS.PHASECHK.TRANS64.TRYWAIT P0, [R3+URZ+0x2a840], R2 ;  /* 0x02a84002030075a7 */ /* 0x0044e4000800017f */
[----:B---3--:R-:W-:Y:S05]  /*2d000*/  @!P0 NANOSLEEP.SYNCS 0x989680 ;  /* 0x009896800000895d */ /* 0x008fea0003900000 */
[----:B------:R-:W3:Y:S02]  /*2d010*/  @!P0 SYNCS.PHASECHK.TRANS64 P0, [R3+URZ+0x2a840], R2 ;  /* 0x02a84002030085a7 */ /* 0x000ee4000800007f */
[----:B---3--:R-:W-:Y:S05]  /*2d020*/  @!P0 BRA `(.L_x_1857) ;  /* 0xfffffffc00f08947 */ /* 0x008fea000383ffff */
[----:B------:R-:W-:Y:S05]  /*2d030*/  BRA `(.L_x_1987) ;  /* 0xffffffb400207947 */ /* 0x000fea000383ffff */
.L_x_1864:
[----:B0-----:R0:W2:Y:S02]  /*2d040*/  SYNCS.PHASECHK.TRANS64.TRYWAIT P0, [R2+URZ+0x60], R3 ;  /* 0x00006003020075a7 */ /* 0x0010a4000800017f */
[----:B--2---:R-:W-:Y:S05]  /*2d050*/  @!P0 NANOSLEEP.SYNCS 0x989680 ;  /* 0x009896800000895d */ /* 0x004fea0003900000 */
[----:B------:R-:W2:Y:S02]  /*2d060*/  @!P0 SYNCS.PHASECHK.TRANS64 P0, [R2+URZ+0x60], R3 ;  /* 0x00006003020085a7 */ /* 0x000ea4000800007f */
[----:B--2---:R-:W-:Y:S05]  /*2d070*/  @!P0 BRA `(.L_x_1864) ;  /* 0xfffffffc00f08947 */ /* 0x004fea000383ffff */
[----:B------:R-:W-:Y:S05]  /*2d080*/  BRA `(.L_x_1988) ;  /* 0xffffffb800347947 */ /* 0x000fea000383ffff */
.L_x_1873:
[----:B---3--:R3:W4:Y:S02]  /*2d090*/  SYNCS.PHASECHK.TRANS64.TRYWAIT P0, [R2+URZ+0x2a840], R3 ;  /* 0x02a84003020075a7 */ /* 0x008724000800017f */
[----:B----4-:R-:W-:Y:S05]  /*2d0a0*/  @!P0 NANOSLEEP.SYNCS 0x989680 ;  /* 0x009896800000895d */ /* 0x010fea0003900000 */
[----:B------:R-:W4:Y:S02]  /*2d0b0*/  @!P0 SYNCS.PHASECHK.TRANS64 P0, [R2+URZ+0x2a840], R3 ;  /* 0x02a84003020085a7 */ /* 0x000f24000800007f */
[----:B----4-:R-:W-:Y:S05]  /*2d0c0*/  @!P0 BRA `(.L_x_1873) ;  /* 0xfffffffc00f08947 */ /* 0x010fea000383ffff */
[----:B------:R-:W-:Y:S05]  /*2d0d0*/  BRA `(.L_x_1989) ;  /* 0xffffffbc00987947 */ /* 0x000fea000383ffff */
.L_x_1880:
[----:B0-----:R0:W2:Y:S02]  /*2d0e0*/  SYNCS.PHASECHK.TRANS64.TRYWAIT P0, [R2+URZ+0x60], R5 ;  /* 0x00006005020075a7 */ /* 0x0010a4000800017f */
[----:B--2---:R-:W-:Y:S05]  /*2d0f0*/  @!P0 NANOSLEEP.SYNCS 0x989680 ;  /* 0x009896800000895d */ /* 0x004fea0003900000 */
[----:B------:R-:W2:Y:S02]  /*2d100*/  @!P0 SYNCS.PHASECHK.TRANS64 P0, [R2+URZ+0x60], R5 ;  /* 0x00006005020085a7 */ /* 0x000ea4000800007f */
[----:B--2---:R-:W-:Y:S05]  /*2d110*/  @!P0 BRA `(.L_x_1880) ;  /* 0xfffffffc00f08947 */ /* 0x004fea000383ffff */
[----:B------:R-:W-:Y:S05]  /*2d120*/  BRA `(.L_x_1990) ;  /* 0xffffffc000ac7947 */ /* 0x000fea000383ffff */
.L_x_1891:
[----:B--2---:R2:W4:Y:S02]  /*2d130*/  SYNCS.PHASECHK.TRANS64.TRYWAIT P0, [R0+URZ+0x2a860], R2 ;  /* 0x02a86002000075a7 */ /* 0x004524000800017f */
[----:B----4-:R-:W-:Y:S05]  /*2d140*/  @!P0 NANOSLEEP.SYNCS 0x989680 ;  /* 0x009896800000895d */ /* 0x010fea0003900000 */
[----:B------:R-:W4:Y:S02]  /*2d150*/  @!P0 SYNCS.PHASECHK.TRANS64 P0, [R0+URZ+0x2a860], R2 ;  /* 0x02a86002000085a7 */ /* 0x000f24000800007f */
[----:B----4-:R-:W-:Y:S05]  /*2d160*/  @!P0 BRA `(.L_x_1891) ;  /* 0xfffffffc00f08947 */ /* 0x010fea000383ffff */
[----:B------:R-:W-:Y:S05]  /*2d170*/  BRA `(.L_x_1991) ;  /* 0xffffffc400f87947 */ /* 0x000fea000383ffff */
.L_x_1898:
[----:B--2-4-:R-:W2:Y:S01]  /*2d180*/  LDL R0, [R1] ;  /* 0x0000000001007983 */ /* 0x014ea20000100800 */
[----:B------:R-:W-:Y:S01]  /*2d190*/  BSSY B0, `(.L_x_1992) ;  /* 0x0000008000007945 */ /* 0x000fe20003800000 */
[----:B0-----:R-:W-:Y:S02]  /*2d1a0*/  IMAD.MOV.U32 R12, RZ, RZ, RZ ;  /* 0x000000ffff0c7224 */ /* 0x001fe400078e00ff */
[----:B------:R-:W-:Y:S02]  /*2d1b0*/  IMAD.MOV.U32 R11, RZ, RZ, 0x1f ;  /* 0x0000001fff0b7424 */ /* 0x000fe400078e00ff */
[----:B------:R-:W-:Y:S02]  /*2d1c0*/  IMAD.MOV.U32 R15, RZ, RZ, -0x1 ;  /* 0xffffffffff0f7424 */ /* 0x000fe400078e00ff */
[----:B--2---:R-:W-:-:S07]  /*2d1d0*/  IMAD.MOV.U32 R13, RZ, RZ, R0 ;  /* 0x000000ffff0d7224 */ /* 0x004fce00078e0000 */
[----:B-1-3--:R-:W-:Y:S05]  /*2d1e0*/  WARPSYNC.COLLECTIVE R15, `(.L_x_1993) ;  /* 0x000000000f087348 */ /* 0x00afea0003c00000 */
[----:B------:R0:W2:Y:S02]  /*2d1f0*/  SHFL.IDX P6, R14, R13, R12, R11 ;  /* 0x0000000c0d0e7389 */ /* 0x0000a400000c000b */
[----:B0123--:R-:W-:Y:S01]  /*2d200*/  ENDCOLLECTIVE ;  /* 0x000000000000791b */ /* 0x00ffe20003800000 */
.L_x_1993:
[----:B------:R-:W-:Y:S05]  /*2d210*/  BSYNC B0 ;  /* 0x0000000000007941 */ /* 0x000fea0003800000 */
.L_x_1992:
        /* <DEDUP_REMOVED lines=9> */
.L_x_1994:
        /* <DEDUP_REMOVED lines=26> */
.L_x_1995:
        /* <DEDUP_REMOVED lines=8> */
.L_x_1996:
        /* <DEDUP_REMOVED lines=8> */
.L_x_1997:
        /* <DEDUP_REMOVED lines=8> */
.L_x_1998:
        /* <DEDUP_REMOVED lines=8> */
.L_x_1999:
        /* <DEDUP_REMOVED lines=9> */
.L_x_2000:
[----:B------:R-:W-:Y:S01]  /*2d6e0*/  IMAD.MOV.U32 R9, RZ, RZ, R14 ;  /* 0x000000ffff097224 */ /* 0x000fe200078e000e */
[----:B------:R-:W-:Y:S06]  /*2d6f0*/  BRA `(.L_x_2001) ;  /* 0xffffffc800747947 */ /* 0x000fec000383ffff */
.L_x_1901:
[----:B------:R-:W-:Y:S01]  /*2d700*/  BSSY B0, `(.L_x_2002) ;  /* 0x0000008000007945 */ /* 0x000fe20003800000 */
[----:B------:R-:W-:Y:S02]  /*2d710*/  IMAD.MOV.U32 R13, RZ, RZ, R2 ;  /* 0x000000ffff0d7224 */ /* 0x000fe400078e0002 */
[----:B------:R-:W-:Y:S02]  /*2d720*/  IMAD.MOV.U32 R12, RZ, RZ, 0x1 ;  /* 0x00000001ff0c7424 */ /* 0x000fe400078e00ff */
[----:B------:R-:W-:Y:S02]  /*2d730*/  IMAD.MOV.U32 R11, RZ, RZ, RZ ;  /* 0x000000ffff0b7224 */ /* 0x000fe400078e00ff */
[----:B------:R-:W-:-:S07]  /*2d740*/  IMAD.MOV.U32 R15, RZ, RZ, -0x1 ;  /* 0xffffffffff0f7424 */ /* 0x000fce00078e00ff */
[----:B01----:R-:W-:Y:S05]  /*2d750*/  WARPSYNC.COLLECTIVE R15, `(.L_x_2003) ;  /* 0x000000000f087348 */ /* 0x003fea0003c00000 */
[----:B------:R2:W3:Y:S02]  /*2d760*/  SHFL.UP P6, R14, R13, R12, R11 ;  /* 0x0400000c0d0e7389 */ /* 0x0004e400000c000b */
[----:B0123--:R-:W-:Y:S01]  /*2d770*/  ENDCOLLECTIVE ;  /* 0x000000000000791b */ /* 0x00ffe20003800000 */
.L_x_2003:
[----:B------:R-:W-:Y:S05]  /*2d780*/  BSYNC B0 ;  /* 0x0000000000007941 */ /* 0x000fea0003800000 */
.L_x_2002:
        /* <DEDUP_REMOVED lines=10> */
.L_x_2004:
        /* <DEDUP_REMOVED lines=8> */
.L_x_2005:
        /* <DEDUP_REMOVED lines=8> */
.L_x_2006:
        /* <DEDUP_REMOVED lines=8> */
.L_x_2007:
        /* <DEDUP_REMOVED lines=9> */
.L_x_2008:
[----:B------:R-:W-:Y:S01]  /*2da40*/  IMAD.MOV.U32 R9, RZ, RZ, R14 ;  /* 0x000000ffff097224 */ /* 0x000fe200078e000e */
[----:B------:R-:W-:Y:S06]  /*2da50*/  BRA `(.L_x_2009) ;  /* 0xffffffc800487947 */ /* 0x000fec000383ffff */
.L_x_1903:
[----:B------:R-:W-:Y:S01]  /*2da60*/  BSSY B0, `(.L_x_2010) ;  /* 0x0000006000007945 */ /* 0x000fe20003800000 */
[----:B------:R-:W-:Y:S01]  /*2da70*/  PLOP3.LUT P6, PT, P6, PT, PT, 0x8, 0x0 ;  /* 0x000000000000781c */ /* 0x000fe200037ce170 */
[----:B------:R-:W-:-:S12]  /*2da80*/  IMAD.MOV.U32 R15, RZ, RZ, -0x1 ;  /* 0xffffffffff0f7424 */ /* 0x000fd800078e00ff */
[----:B01----:R-:W-:Y:S05]  /*2da90*/  WARPSYNC.COLLECTIVE R15, `(.L_x_2011) ;  /* 0x000000000f087348 */ /* 0x003fea0003c00000 */
[----:B------:R-:W-:Y:S01]  /*2daa0*/  VOTE.ANY R14, PT, P6 ;  /* 0x00000000000e7806 */ /* 0x000fe200030e0100 */
[----:B01----:R-:W-:Y:S06]  /*2dab0*/  ENDCOLLECTIVE ;  /* 0x000000000000791b */ /* 0x003fec0003800000 */
.L_x_2011:
[----:B------:R-:W-:Y:S05]  /*2dac0*/  BSYNC B0 ;  /* 0x0000000000007941 */ /* 0x000fea0003800000 */
.L_x_2010:
        /* <DEDUP_REMOVED lines=10> */
.L_x_2012:
[----:B------:R-:W-:Y:S02]  /*2db70*/  IMAD.MOV.U32 R13, RZ, RZ, R6 ;  /* 0x000000ffff0d7224 */ /* 0x000fe400078e0006 */
[----:B------:R-:W-:-:S07]  /*2db80*/  IMAD.MOV.U32 R4, RZ, RZ, R14 ;  /* 0x000000ffff047224 */ /* 0x000fce00078e000e */
[----:B------:R-:W-:Y:S05]  /*2db90*/  WARPSYNC.COLLECTIVE R15, `(.L_x_2013) ;  /* 0x000000000f087348 */ /* 0x000fea0003c00000 */
[----:B------:R0:W1:Y:S02]  /*2dba0*/  SHFL.IDX P6, R14, R13, R12, R11 ;  /* 0x0000000c0d0e7389 */ /* 0x00006400000c000b */
[----:B01----:R-:W-:Y:S01]  /*2dbb0*/  ENDCOLLECTIVE ;  /* 0x000000000000791b */ /* 0x003fe20003800000 */
.L_x_2013:
[----:B------:R-:W-:Y:S02]  /*2dbc0*/  IMAD.MOV.U32 R6, RZ, RZ, R14 ;  /* 0x000000ffff067224 */ /* 0x000fe400078e000e */
[----:B------:R-:W-:-:S05]  /*2dbd0*/  IMAD.IADD R10, R3, 0x1, R10 ;  /* 0x00000001030a7824 */ /* 0x000fca00078e020a */
[----:B------:R0:W-:Y:S01]  /*2dbe0*/  STL [R1+0xc], R10 ;  /* 0x00000c0a01007387 */ /* 0x0001e20000100800 */
[----:B------:R-:W-:Y:S05]  /*2dbf0*/  BRA `(.L_x_2014) ;  /* 0xffffffc800287947 */ /* 0x000fea000383ffff */
.L_x_1905:
[----:B------:R-:W-:Y:S01]  /*2dc00*/  BSSY B0, `(.L_x_2015) ;  /* 0x0000008000007945 */ /* 0x000fe20003800000 */
[----:B------:R-:W-:Y:S02]  /*2dc10*/  IMAD.MOV.U32 R13, RZ, RZ, R7 ;  /* 0x000000ffff0d7224 */ /* 0x000fe400078e0007 */
[----:B------:R-:W-:Y:S02]  /*2dc20*/  IMAD.MOV.U32 R12, RZ, RZ, R3 ;  /* 0x000000ffff0c7224 */ /* 0x000fe400078e0003 */
[----:B------:R-:W-:Y:S02]  /*2dc30*/  IMAD.MOV.U32 R11, RZ, RZ, 0x1f ;  /* 0x0000001fff0b7424 */ /* 0x000fe400078e00ff */
[----:B------:R-:W-:-:S07]  /*2dc40*/  IMAD.MOV.U32 R15, RZ, RZ, -0x1 ;  /* 0xffffffffff0f7424 */ /* 0x000fce00078e00ff */
[----:B01----:R-:W-:Y:S05]  /*2dc50*/  WARPSYNC.COLLECTIVE R15, `(.L_x_2016) ;  /* 0x000000000f087348 */ /* 0x003fea0003c00000 */
[----:B------:R2:W3:Y:S02]  /*2dc60*/  SHFL.IDX P6, R14, R13, R12, R11 ;  /* 0x0000000c0d0e7389 */ /* 0x0004e400000c000b */
[----:B0123--:R-:W-:Y:S01]  /*2dc70*/  ENDCOLLECTIVE ;  /* 0x000000000000791b */ /* 0x00ffe20003800000 */
.L_x_2016:
[----:B------:R-:W-:Y:S05]  /*2dc80*/  BSYNC B0 ;  /* 0x0000000000007941 */ /* 0x000fea0003800000 */
.L_x_2015:
[----:B------:R-:W-:Y:S01]  /*2dc90*/  IMAD.MOV.U32 R3, RZ, RZ, R14 ;  /* 0x000000ffff037224 */ /* 0x000fe200078e000e */
[----:B------:R-:W-:Y:S06]  /*2dca0*/  BRA `(.L_x_2017) ;  /* 0xffffffc800147947 */ /* 0x000fec000383ffff */
.L_x_1911:
[----:B0-----:R0:W1:Y:S02]  /*2dcb0*/  SYNCS.PHASECHK.TRANS64.TRYWAIT P0, [R0+URZ+0x2a820], R3 ;  /* 0x02a82003000075a7 */ /* 0x001064000800017f */
[----:B-1----:R-:W-:Y:S05]  /*2dcc0*/  @!P0 NANOSLEEP.SYNCS 0x989680 ;  /* 0x009896800000895d */ /* 0x002fea0003900000 */
[----:B------:R-:W1:Y:S02]  /*2dcd0*/  @!P0 SYNCS.PHASECHK.TRANS64 P0, [R0+URZ+0x2a820], R3 ;  /* 0x02a82003000085a7 */ /* 0x000e64000800007f */
[----:B-1----:R-:W-:Y:S05]  /*2dce0*/  @!P0 BRA `(.L_x_1911) ;  /* 0xfffffffc00f08947 */ /* 0x002fea000383ffff */
[----:B------:R-:W-:Y:S05]  /*2dcf0*/  BRA `(.L_x_2018) ;  /* 0xffffffd000b47947 */ /* 0x000fea000383ffff */
.L_x_1912:
        /* <DEDUP_REMOVED lines=11> */
.L_x_2020:
[----:B------:R-:W-:Y:S05]  /*2ddb0*/  BSYNC B0 ;  /* 0x0000000000007941 */ /* 0x000fea0003800000 */
.L_x_2019:
[----:B------:R-:W-:Y:S05]  /*2ddc0*/  BRA `(.L_x_2021) ;  /* 0xffffffd0009c7947 */ /* 0x000fea000383ffff */
.L_x_1913:
[----:B------:R-:W-:Y:S01]  /*2ddd0*/  BSSY B0, `(.L_x_2022) ;  /* 0x0000006000007945 */ /* 0x000fe20003800000 */
[----:B------:R-:W-:-:S07]  /*2dde0*/  IMAD.MOV.U32 R15, RZ, RZ, -0x1 ;  /* 0xffffffffff0f7424 */ /* 0x000fce00078e00ff */
[----:B01----:R-:W-:Y:S05]  /*2ddf0*/  WARPSYNC.COLLECTIVE R15, `(.L_x_2023) ;  /* 0x000000000f0c7348 */ /* 0x003fea0003c00000 */
[----:B------:R-:W-:Y:S02]  /*2de00*/  ELECT P6, UR62, PT ;  /* 0x00000000003e782f */ /* 0x000fe400038c0000 */
[----:B------:R-:W-:Y:S01]  /*2de10*/  MOV R14, UR62 ;  /* 0x0000003e000e7c02 */ /* 0x000fe20008000f00 */
[----:B01----:R-:W-:Y:S10]  /*2de20*/  ENDCOLLECTIVE ;  /* 0x000000000000791b */ /* 0x003ff40003800000 */
.L_x_2023:
[----:B------:R-:W-:Y:S05]  /*2de30*/  BSYNC B0 ;  /* 0x0000000000007941 */ /* 0x000fea0003800000 */
.L_x_2022:
[----:B------:R-:W-:Y:S05]  /*2de40*/  BRA `(.L_x_2024) ;  /* 0xffffffd000907947 */ /* 0x000fea000383ffff */
.L_x_1915:
[----:B0-----:R0:W1:Y:S02]  /*2de50*/  SYNCS.PHASECHK.TRANS64.TRYWAIT P0, [R6+URZ], R5 ;  /* 0x00000005060075a7 */ /* 0x001064000800017f */
[----:B-1----:R-:W-:Y:S05]  /*2de60*/  @!P0 NANOSLEEP.SYNCS 0x989680 ;  /* 0x009896800000895d */ /* 0x002fea0003900000 */
[----:B------:R-:W1:Y:S02]  /*2de70*/  @!P0 SYNCS.PHASECHK.TRANS64 P0, [R6+URZ], R5 ;  /* 0x00000005060085a7 */ /* 0x000e64000800007f */
[----:B-1----:R-:W-:Y:S05]  /*2de80*/  @!P0 BRA `(.L_x_1915) ;  /* 0xfffffffc00f08947 */ /* 0x002fea000383ffff */
[----:B------:R-:W-:Y:S05]  /*2de90*/  BRA `(.L_x_2025) ;  /* 0xffffffd000d47947 */ /* 0x000fea000383ffff */
.L_x_1916:
[----:B-1----:R1:W2:Y:S02]  /*2dea0*/  SYNCS.PHASECHK.TRANS64.TRYWAIT P0, [R7+URZ], R2 ;  /* 0x00000002070075a7 */ /* 0x0022a4000800017f */
[----:B--2---:R-:W-:Y:S05]  /*2deb0*/  @!P0 NANOSLEEP.SYNCS 0x989680 ;  /* 0x009896800000895d */ /* 0x004fea0003900000 */
[----:B------:R-:W2:Y:S02]  /*2dec0*/  @!P0 SYNCS.PHASECHK.TRANS64 P0, [R7+URZ], R2 ;  /* 0x00000002070085a7 */ /* 0x000ea4000800007f */
[----:B--2---:R-:W-:Y:S05]  /*2ded0*/  @!P0 BRA `(.L_x_1916) ;  /* 0xfffffffc00f08947 */ /* 0x004fea000383ffff */
[----:B------:R-:W-:Y:S05]  /*2dee0*/  BRA `(.L_x_2026) ;  /* 0xffffffd000c87947 */ /* 0x000fea000383ffff */
.L_x_1918:
[----:B--2---:R2:W3:Y:S02]  /*2def0*/  SYNCS.PHASECHK.TRANS64.TRYWAIT P0, [R4+URZ], R5 ;  /* 0x00000005040075a7 */ /* 0x0044e4000800017f */
[----:B---3--:R-:W-:Y:S05]  /*2df00*/  @!P0 NANOSLEEP.SYNCS 0x989680 ;  /* 0x009896800000895d */ /* 0x008fea0003900000 */
[----:B------:R-:W3:Y:S02]  /*2df10*/  @!P0 SYNCS.PHASECHK.TRANS64 P0, [R4+URZ], R5 ;  /* 0x00000005040085a7 */ /* 0x000ee4000800007f */
[----:B---3--:R-:W-:Y:S05]  /*2df20*/  @!P0 BRA `(.L_x_1918) ;  /* 0xfffffffc00f08947 */ /* 0x008fea000383ffff */
[----:B------:R-:W-:Y:S05]  /*2df30*/  BRA `(.L_x_2027) ;  /* 0xffffffd000d07947 */ /* 0x000fea000383ffff */
.L_x_2028:
        /* <DEDUP_REMOVED lines=12> */
.L_x_2986:


//--------------------- .text._ZN7cutlass13device_kernelIN5flash11enable_sm90INS1_16FlashAttnFwdSm90INS1_25CollectiveMainloopFwdSm90ILi2EN4cute5tupleIJNS5_1CILi1EEES8_S8_EEENS6_IJNS7_ILi128EEESA_NS7_ILi192EEEEEELi128ENS_10bfloat16_tEfNS_4arch4Sm90ELb1ELb0ELb0ELb0ELb0ELb0ELb0ELb1ELb1ELb1ELb1ELb0EEENS1_21CollectiveEpilogueFwdINS6_IJSA_SA_SA_EEES9_SD_SF_Li256ELb0ELb1ELb1ELb0EEENS1_19SingleTileSchedulerILb0ELb1ELb1ELi128EEEEEEEEEvNT_6ParamsE --------------------------
	.section	.text._ZN7cutlass13device_kernelIN5flash11enable_sm90INS1_16FlashAttnFwdSm90INS1_25CollectiveMainloopFwdSm90ILi2EN4cute5tupleIJNS5_1CILi1EEES8_S8_EEENS6_IJNS7_ILi128EEESA_NS7_ILi192EEEEEELi128ENS_10bfloat16_tEfNS_4arch4Sm90ELb1ELb0ELb0ELb0ELb0ELb0ELb0ELb1ELb1ELb1ELb1ELb0EEENS1_21CollectiveEpilogueFwdINS6_IJSA_SA_SA_EEES9_SD_SF_Li256ELb0ELb1ELb1ELb0EEENS1_19SingleTileSchedulerILb0ELb1ELb1ELi128EEEEEEEEEvNT_6ParamsE,"ax",@progbits
	.align	128
.text._ZN7cutlass13device_kernelIN5flash11enable_sm90INS1_16FlashAttnFwdSm90INS1_25CollectiveMainloopFwdSm90ILi2EN4cute5tupleIJNS5_1CILi1EEES8_S8_EEENS6_IJNS7_ILi128EEESA_NS7_ILi192EEEEEELi128ENS_10bfloat16_tEfNS_4arch4Sm90ELb1ELb0ELb0ELb0ELb0ELb0ELb0ELb1ELb1ELb1ELb1ELb0EEENS1_21CollectiveEpilogueFwdINS6_IJSA_SA_SA_EEES9_SD_SF_Li256ELb0ELb1ELb1ELb0EEENS1_19SingleTileSchedulerILb0ELb1ELb1ELi128EEEEEEEEEvNT_6ParamsE:
        .type           _ZN7cutlass13device_kernelIN5flash11enable_sm90INS1_16FlashAttnFwdSm90INS1_25CollectiveMainloopFwdSm90ILi2EN4cute5tupleIJNS5_1CILi1EEES8_S8_EEENS6_IJNS7_ILi128EEESA_NS7_ILi192EEEEEELi128ENS_10bfloat16_tEfNS_4arch4Sm90ELb1ELb0ELb0ELb0ELb0ELb0ELb0ELb1ELb1ELb1ELb1ELb0EEENS1_21CollectiveEpilogueFwdINS6_IJSA_SA_SA_EEES9_SD_SF_Li256ELb0ELb1ELb1ELb0EEENS1_19SingleTileSchedulerILb0ELb1ELb1ELi128EEEEEEEEEvNT_6ParamsE,@function
        .size           _ZN7cutlass13device_kernelIN5flash11enable_sm90INS1_16FlashAttnFwdSm90INS1_25CollectiveMainloopFwdSm90ILi2EN4cute5tupleIJNS5_1CILi1EEES8_S8_EEENS6_IJNS7_ILi128EEESA_NS7_ILi192EEEEEELi128ENS_10bfloat16_tEfNS_4arch4Sm90ELb1ELb0ELb0ELb0ELb0ELb0ELb0ELb1ELb1ELb1ELb1ELb0EEENS1_21CollectiveEpilogueFwdINS6_IJSA_SA_SA_EEES9_SD_SF_Li256ELb0ELb1ELb1ELb0EEENS1_19SingleTileSchedulerILb0ELb1ELb1ELi128EEEEEEEEEvNT_6ParamsE,(.L_x_2987 - _ZN7cutlass13device_kernelIN5flash11enable_sm90INS1_16FlashAttnFwdSm90INS1_25CollectiveMainloopFwdSm90ILi2EN4cute5tupleIJNS5_1CILi1EEES8_S8_EEENS6_IJNS7_ILi128EEESA_NS7_ILi192EEEEEELi128ENS_10bfloat16_tEfNS_4arch4Sm90ELb1ELb0ELb0ELb0ELb0ELb0ELb0ELb1ELb1ELb1ELb1ELb0EEENS1_21CollectiveEpilogueFwdINS6_IJSA_SA_SA_EEES9_SD_SF_Li256ELb0ELb1ELb1ELb0EEENS1_19SingleTileSchedulerILb0ELb1ELb1ELi128EEEEEEEEEvNT_6ParamsE)
        .other          _ZN7cutlass13device_kernelIN5flash11enable_sm90INS1_16FlashAttnFwdSm90INS1_25CollectiveMainloopFwdSm90ILi2EN4cute5tupleIJNS5_1CILi1EEES8_S8_EEENS6_IJNS7_ILi128EEESA_NS7_ILi192EEEEEELi128ENS_10bfloat16_tEfNS_4arch4Sm90ELb1ELb0ELb0ELb0ELb0ELb0ELb0ELb1ELb1ELb1ELb1ELb0EEENS1_21CollectiveEpilogueFwdINS6_IJSA_SA_SA_EEES9_SD_SF_Li256ELb0ELb1ELb1ELb0EEENS1_19SingleTileSchedulerILb0ELb1ELb1ELi128EEEEEEEEEvNT_6ParamsE,@"STO_CUDA_ENTRY STV_DEFAULT"
_ZN7cutlass13device_kernelIN5flash11enable_sm90INS1_16FlashAttnFwdSm90INS1_25CollectiveMainloopFwdSm90ILi2EN4cute5tupleIJNS5_1CILi1EEES8_S8_EEENS6_IJNS7_ILi128EEESA_NS7_ILi192EEEEEELi128ENS_10bfloat16_tEfNS_4arch4Sm90ELb1ELb0ELb0ELb0ELb0ELb0ELb0ELb1ELb1ELb1ELb1ELb0EEENS1_21CollectiveEpilogueFwdINS6_IJSA_SA_SA_EEES9_SD_SF_Li256ELb0ELb1ELb1ELb0EEENS1_19SingleTileSchedulerILb0ELb1ELb1ELi128EEEEEEEEEvNT_6ParamsE:
        /* <DEDUP_REMOVED lines=17> */
.L_x_2030:
[----:B------:R-:W-:Y:S05]  /*0110*/  BSYNC B0 ;  /* 0x0000000000007941 */ /* 0x000fea0003800000 */
.L_x_2029:
        /* <DEDUP_REMOVED lines=40> */
.L_x_2031:
        /* <DEDUP_REMOVED lines=22> */
.L_x_2032:
        /* <DEDUP_REMOVED lines=18> */
.L_x_2033:
        /* <DEDUP_REMOVED lines=22> */
.L_x_2034:
        /* <DEDUP_REMOVED lines=22> */
.L_x_2035:
        /* <DEDUP_REMOVED lines=9> */
.L_x_2038:
        /* <DEDUP_REMOVED lines=20> */
[----:B------:R-:W-:Y:S01]  /*0ab0*/  SHF.R.U32.HI R4, RZ, 0x10, R17 ;  /* 0x00000010ff047819 */ /* 0x000fe20000011611 */
[----:B------:R-:W-:Y:S01]  /*0ac0*/  IMAD.MOV.U32 R22, RZ, RZ, RZ ;  /* 0x000000ffff167224 */ /* 0x000fe200078e00ff */
[----:B------:R-:W-:-:S04]  /*0ad0*/  LOP3.LUT R17, R17, 0xffff, RZ, 0xc0, !PT ;  /* 0x0000ffff11117812 */ /* 0x000fc800078ec0ff */
[----:B------:R-:W2:Y:S08]  /*0ae0*/  LDC.64 R10, c[0x0][0x418] ;  /* 0x00010600ff0a7b82 */ /* 0x000eb00000000a00 */
[----:B------:R-:W3:Y:S01]  /*0af0*/  LDC R3, c[0x0][0x288] ;  /* 0x0000a200ff037b82 */ /* 0x000ee20000000800 */
[----:B0-----:R-:W-:-:S07]  /*0b00*/  ISETP.NE.AND P1, PT, R0, 0x1, PT ;  /* 0x000000010000780c */ /* 0x001fce0003f25270 */
[----:B------:R-:W0:Y:S01]  /*0b10*/  LDC R16, c[0x0][0x424] ;  /* 0x00010900ff107b82 */ /* 0x000e220000000800 */
[----:B--2---:R-:W-:-:S07]  /*0b20*/  ISETP.NE.U32.AND P0, PT, R10, RZ, PT ;  /* 0x000000ff0a00720c */ /* 0x004fce0003f05070 */
[----:B------:R-:W2:Y:S01]  /*0b30*/  LDC R9, c[0x0][0x2f0] ;  /* 0x0000bc00ff097b82 */ /* 0x000ea20000000800 */
[----:B-1----:R-:W-:Y:S01]  /*0b40*/  IMAD.SHL.U32 R19, R19, 0x80, RZ ;  /* 0x0000008013137824 */ /* 0x002fe200078e00ff */
[----:B------:R-:W-:-:S03]  /*0b50*/  ISETP.NE.AND.EX P0, PT, R11, RZ, PT, P0 ;  /* 0x000000ff0b00720c */ /* 0x000fc60003f05300 */
[----:B------:R-:W-:Y:S01]  /*0b60*/  @P1 VIADD R0, R19, 0x7f ;  /* 0x0000007f13001836 */ /* 0x000fe20000000000 */
[----:B---3--:R-:W-:Y:S02]  /*0b70*/  IADD3 R3, -R3, 0x80, RZ ;  /* 0x0000008003037810 */ /* 0x008fe40007ffe1ff */
[----:B------:R-:W1:Y:S08]  /*0b80*/  @P1 LDC R5, c[0x0][0x44c] ;  /* 0x00011300ff051b82 */ /* 0x000e700000000800 */
[----:B------:R-:W3:Y:S01]  /*0b90*/  @P1 LDC R7, c[0x0][0x450] ;  /* 0x00011400ff071b82 */ /* 0x000ee20000000800 */
[----:B0-----:R-:W-:-:S02]  /*0ba0*/  SEL R16, R16, 0x1, P0 ;  /* 0x0000000110107807 */ /* 0x001fc40000000000 */
[----:B------:R-:W-:-:S03]  /*0bb0*/  ISETP.NE.AND P0, PT, R4, RZ, PT ;  /* 0x000000ff0400720c */ /* 0x000fc60003f05270 */
[----:B--2---:R-:W-:Y:S02]  /*0bc0*/  IMAD R3, R16, R9, R3 ;  /* 0x0000000910037224 */ /* 0x004fe400078e0203 */
[----:B-1----:R-:W-:-:S08]  /*0bd0*/  @P1 IMAD.HI.U32 R2, R0, R5, RZ ;  /* 0x0000000500021227 */ /* 0x002fd000078e00ff */
[----:B------:R-:W0:Y:S01]  /*0be0*/  @!P0 LDC R4, c[0x0][0x9f0] ;  /* 0x00027c00ff048b82 */ /* 0x000e220000000800 */
[----:B------:R-:W-:Y:S01]  /*0bf0*/  VIADD R0, R19, 0x7f ;  /* 0x0000007f13007836 */ /* 0x000fe20000000000 */
[----:B---3--:R-:W-:Y:S01]  /*0c00*/  @P1 SHF.R.U32.HI R0, RZ, R7, R2 ;  /* 0x00000007ff001219 */ /* 0x008fe20000011602 */
[----:B------:R-:W-:-:S04]  /*0c10*/  IMAD R2, R16, R9, 0x7f ;  /* 0x0000007f10027424 */ /* 0x000fc800078e0209 */
[----:B------:R-:W-:Y:S01]  /*0c20*/  IMAD.IADD R0, R3, 0x1, R0 ;  /* 0x0000000103007824 */ /* 0x000fe200078e0200 */
[----:B------:R-:W-:-:S04]  /*0c30*/  SHF.R.S32.HI R3, RZ, 0x1f, R2 ;  /* 0x0000001fff037819 */ /* 0x000fc80000011402 */
[----:B------:R-:W-:Y:S02]  /*0c40*/  SHF.R.S32.HI R5, RZ, 0x1f, R0 ;  /* 0x0000001fff057819 */ /* 0x000fe40000011400 */
[----:B------:R-:W-:Y:S02]  /*0c50*/  LEA.HI R3, R3, R2, RZ, 0x7 ;  /* 0x0000000203037211 */ /* 0x000fe400078f38ff */
[----:B------:R-:W-:Y:S02]  /*0c60*/  LEA.HI R5, R5, R0, RZ, 0x7 ;  /* 0x0000000005057211 */ /* 0x000fe400078f38ff */
[----:B------:R-:W-:Y:S02]  /*0c70*/  SHF.R.S32.HI R3, RZ, 0x7, R3 ;  /* 0x00000007ff037819 */ /* 0x000fe40000011403 */
[----:B------:R-:W-:-:S04]  /*0c80*/  SHF.R.S32.HI R0, RZ, 0x7, R5 ;  /* 0x00000007ff007819 */ /* 0x000fc80000011405 */
[----:B------:R-:W-:-:S04]  /*0c90*/  VIMNMX R11, R3, R0, PT ;  /* 0x00000000030b7248 */ /* 0x000fc80003fe0100 */
[----:B------:R-:W-:-:S13]  /*0ca0*/  ISETP.GE.AND P1, PT, R11, 0x1, PT ;  /* 0x000000010b00780c */ /* 0x000fda0003f26270 */
[----:B------:R-:W-:Y:S05]  /*0cb0*/  @!P1 BRA `(.L_x_2040) ;  /* 0x00000000006c9947 */ /* 0x000fea0003800000 */
[-C--:B0-----:R-:W-:Y:S02]  /*0cc0*/  IABS R7, R4.reuse ;  /* 0x0000000400077213 */ /* 0x081fe40000000000 */
[----:B------:R-:W-:Y:S02]  /*0cd0*/  IADD3 R5, R4, -0x1, R11 ;  /* 0xffffffff04057810 */ /* 0x000fe40007ffe00b */
[----:B------:R-:W0:Y:S01]  /*0ce0*/  I2F.RP R0, R7 ;  /* 0x0000000700007306 */ /* 0x000e220000209400 */
[----:B------:R-:W-:-:S05]  /*0cf0*/  IABS R8, R4 ;  /* 0x0000000400087213 */ /* 0x000fca0000000000 */
[----:B------:R-:W-:Y:S02]  /*0d00*/  IMAD.MOV R8, RZ, RZ, -R8 ;  /* 0x000000ffff087224 */ /* 0x000fe400078e0a08 */
[----:B0-----:R-:W0:Y:S02]  /*0d10*/  MUFU.RCP R0, R0 ;  /* 0x0000000000007308 */ /* 0x001e240000001000 */
[----:B0-----:R-:W-:Y:S01]  /*0d20*/  VIADD R2, R0, 0xffffffe ;  /* 0x0ffffffe00027836 */ /* 0x001fe20000000000 */
[----:B------:R-:W-:Y:S02]  /*0d30*/  IABS R0, R5 ;  /* 0x0000000500007213 */ /* 0x000fe40000000000 */
[----:B------:R-:W-:-:S03]  /*0d40*/  LOP3.LUT R5, R5, R4, RZ, 0x3c, !PT ;  /* 0x0000000405057212 */ /* 0x000fc600078e3cff */
[----:B------:R0:W1:Y:S01]  /*0d50*/  F2I.FTZ.U32.TRUNC.NTZ R3, R2 ;  /* 0x0000000200037305 */ /* 0x000062000021f000 */
        /* <DEDUP_REMOVED lines=17> */
.L_x_2040:
[----:B------:R-:W1:Y:S01]  /*0e70*/  S2R R0, SR_TID.X ;  /* 0x0000000000007919 */ /* 0x000e620000002100 */
[-C--:B------:R-:W-:Y:S01]  /*0e80*/  IMAD R17, R17, R22.reuse, RZ ;  /* 0x0000001611117224 */ /* 0x080fe200078e02ff */
[----:B------:R-:W-:Y:S02]  /*0e90*/  PLOP3.LUT P0, PT, PT, PT, PT, 0x80, 0x0 ;  /* 0x000000000000781c */ /* 0x000fe40003f0f070 */
[----:B------:R-:W-:Y:S02]  /*0ea0*/  CS2R R2, SRZ ;  /* 0x0000000000027805 */ /* 0x000fe4000001ff00 */
[----:B------:R-:W-:Y:S02]  /*0eb0*/  CS2R R86, SRZ ;  /* 0x0000000000567805 */ /* 0x000fe4000001ff00 */
[----:B------:R-:W-:Y:S02]  /*0ec0*/  CS2R R84, SRZ ;  /* 0x0000000000547805 */ /* 0x000fe4000001ff00 */
[----:B------:R-:W-:-:S02]  /*0ed0*/  VIADDMNMX R22, R17, R22, R11, PT ;  /* 0x0000001611167246 */ /* 0x000fc4000380010b */
[----:B------:R-:W-:Y:S02]  /*0ee0*/  CS2R R82, SRZ ;  /* 0x0000000000527805 */ /* 0x000fe4000001ff00 */
[----:B------:R-:W-:Y:S02]  /*0ef0*/  CS2R R80, SRZ ;  /* 0x0000000000507805 */ /* 0x000fe4000001ff00 */
[----:B------:R-:W-:Y:S02]  /*0f00*/  CS2R R78, SRZ ;  /* 0x00000000004e7805 */ /* 0x000fe4000001ff00 */
[----:B------:R-:W-:Y:S02]  /*0f10*/  ISETP.GT.AND P1, PT, R22, R17, PT ;  /* 0x000000111600720c */ /* 0x000fe40003f24270 */
        /* <DEDUP_REMOVED lines=21> */
[----:B-1----:R-:W-:Y:S01]  /*1070*/  VIADD R23, R0, 0xffffff80 ;  /* 0xffffff8000177836 */ /* 0x002fe20000000000 */
[----:B------:R-:W-:Y:S02]  /*1080*/  CS2R R34, SRZ ;  /* 0x0000000000227805 */ /* 0x000fe4000001ff00 */
[----:B------:R-:W-:Y:S02]  /*1090*/  CS2R R32, SRZ ;  /* 0x0000000000207805 */ /* 0x000fe4000001ff00 */
[----:B------:R-:W-:Y:S02]  /*10a0*/  CS2R R30, SRZ ;  /* 0x00000000001e7805 */ /* 0x000fe4000001ff00 */
[----:B------:R-:W-:Y:S02]  /*10b0*/  CS2R R28, SRZ ;  /* 0x00000000001c7805 */ /* 0x000fe4000001ff00 */
[----:B------:R-:W-:-:S02]  /*10c0*/  CS2R R26, SRZ ;  /* 0x00000000001a7805 */ /* 0x000fc4000001ff00 */
[----:B------:R-:W-:Y:S01]  /*10d0*/  CS2R R24, SRZ ;  /* 0x0000000000187805 */ /* 0x000fe2000001ff00 */
[----:B------:R-:W-:Y:S06]  /*10e0*/  @!P1 BRA `(.L_x_2041) ;  /* 0x00000080008c9947 */ /* 0x000fec0003800000 */
[----:B------:R-:W-:Y:S01]  /*10f0*/  SHF.R.S32.HI R88, RZ, 0x1f, R23 ;  /* 0x0000001fff587819 */ /* 0x000fe20000011417 */
[----:B------:R-:W1:Y:S01]  /*1100*/  S2UR UR6, SR_CgaCtaId ;  /* 0x00000000000679c3 */ /* 0x000e620000008800 */
[----:B------:R-:W-:Y:S02]  /*1110*/  UMOV UR36, 0x400 ;  /* 0x0000040000247882 */ /* 0x000fe40000000000 */
[----:B------:R-:W-:-:S04]  /*1120*/  LEA.HI R89, R88, R23, RZ, 0x7 ;  /* 0x0000001758597211 */ /* 0x000fc800078f38ff */
[----:B------:R-:W-:-:S05]  /*1130*/  SHF.R.S32.HI R90, RZ, 0x7, R89 ;  /* 0x00000007ff5a7819 */ /* 0x000fca0000011459 */
[----:B------:R-:W2:Y:S01]  /*1140*/  SHFL.IDX PT, R0, R90, RZ, 0x1f ;  /* 0x00001fff5a007589 */ /* 0x000ea200000e0000 */
[----:B-1----:R-:W-:-:S04]  /*1150*/  ULEA UR36, UR6, UR36, 0x18 ;  /* 0x0000002406247291 */ /* 0x002fc8000f8ec03f */
[----:B------:R-:W-:-:S04]  /*1160*/  UIADD3 UR6, UR36, 0x10400, URZ ;  /* 0x0001040024067890 */ /* 0x000fc8000fffe03f */
[----:B------:R-:W-:Y:S01]  /*1170*/  ULOP3.LUT UP0, URZ, UR6, 0x3ff, URZ, 0xc0, !UPT ;  /* 0x000003ff063f7892 */ /* 0x000fe2000f80c03f */
[----:B--2---:R-:W-:-:S05]  /*1180*/  R2UR UR4, R0 ;  /* 0x00000000000472ca */ /* 0x004fca00000e0000 */
        /* <DEDUP_REMOVED lines=11> */
[----:B0-----:R-:W-:Y:S01]  /*1240*/  IMAD.U32 R4, RZ, RZ, UR4 ;  /* 0x00000004ff047e24 */ /* 0x001fe2000f8e00ff */
        /* <DEDUP_REMOVED lines=12> */
.L_x_2042:
[----:B------:R-:W2:Y:S01]  /*1310*/  LDL.LU R20, [R1+0x14] ;  /* 0x0000140001147983 */ /* 0x000ea20000300800 */
[----:B------:R-:W-:-:S04]  /*1320*/  SHF.L.U32 R2, RZ, 0x1f, RZ ;  /* 0x0000001fff027819 */ /* 0x000fc800000006ff */
[----:B------:R-:W1:Y:S01]  /*1330*/  SYNCS.PHASECHK.TRANS64.TRYWAIT P1, [UR36+0x34800], R2 ;  /* 0x03480002ff0075a7 */ /* 0x000e620008020164 */
[----:B--2---:R-:W-:-:S04]  /*1340*/  LOP3.LUT R0, R20, 0x1, RZ, 0xfc, !PT ;  /* 0x0000000114007812 */ /* 0x004fc800078efcff */
[----:B------:R-:W-:Y:S01]  /*1350*/  ISETP.NE.AND P0, PT, R0, 0x3, PT ;  /* 0x000000030000780c */ /* 0x000fe20003f05270 */
[----:B-1----:R-:W-:-:S12]  /*1360*/  @!P1 BRA `(.L_x_2043) ;  /* 0x000000d400bc9947 */ /* 0x002fd80003800000 */
.L_x_2160:
[----:B------:R-:W-:Y:S05]  /*1370*/  @!P0 BRA `(.L_x_2044) ;  /* 0x0000000000048947 */ /* 0x000fea0003800000 */
[----:B------:R-:W-:Y:S01]  /*1380*/  BPT.TRAP 0x1 ;  /* 0x000000040000795c */ /* 0x000fe20000300000 */
.L_x_2044:
[----:B------:R2:W3:Y:S01]  /*1390*/  SYNCS.PHASECHK.TRANS64.TRYWAIT P2, [UR36+0x34830], R2 ;  /* 0x03483002ff0075a7 */ /* 0x0004e20008040164 */
[----:B------:R-:W-:Y:S05]  /*13a0*/  @!P0 BRA `(.L_x_2045) ;  /* 0x0000000000048947 */ /* 0x000fea0003800000 */
[----:B------:R-:W-:Y:S01]  /*13b0*/  BPT.TRAP 0x1 ;  /* 0x000000040000795c */ /* 0x000fe20000300000 */
.L_x_2045:
[----:B------:R-:W4:Y:S01]  /*13c0*/  S2R R0, SR_TID.X ;  /* 0x0000000000007919 */ /* 0x000f220000002100 */
[----:B------:R-:W-:-:S05]  /*13d0*/  IMAD.U32 R6, RZ, RZ, UR37 ;  /* 0x00000025ff067e24 */ /* 0x000fca000f8e00ff */
[----:B------:R-:W-:Y:S02]  /*13e0*/  LOP3.LUT R6, R6, 0x10000, RZ, 0xfc, !PT ;  /* 0x0001000006067812 */ /* 0x000fe400078efcff */
[----:B----4-:R-:W-:-:S04]  /*13f0*/  LOP3.LUT R0, R0, 0x7f, RZ, 0xc0, !PT ;  /* 0x0000007f00007812 */ /* 0x010fc800078ec0ff */
[----:B------:R-:W-:Y:S01]  /*1400*/  ISETP.NE.AND P1, PT, R0, RZ, PT ;  /* 0x000000ff0000720c */ /* 0x000fe20003f25270 */
[----:B---3--:R-:W-:-:S12]  /*1410*/  @P2 BRA `(.L_x_2046) ;  /* 0x0000000000082947 */ /* 0x008fd80003800000 */
[----:B------:R-:W3:Y:S02]  /*1420*/  SYNCS.PHASECHK.TRANS64.TRYWAIT P2, [UR36+0x34830], R2 ;  /* 0x03483002ff0075a7 */ /* 0x000ee40008040164 */
[----:B---3--:R-:W-:Y:S05]  /*1430*/  @!P2 BRA `(.L_x_2047) ;  /* 0x000000d400a0a947 */ /* 0x008fea0003800000 */
.L_x_2046:
[----:B------:R-:W-:Y:S05]  /*1440*/  WARPSYNC.ALL ;  /* 0x0000000000007948 */ /* 0x000fea0003800000 */
[----:B------:R-:W-:Y:S01]  /*1450*/  IMAD.MOV.U32 R7, RZ, RZ, 0x40000040 ;  /* 0x40000040ff077424 */ /* 0x000fe200078e00ff */
[----:B------:R-:W-:Y:S01]  /*1460*/  UIADD3 UR4, UR36, 0x1c400, URZ ;  /* 0x0001c40024047890 */ /* 0x000fe2000fffe03f */
[C---:B------:R-:W-:Y:S01]  /*1470*/  R2UR UR8, R6.reuse ;  /* 0x00000000060872ca */ /* 0x040fe200000e0000 */
[----:B------:R-:W-:Y:S02]  /*1480*/  WARPGROUP.ARRIVE ;  /* 0x00000000000079c5 */ /* 0x000fe40000000000 */
[----:B------:R-:W-:Y:S01]  /*1490*/  R2UR UR9, R7 ;  /* 0x00000000070972ca */ /* 0x000fe200000e0000 */
[----:B------:R-:W-:Y:S01]  /*14a0*/  USHF.R.U32.HI UR4, URZ, 0x4, UR4 ;  /* 0x000000043f047899 */ /* 0x000fe20008011604 */
[----:B------:R-:W-:Y:S01]  /*14b0*/  R2UR UR6, R6 ;  /* 0x00000000060672ca */ /* 0x000fe200000e0000 */
[----:B------:R-:W-:Y:S01]  /*14c0*/  UMOV UR11, 0x40000040 ;  /* 0x40000040000b7882 */ /* 0x000fe20000000000 */
[----:B------:R-:W-:Y:S01]  /*14d0*/  UMOV UR5, 0x40000040 ;  /* 0x4000004000057882 */ /* 0x000fe20000000000 */
[----:B------:R-:W-:Y:S01]  /*14e0*/  ULOP3.LUT UR4, UR4, 0x3fff, URZ, 0xc0, !UPT ;  /* 0x00003fff04047892 */ /* 0x000fe2000f8ec03f */
[----:B-12---:R-:W1:Y:S01]  /*14f0*/  LDC R2, c[0x0][0x448] ;  /* 0x00011200ff027b82 */ /* 0x006e620000000800 */
[----:B------:R-:W-:Y:S01]  /*1500*/  UMOV UR13, 0x40000040 ;  /* 0x40000040000d7882 */ /* 0x000fe20000000000 */
[----:B------:R-:W-:Y:S01]  /*1510*/  UMOV UR15, 0x40000040 ;  /* 0x40000040000f7882 */ /* 0x000fe20000000000 */
[----:B------:R-:W-:Y:S01]  /*1520*/  ULOP3.LUT UR38, UR4, 0x10000, URZ, 0xfc, !UPT ;  /* 0x0001000004267892 */ /* 0x000fe2000f8efc3f */
[----:B------:R-:W-:Y:S01]  /*1530*/  LOP3.LUT R0, R89, 0xffffff80, RZ, 0xc0, !PT ;  /* 0xffffff8059007812 */ /* 0x000fe200078ec0ff */
[----:B------:R-:W-:Y:S01]  /*1540*/  UMOV UR17, 0x40000040 ;  /* 0x4000004000117882 */ /* 0x000fe20000000000 */
[----:B------:R-:W-:Y:S01]  /*1550*/  UMOV UR19, 0x40000040 ;  /* 0x4000004000137882 */ /* 0x000fe20000000000 */
[----:B------:R-:W-:Y:S01]  /*1560*/  UIADD3 UR14, UR38, 0x6, URZ ;  /* 0x00000006260e7890 */ /* 0x000fe2000fffe03f */
[----:B------:R-:W-:Y:S01]  /*1570*/  LEA.HI R88, R88, R23, RZ, 0x2 ;  /* 0x0000001758587211 */ /* 0x000fe200078f10ff */
[----:B------:R-:W-:Y:S01]  /*1580*/  UIADD3 UR4, UR6, 0x2, URZ ;  /* 0x0000000206047890 */ /* 0x000fe2000fffe03f */
[----:B------:R-:W-:Y:S01]  /*1590*/  IMAD.IADD R0, R23, 0x1, -R0 ;  /* 0x0000000117007824 */ /* 0x000fe200078e0a00 */
[----:B------:R-:W-:Y:S01]  /*15a0*/  UMOV UR10, UR38 ;  /* 0x00000026000a7c82 */ /* 0x000fe20008000000 */
[----:B------:R-:W-:Y:S01]  /*15b0*/  UIADD3 UR12, UR6, 0x6, URZ ;  /* 0x00000006060c7890 */ /* 0x000fe2000fffe03f */
[----:B------:R-:W-:Y:S01]  /*15c0*/  HGMMA.64x128x16.F32.BF16 R24, gdesc[UR8], RZ, !UPT, gsb0 ;  /* 0x01e00000081879f0 */ /* 0x000fe2000c0018ff */
[----:B------:R-:W-:Y:S01]  /*15d0*/  UIADD3 UR10, UR38, 0x2, URZ ;  /* 0x00000002260a7890 */ /* 0x000fe2000fffe03f */
[----:B------:R-:W-:Y:S01]  /*15e0*/  SHF.R.S32.HI R3, RZ, 0x1f, R0 ;  /* 0x0000001fff037819 */ /* 0x000fe20000011400 */
[----:B------:R-:W-:Y:S01]  /*15f0*/  UMOV UR8, UR4 ;  /* 0x0000000400087c82 */ /* 0x000fe20008000000 */
[----:B------:R-:W-:Y:S01]  /*1600*/  UMOV UR9, UR5 ;  /* 0x0000000500097c82 */ /* 0x000fe20008000000 */
[----:B------:R-:W-:Y:S01]  /*1610*/  UMOV UR11, 0x40000040 ;  /* 0x40000040000b7882 */ /* 0x000fe20000000000 */
[----:B------:R-:W-:Y:S01]  /*1620*/  UIADD3 UR16, UR6, 0x400, URZ ;  /* 0x0000040006107890 */ /* 0x000fe2000fffe03f */
[----:B------:R-:W-:Y:S01]  /*1630*/  LOP3.LUT R88, R88, 0xfffffffc, RZ, 0xc0, !PT ;  /* 0xfffffffc58587812 */ /* 0x000fe200078ec0ff */
[----:B------:R-:W-:Y:S01]  /*1640*/  UIADD3 UR18, UR38, 0x400, URZ ;  /* 0x0000040026127890 */ /* 0x000fe2000fffe03f */
[CC--:B0-----:R-:W-:Y:S01]  /*1650*/  LEA.HI R4, R3.reuse, R0.reuse, RZ, 0x5 ;  /* 0x0000000003047211 */ /* 0x0c1fe200078f28ff */
[----:B------:R-:W-:Y:S01]  /*1660*/  UIADD3 UR20, UR6, 0x402, URZ ;  /* 0x0000040206147890 */ /* 0x000fe2000fffe03f */
[----:B-1----:R-:W-:Y:S01]  /*1670*/  ISETP.NE.AND P2, PT, R2, 0x1, PT ;  /* 0x000000010200780c */ /* 0x002fe20003f45270 */
[----:B------:R-:W-:Y:S01]  /*1680*/  UIADD3 UR22, UR38, 0x402, URZ ;  /* 0x0000040226167890 */ /* 0x000fe2000fffe03f */
[----:B------:R-:W-:Y:S01]  /*1690*/  LEA.HI R2, R3, R0, RZ, 0x2 ;  /* 0x0000000003027211 */ /* 0x000fe200078f10ff */
[----:B------:R-:W-:Y:S01]  /*16a0*/  UMOV UR21, 0x40000040 ;  /* 0x4000004000157882 */ /* 0x000fe20000000000 */
[----:B------:R-:W-:Y:S01]  /*16b0*/  UMOV UR23, 0x40000040 ;  /* 0x4000004000177882 */ /* 0x000fe20000000000 */
[----:B------:R-:W-:Y:S01]  /*16c0*/  UIADD3 UR24, UR6, 0x404, URZ ;  /* 0x0000040406187890 */ /* 0x000fe2000fffe03f */
[--C-:B------:R-:W-:Y:S01]  /*16d0*/  SHF.R.S32.HI R3, RZ, 0x2, R2.reuse ;  /* 0x00000002ff037819 */ /* 0x100fe20000011402 */
[----:B------:R-:W-:Y:S01]  /*16e0*/  UIADD3 UR26, UR38, 0x404, URZ ;  /* 0x00000404261a7890 */ /* 0x000fe2000fffe03f */
[----:B------:R-:W-:Y:S01]  /*16f0*/  SHF.R.S32.HI R8, RZ, 0x1f, R2 ;  /* 0x0000001fff087819 */ /* 0x000fe20000011402 */
[----:B------:R-:W-:Y:S01]  /*1700*/  UMOV UR25, 0x40000040 ;  /* 0x4000004000197882 */ /* 0x000fe20000000000 */
[----:B------:R-:W-:Y:S01]  /*1710*/  UMOV UR27, 0x40000040 ;  /* 0x40000040001b7882 */ /* 0x000fe20000000000 */
[----:B------:R-:W-:Y:S01]  /*1720*/  UIADD3 UR28, UR6, 0x406, URZ ;  /* 0x00000406061c7890 */ /* 0x000fe2000fffe03f */
[----:B------:R-:W-:Y:S01]  /*1730*/  SHF.R.S32.HI R4, RZ, 0x5, R4 ;  /* 0x00000005ff047819 */ /* 0x000fe20000011404 */
[----:B------:R-:W-:Y:S01]  /*1740*/  UIADD3 UR30, UR38, 0x406, URZ ;  /* 0x00000406261e7890 */ /* 0x000fe2000fffe03f */
[----:B------:R-:W0:Y:S01]  /*1750*/  @P2 LDC R11, c[0x0][0x44c] ;  /* 0x00011300ff0b2b82 */ /* 0x000e220000000800 */
[----:B------:R-:W-:Y:S01]  /*1760*/  UMOV UR29, 0x40000040 ;  /* 0x40000040001d7882 */ /* 0x000fe20000000000 */
[----:B------:R-:W-:Y:S01]  /*1770*/  UMOV UR31, 0x40000040 ;  /* 0x40000040001f7882 */ /* 0x000fe20000000000 */
[----:B------:R-:W-:Y:S01]  /*1780*/  UIADD3 UR32, UR6, 0x800, URZ ;  /* 0x0000080006207890 */ /* 0x000fe2000fffe03f */
[----:B------:R-:W-:Y:S01]  /*1790*/  IMAD.IADD R88, R23, 0x1, -R88 ;  /* 0x0000000117587824 */ /* 0x000fe200078e0a58 */
[----:B------:R-:W-:Y:S01]  /*17a0*/  UIADD3 UR34, UR38, 0x800, URZ ;  /* 0x0000080026227890 */ /* 0x000fe2000fffe03f */
[----:B------:R-:W-:Y:S01]  /*17b0*/  LEA.HI R5, R90, R90, RZ, 0x1 ;  /* 0x0000005a5a057211 */ /* 0x000fe200078f08ff */
[----:B------:R-:W-:Y:S01]  /*17c0*/  UMOV UR33, 0x40000040 ;  /* 0x4000004000217882 */ /* 0x000fe20000000000 */
[----:B------:R-:W-:Y:S01]  /*17d0*/  UMOV UR35, 0x40000040 ;  /* 0x4000004000237882 */ /* 0x000fe20000000000 */
[----:B------:R-:W-:Y:S01]  /*17e0*/  UIADD3 UR44, UR6, 0x802, URZ ;  /* 0x00000802062c7890 */ /* 0x000fe2000fffe03f */
[-C--:B------:R-:W-:Y:S01]  /*17f0*/  LEA.HI R8, R8, R3.reuse, RZ, 0x3 ;  /* 0x0000000308087211 */ /* 0x080fe200078f18ff */
[----:B------:R-:W-:Y:S01]  /*1800*/  UIADD3 UR46, UR38, 0x802, URZ ;  /* 0x00000802262e7890 */ /* 0x000fe2000fffe03f */
[----:B------:R-:W1:Y:S01]  /*1810*/  @P2 LDC R12, c[0x0][0x450] ;  /* 0x00011400ff0c2b82 */ /* 0x000e620000000800 */
[----:B------:R-:W-:Y:S01]  /*1820*/  UMOV UR45, 0x40000040 ;  /* 0x40000040002d7882 */ /* 0x000fe20000000000 */
[----:B------:R-:W-:Y:S01]  /*1830*/  UMOV UR47, 0x40000040 ;  /* 0x40000040002f7882 */ /* 0x000fe20000000000 */
[----:B------:R-:W-:Y:S01]  /*1840*/  UIADD3 UR48, UR6, 0x804, URZ ;  /* 0x0000080406307890 */ /* 0x000fe2000fffe03f */
[----:B------:R-:W-:Y:S01]  /*1850*/  IMAD R4, R4, 0x10, R19 ;  /* 0x0000001004047824 */ /* 0x000fe200078e0213 */
[----:B------:R-:W-:Y:S01]  /*1860*/  UIADD3 UR50, UR38, 0x804, URZ ;  /* 0x0000080426327890 */ /* 0x000fe2000fffe03f */
[----:B------:R-:W-:Y:S01]  /*1870*/  LOP3.LUT R5, R5, 0x3fffffe, RZ, 0xc0, !PT ;  /* 0x03fffffe05057812 */ /* 0x000fe200078ec0ff */
[----:B------:R-:W-:Y:S01]  /*1880*/  UMOV UR49, 0x40000040 ;  /* 0x4000004000317882 */ /* 0x000fe20000000000 */
[----:B------:R-:W-:Y:S01]  /*1890*/  UMOV UR51, 0x40000040 ;  /* 0x4000004000337882 */ /* 0x000fe20000000000 */
[----:B------:R-:W-:Y:S01]  /*18a0*/  UIADD3 UR52, UR6, 0x806, URZ ;  /* 0x0000080606347890 */ /* 0x000fe2000fffe03f */
[----:B------:R-:W-:Y:S01]  /*18b0*/  LEA.HI R9, R88, R88, RZ, 0x1 ;  /* 0x0000005858097211 */ /* 0x000fe200078f08ff */
[----:B------:R-:W-:Y:S01]  /*18c0*/  UIADD3 UR54, UR38, 0x806, URZ ;  /* 0x0000080626367890 */ /* 0x000fe2000fffe03f */
[----:B------:R-:W-:Y:S01]  /*18d0*/  LOP3.LUT R8, R8, 0xfffffff8, RZ, 0xc0, !PT ;  /* 0xfffffff808087812 */ /* 0x000fe200078ec0ff */
[----:B------:R-:W-:Y:S01]  /*18e0*/  UMOV UR53, 0x40000040 ;  /* 0x4000004000357882 */ /* 0x000fe20000000000 */
[----:B------:R-:W-:Y:S01]  /*18f0*/  UMOV UR55, 0x40000040 ;  /* 0x4000004000377882 */ /* 0x000fe20000000000 */
[----:B------:R-:W-:Y:S01]  /*1900*/  LOP3.LUT R9, R9, 0x1ffffffe, RZ, 0xc0, !PT ;  /* 0x1ffffffe09097812 */ /* 0x000fe200078ec0ff */
[----:B------:R-:W-:Y:S01]  /*1910*/  IMAD.IADD R5, R90, 0x1, -R5 ;  /* 0x000000015a057824 */ /* 0x000fe200078e0a05 */
[----:B------:R-:W-:Y:S01]  /*1920*/  IADD3 R4, R4, R3, -R8 ;  /* 0x0000000304047210 */ /* 0x000fe20007ffe808 */
[----:B------:R-:W-:Y:S01]  /*1930*/  ULDC UR7, c[0x0][0x988] ;  /* 0x0002620000077ab9 */ /* 0x000fe20000000800 */
[----:B------:R-:W-:Y:S01]  /*1940*/  UMOV UR37, URZ ;  /* 0x0000003f00257c82 */ /* 0x000fe20008000000 */
[----:B------:R-:W-:Y:S01]  /*1950*/  IMAD.IADD R9, R88, 0x1, -R9 ;  /* 0x0000000158097824 */ /* 0x000fe200078e0a09 */
[----:B------:R-:W-:Y:S01]  /*1960*/  CS2R R150, SRZ ;  /* 0x0000000000967805 */ /* 0x000fe2000001ff00 */
[----:B------:R-:W-:Y:S01]  /*1970*/  IMAD R4, R5, 0x40, R4 ;  /* 0x0000004005047824 */ /* 0x000fe200078e0204 */
[----:B------:R-:W-:-:S02]  /*1980*/  CS2R R148, SRZ ;  /* 0x0000000000947805 */ /* 0x000fc4000001ff00 */
[----:B------:R-:W-:Y:S02]  /*1990*/  CS2R R146, SRZ ;  /* 0x0000000000927805 */ /* 0x000fe4000001ff00 */
[----:B------:R-:W-:Y:S01]  /*19a0*/  CS2R R144, SRZ ;  /* 0x0000000000907805 */ /* 0x000fe2000001ff00 */
[----:B------:R-:W-:Y:S01]  /*19b0*/  IMAD R10, R9, 0x8, R4 ;  /* 0x00000008090a7824 */ /* 0x000fe200078e0204 */
[----:B------:R-:W-:Y:S01]  /*19c0*/  CS2R R142, SRZ ;  /* 0x00000000008e7805 */ /* 0x000fe2000001ff00 */
[----:B------:R-:W-:Y:S01]  /*19d0*/  IMAD.MOV.U32 R9, RZ, RZ, -0x80 ;  /* 0xffffff80ff097424 */ /* 0x000fe200078e00ff */
[----:B------:R-:W-:Y:S01]  /*19e0*/  CS2R R140, SRZ ;  /* 0x00000000008c7805 */ /* 0x000fe2000001ff00 */
[----:B0-----:R-:W-:Y:S01]  /*19f0*/  @P2 IMAD.HI.U32 R3, R10, R11, RZ ;  /* 0x0000000b0a032227 */ /* 0x001fe200078e00ff */
[----:B------:R-:W-:Y:S02]  /*1a00*/  LOP3.LUT R11, R2, 0x7ffffffc, RZ, 0xc0, !PT ;  /* 0x7ffffffc020b7812 */ /* 0x000fe400078ec0ff */
[----:B------:R-:W-:-:S02]  /*1a10*/  CS2R R138, SRZ ;  /* 0x00000000008a7805 */ /* 0x000fc4000001ff00 */
[----:B------:R-:W-:Y:S01]  /*1a20*/  CS2R R136, SRZ ;  /* 0x0000000000887805 */ /* 0x000fe2000001ff00 */
[----:B------:R-:W-:Y:S01]  /*1a30*/  IMAD.MOV.U32 R5, RZ, RZ, R10 ;  /* 0x000000ffff057224 */ /* 0x000fe200078e000a */
[----:B-1----:R-:W-:Y:S01]  /*1a40*/  @P2 SHF.R.U32.HI R5, RZ, R12, R3 ;  /* 0x0000000cff052219 */ /* 0x002fe20000011603 */
[----:B------:R-:W-:Y:S01]  /*1a50*/  IMAD R9, R22, R9, 0x80 ;  /* 0x0000008016097424 */ /* 0x000fe200078e0209 */
[----:B------:R-:W0:Y:S01]  /*1a60*/  LDC R3, c[0x0][0x288] ;  /* 0x0000a200ff037b82 */ /* 0x000e220000000800 */
[----:B------:R-:W-:Y:S01]  /*1a70*/  IMAD.IADD R11, R0, 0x1, -R11 ;  /* 0x00000001000b7824 */ /* 0x000fe200078e0a0b */
[----:B------:R-:W-:Y:S01]  /*1a80*/  CS2R R134, SRZ ;  /* 0x0000000000867805 */ /* 0x000fe2000001ff00 */
[----:B------:R-:W0:Y:S01]  /*1a90*/  SHFL.IDX PT, R4, R5, 0x1, 0x1c1f ;  /* 0x003c1f0005047f89 */ /* 0x000e2200000e0000 */
[----:B------:R-:W-:Y:S01]  /*1aa0*/  VIADD R0, R9, 0x1 ;  /* 0x0000000109007836 */ /* 0x000fe20000000000 */
[----:B------:R-:W-:Y:S02]  /*1ab0*/  CS2R R132, SRZ ;  /* 0x0000000000847805 */ /* 0x000fe4000001ff00 */
[----:B------:R-:W-:Y:S01]  /*1ac0*/  CS2R R130, SRZ ;  /* 0x0000000000827805 */ /* 0x000fe2000001ff00 */
[----:B------:R-:W-:Y:S01]  /*1ad0*/  SHFL.IDX PT, R5, R5, RZ, 0x1c1f ;  /* 0x001c1fff05057589 */ /* 0x000fe200000e0000 */
[----:B------:R-:W-:Y:S01]  /*1ae0*/  IMAD R13, R11, -0x2, R0 ;  /* 0xfffffffe0b0d7824 */ /* 0x000fe200078e0200 */
[----:B------:R-:W-:-:S02]  /*1af0*/  CS2R R128, SRZ ;  /* 0x0000000000807805 */ /* 0x000fc4000001ff00 */
[----:B------:R-:W-:Y:S02]  /*1b00*/  CS2R R126, SRZ ;  /* 0x00000000007e7805 */ /* 0x000fe4000001ff00 */
[----:B------:R-:W-:Y:S02]  /*1b10*/  CS2R R124, SRZ ;  /* 0x00000000007c7805 */ /* 0x000fe4000001ff00 */
[----:B------:R-:W-:Y:S01]  /*1b20*/  CS2R R122, SRZ ;  /* 0x00000000007a7805 */ /* 0x000fe2000001ff00 */
[----:B------:R-:W-:Y:S02]  /*1b30*/  WARPGROUP.DEPBAR.LE gsb0, 0x0 ;  /* 0x00008000000079c5 */ /* 0x000fe40000010000 */
[----:B------:R-:W-:-:S06]  /*1b40*/  WARPGROUP.ARRIVE ;  /* 0x00000000000079c5 */ /* 0x000fcc0000000000 */
[----:B------:R-:W-:Y:S01]  /*1b50*/  HGMMA.64x128x16.F32.BF16 R24, gdesc[UR8], R24, gsb0 ;  /* 0x01e00000081879f0 */ /* 0x000fe20008001818 */
[----:B------:R-:W-:Y:S02]  /*1b60*/  UIADD3 UR8, UR6, 0x4, URZ ;  /* 0x0000000406087890 */ /* 0x000fe4000fffe03f */
[----:B------:R-:W-:Y:S01]  /*1b70*/  UIADD3 UR10, UR38, 0x4, URZ ;  /* 0x00000004260a7890 */ /* 0x000fe2000fffe03f */
[----:B------:R-:W-:Y:S01]  /*1b80*/  UMOV UR9, 0x40000040 ;  /* 0x4000004000097882 */ /* 0x000fe20000000000 */
[----:B------:R-:W-:Y:S01]  /*1b90*/  UMOV UR11, 0x40000040 ;  /* 0x40000040000b7882 */ /* 0x000fe20000000000 */
[----:B------:R-:W-:Y:S02]  /*1ba0*/  ULDC UR6, c[0x0][0x2f0] ;  /* 0x0000bc0000067ab9 */ /* 0x000fe40000000800 */
[C---:B------:R-:W-:Y:S02]  /*1bb0*/  IMAD R0, R16.reuse, UR6, R9 ;  /* 0x0000000610007c24 */ /* 0x040fe4000f8e0209 */
[----:B------:R-:W-:-:S02]  /*1bc0*/  IMAD R8, R16, UR6, R13 ;  /* 0x0000000610087c24 */ /* 0x000fc4000f8e020d */
[----:B------:R-:W-:-:S03]  /*1bd0*/  IMAD R2, R11, -0x2, R0 ;  /* 0xfffffffe0b027824 */ /* 0x000fc600078e0200 */
[----:B0-----:R-:W-:-:S04]  /*1be0*/  IADD3 R9, R4, -R3, R8 ;  /* 0x8000000304097210 */ /* 0x001fc80007ffe008 */
[----:B------:R-:W-:-:S04]  /*1bf0*/  VIMNMX R9, R2, R9, PT ;  /* 0x0000000902097248 */ /* 0x000fc80003fe0100 */
[C---:B------:R-:W-:Y:S02]  /*1c00*/  ISETP.GT.AND P3, PT, R9.reuse, RZ, PT ;  /* 0x000000ff0900720c */ /* 0x040fe40003f64270 */
[C---:B------:R-:W-:Y:S02]  /*1c10*/  ISETP.GT.AND P4, PT, R9.reuse, 0x1, PT ;  /* 0x000000010900780c */ /* 0x040fe40003f84270 */
        /* <DEDUP_REMOVED lines=34> */
[----:B------:R-:W-:Y:S02]  /*1e40*/  ISETP.GT.AND P3, PT, R9, 0x9, PT ;  /* 0x000000090900780c */ /* 0x000fe40003f64270 */
[----:B------:R-:W-:-:S02]  /*1e50*/  FSEL R15, R30, -INF , P5 ;  /* 0xff8000001e0f7808 */ /* 0x000fc40002800000 */
[----:B------:R-:W-:Y:S02]  /*1e60*/  FMNMX.FTZ R0, R13, R27, !PT ;  /* 0x0000001b0d007209 */ /* 0x000fe40007810000 */
[----:B------:R-:W-:Y:S02]  /*1e70*/  ISETP.GT.AND P4, PT, R9, 0x10, PT ;  /* 0x000000100900780c */ /* 0x000fe40003f84270 */
[----:B------:R-:W-:Y:S02]  /*1e80*/  FSEL R31, R31, -INF , P3 ;  /* 0xff8000001f1f7808 */ /* 0x000fe40001800000 */
[----:B------:R-:W-:Y:S02]  /*1e90*/  FMNMX.FTZ R0, R15, R0, !PT ;  /* 0x000000000f007209 */ /* 0x000fe40007810000 */
        /* <DEDUP_REMOVED lines=32> */
[----:B------:R-:W-:Y:S01]  /*20a0*/  FMNMX.FTZ R0, R97, R0, !PT ;  /* 0x0000000061007209 */ /* 0x000fe20007810000 */
[----:B------:R-:W0:Y:S01]  /*20b0*/  @P2 LDC R54, c[0x0][0x44c] ;  /* 0x00011300ff362b82 */ /* 0x000e220000000800 */
        /* <DEDUP_REMOVED lines=48> */
[----:B------:R-:W-:Y:S02]  /*23c0*/  FSEL R87, R87, -INF , P3 ;  /* 0xff80000057577808 */ /* 0x000fe40001800000 */
[----:B------:R-:W-:-:S04]  /*23d0*/  FMNMX.FTZ R0, R121, R0, !PT ;  /* 0x0000000079007209 */ /* 0x000fc80007810000 */
[----:B------:R-:W-:-:S05]  /*23e0*/  FMNMX.FTZ R9, R87, R0, !PT ;  /* 0x0000000057097209 */ /* 0x000fca0007810000 */
[----:B------:R-:W1:Y:S02]  /*23f0*/  SHFL.BFLY PT, R0, R9, 0x2, 0x1f ;  /* 0x0c401f0009007f89 */ /* 0x000e6400000e0000 */
[----:B-1----:R-:W-:Y:S01]  /*2400*/  FMNMX.FTZ R12, R9, R0, !PT ;  /* 0x00000000090c7209 */ /* 0x002fe20007810000 */
[----:B------:R-:W-:Y:S02]  /*2410*/  IMAD.U32 R0, RZ, RZ, UR7 ;  /* 0x00000007ff007e24 */ /* 0x000fe4000f8e00ff */
[----:B------:R-:W-:Y:S02]  /*2420*/  IMAD.IADD R9, R8, 0x1, -R3 ;  /* 0x0000000108097824 */ /* 0x000fe400078e0a03 */
[----:B------:R-:W1:Y:S03]  /*2430*/  SHFL.BFLY PT, R23, R12, 0x1, 0x1f ;  /* 0x0c201f000c177f89 */ /* 0x000e6600000e0000 */
[----:B------:R-:W-:-:S04]  /*2440*/  VIADDMNMX R9, R5, R9, R2, PT ;  /* 0x0000000905097246 */ /* 0x000fc80003800102 */
[C---:B------:R-:W-:Y:S02]  /*2450*/  ISETP.GT.AND P4, PT, R9.reuse, 0x1, PT ;  /* 0x000000010900780c */ /* 0x040fe40003f84270 */
[----:B------:R-:W-:Y:S02]  /*2460*/  ISETP.GT.AND P5, PT, R9, 0x8, PT ;  /* 0x000000080900780c */ /* 0x000fe40003fa4270 */
[----:B------:R-:W-:Y:S02]  /*2470*/  FSEL R25, R25, -INF , P4 ;  /* 0xff80000019197808 */ /* 0x000fe40002000000 */
[----:B------:R-:W-:Y:S02]  /*2480*/  ISETP.GT.AND P4, PT, R9, 0x10, PT ;  /* 0x000000100900780c */ /* 0x000fe40003f84270 */
[----:B-1----:R-:W-:-:S04]  /*2490*/  FMNMX.FTZ R4, R12, R23, !PT ;  /* 0x000000170c047209 */ /* 0x002fc80007810000 */
[C---:B------:R-:W-:Y:S01]  /*24a0*/  FSETP.NEU.FTZ.AND P3, PT, R4.reuse, -INF , PT ;  /* 0xff8000000400780b */ /* 0x040fe20003f7d000 */
[----:B------:R-:W-:-:S05]  /*24b0*/  FMUL.FTZ R14, R4, R0 ;  /* 0x00000000040e7220 */ /* 0x000fca0000410000 */
[----:B------:R-:W-:Y:S02]  /*24c0*/  FSEL R38, R14, RZ, P3 ;  /* 0x000000ff0e267208 */ /* 0x000fe40001800000 */
[----:B------:R-:W-:-:S03]  /*24d0*/  ISETP.GT.AND P3, PT, R9, RZ, PT ;  /* 0x000000ff0900720c */ /* 0x000fc60003f64270 */
[-CC-:B------:R-:W-:Y:S01]  /*24e0*/  FFMA.FTZ R181, R13, R0.reuse, -R38.reuse ;  /* 0x000000000db57223 */ /* 0x180fe20000010826 */
[----:B------:R-:W-:Y:S01]  /*24f0*/  FSEL R5, R24, -INF , P3 ;  /* 0xff80000018057808 */ /* 0x000fe20001800000 */
[-CC-:B------:R-:W-:Y:S01]  /*2500*/  FFMA.FTZ R183, R15, R0.reuse, -R38.reuse ;  /* 0x000000000fb77223 */ /* 0x180fe20000010826 */
[----:B------:R-:W-:Y:S01]  /*2510*/  ISETP.GT.AND P3, PT, R9, 0x9, PT ;  /* 0x000000090900780c */ /* 0x000fe20003f64270 */
[-CC-:B------:R-:W-:Y:S01]  /*2520*/  FFMA.FTZ R177, R21, R0.reuse, -R38.reuse ;  /* 0x0000000015b17223 */ /* 0x180fe20000010826 */
[----:B------:R-:W-:Y:S01]  /*2530*/  FSEL R13, R28, -INF , P5 ;  /* 0xff8000001c0d7808 */ /* 0x000fe20002800000 */
[-CC-:B------:R-:W-:Y:S01]  /*2540*/  FFMA.FTZ R27, R27, R0.reuse, -R38.reuse ;  /* 0x000000001b1b7223 */ /* 0x180fe20000010826 */
[----:B------:R-:W-:Y:S01]  /*2550*/  FMNMX.FTZ R12, R5, R25, !PT ;  /* 0x00000019050c7209 */ /* 0x000fe20007810000 */
[--C-:B------:R-:W-:Y:S01]  /*2560*/  FFMA.FTZ R8, R31, R0, -R38.reuse ;  /* 0x000000001f087223 */ /* 0x100fe20000010826 */
[----:B------:R-:W-:Y:S01]  /*2570*/  FSEL R29, R29, -INF , P3 ;  /* 0xff8000001d1d7808 */ /* 0x000fe20001800000 */
[----:B------:R-:W-:Y:S01]  /*2580*/  MUFU.EX2 R2, R27 ;  /* 0x0000001b00027308 */ /* 0x000fe20000000800 */
[----:B------:R-:W-:Y:S01]  /*2590*/  FMNMX.FTZ R12, R13, R12, !PT ;  /* 0x0000000c0d0c7209 */ /* 0x000fe20007810000 */
[-CC-:B------:R-:W-:Y:S01]  /*25a0*/  FFMA.FTZ R14, R35, R0.reuse, -R38.reuse ;  /* 0x00000000230e7223 */ /* 0x180fe20000010826 */
[----:B------:R-:W-:Y:S01]  /*25b0*/  ISETP.GT.AND P3, PT, R9, 0x11, PT ;  /* 0x000000110900780c */ /* 0x000fe20003f64270 */
[-CC-:B------:R-:W-:Y:S01]  /*25c0*/  FFMA.FTZ R20, R39, R0.reuse, -R38.reuse ;  /* 0x0000000027147223 */ /* 0x180fe20000010826 */
[----:B------:R-:W-:Y:S01]  /*25d0*/  FSEL R15, R32, -INF , P4 ;  /* 0xff800000200f7808 */ /* 0x000fe20002000000 */
[--C-:B------:R-:W-:Y:S01]  /*25e0*/  FFMA.FTZ R24, R43, R0, -R38.reuse ;  /* 0x000000002b187223 */ /* 0x100fe20000010826 */
[----:B------:R-:W-:Y:S01]  /*25f0*/  FMNMX.FTZ R12, R29, R12, !PT ;  /* 0x0000000c1d0c7209 */ /* 0x000fe20007810000 */
[-CC-:B------:R-:W-:Y:S01]  /*2600*/  FFMA.FTZ R26, R47, R0.reuse, -R38.reuse ;  /* 0x000000002f1a7223 */ /* 0x180fe20000010826 */
[----:B------:R-:W-:Y:S01]  /*2610*/  ISETP.GT.AND P4, PT, R9, 0x18, PT ;  /* 0x000000180900780c */ /* 0x000fe20003f84270 */
[--C-:B------:R-:W-:Y:S01]  /*2620*/  FFMA.FTZ R179, R89, R0, -R38.reuse ;  /* 0x0000000059b37223 */ /* 0x100fe20000010826 */
[----:B------:R-:W-:Y:S01]  /*2630*/  FSEL R33, R33, -INF , P3 ;  /* 0xff80000021217808 */ /* 0x000fe20001800000 */
[----:B------:R-:W1:Y:S01]  /*2640*/  MUFU.EX2 R181, R181 ;  /* 0x000000b500b57308 */ /* 0x000e620000000800 */
[----:B------:R-:W-:Y:S01]  /*2650*/  FMNMX.FTZ R12, R15, R12, !PT ;  /* 0x0000000c0f0c7209 */ /* 0x000fe20007810000 */
[-CC-:B------:R-:W-:Y:S01]  /*2660*/  FFMA.FTZ R173, R91, R0.reuse, -R38.reuse ;  /* 0x000000005bad7223 */ /* 0x180fe20000010826 */
[----:B------:R-:W-:Y:S01]  /*2670*/  ISETP.GT.AND P3, PT, R9, 0x19, PT ;  /* 0x000000190900780c */ /* 0x000fe20003f64270 */
[-CC-:B------:R-:W-:Y:S01]  /*2680*/  FFMA.FTZ R175, R93, R0.reuse, -R38.reuse ;  /* 0x000000005daf7223 */ /* 0x180fe20000010826 */
[----:B------:R-:W-:Y:S01]  /*2690*/  FSEL R21, R36, -INF , P4 ;  /* 0xff80000024157808 */ /* 0x000fe20002000000 */
[--C-:B------:R-:W-:Y:S01]  /*26a0*/  FFMA.FTZ R169, R95, R0, -R38.reuse ;  /* 0x000000005fa97223 */ /* 0x100fe20000010826 */
[----:B------:R-:W-:Y:S01]  /*26b0*/  FMNMX.FTZ R12, R33, R12, !PT ;  /* 0x0000000c210c7209 */ /* 0x000fe20007810000 */
[----:B------:R-:W-:Y:S01]  /*26c0*/  MUFU.EX2 R183, R183 ;  /* 0x000000b700b77308 */ /* 0x000fe20000000800 */
[----:B------:R-:W-:Y:S01]  /*26d0*/  ISETP.GT.AND P4, PT, R9, 0x20, PT ;  /* 0x000000200900780c */ /* 0x000fe20003f84270 */
[-CC-:B------:R-:W-:Y:S01]  /*26e0*/  FFMA.FTZ R28, R97, R0.reuse, -R38.reuse ;  /* 0x00000000611c7223 */ /* 0x180fe20000010826 */
[----:B------:R-:W-:Y:S01]  /*26f0*/  FSEL R37, R37, -INF , P3 ;  /* 0xff80000025257808 */ /* 0x000fe20001800000 */
[--C-:B------:R-:W-:Y:S01]  /*2700*/  FFMA.FTZ R171, R99, R0, -R38.reuse ;  /* 0x0000000063ab7223 */ /* 0x100fe20000010826 */
[----:B------:R-:W-:Y:S01]  /*2710*/  FMNMX.FTZ R12, R21, R12, !PT ;  /* 0x0000000c150c7209 */ /* 0x000fe20007810000 */
[----:B------:R-:W-:Y:S01]  /*2720*/  FFMA.FTZ R30, R101, R0, -R38 ;  /* 0x00000000651e7223 */ /* 0x000fe20000010826 */
[----:B------:R-:W-:Y:S01]  /*2730*/  ISETP.GT.AND P3, PT, R9, 0x21, PT ;  /* 0x000000210900780c */ /* 0x000fe20003f64270 */
[----:B------:R-:W-:Y:S01]  /*2740*/  MUFU.EX2 R8, R8 ;  /* 0x0000000800087308 */ /* 0x000fe20000000800 */
[----:B------:R-:W-:Y:S01]  /*2750*/  FSEL R23, R40, -INF , P4 ;  /* 0xff80000028177808 */ /* 0x000fe20002000000 */
[----:B-1----:R-:W-:Y:S01]  /*2760*/  FADD.FTZ R50, R181, R2 ;  /* 0x00000002b5327221 */ /* 0x002fe20000010000 */
[----:B------:R-:W-:Y:S01]  /*2770*/  FMNMX.FTZ R12, R37, R12, !PT ;  /* 0x0000000c250c7209 */ /* 0x000fe20007810000 */
[-CC-:B------:R-:W-:Y:S01]  /*2780*/  FFMA.FTZ R165, R103, R0.reuse, -R38.reuse ;  /* 0x0000000067a57223 */ /* 0x180fe20000010826 */
[----:B------:R-:W-:Y:S01]  /*2790*/  ISETP.GT.AND P4, PT, R9, 0x28, PT ;  /* 0x000000280900780c */ /* 0x000fe20003f84270 */
        /* <DEDUP_REMOVED lines=16> */
[-CC-:B------:R-:W-:Y:S01]  /*28a0*/  FFMA.FTZ R71, R71, R0.reuse, -R38.reuse ;  /* 0x0000000047477223 */ /* 0x180fe20000010826 */
[----:B------:R-:W-:Y:S01]  /*28b0*/  ISETP.GT.AND P3, PT, R9, 0x31, PT ;  /* 0x000000310900780c */ /* 0x000fe20003f64270 */
[----:B------:R-:W-:Y:S01]  /*28c0*/  MUFU.EX2 R179, R179 ;  /* 0x000000b300b37308 */ /* 0x000fe20000000800 */
[----:B------:R-:W-:Y:S01]  /*28d0*/  FSEL R31, R48, -INF , P4 ;  /* 0xff800000301f7808 */ /* 0x000fe20002000000 */
[--C-:B------:R-:W-:Y:S01]  /*28e0*/  FFMA.FTZ R115, R115, R0, -R38.reuse ;  /* 0x0000000073737223 */ /* 0x100fe20000010826 */
        /* <DEDUP_REMOVED lines=17> */
[----:B------:R-:W-:Y:S01]  /*2a00*/  FFMA.FTZ R38, R87, R0, -R38 ;  /* 0x0000000057267223 */ /* 0x000fe20000010826 */
[----:B------:R-:W-:-:S02]  /*2a10*/  FMNMX.FTZ R12, R35, R12, !PT ;  /* 0x0000000c230c7209 */ /* 0x000fc40007810000 */
[----:B------:R-:W-:Y:S02]  /*2a20*/  CS2R R106, SRZ ;  /* 0x00000000006a7805 */ /* 0x000fe4000001ff00 */
[----:B------:R-:W-:Y:S01]  /*2a30*/  ISETP.GT.AND P3, PT, R9, 0x41, PT ;  /* 0x000000410900780c */ /* 0x000fe20003f64270 */
[----:B------:R-:W-:Y:S01]  /*2a40*/  MUFU.EX2 R24, R24 ;  /* 0x0000001800187308 */ /* 0x000fe20000000800 */
[----:B------:R-:W-:Y:S02]  /*2a50*/  FSEL R39, R56, -INF , P4 ;  /* 0xff80000038277808 */ /* 0x000fe40002000000 */
[----:B------:R-:W-:Y:S02]  /*2a60*/  CS2R R104, SRZ ;  /* 0x0000000000687805 */ /* 0x000fe4000001ff00 */
[----:B------:R-:W-:Y:S01]  /*2a70*/  FMNMX.FTZ R12, R53, R12, !PT ;  /* 0x0000000c350c7209 */ /* 0x000fe20007810000 */
[----:B------:R-:W1:Y:S01]  /*2a80*/  @P2 LDC R56, c[0x0][0x450] ;  /* 0x00011400ff382b82 */ /* 0x000e620000000800 */
[----:B------:R-:W-:-:S02]  /*2a90*/  ISETP.GT.AND P4, PT, R9, 0x48, PT ;  /* 0x000000480900780c */ /* 0x000fc40003f84270 */
[----:B------:R-:W-:Y:S02]  /*2aa0*/  CS2R R102, SRZ ;  /* 0x0000000000667805 */ /* 0x000fe4000001ff00 */
[----:B------:R-:W-:Y:S01]  /*2ab0*/  FSEL R57, R57, -INF , P3 ;  /* 0xff80000039397808 */ /* 0x000fe20001800000 */
[----:B------:R-:W-:Y:S01]  /*2ac0*/  MUFU.EX2 R175, R175 ;  /* 0x000000af00af7308 */ /* 0x000fe20000000800 */
[----:B------:R-:W-:Y:S02]  /*2ad0*/  FMNMX.FTZ R12, R39, R12, !PT ;  /* 0x0000000c270c7209 */ /* 0x000fe40007810000 */
[----:B------:R-:W-:Y:S02]  /*2ae0*/  CS2R R100, SRZ ;  /* 0x0000000000647805 */ /* 0x000fe4000001ff00 */
[----:B------:R-:W-:Y:S02]  /*2af0*/  ISETP.GT.AND P3, PT, R9, 0x49, PT ;  /* 0x000000490900780c */ /* 0x000fe40003f64270 */
[----:B------:R-:W-:-:S02]  /*2b00*/  CS2R R98, SRZ ;  /* 0x0000000000627805 */ /* 0x000fc4000001ff00 */
[----:B------:R-:W-:Y:S02]  /*2b10*/  FSEL R43, R60, -INF , P4 ;  /* 0xff8000003c2b7808 */ /* 0x000fe40002000000 */
[----:B------:R-:W-:Y:S02]  /*2b20*/  CS2R R96, SRZ ;  /* 0x0000000000607805 */ /* 0x000fe4000001ff00 */
[----:B------:R-:W-:Y:S01]  /*2b30*/  FMNMX.FTZ R12, R57, R12, !PT ;  /* 0x0000000c390c7209 */ /* 0x000fe20007810000 */
[----:B------:R-:W-:Y:S01]  /*2b40*/  MUFU.EX2 R26, R26 ;  /* 0x0000001a001a7308 */ /* 0x000fe20000000800 */
[----:B------:R-:W-:Y:S02]  /*2b50*/  ISETP.GT.AND P4, PT, R9, 0x50, PT ;  /* 0x000000500900780c */ /* 0x000fe40003f84270 */
[----:B------:R-:W-:Y:S02]  /*2b60*/  CS2R R94, SRZ ;  /* 0x00000000005e7805 */ /* 0x000fe4000001ff00 */
[----:B------:R-:W-:-:S02]  /*2b70*/  FSEL R61, R61, -INF , P3 ;  /* 0xff8000003d3d7808 */ /* 0x000fc40001800000 */
[----:B------:R-:W-:Y:S02]  /*2b80*/  CS2R R92, SRZ ;  /* 0x00000000005c7805 */ /* 0x000fe4000001ff00 */
[----:B------:R-:W-:Y:S02]  /*2b90*/  FMNMX.FTZ R12, R43, R12, !PT ;  /* 0x0000000c2b0c7209 */ /* 0x000fe40007810000 */
[----:B------:R-:W-:Y:S02]  /*2ba0*/  CS2R R90, SRZ ;  /* 0x00000000005a7805 */ /* 0x000fe4000001ff00 */
[----:B------:R-:W-:Y:S01]  /*2bb0*/  ISETP.GT.AND P3, PT, R9, 0x51, PT ;  /* 0x000000510900780c */ /* 0x000fe20003f64270 */
[----:B------:R-:W-:Y:S01]  /*2bc0*/  MUFU.EX2 R169, R169 ;  /* 0x000000a900a97308 */ /* 0x000fe20000000800 */
[----:B------:R-:W-:Y:S02]  /*2bd0*/  FSEL R47, R64, -INF , P4 ;  /* 0xff800000402f7808 */ /* 0x000fe40002000000 */
[----:B------:R-:W-:-:S02]  /*2be0*/  FMNMX.FTZ R12, R61, R12, !PT ;  /* 0x0000000c3d0c7209 */ /* 0x000fc40007810000 */
[----:B------:R-:W-:Y:S02]  /*2bf0*/  ISETP.GT.AND P4, PT, R9, 0x58, PT ;  /* 0x000000580900780c */ /* 0x000fe40003f84270 */
[----:B------:R-:W-:Y:S01]  /*2c00*/  FSEL R65, R65, -INF , P3 ;  /* 0xff80000041417808 */ /* 0x000fe20001800000 */
[----:B------:R-:W-:Y:S01]  /*2c10*/  MUFU.EX2 R28, R28 ;  /* 0x0000001c001c7308 */ /* 0x000fe20000000800 */
[----:B------:R-:W-:Y:S02]  /*2c20*/  FMNMX.FTZ R12, R47, R12, !PT ;  /* 0x0000000c2f0c7209 */ /* 0x000fe40007810000 */
[----:B------:R-:W-:Y:S02]  /*2c30*/  ISETP.GT.AND P3, PT, R9, 0x59, PT ;  /* 0x000000590900780c */ /* 0x000fe40003f64270 */
[----:B------:R-:W-:Y:S02]  /*2c40*/  FSEL R51, R68, -INF , P4 ;  /* 0xff80000044337808 */ /* 0x000fe40002000000 */
[----:B------:R-:W-:Y:S01]  /*2c50*/  FMNMX.FTZ R12, R65, R12, !PT ;  /* 0x0000000c410c7209 */ /* 0x000fe20007810000 */
[----:B------:R-:W-:Y:S01]  /*2c60*/  MUFU.EX2 R171, R171 ;  /* 0x000000ab00ab7308 */ /* 0x000fe20000000800 */
[----:B------:R-:W-:-:S02]  /*2c70*/  ISETP.GT.AND P4, PT, R9, 0x60, PT ;  /* 0x000000600900780c */ /* 0x000fc40003f84270 */
[----:B------:R-:W-:Y:S02]  /*2c80*/  FSEL R69, R69, -INF , P3 ;  /* 0xff80000045457808 */ /* 0x000fe40001800000 */
[----:B------:R-:W-:Y:S02]  /*2c90*/  FMNMX.FTZ R12, R51, R12, !PT ;  /* 0x0000000c330c7209 */ /* 0x000fe40007810000 */
[----:B------:R-:W-:Y:S01]  /*2ca0*/  ISETP.GT.AND P3, PT, R9, 0x61, PT ;  /* 0x000000610900780c */ /* 0x000fe20003f64270 */
[----:B------:R-:W-:Y:S01]  /*2cb0*/  MUFU.EX2 R30, R30 ;  /* 0x0000001e001e7308 */ /* 0x000fe20000000800 */
[----:B------:R-:W-:Y:S02]  /*2cc0*/  FSEL R55, R72, -INF , P4 ;  /* 0xff80000048377808 */ /* 0x000fe40002000000 */
[----:B------:R-:W-:Y:S02]  /*2cd0*/  FMNMX.FTZ R12, R69, R12, !PT ;  /* 0x0000000c450c7209 */ /* 0x000fe40007810000 */
[----:B------:R-:W-:-:S02]  /*2ce0*/  ISETP.GT.AND P4, PT, R9, 0x68, PT ;  /* 0x000000680900780c */ /* 0x000fc40003f84270 */
        /* <DEDUP_REMOVED lines=16> */
[----:B------:R2:W-:Y:S01]  /*2df0*/  MUFU.EX2 R36, R109 ;  /* 0x0000006d00247308 */ /* 0x0005e20000000800 */
[----:B------:R-:W-:Y:S02]  /*2e00*/  FMNMX.FTZ R12, R63, R12, !PT ;  /* 0x0000000c3f0c7209 */ /* 0x000fe40007810000 */
[----:B------:R-:W-:Y:S02]  /*2e10*/  ISETP.GT.AND P3, PT, R9, 0x79, PT ;  /* 0x000000790900780c */ /* 0x000fe40003f64270 */
[----:B------:R-:W-:Y:S02]  /*2e20*/  FSEL R9, R84, -INF , P4 ;  /* 0xff80000054097808 */ /* 0x000fe40002000000 */
[----:B------:R-:W-:Y:S01]  /*2e30*/  FMNMX.FTZ R12, R81, R12, !PT ;  /* 0x0000000c510c7209 */ /* 0x000fe20007810000 */
[----:B------:R-:W-:Y:S01]  /*2e40*/  MUFU.EX2 R111, R111 ;  /* 0x0000006f006f7308 */ /* 0x000fe20000000800 */
[----:B------:R-:W-:-:S02]  /*2e50*/  FSEL R85, R85, -INF , P3 ;  /* 0xff80000055557808 */ /* 0x000fc40001800000 */
[----:B--2---:R-:W-:Y:S02]  /*2e60*/  CS2R R108, SRZ ;  /* 0x00000000006c7805 */ /* 0x004fe4000001ff00 */
[----:B------:R-:W-:Y:S02]  /*2e70*/  FMNMX.FTZ R12, R9, R12, !PT ;  /* 0x0000000c090c7209 */ /* 0x000fe40007810000 */
[----:B------:R-:W-:Y:S02]  /*2e80*/  F2FP.BF16.F32.PACK_AB R181, R2, R181 ;  /* 0x000000b502b5723e */ /* 0x000fe400000010ff */
[----:B------:R-:W-:Y:S01]  /*2e90*/  FMNMX.FTZ R12, R85, R12, !PT ;  /* 0x0000000c550c7209 */ /* 0x000fe20007810000 */
[----:B------:R-:W2:Y:S04]  /*2ea0*/  MUFU.EX2 R40, R67 ;  /* 0x0000004300287308 */ /* 0x000ea80000000800 */
[----:B------:R-:W3:Y:S04]  /*2eb0*/  SHFL.BFLY PT, R89, R12, 0x2, 0x1f ;  /* 0x0c401f000c597f89 */ /* 0x000ee800000e0000 */
[----:B------:R-:W-:Y:S08]  /*2ec0*/  MUFU.EX2 R113, R113 ;  /* 0x0000007100717308 */ /* 0x000ff00000000800 */
[----:B------:R-:W4:Y:S01]  /*2ed0*/  MUFU.EX2 R42, R71 ;  /* 0x00000047002a7308 */ /* 0x000f220000000800 */
[----:B--2---:R-:W-:-:S07]  /*2ee0*/  F2FP.BF16.F32.PACK_AB R161, R40, R111 ;  /* 0x0000006f28a1723e */ /* 0x004fce00000010ff */
[----:B------:R-:W-:Y:S01]  /*2ef0*/  MUFU.EX2 R115, R115 ;  /* 0x0000007300737308 */ /* 0x000fe20000000800 */
[----:B---3--:R-:W-:-:S07]  /*2f00*/  FMNMX.FTZ R89, R12, R89, !PT ;  /* 0x000000590c597209 */ /* 0x008fce0007810000 */
[----:B------:R-:W2:Y:S01]  /*2f10*/  MUFU.EX2 R44, R75 ;  /* 0x0000004b002c7308 */ /* 0x000ea20000000800 */
[----:B------:R-:W3:Y:S01]  /*2f20*/  SHFL.BFLY PT, R12, R89, 0x1, 0x1f ;  /* 0x0c201f00590c7f89 */ /* 0x000ee200000e0000 */
[----:B----4-:R-:W-:-:S06]  /*2f30*/  F2FP.BF16.F32.PACK_AB R163, R42, R113 ;  /* 0x000000712aa3723e */ /* 0x010fcc00000010ff */
[----:B------:R-:W-:Y:S08]  /*2f40*/  MUFU.EX2 R117, R117 ;  /* 0x0000007500757308 */ /* 0x000ff00000000800 */
[----:B------:R-:W4:Y:S01]  /*2f50*/  MUFU.EX2 R46, R79 ;  /* 0x0000004f002e7308 */ /* 0x000f220000000800 */
[----:B--2---:R-:W-:-:S07]  /*2f60*/  F2FP.BF16.F32.PACK_AB R157, R44, R115 ;  /* 0x000000732c9d723e */ /* 0x004fce00000010ff */
[----:B------:R-:W-:Y:S01]  /*2f70*/  MUFU.EX2 R119, R119 ;  /* 0x0000007700777308 */ /* 0x000fe20000000800 */
[----:B---3--:R-:W-:Y:S02]  /*2f80*/  FMNMX.FTZ R12, R89, R12, !PT ;  /* 0x0000000c590c7209 */ /* 0x008fe40007810000 */
[----:B------:R-:W-:Y:S02]  /*2f90*/  CS2R R88, SRZ ;  /* 0x0000000000587805 */ /* 0x000fe4000001ff00 */
[C---:B------:R-:W-:Y:S01]  /*2fa0*/  FSETP.NEU.FTZ.AND P3, PT, R12.reuse, -INF , PT ;  /* 0xff8000000c00780b */ /* 0x040fe20003f7d000 */
[----:B------:R-:W-:Y:S02]  /*2fb0*/  FMUL.FTZ R34, R12, R0 ;  /* 0x000000000c227220 */ /* 0x000fe40000410000 */
[----:B------:R-:W-:Y:S01]  /*2fc0*/  MUFU.EX2 R48, R83 ;  /* 0x0000005300307308 */ /* 0x000fe20000000800 */
[----:B----4-:R-:W-:Y:S02]  /*2fd0*/  F2FP.BF16.F32.PACK_AB R159, R46, R117 ;  /* 0x000000752e9f723e */ /* 0x010fe400000010ff */
[----:B------:R-:W-:-:S05]  /*2fe0*/  FSEL R34, R34, RZ, P3 ;  /* 0x000000ff22227208 */ /* 0x000fca0001800000 */
        /* <DEDUP_REMOVED lines=13> */
[----:B------:R-:W3:Y:S01]  /*30c0*/  MUFU.EX2 R25, R25 ;  /* 0x0000001900197308 */ /* 0x000ee20000000800 */
[----:B--2---:R-:W-:Y:S01]  /*30d0*/  FADD.FTZ R5, R183, R50 ;  /* 0x00000032b7057221 */ /* 0x004fe20000010000 */
[-CC-:B------:R-:W-:Y:S01]  /*30e0*/  FFMA.FTZ R31, R31, R0.reuse, -R34.reuse ;  /* 0x000000001f1f7223 */ /* 0x180fe20000010822 */
[-CC-:B------:R-:W-:Y:S01]  /*30f0*/  FFMA.FTZ R49, R49, R0.reuse, -R34.reuse ;  /* 0x0000000031317223 */ /* 0x180fe20000010822 */
[-CC-:B------:R-:W-:Y:S01]  /*3100*/  FFMA.FTZ R35, R35, R0.reuse, -R34.reuse ;  /* 0x0000000023237223 */ /* 0x180fe20000010822 */
[----:B------:R-:W-:Y:S01]  /*3110*/  FADD.FTZ R50, R8, R5 ;  /* 0x0000000508327221 */ /* 0x000fe20000010000 */
[-CC-:B------:R-:W-:Y:S01]  /*3120*/  FFMA.FTZ R53, R53, R0.reuse, -R34.reuse ;  /* 0x0000000035357223 */ /* 0x180fe20000010822 */
[-C--:B------:R-:W-:Y:S01]  /*3130*/  FFMA.FTZ R39, R39, R0.reuse, -R34 ;  /* 0x0000000027277223 */ /* 0x080fe20000010822 */
[----:B------:R-:W2:Y:S01]  /*3140*/  MUFU.EX2 R13, R13 ;  /* 0x0000000d000d7308 */ /* 0x000ea20000000800 */
[----:B------:R-:W-:Y:S01]  /*3150*/  FADD.FTZ R5, R177, R50 ;  /* 0x00000032b1057221 */ /* 0x000fe20000010000 */
[-CC-:B------:R-:W-:Y:S01]  /*3160*/  FFMA.FTZ R57, R57, R0.reuse, -R34.reuse ;  /* 0x0000000039397223 */ /* 0x180fe20000010822 */
[-CC-:B------:R-:W-:Y:S01]  /*3170*/  FFMA.FTZ R43, R43, R0.reuse, -R34.reuse ;  /* 0x000000002b2b7223 */ /* 0x180fe20000010822 */
[-CC-:B------:R-:W-:Y:S01]  /*3180*/  FFMA.FTZ R61, R61, R0.reuse, -R34.reuse ;  /* 0x000000003d3d7223 */ /* 0x180fe20000010822 */
[----:B------:R-:W-:Y:S01]  /*3190*/  FADD.FTZ R50, R14, R5 ;  /* 0x000000050e327221 */ /* 0x000fe20000010000 */
[-CC-:B------:R-:W-:Y:S01]  /*31a0*/  FFMA.FTZ R47, R47, R0.reuse, -R34.reuse ;  /* 0x000000002f2f7223 */ /* 0x180fe20000010822 */
[-CC-:B------:R-:W-:Y:S01]  /*31b0*/  FFMA.FTZ R65, R65, R0.reuse, -R34.reuse ;  /* 0x0000000041417223 */ /* 0x180fe20000010822 */
[----:B------:R4:W5:Y:S01]  /*31c0*/  MUFU.EX2 R182, R29 ;  /* 0x0000001d00b67308 */ /* 0x0009620000000800 */
[-CC-:B------:R-:W-:Y:S01]  /*31d0*/  FFMA.FTZ R51, R51, R0.reuse, -R34.reuse ;  /* 0x0000000033337223 */ /* 0x180fe20000010822 */
[----:B------:R-:W-:Y:S01]  /*31e0*/  F2FP.BF16.F32.PACK_AB R183, R8, R183 ;  /* 0x000000b708b7723e */ /* 0x000fe200000010ff */
[-CC-:B------:R-:W-:Y:S01]  /*31f0*/  FFMA.FTZ R69, R69, R0.reuse, -R34.reuse ;  /* 0x0000000045457223 */ /* 0x180fe20000010822 */
[-CC-:B------:R-:W-:Y:S01]  /*3200*/  FFMA.FTZ R55, R55, R0.reuse, -R34.reuse ;  /* 0x0000000037377223 */ /* 0x180fe20000010822 */
[-CC-:B------:R-:W-:Y:S01]  /*3210*/  FFMA.FTZ R73, R73, R0.reuse, -R34.reuse ;  /* 0x0000000049497223 */ /* 0x180fe20000010822 */
[-CC-:B------:R-:W-:Y:S01]  /*3220*/  FFMA.FTZ R59, R59, R0.reuse, -R34.reuse ;  /* 0x000000003b3b7223 */ /* 0x180fe20000010822 */
[-C--:B------:R-:W-:Y:S01]  /*3230*/  FFMA.FTZ R77, R77, R0.reuse, -R34 ;  /* 0x000000004d4d7223 */ /* 0x080fe20000010822 */
[----:B------:R-:W1:Y:S01]  /*3240*/  MUFU.EX2 R15, R15 ;  /* 0x0000000f000f7308 */ /* 0x000e620000000800 */
[----:B----4-:R-:W-:Y:S01]  /*3250*/  FADD.FTZ R29, R179, R50 ;  /* 0x00000032b31d7221 */ /* 0x010fe20000010000 */
[----:B---3--:R-:W-:Y:S01]  /*3260*/  FADD.FTZ R50, R180, R25 ;  /* 0x00000019b4327221 */ /* 0x008fe20000010000 */
[-CC-:B------:R-:W-:Y:S01]  /*3270*/  FFMA.FTZ R63, R63, R0.reuse, -R34.reuse ;  /* 0x000000003f3f7223 */ /* 0x180fe20000010822 */
[-C--:B------:R-:W-:Y:S01]  /*3280*/  FFMA.FTZ R81, R81, R0.reuse, -R34 ;  /* 0x0000000051517223 */ /* 0x080fe20000010822 */
[C---:B------:R-:W-:Y:S01]  /*3290*/  FADD.FTZ R52, R20.reuse, R29 ;  /* 0x0000001d14347221 */ /* 0x040fe20000010000 */
[----:B--2---:R-:W-:Y:S01]  /*32a0*/  FADD.FTZ R29, R13, R50 ;  /* 0x000000320d1d7221 */ /* 0x004fe20000010000 */
[-CC-:B------:R-:W-:Y:S01]  /*32b0*/  FFMA.FTZ R9, R9, R0.reuse, -R34.reuse ;  /* 0x0000000009097223 */ /* 0x180fe20000010822 */
[----:B------:R2:W3:Y:S01]  /*32c0*/  MUFU.EX2 R176, R33 ;  /* 0x0000002100b07308 */ /* 0x0004e20000000800 */
[----:B------:R-:W-:Y:S01]  /*32d0*/  F2FP.BF16.F32.PACK_AB R179, R20, R179 ;  /* 0x000000b314b3723e */ /* 0x000fe200000010ff */
[----:B-----5:R-:W-:Y:S01]  /*32e0*/  FADD.FTZ R50, R182, R29 ;  /* 0x0000001db6327221 */ /* 0x020fe20000010000 */
[----:B------:R-:W-:Y:S01]  /*32f0*/  FFMA.FTZ R34, R85, R0, -R34 ;  /* 0x0000000055227223 */ /* 0x000fe20000010822 */
[----:B------:R-:W-:Y:S01]  /*3300*/  F2FP.BF16.F32.PACK_AB R177, R14, R177 ;  /* 0x000000b10eb1723e */ /* 0x000fe200000010ff */
[----:B------:R-:W-:Y:S01]  /*3310*/  VIADD R14, R22, 0xfffffffe ;  /* 0xfffffffe160e7836 */ /* 0x000fe20000000000 */
[----:B------:R-:W-:-:S02]  /*3320*/  F2FP.BF16.F32.PACK_AB R153, R48, R119 ;  /* 0x000000773099723e */ /* 0x000fc400000010ff */
[----:B------:R-:W4:Y:S01]  /*3330*/  MUFU.EX2 R21, R21 ;  /* 0x0000001500157308 */ /* 0x000f220000000800 */
[----:B--2---:R-:W-:Y:S01]  /*3340*/  IMAD.U32 R33, RZ, RZ, UR36 ;  /* 0x00000024ff217e24 */ /* 0x004fe2000f8e00ff */
[----:B------:R-:W-:Y:S02]  /*3350*/  F2FP.BF16.F32.PACK_AB R180, R25, R180 ;  /* 0x000000b419b4723e */ /* 0x000fe400000010ff */
[----:B------:R-:W-:Y:S01]  /*3360*/  F2FP.BF16.F32.PACK_AB R182, R182, R13 ;  /* 0x0000000db6b6723e */ /* 0x000fe200000010ff */
[----:B------:R-:W-:Y:S02]  /*3370*/  @!P1 VIADD R5, R33, 0x34840 ;  /* 0x0003484021059836 */ /* 0x000fe40000000000 */
[----:B------:R-:W-:Y:S01]  /*3380*/  FADD.FTZ R33, R173, R52 ;  /* 0x00000034ad217221 */ /* 0x000fe20000010000 */
[C---:B------:R-:W-:Y:S01]  /*3390*/  F2FP.BF16.F32.PACK_AB R173, R24.reuse, R173 ;  /* 0x000000ad18ad723e */ /* 0x040fe200000010ff */
[----:B------:R-:W2:Y:S01]  /*33a0*/  MUFU.EX2 R178, R37 ;  /* 0x0000002500b27308 */ /* 0x000ea20000000800 */
[----:B------:R-:W-:Y:S01]  /*33b0*/  @!P1 PRMT R5, RZ, 0x654, R5 ;  /* 0x00000654ff059816 */ /* 0x000fe20000000005 */
[----:B------:R-:W-:Y:S01]  /*33c0*/  FADD.FTZ R52, R24, R33 ;  /* 0x0000002118347221 */ /* 0x000fe20000010000 */
[----:B0-----:R-:W-:-:S02]  /*33d0*/  @P2 IMAD.HI.U32 R33, R19, R54, RZ ;  /* 0x0000003613212227 */ /* 0x001fc400078e00ff */
[----:B------:R0:W-:Y:S02]  /*33e0*/  @!P1 SYNCS.ARRIVE.TRANS64.RED.A1T0 RZ, [R5+URZ], RZ ;  /* 0x000000ff05ff99a7 */ /* 0x0001e4000810043f */
[----:B------:R-:W-:Y:S01]  /*33f0*/  FADD.FTZ R29, R175, R52 ;  /* 0x00000034af1d7221 */ /* 0x000fe20000010000 */
[----:B------:R-:W5:Y:S01]  /*3400*/  MUFU.EX2 R23, R23 ;  /* 0x0000001700177308 */ /* 0x000f620000000800 */
[----:B------:R-:W-:Y:S01]  /*3410*/  IMAD R54, R16, UR6, -R3 ;  /* 0x0000000610367c24 */ /* 0x000fe2000f8e0a03 */
[----:B-1----:R-:W-:Y:S01]  /*3420*/  @P2 SHF.R.U32.HI R19, RZ, R56, R33 ;  /* 0x00000038ff132219 */ /* 0x002fe20000011621 */
[C---:B------:R-:W-:Y:S01]  /*3430*/  FADD.FTZ R52, R26.reuse, R29 ;  /* 0x0000001d1a347221 */ /* 0x040fe20000010000 */
[----:B------:R-:W-:Y:S01]  /*3440*/  F2FP.BF16.F32.PACK_AB R175, R26, R175 ;  /* 0x000000af1aaf723e */ /* 0x000fe200000010ff */
[----:B0-----:R-:W-:Y:S02]  /*3450*/  FADD.FTZ R5, R15, R50 ;  /* 0x000000320f057221 */ /* 0x001fe40000010000 */
[----:B------:R-:W-:Y:S01]  /*3460*/  IMAD.IADD R54, R54, 0x1, R19 ;  /* 0x0000000136367824 */ /* 0x000fe200078e0213 */
[----:B------:R-:W0:Y:S01]  /*3470*/  MUFU.EX2 R172, R41 ;  /* 0x0000002900ac7308 */ /* 0x000e220000000800 */
[----:B---3--:R-:W-:Y:S01]  /*3480*/  FADD.FTZ R50, R176, R5 ;  /* 0x00000005b0327221 */ /* 0x008fe20000010000 */
[----:B------:R-:W-:-:S02]  /*3490*/  FADD.FTZ R5, R169, R52 ;  /* 0x00000034a9057221 */ /* 0x000fc40000010000 */
[----:B------:R-:W-:Y:S01]  /*34a0*/  SHF.R.S32.HI R19, RZ, 0x1f, R54 ;  /* 0x0000001fff137819 */ /* 0x000fe20000011436 */
[----:B----4-:R-:W-:Y:S01]  /*34b0*/  FADD.FTZ R3, R21, R50 ;  /* 0x0000003215037221 */ /* 0x010fe20000010000 */
[----:B------:R-:W-:Y:S02]  /*34c0*/  FADD.FTZ R52, R28, R5 ;  /* 0x000000051c347221 */ /* 0x000fe40000010000 */
[----:B------:R-:W1:Y:S01]  /*34d0*/  MUFU.EX2 R27, R27 ;  /* 0x0000001b001b7308 */ /* 0x000e620000000800 */
[----:B------:R-:W-:Y:S01]  /*34e0*/  LEA.HI R19, R19, R54, RZ, 0x7 ;  /* 0x0000003613137211 */ /* 0x000fe200078f38ff */
[----:B--2---:R-:W-:Y:S01]  /*34f0*/  FADD.FTZ R50, R178, R3 ;  /* 0x00000003b2327221 */ /* 0x004fe20000010000 */
[----:B------:R-:W-:Y:S01]  /*3500*/  FADD.FTZ R5, R171, R52 ;  /* 0x00000034ab057221 */ /* 0x000fe20000010000 */
[----:B------:R-:W-:Y:S02]  /*3510*/  F2FP.BF16.F32.PACK_AB R169, R28, R169 ;  /* 0x000000a91ca9723e */ /* 0x000fe400000010ff */
[----:B-----5:R-:W-:Y:S01]  /*3520*/  FADD.FTZ R3, R23, R50 ;  /* 0x0000003217037221 */ /* 0x020fe20000010000 */
[----:B------:R-:W-:Y:S01]  /*3530*/  FADD.FTZ R52, R30, R5 ;  /* 0x000000051e347221 */ /* 0x000fe20000010000 */
[----:B------:R-:W2:Y:S01]  /*3540*/  MUFU.EX2 R174, R45 ;  /* 0x0000002d00ae7308 */ /* 0x000ea20000000800 */
[----:B------:R-:W-:Y:S01]  /*3550*/  SHF.R.S32.HI R20, RZ, 0x7, R19 ;  /* 0x00000007ff147819 */ /* 0x000fe20000011413 */
[----:B0-----:R-:W-:Y:S01]  /*3560*/  FADD.FTZ R50, R172, R3 ;  /* 0x00000003ac327221 */ /* 0x001fe20000010000 */
[----:B------:R-:W-:Y:S01]  /*3570*/  FADD.FTZ R5, R165, R52 ;  /* 0x00000034a5057221 */ /* 0x000fe20000010000 */
[----:B------:R-:W-:-:S02]  /*3580*/  F2FP.BF16.F32.PACK_AB R171, R30, R171 ;  /* 0x000000ab1eab723e */ /* 0x000fc400000010ff */
[----:B------:R-:W-:Y:S01]  /*3590*/  VIMNMX R19, R17, R20, !PT ;  /* 0x0000001411137248 */ /* 0x000fe20007fe0100 */
[----:B------:R-:W-:Y:S01]  /*35a0*/  FADD.FTZ R52, R32, R5 ;  /* 0x0000000520347221 */ /* 0x000fe20000010000 */
[----:B------:R-:W0:Y:S01]  /*35b0*/  MUFU.EX2 R31, R31 ;  /* 0x0000001f001f7308 */ /* 0x000e220000000800 */
[----:B-1----:R-:W-:Y:S01]  /*35c0*/  FADD.FTZ R3, R27, R50 ;  /* 0x000000321b037221 */ /* 0x002fe20000010000 */
[----:B------:R-:W-:Y:S01]  /*35d0*/  ISETP.GE.AND P3, PT, R14, R19, PT ;  /* 0x000000130e00720c */ /* 0x000fe20003f66270 */
[----:B------:R-:W-:Y:S01]  /*35e0*/  FADD.FTZ R5, R167, R52 ;  /* 0x00000034a7057221 */ /* 0x000fe20000010000 */
[----:B------:R-:W-:Y:S02]  /*35f0*/  F2FP.BF16.F32.PACK_AB R165, R32, R165 ;  /* 0x000000a520a5723e */ /* 0x000fe400000010ff */
[C---:B------:R-:W-:Y:S01]  /*3600*/  F2FP.BF16.F32.PACK_AB R167, R36.reuse, R167 ;  /* 0x000000a724a7723e */ /* 0x040fe200000010ff */
[----:B------:R-:W-:Y:S01]  /*3610*/  FADD.FTZ R52, R36, R5 ;  /* 0x0000000524347221 */ /* 0x000fe20000010000 */
[----:B------:R-:W1:Y:S01]  /*3620*/  MUFU.EX2 R168, R49 ;  /* 0x0000003100a87308 */ /* 0x000e620000000800 */
[----:B--2---:R-:W-:Y:S01]  /*3630*/  FADD.FTZ R50, R174, R3 ;  /* 0x00000003ae327221 */ /* 0x004fe20000010000 */
[----:B------:R-:W-:Y:S01]  /*3640*/  F2FP.BF16.F32.PACK_AB R176, R176, R15 ;  /* 0x0000000fb0b0723e */ /* 0x000fe200000010ff */
[----:B------:R-:W-:Y:S01]  /*3650*/  FADD.FTZ R5, R111, R52 ;  /* 0x000000346f057221 */ /* 0x000fe20000010000 */
[----:B------:R-:W-:-:S02]  /*3660*/  F2FP.BF16.F32.PACK_AB R178, R178, R21 ;  /* 0x00000015b2b2723e */ /* 0x000fc400000010ff */
[----:B------:R-:W-:Y:S02]  /*3670*/  CS2R R110, SRZ ;  /* 0x00000000006e7805 */ /* 0x000fe4000001ff00 */
[----:B------:R-:W-:Y:S01]  /*3680*/  F2FP.BF16.F32.PACK_AB R172, R172, R23 ;  /* 0x00000017acac723e */ /* 0x000fe200000010ff */
[----:B------:R-:W-:Y:S01]  /*3690*/  FADD.FTZ R52, R40, R5 ;  /* 0x0000000528347221 */ /* 0x000fe20000010000 */
[----:B------:R-:W2:Y:S01]  /*36a0*/  MUFU.EX2 R35, R35 ;  /* 0x0000002300237308 */ /* 0x000ea20000000800 */
[----:B0-----:R-:W-:Y:S01]  /*36b0*/  FADD.FTZ R3, R31, R50 ;  /* 0x000000321f037221 */ /* 0x001fe20000010000 */
[----:B------:R-:W-:Y:S01]  /*36c0*/  F2FP.BF16.F32.PACK_AB R174, R174, R27 ;  /* 0x0000001baeae723e */ /* 0x000fe200000010ff */
[----:B------:R-:W-:Y:S01]  /*36d0*/  FADD.FTZ R5, R113, R52 ;  /* 0x0000003471057221 */ /* 0x000fe20000010000 */
[----:B------:R-:W-:-:S03]  /*36e0*/  CS2R R112, SRZ ;  /* 0x0000000000707805 */ /* 0x000fc6000001ff00 */
[----:B------:R-:W-:Y:S01]  /*36f0*/  FADD.FTZ R8, R42, R5 ;  /* 0x000000052a087221 */ /* 0x000fe20000010000 */
[----:B------:R-:W0:Y:S01]  /*3700*/  MUFU.EX2 R170, R53 ;  /* 0x0000003500aa7308 */ /* 0x000e220000000800 */
[C---:B-1----:R-:W-:Y:S01]  /*3710*/  FADD.FTZ R50, R168.reuse, R3 ;  /* 0x00000003a8327221 */ /* 0x042fe20000010000 */
[----:B------:R-:W-:Y:S01]  /*3720*/  F2FP.BF16.F32.PACK_AB R168, R168, R31 ;  /* 0x0000001fa8a8723e */ /* 0x000fe200000010ff */
[----:B------:R-:W-:Y:S01]  /*3730*/  FADD.FTZ R5, R115, R8 ;  /* 0x0000000873057221 */ /* 0x000fe20000010000 */
[----:B------:R-:W-:-:S03]  /*3740*/  CS2R R114, SRZ ;  /* 0x0000000000727805 */ /* 0x000fc6000001ff00 */
[----:B------:R-:W-:Y:S01]  /*3750*/  FADD.FTZ R8, R44, R5 ;  /* 0x000000052c087221 */ /* 0x000fe20000010000 */
[----:B------:R-:W1:Y:S01]  /*3760*/  MUFU.EX2 R39, R39 ;  /* 0x0000002700277308 */ /* 0x000e620000000800 */
[----:B--2---:R-:W-:Y:S02]  /*3770*/  FADD.FTZ R3, R35, R50 ;  /* 0x0000003223037221 */ /* 0x004fe40000010000 */
[----:B------:R-:W-:Y:S01]  /*3780*/  FADD.FTZ R5, R117, R8 ;  /* 0x0000000875057221 */ /* 0x000fe20000010000 */
[----:B------:R-:W-:-:S03]  /*3790*/  CS2R R116, SRZ ;  /* 0x0000000000747805 */ /* 0x000fc6000001ff00 */
[----:B------:R-:W-:Y:S01]  /*37a0*/  FADD.FTZ R8, R46, R5 ;  /* 0x000000052e087221 */ /* 0x000fe20000010000 */
[----:B------:R-:W2:Y:S01]  /*37b0*/  MUFU.EX2 R164, R57 ;  /* 0x0000003900a47308 */ /* 0x000ea20000000800 */
[C---:B0-----:R-:W-:Y:S01]  /*37c0*/  FADD.FTZ R50, R170.reuse, R3 ;  /* 0x00000003aa327221 */ /* 0x041fe20000010000 */
[----:B------:R-:W-:Y:S01]  /*37d0*/  F2FP.BF16.F32.PACK_AB R170, R170, R35 ;  /* 0x00000023aaaa723e */ /* 0x000fe200000010ff */
[----:B------:R-:W-:Y:S01]  /*37e0*/  FADD.FTZ R5, R119, R8 ;  /* 0x0000000877057221 */ /* 0x000fe20000010000 */
[----:B------:R-:W-:-:S03]  /*37f0*/  CS2R R118, SRZ ;  /* 0x0000000000767805 */ /* 0x000fc6000001ff00 */
[----:B------:R-:W-:Y:S01]  /*3800*/  FADD.FTZ R8, R48, R5 ;  /* 0x0000000530087221 */ /* 0x000fe20000010000 */
        /* <DEDUP_REMOVED lines=29> */
[----:B------:R-:W-:Y:S02]  /*39e0*/  F2FP.BF16.F32.PACK_AB R155, R38, R121 ;  /* 0x00000079269b723e */ /* 0x000fe400000010ff */
[----:B------:R-:W-:-:S04]  /*39f0*/  CS2R R120, SRZ ;  /* 0x0000000000787805 */ /* 0x000fc8000001ff00 */
        /* <DEDUP_REMOVED lines=10> */
[----:B--2---:R-:W-:Y:S01]  /*3aa0*/  FADD.FTZ R2, R154, R5 ;  /* 0x000000059a027221 */ /* 0x004fe20000010000 */
[----:B------:R-:W-:-:S03]  /*3ab0*/  IMAD.MOV.U32 R5, RZ, RZ, RZ ;  /* 0x000000ffff057224 */ /* 0x000fc600078e00ff */
[C---:B0-----:R-:W-:Y:S01]  /*3ac0*/  FADD.FTZ R9, R3.reuse, R2 ;  /* 0x0000000203097221 */ /* 0x041fe20000010000 */
[----:B------:R-:W-:Y:S01]  /*3ad0*/  F2FP.BF16.F32.PACK_AB R154, R3, R154 ;  /* 0x0000009a039a723e */ /* 0x000fe200000010ff */
[----:B------:R-:W-:Y:S02]  /*3ae0*/  IMAD.MOV.U32 R2, RZ, RZ, 0x3f800000 ;  /* 0x3f800000ff027424 */ /* 0x000fe400078e00ff */
[----:B------:R-:W-:Y:S01]  /*3af0*/  IMAD.MOV.U32 R3, RZ, RZ, 0x3f800000 ;  /* 0x3f800000ff037424 */ /* 0x000fe200078e00ff */
[----:B------:R-:W-:Y:S06]  /*3b00*/  @!P3 BRA `(.L_x_2048) ;  /* 0x000000280080b947 */ /* 0x000fec0003800000 */
[----:B------:R-:W-:Y:S01]  /*3b10*/  IMAD.MOV.U32 R13, RZ, RZ, R4 ;  /* 0x000000ffff0d7224 */ /* 0x000fe200078e0004 */
[----:B------:R-:W-:Y:S01]  /*3b20*/  UMOV UR39, URZ ;  /* 0x0000003f00277c82 */ /* 0x000fe20008000000 */
[----:B------:R-:W-:Y:S01]  /*3b30*/  IMAD.MOV.U32 R15, RZ, RZ, R12 ;  /* 0x000000ffff0f7224 */ /* 0x000fe200078e000c */
[----:B------:R-:W-:Y:S01]  /*3b40*/  ULDC UR41, c[0x0][0x288] ;  /* 0x0000a20000297ab9 */ /* 0x000fe20000000800 */
[----:B------:R-:W-:Y:S01]  /*3b50*/  IMAD.MOV.U32 R20, RZ, RZ, RZ ;  /* 0x000000ffff147224 */ /* 0x000fe200078e00ff */
[----:B------:R-:W-:Y:S01]  /*3b60*/  ULDC UR40, c[0x0][0x2f0] ;  /* 0x0000bc0000287ab9 */ /* 0x000fe20000000800 */
[----:B------:R-:W-:Y:S02]  /*3b70*/  IMAD.MOV.U32 R2, RZ, RZ, 0x3f800000 ;  /* 0x3f800000ff027424 */ /* 0x000fe400078e00ff */
[----:B------:R-:W-:-:S07]  /*3b80*/  IMAD.MOV.U32 R151, RZ, RZ, RZ ;  /* 0x000000ffff977224 */ /* 0x000fce00078e00ff */
.L_x_2057:
[----:B------:R-:W-:-:S04]  /*3b90*/  UIADD3 UR6, UR39, 0x1, URZ ;  /* 0x0000000127067890 */ /* 0x000fc8000fffe03f */
[----:B------:R-:W-:-:S04]  /*3ba0*/  UISETP.NE.AND UP0, UPT, UR6, 0x2, UPT ;  /* 0x000000020600788c */ /* 0x000fc8000bf05270 */
[----:B------:R-:W-:Y:S02]  /*3bb0*/  USEL UR7, URZ, 0x1, UP0 ;  /* 0x000000013f077887 */ /* 0x000fe40008000000 */
[----:B------:R-:W-:-:S04]  /*3bc0*/  USEL UR37, UR6, URZ, UP0 ;  /* 0x0000003f06257287 */ /* 0x000fc80008000000 */
[----:B------:R-:W-:Y:S01]  /*3bd0*/  LOP3.LUT R5, R20, UR7, RZ, 0x3c, !PT ;  /* 0x0000000714057c12 */ /* 0x000fe2000f8e3cff */
[----:B------:R-:W-:Y:S07]  /*3be0*/  @!P0 BRA `(.L_x_2049) ;  /* 0x0000000000048947 */ /* 0x000fee0003800000 */
[----:B------:R-:W-:Y:S01]  /*3bf0*/  BPT.TRAP 0x1 ;  /* 0x000000040000795c */ /* 0x000fe20000300000 */
.L_x_2049:
[----:B------:R-:W-:Y:S01]  /*3c00*/  ULEA UR60, UR37, UR36, 0x3 ;  /* 0x00000024253c7291 */ /* 0x000fe2000f8e183f */
[----:B------:R-:W-:-:S08]  /*3c10*/  SHF.L.U32 R0, R5, 0x1f, RZ ;  /* 0x0000001f05007819 */ /* 0x000fd000000006ff */
[----:B------:R0:W1:Y:S01]  /*3c20*/  SYNCS.PHASECHK.TRANS64.TRYWAIT P3, [UR60+0x34830], R0 ;  /* 0x03483000ff0075a7 */ /* 0x000062000806017c */
[----:B------:R-:W-:Y:S05]  /*3c30*/  @!P0 BRA `(.L_x_2050) ;  /* 0x0000000000048947 */ /* 0x000fea0003800000 */
[----:B------:R-:W-:Y:S01]  /*3c40*/  BPT.TRAP 0x1 ;  /* 0x000000040000795c */ /* 0x000fe20000300000 */
.L_x_2050:
[----:B-1----:R-:W-:Y:S05]  /*3c50*/  @P3 BRA `(.L_x_2051) ;  /* 0x0000000000083947 */ /* 0x002fea0003800000 */
[----:B------:R-:W1:Y:S02]  /*3c60*/  SYNCS.PHASECHK.TRANS64.TRYWAIT P3, [UR60+0x34830], R0 ;  /* 0x03483000ff0075a7 */ /* 0x000e64000806017c */
[----:B-1----:R-:W-:Y:S05]  /*3c70*/  @!P3 BRA `(.L_x_2052) ;  /* 0x000000ac00a8b947 */ /* 0x002fea0003800000 */
.L_x_2051:
        /* <DEDUP_REMOVED lines=12> */
[----:B------:R-:W-:Y:S01]  /*3d40*/  FMUL.FTZ R92, R92, R3 ;  /* 0x000000035c5c7220 */ /* 0x000fe20000410000 */
[----:B------:R-:W-:Y:S01]  /*3d50*/  UMOV UR15, 0x40000040 ;  /* 0x40000040000f7882 */ /* 0x000fe20000000000 */
[----:B------:R-:W-:-:S02]  /*3d60*/  UIADD3 UR18, UR58, 0x400, URZ ;  /* 0x000004003a127890 */ /* 0x000fc4000fffe03f */
[----:B------:R-:W-:Y:S01]  /*3d70*/  HGMMA.64x128x16.F32.BF16 R24, gdesc[UR56], RZ, !UPT, gsb0 ;  /* 0x01e00000381879f0 */ /* 0x000fe2000c0018ff */
        /* <DEDUP_REMOVED lines=112> */
.L_x_2053:
[----:B------:R-:W-:Y:S01]  /*4480*/  ULEA UR7, UR39, UR36, 0x3 ;  /* 0x0000002427077291 */ /* 0x000fe2000f8e183f */
[----:B01----:R-:W-:-:S08]  /*4490*/  SHF.L.U32 R0, R20, 0x1f, RZ ;  /* 0x0000001f14007819 */ /* 0x003fd000000006ff */
[----:B------:R0:W1:Y:S01]  /*44a0*/  SYNCS.PHASECHK.TRANS64.TRYWAIT P3, [UR7+0x34850], R0 ;  /* 0x03485000ff0075a7 */ /* 0x0000620008060147 */
[----:B------:R-:W-:Y:S05]  /*44b0*/  @!P0 BRA `(.L_x_2054) ;  /* 0x0000000000048947 */ /* 0x000fea0003800000 */
[----:B------:R-:W-:Y:S01]  /*44c0*/  BPT.TRAP 0x1 ;  /* 0x000000040000795c */ /* 0x000fe20000300000 */
.L_x_2054:
[----:B-1----:R-:W-:Y:S05]  /*44d0*/  @P3 BRA `(.L_x_2055) ;  /* 0x0000000000083947 */ /* 0x002fea0003800000 */
[----:B------:R-:W1:Y:S02]  /*44e0*/  SYNCS.PHASECHK.TRANS64.TRYWAIT P3, [UR7+0x34850], R0 ;  /* 0x03485000ff0075a7 */ /* 0x000e640008060147 */
[----:B-1----:R-:W-:Y:S05]  /*44f0*/  @!P3 BRA `(.L_x_2056) ;  /* 0x000000a400a0b947 */ /* 0x002fea0003800000 */
.L_x_2055:
[----:B------:R-:W-:Y:S01]  /*4500*/  UIADD3 UR6, UR36, 0x400, URZ ;  /* 0x0000040024067890 */ /* 0x000fe2000fffe03f */
[----:B------:R-:W-:Y:S01]  /*4510*/  WARPGROUP.ARRIVE ;  /* 0x00000000000079c5 */ /* 0x000fe20000000000 */
[----:B------:R-:W-:Y:S01]  /*4520*/  UMOV UR11, 0x40000040 ;  /* 0x40000040000b7882 */ /* 0x000fe20000000000 */
[----:B-1----:R-:W0:Y:S01]  /*4530*/  @P2 LDC R3, c[0x0][0x44c] ;  /* 0x00011300ff032b82 */ /* 0x002e220000000800 */
[----:B------:R-:W-:-:S04]  /*4540*/  USHF.R.U32.HI UR6, URZ, 0x4, UR6 ;  /* 0x000000043f067899 */ /* 0x000fc80008011606 */
[----:B------:R-:W-:-:S03]  /*4550*/  ULOP3.LUT UR6, UR6, 0x3fff, URZ, 0xc0, !UPT ;  /* 0x00003fff06067892 */ /* 0x000fc6000f8ec03f */
[----:B------:R-:W1:Y:S01]  /*4560*/  @P2 LDC R21, c[0x0][0x450] ;  /* 0x00011400ff152b82 */ /* 0x000e620000000800 */
[----:B------:R-:W-:-:S04]  /*4570*/  ULOP3.LUT UR6, UR6, 0x4000000, URZ, 0xfc, !UPT ;  /* 0x0400000006067892 */ /* 0x000fc8000f8efc3f */
[----:B------:R-:W-:-:S03]  /*4580*/  ULEA UR6, UR39, UR6, 0xb ;  /* 0x0000000627067291 */ /* 0x000fc6000f8e583f */
[----:B------:R-:W-:-:S04]  /*4590*/  UMOV UR39, UR37 ;  /* 0x0000002500277c82 */ /* 0x000fc80008000000 */
[----:B------:R-:W-:Y:S02]  /*45a0*/  UMOV UR10, UR6 ;  /* 0x00000006000a7c82 */ /* 0x000fe40008000000 */
[----:B------:R-:W-:Y:S01]  /*45b0*/  HGMMA.64x128x16.F32.BF16 R88, R180, gdesc[UR8].tnspB, R88, gsb0 ;  /* 0x41e00008b4587df0 */ /* 0x000fe20008001858 */
[----:B------:R-:W-:Y:S01]  /*45c0*/  UIADD3 UR10, UR6, 0x80, URZ ;  /* 0x00000080060a7890 */ /* 0x000fe2000fffe03f */
[----:B0-----:R-:W-:Y:S01]  /*45d0*/  @P2 IMAD.HI.U32 R0, R10, R3, RZ ;  /* 0x000000030a002227 */ /* 0x001fe200078e00ff */
[----:B------:R-:W-:-:S03]  /*45e0*/  UMOV UR11, 0x40000040 ;  /* 0x40000040000b7882 */ /* 0x000fc60000000000 */
[----:B------:R-:W-:Y:S01]  /*45f0*/  IMAD.MOV.U32 R3, RZ, RZ, R10 ;  /* 0x000000ffff037224 */ /* 0x000fe200078e000a */
[----:B-1----:R-:W-:Y:S01]  /*4600*/  @P2 SHF.R.U32.HI R3, RZ, R21, R0 ;  /* 0x00000015ff032219 */ /* 0x002fe20000011600 */
[----:B------:R-:W-:-:S04]  /*4610*/  IMAD.MOV.U32 R21, RZ, RZ, -0x80 ;  /* 0xffffff80ff157424 */ /* 0x000fc800078e00ff */
[----:B------:R-:W0:Y:S01]  /*4620*/  SHFL.IDX PT, R2, R3, 0x1, 0x1c1f ;  /* 0x003c1f0003027f89 */ /* 0x000e2200000e0000 */
[----:B------:R-:W-:-:S04]  /*4630*/  IMAD R0, R14, R21, 0x1 ;  /* 0x000000010e007424 */ /* 0x000fc800078e0215 */
[----:B------:R-:W-:-:S04]  /*4640*/  IMAD R21, R11, -0x2, R0 ;  /* 0xfffffffe0b157824 */ /* 0x000fc800078e0200 */
[----:B------:R-:W-:-:S05]  /*4650*/  IMAD R21, R16, UR40, R21 ;  /* 0x0000002810157c24 */ /* 0x000fca000f8e0215 */
[----:B0-----:R-:W-:-:S04]  /*4660*/  IADD3 R0, R2, -UR41, R21 ;  /* 0x8000002902007c10 */ /* 0x001fc8000fffe015 */
[C---:B------:R-:W-:Y:S02]  /*4670*/  ISETP.GT.AND P3, PT, R0.reuse, RZ, PT ;  /* 0x000000ff0000720c */ /* 0x040fe40003f64270 */
[----:B------:R-:W-:Y:S02]  /*4680*/  ISETP.GT.AND P4, PT, R0, 0x1, PT ;  /* 0x000000010000780c */ /* 0x000fe40003f84270 */
[----:B------:R-:W-:Y:S02]  /*4690*/  FSEL R20, R26, -INF , P3 ;  /* 0xff8000001a147808 */ /* 0x000fe40001800000 */
[----:B------:R-:W-:Y:S02]  /*46a0*/  ISETP.GT.AND P3, PT, R0, 0x8, PT ;  /* 0x000000080000780c */ /* 0x000fe40003f64270 */
        /* <DEDUP_REMOVED lines=15> */
[----:B------:R-:W-:Y:S01]  /*47a0*/  FMNMX.FTZ R23, R184, R23, !PT ;  /* 0x00000017b8177209 */ /* 0x000fe20007810000 */
[----:B------:R-:W-:Y:S02]  /*47b0*/  WARPGROUP.DEPBAR.LE gsb0, 0x0 ;  /* 0x00008000000079c5 */ /* 0x000fe40000010000 */
[----:B------:R-:W-:Y:S01]  /*47c0*/  WARPGROUP.ARRIVE ;  /* 0x00000000000079c5 */ /* 0x000fe20000000000 */
[----:B------:R-:W-:Y:S02]  /*47d0*/  FSEL R182, R38, -INF , P3 ;  /* 0xff80000026b67808 */ /* 0x000fe40001800000 */
[----:B------:R-:W-:Y:S02]  /*47e0*/  ISETP.GT.AND P3, PT, R0, 0x20, PT ;  /* 0x000000200000780c */ /* 0x000fe40003f64270 */
[----:B------:R-:W-:Y:S01]  /*47f0*/  FSEL R180, R39, -INF , P4 ;  /* 0xff80000027b47808 */ /* 0x000fe20002000000 */
[----:B------:R-:W-:Y:S01]  /*4800*/  HGMMA.64x128x16.F32.BF16 R88, R176, gdesc[UR8].tnspB, R88, gsb0 ;  /* 0x41e00008b0587df0 */ /* 0x000fe20008001858 */
[----:B------:R-:W-:Y:S01]  /*4810*/  UIADD3 UR10, UR6, 0x100, URZ ;  /* 0x00000100060a7890 */ /* 0x000fe2000fffe03f */
[----:B------:R-:W-:Y:S01]  /*4820*/  FMNMX.FTZ R23, R182, R23, !PT ;  /* 0x00000017b6177209 */ /* 0x000fe20007810000 */
[----:B------:R-:W-:Y:S01]  /*4830*/  UMOV UR11, 0x40000040 ;  /* 0x40000040000b7882 */ /* 0x000fe20000000000 */
[----:B------:R-:W-:-:S02]  /*4840*/  ISETP.GT.AND P4, PT, R0, 0x21, PT ;  /* 0x000000210000780c */ /* 0x000fc40003f84270 */
        /* <DEDUP_REMOVED lines=22> */
[----:B------:R-:W-:Y:S02]  /*49b0*/  FSEL R50, R50, -INF , P3 ;  /* 0xff80000032327808 */ /* 0x000fe40001800000 */
[----:B------:R-:W-:Y:S02]  /*49c0*/  FMNMX.FTZ R23, R172, R23, !PT ;  /* 0x00000017ac177209 */ /* 0x000fe40007810000 */
[----:B------:R-:W-:Y:S02]  /*49d0*/  ISETP.GT.AND P3, PT, R0, 0x38, PT ;  /* 0x000000380000780c */ /* 0x000fe40003f64270 */
[----:B------:R-:W-:Y:S02]  /*49e0*/  FSEL R46, R51, -INF , P4 ;  /* 0xff800000332e7808 */ /* 0x000fe40002000000 */
[----:B------:R-:W-:Y:S02]  /*49f0*/  FMNMX.FTZ R23, R50, R23, !PT ;  /* 0x0000001732177209 */ /* 0x000fe40007810000 */
        /* <DEDUP_REMOVED lines=51> */
[----:B------:R-:W-:Y:S02]  /*4d30*/  FSEL R87, R87, -INF , P4 ;  /* 0xff80000057577808 */ /* 0x000fe40002000000 */
[----:B------:R-:W-:-:S04]  /*4d40*/  FMNMX.FTZ R0, R86, R23, !PT ;  /* 0x0000001756007209 */ /* 0x000fc80007810000 */
[----:B------:R-:W-:-:S05]  /*4d50*/  FMNMX.FTZ R23, R87, R0, !PT ;  /* 0x0000000057177209 */ /* 0x000fca0007810000 */
[----:B------:R-:W0:Y:S01]  /*4d60*/  SHFL.BFLY PT, R0, R23, 0x2, 0x1f ;  /* 0x0c401f0017007f89 */ /* 0x000e2200000e0000 */
[----:B------:R-:W-:Y:S02]  /*4d70*/  WARPGROUP.DEPBAR.LE gsb0, 0x0 ;  /* 0x00008000000079c5 */ /* 0x000fe40000010000 */
[----:B------:R-:W-:Y:S01]  /*4d80*/  WARPGROUP.ARRIVE ;  /* 0x00000000000079c5 */ /* 0x000fe20000000000 */
[----:B------:R-:W1:Y:S05]  /*4d90*/  SHFL.IDX PT, R168, R3, RZ, 0x1c1f ;  /* 0x001c1fff03a87589 */ /* 0x000e6a00000e0000 */
[----:B------:R-:W-:Y:S01]  /*4da0*/  HGMMA.64x128x16.F32.BF16 R88, R164, gdesc[UR8].tnspB, R88, gsb0 ;  /* 0x41e00008a4587df0 */ /* 0x000fe20008001858 */
[----:B------:R-:W-:Y:S01]  /*4db0*/  UIADD3 UR10, UR6, 0x280, URZ ;  /* 0x00000280060a7890 */ /* 0x000fe2000fffe03f */
[----:B------:R-:W-:Y:S01]  /*4dc0*/  UMOV UR11, 0x40000040 ;  /* 0x40000040000b7882 */ /* 0x000fe20000000000 */
[----:B0-----:R-:W-:-:S02]  /*4dd0*/  FMNMX.FTZ R27, R23, R0, !PT ;  /* 0x00000000171b7209 */ /* 0x001fc40007810000 */
[----:B------:R-:W0:Y:S03]  /*4de0*/  LDC R0, c[0x0][0x988] ;  /* 0x00026200ff007b82 */ /* 0x000e260000000800 */
[----:B------:R-:W2:Y:S01]  /*4df0*/  SHFL.BFLY PT, R4, R27, 0x1, 0x1f ;  /* 0x0c201f001b047f89 */ /* 0x000ea200000e0000 */
[----:B-1----:R-:W-:-:S04]  /*4e00*/  IADD3 R79, R168, -UR41, R21 ;  /* 0x80000029a84f7c10 */ /* 0x002fc8000fffe015 */
[C---:B------:R-:W-:Y:S02]  /*4e10*/  ISETP.GT.AND P4, PT, R79.reuse, RZ, PT ;  /* 0x000000ff4f00720c */ /* 0x040fe40003f84270 */
[C---:B------:R-:W-:Y:S02]  /*4e20*/  ISETP.GT.AND P5, PT, R79.reuse, 0x1, PT ;  /* 0x000000014f00780c */ /* 0x040fe40003fa4270 */
        /* <DEDUP_REMOVED lines=10> */
[----:B--2---:R-:W-:Y:S02]  /*4ed0*/  FMNMX.FTZ R4, R27, R4, !PT ;  /* 0x000000041b047209 */ /* 0x004fe40007810000 */
[----:B------:R-:W-:Y:S02]  /*4ee0*/  ISETP.GT.AND P5, PT, R79, 0x11, PT ;  /* 0x000000114f00780c */ /* 0x000fe40003fa4270 */
[----:B------:R-:W-:Y:S01]  /*4ef0*/  FSEL R27, R32, -INF , P4 ;  /* 0xff800000201b7808 */ /* 0x000fe20002000000 */
[C---:B0-----:R-:W-:Y:S01]  /*4f00*/  FMUL.FTZ R31, R4.reuse, R0 ;  /* 0x00000000041f7220 */ /* 0x041fe20000410000 */
[----:B------:R-:W-:Y:S02]  /*4f10*/  FMNMX.FTZ R24, R29, R24, !PT ;  /* 0x000000181d187209 */ /* 0x000fe40007810000 */
[----:B------:R-:W-:Y:S02]  /*4f20*/  FSETP.NEU.FTZ.AND P3, PT, R4, -INF , PT ;  /* 0xff8000000400780b */ /* 0x000fe40003f7d000 */
[----:B------:R-:W-:-:S02]  /*4f30*/  ISETP.GT.AND P4, PT, R79, 0x18, PT ;  /* 0x000000184f00780c */ /* 0x000fc40003f84270 */
[----:B------:R-:W-:Y:S02]  /*4f40*/  FSEL R33, R33, -INF , P5 ;  /* 0xff80000021217808 */ /* 0x000fe40002800000 */
[----:B------:R-:W-:Y:S02]  /*4f50*/  FMNMX.FTZ R28, R27, R24, !PT ;  /* 0x000000181b1c7209 */ /* 0x000fe40007810000 */
[----:B------:R-:W-:Y:S02]  /*4f60*/  FSEL R21, R31, RZ, P3 ;  /* 0x000000ff1f157208 */ /* 0x000fe40001800000 */
[----:B------:R-:W-:Y:S02]  /*4f70*/  ISETP.GT.AND P5, PT, R79, 0x19, PT ;  /* 0x000000194f00780c */ /* 0x000fe40003fa4270 */
[----:B------:R-:W-:Y:S01]  /*4f80*/  FSEL R31, R36, -INF , P4 ;  /* 0xff800000241f7808 */ /* 0x000fe20002000000 */
[--C-:B------:R-:W-:Y:S01]  /*4f90*/  FFMA.FTZ R169, R50, R0, -R21.reuse ;  /* 0x0000000032a97223 */ /* 0x100fe20000010815 */
        /* <DEDUP_REMOVED lines=46> */
[----:B------:R-:W-:-:S02]  /*5280*/  FSEL R55, R52, -INF , P4 ;  /* 0xff80000034377808 */ /* 0x000fc40002000000 */
[----:B------:R-:W-:Y:S02]  /*5290*/  FMNMX.FTZ R36, R49, R36, !PT ;  /* 0x0000002431247209 */ /* 0x000fe40007810000 */
[----:B------:R-:W-:Y:S02]  /*52a0*/  ISETP.GT.AND P4, PT, R79, 0x40, PT ;  /* 0x000000404f00780c */ /* 0x000fe40003f84270 */
[----:B------:R-:W-:Y:S01]  /*52b0*/  FSEL R53, R53, -INF , P5 ;  /* 0xff80000035357808 */ /* 0x000fe20002800000 */
[----:B------:R-:W-:Y:S01]  /*52c0*/  MUFU.EX2 R177, R177 ;  /* 0x000000b100b17308 */ /* 0x000fe20000000800 */
[----:B------:R-:W-:Y:S02]  /*52d0*/  FMNMX.FTZ R36, R55, R36, !PT ;  /* 0x0000002437247209 */ /* 0x000fe40007810000 */
[----:B------:R-:W-:Y:S02]  /*52e0*/  ISETP.GT.AND P5, PT, R79, 0x41, PT ;  /* 0x000000414f00780c */ /* 0x000fe40003fa4270 */
[----:B------:R-:W-:-:S02]  /*52f0*/  FSEL R59, R56, -INF , P4 ;  /* 0xff800000383b7808 */ /* 0x000fc40002000000 */
[----:B------:R-:W-:Y:S01]  /*5300*/  FMNMX.FTZ R36, R53, R36, !PT ;  /* 0x0000002435247209 */ /* 0x000fe20007810000 */
[----:B------:R-:W-:Y:S01]  /*5310*/  MUFU.EX2 R28, R184 ;  /* 0x000000b8001c7308 */ /* 0x000fe20000000800 */
[----:B------:R-:W-:Y:S02]  /*5320*/  ISETP.GT.AND P4, PT, R79, 0x48, PT ;  /* 0x000000484f00780c */ /* 0x000fe40003f84270 */
[----:B------:R-:W-:Y:S02]  /*5330*/  FSEL R57, R57, -INF , P5 ;  /* 0xff80000039397808 */ /* 0x000fe40002800000 */
[----:B------:R-:W-:Y:S02]  /*5340*/  FMNMX.FTZ R40, R59, R36, !PT ;  /* 0x000000243b287209 */ /* 0x000fe40007810000 */
[----:B------:R-:W-:Y:S01]  /*5350*/  ISETP.GT.AND P5, PT, R79, 0x49, PT ;  /* 0x000000494f00780c */ /* 0x000fe20003fa4270 */
[----:B------:R-:W-:Y:S01]  /*5360*/  MUFU.EX2 R36, R176 ;  /* 0x000000b000247308 */ /* 0x000fe20000000800 */
[----:B------:R-:W-:-:S02]  /*5370*/  FSEL R47, R60, -INF , P4 ;  /* 0xff8000003c2f7808 */ /* 0x000fc40002000000 */
[----:B------:R-:W-:Y:S01]  /*5380*/  FMNMX.FTZ R40, R57, R40, !PT ;  /* 0x0000002839287209 */ /* 0x000fe20007810000 */
[----:B------:R-:W-:Y:S02]  /*5390*/  WARPGROUP.DEPBAR.LE gsb0, 0x0 ;  /* 0x00008000000079c5 */ /* 0x000fe40000010000 */
[----:B------:R-:W-:Y:S01]  /*53a0*/  WARPGROUP.ARRIVE ;  /* 0x00000000000079c5 */ /* 0x000fe20000000000 */
[----:B------:R-:W-:Y:S01]  /*53b0*/  ISETP.GT.AND P4, PT, R79, 0x50, PT ;  /* 0x000000504f00780c */ /* 0x000fe20003f84270 */
[----:B------:R-:W-:Y:S01]  /*53c0*/  MUFU.EX2 R179, R179 ;  /* 0x000000b300b37308 */ /* 0x000fe20000000800 */
[----:B------:R-:W-:Y:S01]  /*53d0*/  FSEL R61, R61, -INF , P5 ;  /* 0xff8000003d3d7808 */ /* 0x000fe20002800000 */
[--C-:B------:R-:W-:Y:S01]  /*53e0*/  FFMA.FTZ R165, R58, R0, -R21.reuse ;  /* 0x000000003aa57223 */ /* 0x100fe20000010815 */
[----:B------:R-:W-:Y:S01]  /*53f0*/  FMNMX.FTZ R40, R47, R40, !PT ;  /* 0x000000282f287209 */ /* 0x000fe20007810000 */
[----:B------:R-:W-:Y:S01]  /*5400*/  HGMMA.64x128x16.F32.BF16 R88, R160, gdesc[UR8].tnspB, R88, gsb0 ;  /* 0x41e00008a0587df0 */ /* 0x000fe20008001858 */
[----:B------:R-:W-:Y:S01]  /*5410*/  UIADD3 UR10, UR6, 0x300, URZ ;  /* 0x00000300060a7890 */ /* 0x000fe2000fffe03f */
[----:B------:R-:W-:Y:S01]  /*5420*/  ISETP.GT.AND P5, PT, R79, 0x51, PT ;  /* 0x000000514f00780c */ /* 0x000fe20003fa4270 */
[----:B------:R-:W-:Y:S01]  /*5430*/  UMOV UR11, 0x40000040 ;  /* 0x40000040000b7882 */ /* 0x000fe20000000000 */
[----:B------:R-:W-:Y:S01]  /*5440*/  FSEL R51, R64, -INF , P4 ;  /* 0xff80000040337808 */ /* 0x000fe20002000000 */
[----:B------:R-:W-:Y:S01]  /*5450*/  UIADD3 UR6, UR6, 0x380, URZ ;  /* 0x0000038006067890 */ /* 0x000fe2000fffe03f */
[----:B------:R-:W-:Y:S01]  /*5460*/  FMNMX.FTZ R40, R61, R40, !PT ;  /* 0x000000283d287209 */ /* 0x000fe20007810000 */
[----:B------:R-:W-:Y:S01]  /*5470*/  MUFU.EX2 R173, R173 ;  /* 0x000000ad00ad7308 */ /* 0x000fe20000000800 */
[----:B------:R-:W-:Y:S01]  /*5480*/  ISETP.GT.AND P4, PT, R79, 0x58, PT ;  /* 0x000000584f00780c */ /* 0x000fe20003f84270 */
[----:B------:R-:W-:Y:S01]  /*5490*/  FFMA.FTZ R167, R62, R0, -R21 ;  /* 0x000000003ea77223 */ /* 0x000fe20000010815 */
[----:B------:R-:W-:-:S02]  /*54a0*/  FSEL R65, R65, -INF , P5 ;  /* 0xff80000041417808 */ /* 0x000fc40002800000 */
[----:B------:R-:W-:Y:S02]  /*54b0*/  FMNMX.FTZ R44, R51, R40, !PT ;  /* 0x00000028332c7209 */ /* 0x000fe40007810000 */
[----:B------:R-:W-:Y:S01]  /*54c0*/  ISETP.GT.AND P5, PT, R79, 0x59, PT ;  /* 0x000000594f00780c */ /* 0x000fe20003fa4270 */
[----:B------:R-:W-:Y:S01]  /*54d0*/  MUFU.EX2 R40, R172 ;  /* 0x000000ac00287308 */ /* 0x000fe20000000800 */
[----:B------:R-:W-:Y:S02]  /*54e0*/  FSEL R63, R68, -INF , P4 ;  /* 0xff800000443f7808 */ /* 0x000fe40002000000 */
[----:B------:R-:W-:Y:S02]  /*54f0*/  FMNMX.FTZ R44, R65, R44, !PT ;  /* 0x0000002c412c7209 */ /* 0x000fe40007810000 */
[----:B------:R-:W-:Y:S02]  /*5500*/  ISETP.GT.AND P4, PT, R79, 0x60, PT ;  /* 0x000000604f00780c */ /* 0x000fe40003f84270 */
[----:B------:R-:W-:Y:S01]  /*5510*/  FSEL R69, R69, -INF , P5 ;  /* 0xff80000045457808 */ /* 0x000fe20002800000 */
[----:B------:R-:W-:Y:S01]  /*5520*/  MUFU.EX2 R175, R175 ;  /* 0x000000af00af7308 */ /* 0x000fe20000000800 */
[----:B------:R-:W-:-:S02]  /*5530*/  FMNMX.FTZ R44, R63, R44, !PT ;  /* 0x0000002c3f2c7209 */ /* 0x000fc40007810000 */
[----:B------:R-:W-:Y:S02]  /*5540*/  ISETP.GT.AND P5, PT, R79, 0x61, PT ;  /* 0x000000614f00780c */ /* 0x000fe40003fa4270 */
[----:B------:R-:W-:Y:S02]  /*5550*/  FSEL R67, R72, -INF , P4 ;  /* 0xff80000048437808 */ /* 0x000fe40002000000 */
[----:B------:R-:W-:Y:S01]  /*5560*/  FMNMX.FTZ R44, R69, R44, !PT ;  /* 0x0000002c452c7209 */ /* 0x000fe20007810000 */
[----:B------:R-:W-:Y:S01]  /*5570*/  MUFU.EX2 R169, R169 ;  /* 0x000000a900a97308 */ /* 0x000fe20000000800 */
[----:B------:R-:W-:Y:S02]  /*5580*/  ISETP.GT.AND P4, PT, R79, 0x68, PT ;  /* 0x000000684f00780c */ /* 0x000fe40003f84270 */
[----:B------:R-:W-:Y:S02]  /*5590*/  FSEL R73, R73, -INF , P5 ;  /* 0xff80000049497808 */ /* 0x000fe40002800000 */
[----:B------:R-:W-:-:S02]  /*55a0*/  FMNMX.FTZ R46, R67, R44, !PT ;  /* 0x0000002c432e7209 */ /* 0x000fc40007810000 */
[----:B------:R-:W-:Y:S01]  /*55b0*/  ISETP.GT.AND P5, PT, R79, 0x69, PT ;  /* 0x000000694f00780c */ /* 0x000fe20003fa4270 */
[----:B------:R0:W-:Y:S01]  /*55c0*/  MUFU.EX2 R44, R48 ;  /* 0x00000030002c7308 */ /* 0x0001e20000000800 */
[----:B------:R-:W-:Y:S02]  /*55d0*/  FSEL R71, R76, -INF , P4 ;  /* 0xff8000004c477808 */ /* 0x000fe40002000000 */
[----:B------:R-:W-:Y:S02]  /*55e0*/  FMNMX.FTZ R46, R73, R46, !PT ;  /* 0x0000002e492e7209 */ /* 0x000fe40007810000 */
[----:B------:R-:W-:Y:S02]  /*55f0*/  ISETP.GT.AND P4, PT, R79, 0x70, PT ;  /* 0x000000704f00780c */ /* 0x000fe40003f84270 */
[----:B------:R-:W-:Y:S01]  /*5600*/  FSEL R77, R77, -INF , P5 ;  /* 0xff8000004d4d7808 */ /* 0x000fe20002800000 */
[----:B------:R-:W-:Y:S01]  /*5610*/  MUFU.EX2 R171, R171 ;  /* 0x000000ab00ab7308 */ /* 0x000fe20000000800 */
[----:B------:R-:W-:Y:S01]  /*5620*/  FMNMX.FTZ R46, R71, R46, !PT ;  /* 0x0000002e472e7209 */ /* 0x000fe20007810000 */
[-CC-:B0-----:R-:W-:Y:S01]  /*5630*/  FFMA.FTZ R48, R22, R0.reuse, -R21.reuse ;  /* 0x0000000016307223 */ /* 0x181fe20000010815 */
[----:B------:R-:W-:Y:S01]  /*5640*/  ISETP.GT.AND P5, PT, R79, 0x71, PT ;  /* 0x000000714f00780c */ /* 0x000fe20003fa4270 */
[----:B------:R-:W-:Y:S01]  /*5650*/  FFMA.FTZ R22, R12, R0, -R21 ;  /* 0x000000000c167223 */ /* 0x000fe20000010815 */
        /* <DEDUP_REMOVED lines=9> */
[----:B------:R-:W-:Y:S02]  /*56f0*/  FMNMX.FTZ R46, R81, R46, !PT ;  /* 0x0000002e512e7209 */ /* 0x000fe40007810000 */
[----:B------:R-:W-:Y:S02]  /*5700*/  FSEL R187, R85, -INF , P5 ;  /* 0xff80000055bb7808 */ /* 0x000fe40002800000 */
        /* <DEDUP_REMOVED lines=9> */
[----:B------:R-:W-:-:S06]  /*57a0*/  FFMA.FTZ R50, R74, R0, -R21 ;  /* 0x000000004a327223 */ /* 0x000fcc0000010815 */
[----:B------:R-:W-:Y:S01]  /*57b0*/  MUFU.EX2 R30, R30 ;  /* 0x0000001e001e7308 */ /* 0x000fe20000000800 */
[-CC-:B------:R-:W-:Y:S01]  /*57c0*/  FFMA.FTZ R79, R26, R0.reuse, -R21.reuse ;  /* 0x000000001a4f7223 */ /* 0x180fe20000010815 */
[-CC-:B------:R-:W-:Y:S01]  /*57d0*/  FFMA.FTZ R26, R78, R0.reuse, -R21.reuse ;  /* 0x000000004e1a7223 */ /* 0x180fe20000010815 */
[----:B------:R-:W0:Y:S05]  /*57e0*/  SHFL.BFLY PT, R85, R2, 0x1, 0x1f ;  /* 0x0c201f0002557f89 */ /* 0x000e2a00000e0000 */
[----:B------:R-:W-:Y:S08]  /*57f0*/  MUFU.EX2 R50, R50 ;  /* 0x0000003200327308 */ /* 0x000ff00000000800 */
[----:B------:R-:W-:Y:S08]  /*5800*/  MUFU.EX2 R79, R79 ;  /* 0x0000004f004f7308 */ /* 0x000ff00000000800 */
[----:B------:R-:W-:Y:S01]  /*5810*/  MUFU.EX2 R26, R26 ;  /* 0x0000001a001a7308 */ /* 0x000fe20000000800 */
[----:B0-----:R-:W-:Y:S01]  /*5820*/  FMNMX.FTZ R12, R2, R85, !PT ;  /* 0x00000055020c7209 */ /* 0x001fe20007810000 */
[-CC-:B------:R-:W-:Y:S01]  /*5830*/  FFMA.FTZ R85, R38, R0.reuse, -R21.reuse ;  /* 0x0000000026557223 */ /* 0x180fe20000010815 */
[----:B------:R-:W-:Y:S01]  /*5840*/  FSEL R2, R4, RZ, P3 ;  /* 0x000000ff04027208 */ /* 0x000fe20001800000 */
[-C--:B------:R-:W-:Y:S01]  /*5850*/  FFMA.FTZ R38, R86, R0.reuse, -R21 ;  /* 0x0000000056267223 */ /* 0x080fe20000010815 */
[C---:B------:R-:W-:Y:S01]  /*5860*/  FSETP.NEU.FTZ.AND P4, PT, R12.reuse, -INF , PT ;  /* 0xff8000000c00780b */ /* 0x040fe20003f9d000 */
[----:B------:R-:W-:-:S02]  /*5870*/  FMUL.FTZ R52, R12, R0 ;  /* 0x000000000c347220 */ /* 0x000fc40000410000 */
[----:B------:R-:W-:Y:S01]  /*5880*/  MUFU.EX2 R83, R83 ;  /* 0x0000005300537308 */ /* 0x000fe20000000800 */
[C---:B------:R-:W-:Y:S01]  /*5890*/  ISETP.GT.AND P3, PT, R14.reuse, R19, PT ;  /* 0x000000130e00720c */ /* 0x040fe20003f64270 */
[----:B------:R-:W-:Y:S01]  /*58a0*/  VIADD R14, R14, 0xffffffff ;  /* 0xffffffff0e0e7836 */ /* 0x000fe20000000000 */
[----:B------:R-:W-:Y:S02]  /*58b0*/  WARPGROUP.DEPBAR.LE gsb0, 0x0 ;  /* 0x00008000000079c5 */ /* 0x000fe40000010000 */
[----:B------:R-:W-:Y:S01]  /*58c0*/  WARPGROUP.ARRIVE ;  /* 0x00000000000079c5 */ /* 0x000fe20000000000 */
[----:B------:R-:W-:Y:S01]  /*58d0*/  FSEL R52, R52, RZ, P4 ;  /* 0x000000ff34347208 */ /* 0x000fe20002000000 */
[-CC-:B------:R-:W-:Y:S01]  /*58e0*/  FFMA.FTZ R161, R66, R0.reuse, -R21.reuse ;  /* 0x0000000042a17223 */ /* 0x180fe20000010815 */
[-CC-:B------:R-:W-:Y:S01]  /*58f0*/  FFMA.FTZ R163, R70, R0.reuse, -R21.reuse ;  /* 0x0000000046a37223 */ /* 0x180fe20000010815 */
[----:B------:R-:W-:Y:S01]  /*5900*/  MUFU.EX2 R42, R42 ;  /* 0x0000002a002a7308 */ /* 0x000fe20000000800 */
[-C--:B------:R-:W-:Y:S01]  /*5910*/  FFMA.FTZ R21, R87, R0.reuse, -R21 ;  /* 0x0000000057157223 */ /* 0x080fe20000010815 */
[----:B------:R-:W-:Y:S01]  /*5920*/  HGMMA.64x128x16.F32.BF16 R88, R156, gdesc[UR8].tnspB, R88, gsb0 ;  /* 0x41e000089c587df0 */ /* 0x000fe20008001858 */
[----:B------:R-:W-:Y:S01]  /*5930*/  UMOV UR10, UR6 ;  /* 0x00000006000a7c82 */ /* 0x000fe20008000000 */
[----:B------:R-:W-:Y:S01]  /*5940*/  UMOV UR11, 0x40000040 ;  /* 0x40000040000b7882 */ /* 0x000fe20000000000 */
[-CC-:B------:R-:W-:Y:S01]  /*5950*/  FFMA.FTZ R180, R3, R0.reuse, -R52.reuse ;  /* 0x0000000003b47223 */ /* 0x180fe20000010834 */
[----:B------:R-:W-:Y:S01]  /*5960*/  FADD.FTZ R3, -R2, R13 ;  /* 0x0000000d02037221 */ /* 0x000fe20000010100 */
[----:B------:R-:W-:Y:S01]  /*5970*/  FSEL R2, R12, RZ, P4 ;  /* 0x000000ff0c027208 */ /* 0x000fe20002000000 */
[-CC-:B------:R-:W-:Y:S01]  /*5980*/  FFMA.FTZ R174, R39, R0.reuse, -R52.reuse ;  /* 0x0000000027ae7223 */ /* 0x180fe20000010834 */
[-CC-:B------:R-:W-:Y:S01]  /*5990*/  FFMA.FTZ R25, R25, R0.reuse, -R52.reuse ;  /* 0x0000000019197223 */ /* 0x180fe20000010834 */
[-C--:B------:R-:W-:Y:S01]  /*59a0*/  FMUL.FTZ R39, R3, R0.reuse ;  /* 0x0000000003277220 */ /* 0x080fe20000410000 */
[----:B------:R-:W-:Y:S01]  /*59b0*/  MUFU.EX2 R180, R180 ;  /* 0x000000b400b47308 */ /* 0x000fe20000000800 */
[----:B------:R-:W-:Y:S01]  /*59c0*/  FADD.FTZ R3, -R2, R15 ;  /* 0x0000000f02037221 */ /* 0x000fe20000010100 */
[-CC-:B------:R-:W-:Y:S01]  /*59d0*/  FFMA.FTZ R182, R23, R0.reuse, -R52.reuse ;  /* 0x0000000017b67223 */ /* 0x180fe20000010834 */
[----:B------:R-:W-:Y:S01]  /*59e0*/  FFMA.FTZ R23, R29, R0, -R52 ;  /* 0x000000001d177223 */ /* 0x000fe20000010834 */
[----:B------:R-:W-:-:S02]  /*59f0*/  IMAD.U32 R15, RZ, RZ, UR60 ;  /* 0x0000003cff0f7e24 */ /* 0x000fc4000f8e00ff */
[-C--:B------:R-:W-:Y:S01]  /*5a00*/  FMUL.FTZ R3, R3, R0.reuse ;  /* 0x0000000003037220 */ /* 0x080fe20000410000 */
[-CC-:B------:R-:W-:Y:S01]  /*5a10*/  FFMA.FTZ R176, R27, R0.reuse, -R52.reuse ;  /* 0x000000001bb07223 */ /* 0x180fe20000010834 */
[-CC-:B------:R-:W-:Y:S01]  /*5a20*/  FFMA.FTZ R33, R33, R0.reuse, -R52.reuse ;  /* 0x0000000021217223 */ /* 0x180fe20000010834 */
[----:B------:R-:W-:Y:S01]  /*5a30*/  MUFU.EX2 R2, R39 ;  /* 0x0000002700027308 */ /* 0x000fe20000000800 */
[----:B------:R-:W-:Y:S02]  /*5a40*/  @!P1 VIADD R15, R15, 0x34840 ;  /* 0x000348400f0f9836 */ /* 0x000fe40000000000 */
[-CC-:B------:R-:W-:Y:S01]  /*5a50*/  FFMA.FTZ R178, R31, R0.reuse, -R52.reuse ;  /* 0x000000001fb27223 */ /* 0x180fe20000010834 */
[-CC-:B------:R-:W-:Y:S01]  /*5a60*/  FFMA.FTZ R37, R37, R0.reuse, -R52.reuse ;  /* 0x0000000025257223 */ /* 0x180fe20000010834 */
[-CC-:B------:R-:W-:Y:S01]  /*5a70*/  FFMA.FTZ R172, R35, R0.reuse, -R52.reuse ;  /* 0x0000000023ac7223 */ /* 0x180fe20000010834 */
[-CC-:B------:R-:W-:Y:S01]  /*5a80*/  FFMA.FTZ R35, R41, R0.reuse, -R52.reuse ;  /* 0x0000000029237223 */ /* 0x180fe20000010834 */
[----:B------:R-:W-:Y:S01]  /*5a90*/  @!P1 PRMT R15, RZ, 0x654, R15 ;  /* 0x00000654ff0f9816 */ /* 0x000fe2000000000f */
        /* <DEDUP_REMOVED lines=12> */
[-CC-:B------:R-:W-:Y:S01]  /*5b60*/  FFMA.FTZ R65, R65, R0.reuse, -R52.reuse ;  /* 0x0000000041417223 */ /* 0x180fe20000010834 */
[-CC-:B------:R-:W-:Y:S01]  /*5b70*/  FFMA.FTZ R63, R63, R0.reuse, -R52.reuse ;  /* 0x000000003f3f7223 */ /* 0x180fe20000010834 */
[-CC-:B------:R-:W-:Y:S01]  /*5b80*/  FFMA.FTZ R69, R69, R0.reuse, -R52.reuse ;  /* 0x0000000045457223 */ /* 0x180fe20000010834 */
[-CC-:B------:R-:W-:Y:S01]  /*5b90*/  FFMA.FTZ R67, R67, R0.reuse, -R52.reuse ;  /* 0x0000000043437223 */ /* 0x180fe20000010834 */
[----:B------:R-:W-:Y:S01]  /*5ba0*/  FFMA.FTZ R73, R73, R0, -R52 ;  /* 0x0000000049497223 */ /* 0x000fe20000010834 */
[----:B------:R-:W-:Y:S01]  /*5bb0*/  MUFU.EX2 R182, R182 ;  /* 0x000000b600b67308 */ /* 0x000fe20000000800 */
[----:B0-----:R-:W-:Y:S01]  /*5bc0*/  FFMA.FTZ R54, R3, R9, R180 ;  /* 0x0000000903367223 */ /* 0x001fe200000100b4 */
[----:B------:R-:W-:Y:S01]  /*5bd0*/  FFMA.FTZ R9, R2, R8, R181 ;  /* 0x0000000802097223 */ /* 0x000fe200000100b5 */
[C---:B------:R-:W-:Y:S01]  /*5be0*/  F2FP.BF16.F32.PACK_AB R181, R20.reuse, R181 ;  /* 0x000000b514b5723e */ /* 0x040fe200000010ff */
[-CC-:B------:R-:W-:Y:S01]  /*5bf0*/  FFMA.FTZ R71, R71, R0.reuse, -R52.reuse ;  /* 0x0000000047477223 */ /* 0x180fe20000010834 */
[-CC-:B------:R-:W-:Y:S01]  /*5c00*/  FFMA.FTZ R77, R77, R0.reuse, -R52.reuse ;  /* 0x000000004d4d7223 */ /* 0x180fe20000010834 */
[----:B------:R-:W-:Y:S01]  /*5c10*/  FADD.FTZ R8, R20, R9 ;  /* 0x0000000914087221 */ /* 0x000fe20000010000 */
[-CC-:B------:R-:W-:Y:S01]  /*5c20*/  FFMA.FTZ R75, R75, R0.reuse, -R52.reuse ;  /* 0x000000004b4b7223 */ /* 0x180fe20000010834 */
[----:B------:R-:W-:Y:S01]  /*5c30*/  MUFU.EX2 R23, R23 ;  /* 0x0000001700177308 */ /* 0x000fe20000000800 */
[-C--:B------:R-:W-:Y:S01]  /*5c40*/  FFMA.FTZ R81, R81, R0.reuse, -R52 ;  /* 0x0000000051517223 */ /* 0x080fe20000010834 */
[----:B------:R-:W-:Y:S01]  /*5c50*/  FADD.FTZ R9, R183, R8 ;  /* 0x00000008b7097221 */ /* 0x000fe20000010000 */
[-CC-:B------:R-:W-:Y:S01]  /*5c60*/  FFMA.FTZ R185, R185, R0.reuse, -R52.reuse ;  /* 0x00000000b9b97223 */ /* 0x180fe20000010834 */
[----:B------:R-:W-:Y:S01]  /*5c70*/  FFMA.FTZ R52, R187, R0, -R52 ;  /* 0x00000000bb347223 */ /* 0x000fe20000010834 */
[----:B------:R-:W-:-:S02]  /*5c80*/  IMAD.U32 R39, RZ, RZ, UR7 ;  /* 0x00000007ff277e24 */ /* 0x000fc4000f8e00ff */
[C---:B------:R-:W-:Y:S01]  /*5c90*/  FADD.FTZ R8, R24.reuse, R9 ;  /* 0x0000000918087221 */ /* 0x040fe20000010000 */
[----:B------:R-:W-:Y:S01]  /*5ca0*/  F2FP.BF16.F32.PACK_AB R183, R24, R183 ;  /* 0x000000b718b7723e */ /* 0x000fe200000010ff */
[----:B------:R-:W-:Y:S01]  /*5cb0*/  MUFU.EX2 R176, R176 ;  /* 0x000000b000b07308 */ /* 0x000fe20000000800 */
[----:B------:R-:W-:Y:S02]  /*5cc0*/  @!P1 VIADD R39, R39, 0x34860 ;  /* 0x0003486027279836 */ /* 0x000fe40000000000 */
[----:B------:R-:W-:Y:S01]  /*5cd0*/  FADD.FTZ R9, R177, R8 ;  /* 0x00000008b1097221 */ /* 0x000fe20000010000 */
[C---:B------:R-:W-:Y:S02]  /*5ce0*/  F2FP.BF16.F32.PACK_AB R177, R28.reuse, R177 ;  /* 0x000000b11cb1723e */ /* 0x040fe400000010ff */
[----:B-1----:R-:W-:Y:S01]  /*5cf0*/  F2FP.BF16.F32.PACK_AB R180, R25, R180 ;  /* 0x000000b419b4723e */ /* 0x002fe200000010ff */
[----:B------:R-:W-:Y:S01]  /*5d00*/  FADD.FTZ R8, R28, R9 ;  /* 0x000000091c087221 */ /* 0x000fe20000010000 */
[----:B------:R-:W-:Y:S01]  /*5d10*/  @!P1 PRMT R39, RZ, 0x654, R39 ;  /* 0x00000654ff279816 */ /* 0x000fe20000000027 */
[----:B------:R-:W-:Y:S02]  /*5d20*/  MUFU.EX2 R33, R33 ;  /* 0x0000002100217308 */ /* 0x000fe40000000800 */
[----:B------:R-:W-:Y:S01]  /*5d30*/  FADD.FTZ R9, R179, R8 ;  /* 0x00000008b3097221 */ /* 0x000fe20000010000 */
[----:B------:R-:W-:-:S03]  /*5d40*/  F2FP.BF16.F32.PACK_AB R179, R32, R179 ;  /* 0x000000b320b3723e */ /* 0x000fc600000010ff */
[----:B------:R-:W-:Y:S02]  /*5d50*/  FADD.FTZ R8, R32, R9 ;  /* 0x0000000920087221 */ /* 0x000fe40000010000 */
        /* <DEDUP_REMOVED lines=24> */
[----:B------:R-:W-:Y:S08]  /*5ee0*/  MUFU.EX2 R168, R168 ;  /* 0x000000a800a87308 */ /* 0x000ff00000000800 */
[----:B------:R-:W-:Y:S08]  /*5ef0*/  MUFU.EX2 R27, R27 ;  /* 0x0000001b001b7308 */ /* 0x000ff00000000800 */
[----:B------:R-:W-:Y:S01]  /*5f00*/  MUFU.EX2 R170, R170 ;  /* 0x000000aa00aa7308 */ /* 0x000fe20000000800 */
[----:B------:R-:W-:-:S02]  /*5f10*/  WARPGROUP.DEPBAR.LE gsb0, 0x0 ;  /* 0x00008000000079c5 */ /* 0x000fc40000010000 */
[----:B------:R-:W-:-:S05]  /*5f20*/  WARPGROUP.ARRIVE ;  /* 0x00000000000079c5 */ /* 0x000fca0000000000 */
[----:B------:R-:W-:Y:S01]  /*5f30*/  MUFU.EX2 R29, R29 ;  /* 0x0000001d001d7308 */ /* 0x000fe20000000800 */
[----:B------:R-:W-:Y:S02]  /*5f40*/  F2FP.BF16.F32.PACK_AB R157, R79, R50 ;  /* 0x000000324f9d723e */ /* 0x000fe400000010ff */
[----:B------:R-:W-:Y:S01]  /*5f50*/  F2FP.BF16.F32.PACK_AB R159, R83, R26 ;  /* 0x0000001a539f723e */ /* 0x000fe200000010ff */
[----:B------:R-:W-:Y:S04]  /*5f60*/  HGMMA.64x128x16.F32.BF16 R88, R152, gdesc[UR8].tnspB, R88, gsb0 ;  /* 0x41e0000898587df0 */ /* 0x000fe80008001858 */
[----:B------:R-:W-:Y:S08]  /*5f70*/  MUFU.EX2 R164, R164 ;  /* 0x000000a400a47308 */ /* 0x000ff00000000800 */
[----:B------:R-:W-:Y:S08]  /*5f80*/  MUFU.EX2 R13, R13 ;  /* 0x0000000d000d7308 */ /* 0x000ff00000000800 */
[----:B------:R-:W-:Y:S08]  /*5f90*/  MUFU.EX2 R166, R166 ;  /* 0x000000a600a67308 */ /* 0x000ff00000000800 */
[----:B------:R-:W-:Y:S08]  /*5fa0*/  MUFU.EX2 R61, R61 ;  /* 0x0000003d003d7308 */ /* 0x000ff00000000800 */
[----:B------:R-:W-:Y:S08]  /*5fb0*/  MUFU.EX2 R160, R51 ;  /* 0x0000003300a07308 */ /* 0x000ff00000000800 */
[----:B------:R-:W0:Y:S08]  /*5fc0*/  MUFU.EX2 R161, R161 ;  /* 0x000000a100a17308 */ /* 0x000e300000000800 */
[----:B------:R-:W-:Y:S08]  /*5fd0*/  MUFU.EX2 R65, R65 ;  /* 0x0000004100417308 */ /* 0x000ff00000000800 */
[----:B------:R-:W-:Y:S01]  /*5fe0*/  MUFU.EX2 R162, R63 ;  /* 0x0000003f00a27308 */ /* 0x000fe20000000800 */
[----:B0-----:R-:W-:Y:S01]  /*5ff0*/  FADD.FTZ R9, R161, R8 ;  /* 0x00000008a1097221 */ /* 0x001fe20000010000 */
[----:B------:R-:W-:-:S03]  /*6000*/  F2FP.BF16.F32.PACK_AB R161, R22, R161 ;  /* 0x000000a116a1723e */ /* 0x000fc600000010ff */
[----:B------:R-:W-:-:S03]  /*6010*/  FADD.FTZ R8, R22, R9 ;  /* 0x0000000916087221 */ /* 0x000fc60000010000 */
[----:B------:R-:W0:Y:S08]  /*6020*/  MUFU.EX2 R163, R163 ;  /* 0x000000a300a37308 */ /* 0x000e300000000800 */
[----:B------:R-:W-:Y:S08]  /*6030*/  MUFU.EX2 R69, R69 ;  /* 0x0000004500457308 */ /* 0x000ff00000000800 */
[----:B------:R-:W-:Y:S01]  /*6040*/  MUFU.EX2 R156, R67 ;  /* 0x00000043009c7308 */ /* 0x000fe20000000800 */
[----:B0-----:R-:W-:Y:S01]  /*6050*/  FADD.FTZ R9, R163, R8 ;  /* 0x00000008a3097221 */ /* 0x001fe20000010000 */
[----:B------:R-:W-:-:S03]  /*6060*/  F2FP.BF16.F32.PACK_AB R163, R30, R163 ;  /* 0x000000a31ea3723e */ /* 0x000fc600000010ff */
[----:B------:R-:W-:-:S03]  /*6070*/  FADD.FTZ R9, R30, R9 ;  /* 0x000000091e097221 */ /* 0x000fc60000010000 */
[----:B------:R-:W-:Y:S01]  /*6080*/  MUFU.EX2 R73, R73 ;  /* 0x0000004900497308 */ /* 0x000fe20000000800 */
[----:B------:R-:W-:-:S04]  /*6090*/  FADD.FTZ R8, R50, R9 ;  /* 0x0000000932087221 */ /* 0x000fc80000010000 */
[----:B------:R-:W-:-:S03]  /*60a0*/  FADD.FTZ R9, R79, R8 ;  /* 0x000000084f097221 */ /* 0x000fc60000010000 */
[----:B------:R-:W-:Y:S01]  /*60b0*/  MUFU.EX2 R158, R71 ;  /* 0x00000047009e7308 */ /* 0x000fe20000000800 */
[----:B------:R-:W-:-:S04]  /*60c0*/  FADD.FTZ R8, R26, R9 ;  /* 0x000000091a087221 */ /* 0x000fc80000010000 */
[----:B------:R-:W-:-:S03]  /*60d0*/  FADD.FTZ R9, R83, R8 ;  /* 0x0000000853097221 */ /* 0x000fc60000010000 */
[----:B------:R-:W-:Y:S01]  /*60e0*/  MUFU.EX2 R77, R77 ;  /* 0x0000004d004d7308 */ /* 0x000fe20000000800 */
[----:B------:R-:W-:-:S07]  /*60f0*/  FADD.FTZ R8, R42, R9 ;  /* 0x000000092a087221 */ /* 0x000fce0000010000 */
[----:B------:R-:W-:Y:S08]  /*6100*/  MUFU.EX2 R81, R81 ;  /* 0x0000005100517308 */ /* 0x000ff00000000800 */
[----:B------:R-:W0:Y:S08]  /*6110*/  MUFU.EX2 R85, R85 ;  /* 0x0000005500557308 */ /* 0x000e300000000800 */
[----:B------:R-:W1:Y:S08]  /*6120*/  MUFU.EX2 R38, R38 ;  /* 0x0000002600267308 */ /* 0x000e700000000800 */
[----:B------:R-:W-:Y:S01]  /*6130*/  MUFU.EX2 R52, R52 ;  /* 0x0000003400347308 */ /* 0x000fe20000000800 */
[----:B0-----:R-:W-:Y:S01]  /*6140*/  FADD.FTZ R9, R85, R8 ;  /* 0x0000000855097221 */ /* 0x001fe20000010000 */
[----:B------:R-:W-:-:S02]  /*6150*/  WARPGROUP.DEPBAR.LE gsb0, 0x0 ;  /* 0x00008000000079c5 */ /* 0x000fc40000010000 */
[----:B------:R0:W-:Y:S01]  /*6160*/  @!P1 SYNCS.ARRIVE.TRANS64.RED.A1T0 RZ, [R15+URZ], RZ ;  /* 0x000000ff0fff99a7 */ /* 0x0001e2000810043f */
[----:B------:R-:W-:-:S03]  /*6170*/  F2FP.BF16.F32.PACK_AB R153, R85, R42 ;  /* 0x0000002a5599723e */ /* 0x000fc600000010ff */
[----:B------:R-:W-:Y:S01]  /*6180*/  MUFU.EX2 R152, R75 ;  /* 0x0000004b00987308 */ /* 0x000fe20000000800 */
[----:B-1----:R-:W-:Y:S01]  /*6190*/  FADD.FTZ R8, R38, R9 ;  /* 0x0000000926087221 */ /* 0x002fe20000010000 */
[----:B0-----:R-:W-:Y:S01]  /*61a0*/  FADD.FTZ R15, R25, R54 ;  /* 0x00000036190f7221 */ /* 0x001fe20000010000 */
[----:B------:R0:W-:Y:S05]  /*61b0*/  @!P1 SYNCS.ARRIVE.TRANS64.RED.A1T0 RZ, [R39+URZ], RZ ;  /* 0x000000ff27ff99a7 */ /* 0x0001ea000810043f */
[----:B------:R-:W-:Y:S01]  /*61c0*/  MUFU.EX2 R154, R185 ;  /* 0x000000b9009a7308 */ /* 0x000fe20000000800 */
[----:B------:R-:W-:Y:S01]  /*61d0*/  FADD.FTZ R54, R182, R15 ;  /* 0x0000000fb6367221 */ /* 0x000fe20000010000 */
[----:B------:R-:W-:-:S03]  /*61e0*/  F2FP.BF16.F32.PACK_AB R182, R23, R182 ;  /* 0x000000b617b6723e */ /* 0x000fc600000010ff */
[----:B------:R-:W-:-:S03]  /*61f0*/  FADD.FTZ R15, R23, R54 ;  /* 0x00000036170f7221 */ /* 0x000fc60000010000 */
[----:B------:R-:W1:Y:S01]  /*6200*/  MUFU.EX2 R21, R21 ;  /* 0x0000001500157308 */ /* 0x000e620000000800 */
[----:B------:R-:W-:Y:S01]  /*6210*/  FADD.FTZ R54, R176, R15 ;  /* 0x0000000fb0367221 */ /* 0x000fe20000010000 */
[----:B------:R-:W-:-:S03]  /*6220*/  F2FP.BF16.F32.PACK_AB R176, R33, R176 ;  /* 0x000000b021b0723e */ /* 0x000fc600000010ff */
[----:B------:R-:W-:-:S04]  /*6230*/  FADD.FTZ R15, R33, R54 ;  /* 0x00000036210f7221 */ /* 0x000fc80000010000 */
[----:B------:R-:W-:Y:S01]  /*6240*/  FADD.FTZ R54, R178, R15 ;  /* 0x0000000fb2367221 */ /* 0x000fe20000010000 */
[----:B------:R-:W-:-:S03]  /*6250*/  F2FP.BF16.F32.PACK_AB R178, R37, R178 ;  /* 0x000000b225b2723e */ /* 0x000fc600000010ff */
[----:B------:R-:W-:-:S04]  /*6260*/  FADD.FTZ R15, R37, R54 ;  /* 0x00000036250f7221 */ /* 0x000fc80000010000 */
[----:B------:R-:W-:Y:S01]  /*6270*/  FADD.FTZ R54, R172, R15 ;  /* 0x0000000fac367221 */ /* 0x000fe20000010000 */
[----:B------:R-:W-:Y:S01]  /*6280*/  F2FP.BF16.F32.PACK_AB R172, R35, R172 ;  /* 0x000000ac23ac723e */ /* 0x000fe200000010ff */
[C---:B-1----:R-:W-:Y:S01]  /*6290*/  FADD.FTZ R8, R21.reuse, R8 ;  /* 0x0000000815087221 */ /* 0x042fe20000010000 */
[----:B------:R-:W-:Y:S01]  /*62a0*/  F2FP.BF16.F32.PACK_AB R155, R21, R38 ;  /* 0x00000026159b723e */ /* 0x000fe200000010ff */
        /* <DEDUP_REMOVED lines=13> */
[----:B------:R-:W-:Y:S02]  /*6380*/  IMAD.MOV.U32 R20, RZ, RZ, R5 ;  /* 0x000000ffff147224 */ /* 0x000fe400078e0005 */
[----:B------:R-:W-:Y:S02]  /*6390*/  IMAD.MOV.U32 R13, RZ, RZ, R4 ;  /* 0x000000ffff0d7224 */ /* 0x000fe400078e0004 */
        /* <DEDUP_REMOVED lines=21> */
[----:B------:R-:W-:Y:S01]  /*64f0*/  IMAD.MOV.U32 R15, RZ, RZ, R12 ;  /* 0x000000ffff0f7224 */ /* 0x000fe200078e000c */
[----:B0-----:R-:W-:Y:S06]  /*6500*/  @P3 BRA `(.L_x_2057) ;  /* 0xffffffd400a03947 */ /* 0x001fec000383ffff */
.L_x_2048:
[----:B------:R-:W-:-:S13]  /*6510*/  ISETP.GE.AND P2, PT, R14, R17, PT ;  /* 0x000000110e00720c */ /* 0x000fda0003f46270 */
[----:B------:R-:W-:Y:S05]  /*6520*/  @!P2 BRA `(.L_x_2058) ;  /* 0x000000200024a947 */ /* 0x000fea0003800000 */
[----:B------:R-:W-:Y:S01]  /*6530*/  IMAD.MOV.U32 R11, RZ, RZ, R4 ;  /* 0x000000ffff0b7224 */ /* 0x000fe200078e0004 */
[----:B------:R-:W-:Y:S01]  /*6540*/  UMOV UR40, UR37 ;  /* 0x0000002500287c82 */ /* 0x000fe20008000000 */
[----:B------:R-:W-:Y:S02]  /*6550*/  IMAD.MOV.U32 R13, RZ, RZ, R12 ;  /* 0x000000ffff0d7224 */ /* 0x000fe400078e000c */
[----:B------:R-:W-:-:S07]  /*6560*/  IMAD.MOV.U32 R10, RZ, RZ, R5 ;  /* 0x000000ffff0a7224 */ /* 0x000fce00078e0005 */
.L_x_2067:
[----:B------:R-:W-:-:S04]  /*6570*/  UIADD3 UR37, UR40, 0x1, URZ ;  /* 0x0000000128257890 */ /* 0x000fc8000fffe03f */
[----:B------:R-:W-:-:S04]  /*6580*/  UISETP.NE.AND UP0, UPT, UR37, 0x2, UPT ;  /* 0x000000022500788c */ /* 0x000fc8000bf05270 */
[----:B------:R-:W-:Y:S02]  /*6590*/  USEL UR6, URZ, 0x1, UP0 ;  /* 0x000000013f067887 */ /* 0x000fe40008000000 */
[----:B------:R-:W-:-:S04]  /*65a0*/  USEL UR37, UR37, URZ, UP0 ;  /* 0x0000003f25257287 */ /* 0x000fc80008000000 */
[----:B------:R-:W-:Y:S01]  /*65b0*/  LOP3.LUT R5, R10, UR6, RZ, 0x3c, !PT ;  /* 0x000000060a057c12 */ /* 0x000fe2000f8e3cff */
[----:B------:R-:W-:Y:S07]  /*65c0*/  @!P0 BRA `(.L_x_2059) ;  /* 0x0000000000048947 */ /* 0x000fee0003800000 */
[----:B------:R-:W-:Y:S01]  /*65d0*/  BPT.TRAP 0x1 ;  /* 0x000000040000795c */ /* 0x000fe20000300000 */
.L_x_2059:
[----:B------:R-:W-:Y:S01]  /*65e0*/  ULEA UR39, UR37, UR36, 0x3 ;  /* 0x0000002425277291 */ /* 0x000fe2000f8e183f */
[----:B------:R-:W-:-:S08]  /*65f0*/  SHF.L.U32 R0, R5, 0x1f, RZ ;  /* 0x0000001f05007819 */ /* 0x000fd000000006ff */
[----:B------:R0:W1:Y:S01]  /*6600*/  SYNCS.PHASECHK.TRANS64.TRYWAIT P2, [UR39+0x34830], R0 ;  /* 0x03483000ff0075a7 */ /* 0x0000620008040167 */
[----:B------:R-:W-:Y:S05]  /*6610*/  @!P0 BRA `(.L_x_2060) ;  /* 0x0000000000048947 */ /* 0x000fea0003800000 */
[----:B------:R-:W-:Y:S01]  /*6620*/  BPT.TRAP 0x1 ;  /* 0x000000040000795c */ /* 0x000fe20000300000 */
.L_x_2060:
[----:B-1----:R-:W-:Y:S05]  /*6630*/  @P2 BRA `(.L_x_2061) ;  /* 0x0000000000082947 */ /* 0x002fea0003800000 */
[----:B------:R-:W1:Y:S02]  /*6640*/  SYNCS.PHASECHK.TRANS64.TRYWAIT P2, [UR39+0x34830], R0 ;  /* 0x03483000ff0075a7 */ /* 0x000e640008040167 */
[----:B-1----:R-:W-:Y:S05]  /*6650*/  @!P2 BRA `(.L_x_2062) ;  /* 0x000000840060a947 */ /* 0x002fea0003800000 */
.L_x_2061:
        /* <DEDUP_REMOVED lines=128> */
.L_x_2063:
[----:B------:R-:W-:Y:S01]  /*6e60*/  ULEA UR7, UR40, UR36, 0x3 ;  /* 0x0000002428077291 */ /* 0x000fe2000f8e183f */
[----:B01----:R-:W-:-:S08]  /*6e70*/  SHF.L.U32 R0, R10, 0x1f, RZ ;  /* 0x0000001f0a007819 */ /* 0x003fd000000006ff */
[----:B------:R0:W1:Y:S01]  /*6e80*/  SYNCS.PHASECHK.TRANS64.TRYWAIT P2, [UR7+0x34850], R0 ;  /* 0x03485000ff0075a7 */ /* 0x0000620008040147 */
[----:B------:R-:W-:Y:S05]  /*6e90*/  @!P0 BRA `(.L_x_2064) ;  /* 0x0000000000048947 */ /* 0x000fea0003800000 */
[----:B------:R-:W-:Y:S01]  /*6ea0*/  BPT.TRAP 0x1 ;  /* 0x000000040000795c */ /* 0x000fe20000300000 */
.L_x_2064:
[----:B-1----:R-:W-:Y:S05]  /*6eb0*/  @P2 BRA `(.L_x_2065) ;  /* 0x0000000000082947 */ /* 0x002fea0003800000 */
[----:B------:R-:W1:Y:S02]  /*6ec0*/  SYNCS.PHASECHK.TRANS64.TRYWAIT P2, [UR7+0x34850], R0 ;  /* 0x03485000ff0075a7 */ /* 0x000e640008040147 */
[----:B-1----:R-:W-:Y:S05]  /*6ed0*/  @!P2 BRA `(.L_x_2066) ;  /* 0x0000007c0058a947 */ /* 0x002fea0003800000 */
.L_x_2065:
[----:B------:R-:W-:Y:S01]  /*6ee0*/  UIADD3 UR6, UR36, 0x400, URZ ;  /* 0x0000040024067890 */ /* 0x000fe2000fffe03f */
[----:B------:R-:W-:Y:S01]  /*6ef0*/  WARPGROUP.ARRIVE ;  /* 0x00000000000079c5 */ /* 0x000fe20000000000 */
[----:B------:R-:W-:Y:S01]  /*6f00*/  UMOV UR11, 0x40000040 ;  /* 0x40000040000b7882 */ /* 0x000fe20000000000 */
[----:B01----:R-:W-:Y:S01]  /*6f10*/  FMNMX.FTZ R0, R24, R13, !PT ;  /* 0x0000000d18007209 */ /* 0x003fe20007810000 */
[----:B------:R-:W-:Y:S01]  /*6f20*/  USHF.R.U32.HI UR6, URZ, 0x4, UR6 ;  /* 0x000000043f067899 */ /* 0x000fe20008011606 */
[C---:B------:R-:W-:Y:S01]  /*6f30*/  ISETP.GT.AND P2, PT, R14.reuse, R17, PT ;  /* 0x000000110e00720c */ /* 0x040fe20003f44270 */
[----:B------:R-:W-:Y:S01]  /*6f40*/  VIADD R14, R14, 0xffffffff ;  /* 0xffffffff0e0e7836 */ /* 0x000fe20000000000 */
[----:B------:R-:W-:Y:S01]  /*6f50*/  FMNMX.FTZ R3, R25, R0, !PT ;  /* 0x0000000019037209 */ /* 0x000fe20007810000 */
[----:B------:R-:W-:-:S03]  /*6f60*/  ULOP3.LUT UR6, UR6, 0x3fff, URZ, 0xc0, !UPT ;  /* 0x00003fff06067892 */ /* 0x000fc6000f8ec03f */
[----:B------:R-:W-:Y:S01]  /*6f70*/  FMNMX.FTZ R0, R28, R3, !PT ;  /* 0x000000031c007209 */ /* 0x000fe20007810000 */
[----:B------:R-:W-:-:S03]  /*6f80*/  ULOP3.LUT UR6, UR6, 0x4000000, URZ, 0xfc, !UPT ;  /* 0x0400000006067892 */ /* 0x000fc6000f8efc3f */
[----:B------:R-:W-:Y:S01]  /*6f90*/  FMNMX.FTZ R3, R29, R0, !PT ;  /* 0x000000001d037209 */ /* 0x000fe20007810000 */
[----:B------:R-:W-:-:S03]  /*6fa0*/  ULEA UR6, UR40, UR6, 0xb ;  /* 0x0000000628067291 */ /* 0x000fc6000f8e583f */
[----:B------:R-:W-:Y:S01]  /*6fb0*/  FMNMX.FTZ R0, R32, R3, !PT ;  /* 0x0000000320007209 */ /* 0x000fe20007810000 */
[----:B------:R-:W-:-:S03]  /*6fc0*/  UMOV UR40, UR37 ;  /* 0x0000002500287c82 */ /* 0x000fc60008000000 */
        /* <DEDUP_REMOVED lines=36> */
[----:B------:R-:W-:Y:S01]  /*7210*/  FMNMX.FTZ R21, R27, R2, !PT ;  /* 0x000000021b157209 */ /* 0x000fe20007810000 */
[----:B------:R-:W-:Y:S02]  /*7220*/  WARPGROUP.DEPBAR.LE gsb0, 0x0 ;  /* 0x00008000000079c5 */ /* 0x000fe40000010000 */
        /* <DEDUP_REMOVED lines=10> */
[C---:B0-----:R-:W-:Y:S01]  /*72d0*/  FMUL.FTZ R19, R12.reuse, R0 ;  /* 0x000000000c137220 */ /* 0x041fe20000410000 */
[----:B------:R-:W-:-:S03]  /*72e0*/  FADD.FTZ R3, -R12, R13 ;  /* 0x0000000d0c037221 */ /* 0x000fc60000010100 */
[--C-:B------:R-:W-:Y:S01]  /*72f0*/  FFMA.FTZ R13, R25, R0, -R19.reuse ;  /* 0x00000000190d7223 */ /* 0x100fe20000010813 */
[----:B------:R-:W-:Y:S01]  /*7300*/  FMNMX.FTZ R25, R39, R2, !PT ;  /* 0x0000000227197209 */ /* 0x000fe20007810000 */
[-CC-:B------:R-:W-:Y:S01]  /*7310*/  FFMA.FTZ R15, R29, R0.reuse, -R19.reuse ;  /* 0x000000001d0f7223 */ /* 0x180fe20000010813 */
[-CC-:B------:R-:W-:Y:S01]  /*7320*/  FFMA.FTZ R33, R33, R0.reuse, -R19.reuse ;  /* 0x0000000021217223 */ /* 0x180fe20000010813 */
[-CC-:B------:R-:W-:Y:S01]  /*7330*/  FFMA.FTZ R37, R37, R0.reuse, -R19.reuse ;  /* 0x0000000025257223 */ /* 0x180fe20000010813 */
[----:B------:R-:W-:Y:S01]  /*7340*/  FMNMX.FTZ R2, R42, R25, !PT ;  /* 0x000000192a027209 */ /* 0x000fe20007810000 */
[-CC-:B------:R-:W-:Y:S01]  /*7350*/  FFMA.FTZ R41, R41, R0.reuse, -R19.reuse ;  /* 0x0000000029297223 */ /* 0x180fe20000010813 */
[----:B------:R0:W-:Y:S01]  /*7360*/  MUFU.EX2 R21, R33 ;  /* 0x0000002100157308 */ /* 0x0001e20000000800 */
        /* <DEDUP_REMOVED lines=15> */
[----:B------:R-:W-:Y:S01]  /*7460*/  MUFU.EX2 R25, R41 ;  /* 0x0000002900197308 */ /* 0x000fe20000000800 */
[--C-:B------:R-:W-:Y:S01]  /*7470*/  FFMA.FTZ R20, R80, R0, -R19.reuse ;  /* 0x0000000050147223 */ /* 0x100fe20000010813 */
[----:B------:R-:W-:Y:S01]  /*7480*/  FMNMX.FTZ R29, R51, R2, !PT ;  /* 0x00000002331d7209 */ /* 0x000fe20007810000 */
[-CC-:B------:R-:W-:Y:S01]  /*7490*/  FFMA.FTZ R22, R84, R0.reuse, -R19.reuse ;  /* 0x0000000054167223 */ /* 0x180fe20000010813 */
[-C--:B------:R-:W-:Y:S01]  /*74a0*/  FFMA.FTZ R85, R85, R0.reuse, -R19 ;  /* 0x0000000055557223 */ /* 0x080fe20000010813 */
[----:B------:R-:W-:Y:S01]  /*74b0*/  FMUL.FTZ R3, R3, R0 ;  /* 0x0000000003037220 */ /* 0x000fe20000410000 */
[----:B------:R-:W-:-:S02]  /*74c0*/  FMNMX.FTZ R2, R54, R29, !PT ;  /* 0x0000001d36027209 */ /* 0x000fc40007810000 */
[----:B------:R-:W-:Y:S02]  /*74d0*/  MUFU.EX2 R29, R45 ;  /* 0x0000002d001d7308 */ /* 0x000fe40000000800 */
[----:B0-----:R-:W-:-:S04]  /*74e0*/  FMNMX.FTZ R33, R55, R2, !PT ;  /* 0x0000000237217209 */ /* 0x001fc80007810000 */
[----:B------:R-:W-:Y:S02]  /*74f0*/  FMNMX.FTZ R2, R58, R33, !PT ;  /* 0x000000213a027209 */ /* 0x000fe40007810000 */
[----:B------:R-:W-:Y:S02]  /*7500*/  MUFU.EX2 R3, R3 ;  /* 0x0000000300037308 */ /* 0x000fe40000000800 */
[----:B------:R-:W-:-:S04]  /*7510*/  FMNMX.FTZ R33, R59, R2, !PT ;  /* 0x000000023b217209 */ /* 0x000fc80007810000 */
[----:B------:R-:W-:Y:S02]  /*7520*/  FMNMX.FTZ R2, R62, R33, !PT ;  /* 0x000000213e027209 */ /* 0x000fe40007810000 */
[----:B------:R0:W-:Y:S02]  /*7530*/  MUFU.EX2 R33, R49 ;  /* 0x0000003100217308 */ /* 0x0001e40000000800 */
[----:B-1----:R-:W-:-:S04]  /*7540*/  FMNMX.FTZ R37, R63, R2, !PT ;  /* 0x000000023f257209 */ /* 0x002fc80007810000 */
[----:B------:R-:W-:Y:S02]  /*7550*/  FMNMX.FTZ R2, R66, R37, !PT ;  /* 0x0000002542027209 */ /* 0x000fe40007810000 */
[----:B------:R-:W1:Y:S01]  /*7560*/  MUFU.EX2 R180, R180 ;  /* 0x000000b400b47308 */ /* 0x000e620000000800 */
[--C-:B0-----:R-:W-:Y:S01]  /*7570*/  FFMA.FTZ R49, R65, R0, -R19.reuse ;  /* 0x0000000041317223 */ /* 0x101fe20000010813 */
[----:B------:R-:W-:Y:S01]  /*7580*/  FMNMX.FTZ R37, R67, R2, !PT ;  /* 0x0000000243257209 */ /* 0x000fe20007810000 */
[----:B------:R-:W-:-:S03]  /*7590*/  FFMA.FTZ R65, R81, R0, -R19 ;  /* 0x0000000051417223 */ /* 0x000fc60000010813 */
[----:B------:R-:W-:Y:S02]  /*75a0*/  FMNMX.FTZ R2, R70, R37, !PT ;  /* 0x0000002546027209 */ /* 0x000fe40007810000 */
[----:B------:R0:W-:Y:S02]  /*75b0*/  MUFU.EX2 R37, R53 ;  /* 0x0000003500257308 */ /* 0x0001e40000000800 */
[----:B------:R-:W-:-:S04]  /*75c0*/  FMNMX.FTZ R41, R71, R2, !PT ;  /* 0x0000000247297209 */ /* 0x000fc80007810000 */
[----:B------:R-:W-:Y:S02]  /*75d0*/  FMNMX.FTZ R2, R74, R41, !PT ;  /* 0x000000294a027209 */ /* 0x000fe40007810000 */
[----:B------:R-:W2:Y:S01]  /*75e0*/  MUFU.EX2 R13, R13 ;  /* 0x0000000d000d7308 */ /* 0x000ea20000000800 */
[----:B0-----:R-:W-:Y:S01]  /*75f0*/  FFMA.FTZ R53, R69, R0, -R19 ;  /* 0x0000000045357223 */ /* 0x001fe20000010813 */
[----:B------:R-:W-:Y:S01]  /*7600*/  FMNMX.FTZ R41, R75, R2, !PT ;  /* 0x000000024b297209 */ /* 0x000fe20007810000 */
[----:B-1----:R-:W-:-:S03]  /*7610*/  FFMA.FTZ R28, R3, R9, R180 ;  /* 0x00000009031c7223 */ /* 0x002fc600000100b4 */
[----:B------:R-:W-:Y:S02]  /*7620*/  FMNMX.FTZ R2, R78, R41, !PT ;  /* 0x000000294e027209 */ /* 0x000fe40007810000 */
[----:B------:R0:W-:Y:S02]  /*7630*/  MUFU.EX2 R41, R57 ;  /* 0x0000003900297308 */ /* 0x0001e40000000800 */
[----:B------:R-:W-:-:S04]  /*7640*/  FMNMX.FTZ R45, R79, R2, !PT ;  /* 0x000000024f2d7209 */ /* 0x000fc80007810000 */
[----:B------:R-:W-:Y:S02]  /*7650*/  FMNMX.FTZ R2, R82, R45, !PT ;  /* 0x0000002d52027209 */ /* 0x000fe40007810000 */
[----:B------:R-:W1:Y:S01]  /*7660*/  MUFU.EX2 R182, R182 ;  /* 0x000000b600b67308 */ /* 0x000e620000000800 */
[----:B--2---:R-:W-:Y:S01]  /*7670*/  FADD.FTZ R9, R13, R28 ;  /* 0x0000001c0d097221 */ /* 0x004fe20000010000 */
[----:B------:R-:W-:Y:S02]  /*7680*/  FMNMX.FTZ R45, R83, R2, !PT ;  /* 0x00000002532d7209 */ /* 0x000fe40007810000 */
[----:B------:R-:W-:Y:S02]  /*7690*/  F2FP.BF16.F32.PACK_AB R180, R13, R180 ;  /* 0x000000b40db4723e */ /* 0x000fe400000010ff */
[----:B------:R-:W-:Y:S02]  /*76a0*/  FMNMX.FTZ R2, R86, R45, !PT ;  /* 0x0000002d56027209 */ /* 0x000fe40007810000 */
[----:B------:R2:W-:Y:S02]  /*76b0*/  MUFU.EX2 R45, R61 ;  /* 0x0000003d002d7308 */ /* 0x0005e40000000800 */
[----:B------:R-:W-:-:S05]  /*76c0*/  FMNMX.FTZ R2, R87, R2, !PT ;  /* 0x0000000257027209 */ /* 0x000fca0007810000 */
[----:B0-----:R-:W0:Y:S01]  /*76d0*/  SHFL.BFLY PT, R57, R2, 0x2, 0x1f ;  /* 0x0c401f0002397f89 */ /* 0x001e2200000e0000 */
[----:B------:R-:W3:Y:S01]  /*76e0*/  MUFU.EX2 R15, R15 ;  /* 0x0000000f000f7308 */ /* 0x000ee20000000800 */
[----:B--2---:R-:W-:Y:S01]  /*76f0*/  FFMA.FTZ R61, R77, R0, -R19 ;  /* 0x000000004d3d7223 */ /* 0x004fe20000010813 */
[----:B-1----:R-:W-:-:S06]  /*7700*/  FADD.FTZ R28, R182, R9 ;  /* 0x00000009b61c7221 */ /* 0x002fcc0000010000 */
[----:B------:R-:W-:Y:S08]  /*7710*/  MUFU.EX2 R49, R49 ;  /* 0x0000003100317308 */ /* 0x000ff00000000800 */
[----:B------:R-:W-:Y:S01]  /*7720*/  MUFU.EX2 R53, R53 ;  /* 0x0000003500357308 */ /* 0x000fe20000000800 */
[----:B---3--:R-:W-:Y:S01]  /*7730*/  FADD.FTZ R9, R15, R28 ;  /* 0x0000001c0f097221 */ /* 0x008fe20000010000 */
[----:B------:R-:W-:-:S02]  /*7740*/  WARPGROUP.DEPBAR.LE gsb0, 0x0 ;  /* 0x00008000000079c5 */ /* 0x000fc40000010000 */
[----:B------:R-:W-:Y:S01]  /*7750*/  WARPGROUP.ARRIVE ;  /* 0x00000000000079c5 */ /* 0x000fe20000000000 */
[-CC-:B------:R-:W-:Y:S01]  /*7760*/  FFMA.FTZ R176, R32, R0.reuse, -R19.reuse ;  /* 0x0000000020b07223 */ /* 0x180fe20000010813 */
[----:B------:R-:W-:Y:S01]  /*7770*/  FFMA.FTZ R178, R36, R0, -R19 ;  /* 0x0000000024b27223 */ /* 0x000fe20000010813 */
[----:B0-----:R-:W-:Y:S01]  /*7780*/  FMNMX.FTZ R24, R2, R57, !PT ;  /* 0x0000003902187209 */ /* 0x001fe20007810000 */
[----:B------:R-:W-:Y:S01]  /*7790*/  MUFU.EX2 R10, R10 ;  /* 0x0000000a000a7308 */ /* 0x000fe20000000800 */
[----:B------:R-:W-:Y:S01]  /*77a0*/  F2FP.BF16.F32.PACK_AB R182, R15, R182 ;  /* 0x000000b60fb6723e */ /* 0x000fe200000010ff */
[----:B------:R-:W-:Y:S01]  /*77b0*/  HGMMA.64x128x16.F32.BF16 R88, R172, gdesc[UR8].tnspB, R88, gsb0 ;  /* 0x41e00008ac587df0 */ /* 0x000fe20008001858 */
[----:B------:R-:W-:Y:S01]  /*77c0*/  UIADD3 UR10, UR6, 0x180, URZ ;  /* 0x00000180060a7890 */ /* 0x000fe2000fffe03f */
[----:B------:R-:W0:Y:S01]  /*77d0*/  SHFL.BFLY PT, R69, R24, 0x1, 0x1f ;  /* 0x0c201f0018457f89 */ /* 0x000e2200000e0000 */
[----:B------:R-:W-:-:S03]  /*77e0*/  UMOV UR11, 0x40000040 ;  /* 0x40000040000b7882 */ /* 0x000fc60000000000 */
[----:B------:R-:W1:Y:S08]  /*77f0*/  MUFU.EX2 R176, R176 ;  /* 0x000000b000b07308 */ /* 0x000e700000000800 */
[----:B------:R-:W2:Y:S08]  /*7800*/  MUFU.EX2 R178, R178 ;  /* 0x000000b200b27308 */ /* 0x000eb00000000800 */
[----:B------:R-:W-:Y:S01]  /*7810*/  MUFU.EX2 R57, R73 ;  /* 0x0000004900397308 */ /* 0x000fe20000000800 */
[----:B-1----:R-:W-:Y:S01]  /*7820*/  FADD.FTZ R28, R176, R9 ;  /* 0x00000009b01c7221 */ /* 0x002fe20000010000 */
[----:B------:R-:W-:-:S02]  /*7830*/  F2FP.BF16.F32.PACK_AB R176, R21, R176 ;  /* 0x000000b015b0723e */ /* 0x000fc400000010ff */
[----:B0-----:R-:W-:Y:S01]  /*7840*/  FMNMX.FTZ R4, R24, R69, !PT ;  /* 0x0000004518047209 */ /* 0x001fe20007810000 */
[----:B------:R-:W-:-:S03]  /*7850*/  FADD.FTZ R9, R21, R28 ;  /* 0x0000001c15097221 */ /* 0x000fc60000010000 */
[----:B------:R-:W-:Y:S01]  /*7860*/  MUFU.EX2 R16, R16 ;  /* 0x0000001000107308 */ /* 0x000fe20000000800 */
[----:B------:R-:W-:Y:S01]  /*7870*/  FMUL.FTZ R69, R4, R0 ;  /* 0x0000000004457220 */ /* 0x000fe20000410000 */
[----:B--2---:R-:W-:Y:S01]  /*7880*/  FADD.FTZ R28, R178, R9 ;  /* 0x00000009b21c7221 */ /* 0x004fe20000010000 */
[----:B------:R-:W-:Y:S02]  /*7890*/  F2FP.BF16.F32.PACK_AB R178, R23, R178 ;  /* 0x000000b217b2723e */ /* 0x000fe400000010ff */
        /* <DEDUP_REMOVED lines=11> */
[----:B------:R-:W-:Y:S01]  /*7950*/  FADD.FTZ R9, R23, R28 ;  /* 0x0000001c17097221 */ /* 0x000fe20000010000 */
        /* <DEDUP_REMOVED lines=33> */
[----:B------:R-:W-:Y:S01]  /*7b70*/  FFMA.FTZ R175, R46, R0, -R69 ;  /* 0x000000002eaf7223 */ /* 0x000fe20000010845 */
[----:B------:R-:W-:Y:S01]  /*7b80*/  MUFU.EX2 R63, R63 ;  /* 0x0000003f003f7308 */ /* 0x000fe20000000800 */
[----:B------:R-:W-:Y:S01]  /*7b90*/  HGMMA.64x128x16.F32.BF16 R88, R168, gdesc[UR8].tnspB, R88, gsb0 ;  /* 0x41e00008a8587df0 */ /* 0x000fe20008001858 */
[----:B------:R-:W-:Y:S01]  /*7ba0*/  UIADD3 UR10, UR6, 0x200, URZ ;  /* 0x00000200060a7890 */ /* 0x000fe2000fffe03f */
[----:B------:R-:W-:-:S05]  /*7bb0*/  UMOV UR11, 0x40000040 ;  /* 0x40000040000b7882 */ /* 0x000fca0000000000 */
[----:B------:R-:W0:Y:S08]  /*7bc0*/  MUFU.EX2 R172, R172 ;  /* 0x000000ac00ac7308 */ /* 0x000e300000000800 */
[----:B------:R-:W-:Y:S08]  /*7bd0*/  MUFU.EX2 R173, R173 ;  /* 0x000000ad00ad7308 */ /* 0x000ff00000000800 */
[----:B------:R-:W1:Y:S01]  /*7be0*/  MUFU.EX2 R174, R174 ;  /* 0x000000ae00ae7308 */ /* 0x000e620000000800 */
[----:B0-----:R-:W-:Y:S01]  /*7bf0*/  FADD.FTZ R28, R172, R9 ;  /* 0x00000009ac1c7221 */ /* 0x001fe20000010000 */
[----:B------:R-:W-:-:S03]  /*7c00*/  F2FP.BF16.F32.PACK_AB R172, R25, R172 ;  /* 0x000000ac19ac723e */ /* 0x000fc600000010ff */
[----:B------:R-:W-:-:S03]  /*7c10*/  FADD.FTZ R9, R25, R28 ;  /* 0x0000001c19097221 */ /* 0x000fc60000010000 */
[----:B------:R-:W-:Y:S08]  /*7c20*/  MUFU.EX2 R175, R175 ;  /* 0x000000af00af7308 */ /* 0x000ff00000000800 */
[----:B------:R-:W-:Y:S01]  /*7c30*/  MUFU.EX2 R67, R67 ;  /* 0x0000004300437308 */ /* 0x000fe20000000800 */
[----:B-1----:R-:W-:Y:S01]  /*7c40*/  FADD.FTZ R28, R174, R9 ;  /* 0x00000009ae1c7221 */ /* 0x002fe20000010000 */
[----:B------:R-:W-:-:S03]  /*7c50*/  F2FP.BF16.F32.PACK_AB R174, R29, R174 ;  /* 0x000000ae1dae723e */ /* 0x000fc600000010ff */
[----:B------:R-:W-:-:S03]  /*7c60*/  FADD.FTZ R9, R29, R28 ;  /* 0x0000001c1d097221 */ /* 0x000fc60000010000 */
        /* <DEDUP_REMOVED lines=16> */
[----:B------:R-:W0:Y:S01]  /*7d70*/  MUFU.EX2 R168, R168 ;  /* 0x000000a800a87308 */ /* 0x000e220000000800 */
[----:B------:R-:W-:-:S07]  /*7d80*/  UMOV UR11, 0x40000040 ;  /* 0x40000040000b7882 */ /* 0x000fce0000000000 */
[----:B------:R-:W-:Y:S08]  /*7d90*/  MUFU.EX2 R169, R169 ;  /* 0x000000a900a97308 */ /* 0x000ff00000000800 */
[----:B------:R-:W1:Y:S01]  /*7da0*/  MUFU.EX2 R170, R170 ;  /* 0x000000aa00aa7308 */ /* 0x000e620000000800 */
[----:B0-----:R-:W-:Y:S01]  /*7db0*/  FADD.FTZ R28, R168, R9 ;  /* 0x00000009a81c7221 */ /* 0x001fe20000010000 */
[----:B------:R-:W-:-:S03]  /*7dc0*/  F2FP.BF16.F32.PACK_AB R168, R33, R168 ;  /* 0x000000a821a8723e */ /* 0x000fc600000010ff */
[----:B------:R-:W-:-:S03]  /*7dd0*/  FADD.FTZ R13, R33, R28 ;  /* 0x0000001c210d7221 */ /* 0x000fc60000010000 */
[----:B------:R-:W-:Y:S01]  /*7de0*/  MUFU.EX2 R171, R171 ;  /* 0x000000ab00ab7308 */ /* 0x000fe20000000800 */
[----:B-1----:R-:W-:Y:S01]  /*7df0*/  FADD.FTZ R28, R170, R13 ;  /* 0x0000000daa1c7221 */ /* 0x002fe20000010000 */
[----:B------:R-:W-:-:S03]  /*7e00*/  F2FP.BF16.F32.PACK_AB R170, R37, R170 ;  /* 0x000000aa25aa723e */ /* 0x000fc600000010ff */
[----:B------:R-:W-:Y:S01]  /*7e10*/  FADD.FTZ R13, R37, R28 ;  /* 0x0000001c250d7221 */ /* 0x000fe20000010000 */
[----:B------:R-:W-:Y:S02]  /*7e20*/  WARPGROUP.DEPBAR.LE gsb0, 0x0 ;  /* 0x00008000000079c5 */ /* 0x000fe40000010000 */
[----:B------:R-:W-:Y:S01]  /*7e30*/  WARPGROUP.ARRIVE ;  /* 0x00000000000079c5 */ /* 0x000fe20000000000 */
[-CC-:B------:R-:W-:Y:S01]  /*7e40*/  FFMA.FTZ R164, R56, R0.reuse, -R19.reuse ;  /* 0x0000000038a47223 */ /* 0x180fe20000010813 */
[-C--:B------:R-:W-:Y:S01]  /*7e50*/  FFMA.FTZ R166, R60, R0.reuse, -R19 ;  /* 0x000000003ca67223 */ /* 0x080fe20000010813 */
[-CC-:B------:R-:W-:Y:S01]  /*7e60*/  FFMA.FTZ R165, R58, R0.reuse, -R69.reuse ;  /* 0x000000003aa57223 */ /* 0x180fe20000010845 */
[----:B------:R-:W-:Y:S01]  /*7e70*/  MUFU.EX2 R167, R62 ;  /* 0x0000003e00a77308 */ /* 0x000fe20000000800 */
[----:B------:R-:W-:Y:S01]  /*7e80*/  FFMA.FTZ R69, R87, R0, -R69 ;  /* 0x0000000057457223 */ /* 0x000fe20000010845 */
[----:B------:R-:W-:Y:S01]  /*7e90*/  HGMMA.64x128x16.F32.BF16 R88, R160, gdesc[UR8].tnspB, R88, gsb0 ;  /* 0x41e00008a0587df0 */ /* 0x000fe20008001858 */
[----:B------:R-:W-:Y:S01]  /*7ea0*/  UIADD3 UR10, UR6, 0x300, URZ ;  /* 0x00000300060a7890 */ /* 0x000fe2000fffe03f */
[----:B------:R-:W-:Y:S01]  /*7eb0*/  UMOV UR11, 0x40000040 ;  /* 0x40000040000b7882 */ /* 0x000fe20000000000 */
[----:B------:R-:W-:-:S03]  /*7ec0*/  UIADD3 UR6, UR6, 0x380, URZ ;  /* 0x0000038006067890 */ /* 0x000fc6000fffe03f */
[----:B------:R-:W0:Y:S08]  /*7ed0*/  MUFU.EX2 R164, R164 ;  /* 0x000000a400a47308 */ /* 0x000e300000000800 */
[----:B------:R-:W-:Y:S08]  /*7ee0*/  MUFU.EX2 R165, R165 ;  /* 0x000000a500a57308 */ /* 0x000ff00000000800 */
[----:B------:R-:W-:Y:S01]  /*7ef0*/  MUFU.EX2 R166, R166 ;  /* 0x000000a600a67308 */ /* 0x000fe20000000800 */
[----:B0-----:R-:W-:Y:S01]  /*7f00*/  FADD.FTZ R28, R164, R13 ;  /* 0x0000000da41c7221 */ /* 0x001fe20000010000 */
[----:B------:R-:W-:Y:S01]  /*7f10*/  F2FP.BF16.F32.PACK_AB R164, R41, R164 ;  /* 0x000000a429a4723e */ /* 0x000fe200000010ff */
[----:B------:R-:W-:-:S05]  /*7f20*/  IMAD.MOV.U32 R13, RZ, RZ, R12 ;  /* 0x000000ffff0d7224 */ /* 0x000fca00078e000c */
[----:B------:R-:W-:Y:S01]  /*7f30*/  MUFU.EX2 R69, R69 ;  /* 0x0000004500457308 */ /* 0x000fe20000000800 */
[----:B------:R-:W-:Y:S02]  /*7f40*/  WARPGROUP.DEPBAR.LE gsb0, 0x0 ;  /* 0x00008000000079c5 */ /* 0x000fe40000010000 */
[----:B------:R-:W-:Y:S01]  /*7f50*/  WARPGROUP.ARRIVE ;  /* 0x00000000000079c5 */ /* 0x000fe20000000000 */
[-CC-:B------:R-:W-:Y:S01]  /*7f60*/  FFMA.FTZ R160, R64, R0.reuse, -R19.reuse ;  /* 0x0000000040a07223 */ /* 0x180fe20000010813 */
[-C--:B------:R-:W-:Y:S01]  /*7f70*/  FFMA.FTZ R162, R68, R0.reuse, -R19 ;  /* 0x0000000044a27223 */ /* 0x080fe20000010813 */
[----:B------:R-:W-:Y:S02]  /*7f80*/  FADD.FTZ R19, -R4, R11 ;  /* 0x0000000b04137221 */ /* 0x000fe40000010100 */
[----:B------:R-:W-:Y:S01]  /*7f90*/  MUFU.EX2 R161, R66 ;  /* 0x0000004200a17308 */ /* 0x000fe20000000800 */
[----:B------:R-:W-:Y:S01]  /*7fa0*/  HGMMA.64x128x16.F32.BF16 R88, R156, gdesc[UR8].tnspB, R88, gsb0 ;  /* 0x41e000089c587df0 */ /* 0x000fe20008001858 */
[----:B------:R-:W-:Y:S01]  /*7fb0*/  FMUL.FTZ R19, R19, R0 ;  /* 0x0000000013137220 */ /* 0x000fe20000410000 */
[----:B------:R-:W-:Y:S01]  /*7fc0*/  UMOV UR10, UR6 ;  /* 0x00000006000a7c82 */ /* 0x000fe20008000000 */
[----:B------:R-:W-:-:S04]  /*7fd0*/  UMOV UR11, 0x40000040 ;  /* 0x40000040000b7882 */ /* 0x000fc80000000000 */
[----:B------:R0:W1:Y:S08]  /*7fe0*/  MUFU.EX2 R2, R19 ;  /* 0x0000001300027308 */ /* 0x0000700000000800 */
[----:B------:R-:W2:Y:S01]  /*7ff0*/  MUFU.EX2 R160, R160 ;  /* 0x000000a000a07308 */ /* 0x000ea20000000800 */
[----:B0-----:R-:W-:-:S04]  /*8000*/  IMAD.U32 R19, RZ, RZ, UR39 ;  /* 0x00000027ff137e24 */ /* 0x001fc8000f8e00ff */
[----:B------:R-:W-:-:S03]  /*8010*/  @!P1 VIADD R19, R19, 0x34840 ;  /* 0x0003484013139836 */ /* 0x000fc60000000000 */
[----:B------:R-:W0:Y:S01]  /*8020*/  MUFU.EX2 R162, R162 ;  /* 0x000000a200a27308 */ /* 0x000e220000000800 */
[----:B-1----:R-:W-:Y:S01]  /*8030*/  FFMA.FTZ R8, R2, R8, R181 ;  /* 0x0000000802087223 */ /* 0x002fe200000100b5 */
[----:B------:R-:W-:Y:S02]  /*8040*/  @!P1 PRMT R19, RZ, 0x654, R19 ;  /* 0x00000654ff139816 */ /* 0x000fe40000000013 */
[C---:B------:R-:W-:Y:S01]  /*8050*/  F2FP.BF16.F32.PACK_AB R181, R27.reuse, R181 ;  /* 0x000000b51bb5723e */ /* 0x040fe200000010ff */
[----:B------:R-:W-:-:S03]  /*8060*/  FADD.FTZ R8, R27, R8 ;  /* 0x000000081b087221 */ /* 0x000fc60000010000 */
[----:B------:R-:W1:Y:S01]  /*8070*/  MUFU.EX2 R163, R70 ;  /* 0x0000004600a37308 */ /* 0x000e620000000800 */
[----:B------:R-:W-:Y:S01]  /*8080*/  FADD.FTZ R8, R183, R8 ;  /* 0x00000008b7087221 */ /* 0x000fe20000010000 */
[----:B------:R-:W-:-:S03]  /*8090*/  F2FP.BF16.F32.PACK_AB R183, R31, R183 ;  /* 0x000000b71fb7723e */ /* 0x000fc600000010ff */
[----:B------:R-:W-:-:S03]  /*80a0*/  FADD.FTZ R8, R31, R8 ;  /* 0x000000081f087221 */ /* 0x000fc60000010000 */
[----:B------:R-:W3:Y:S01]  /*80b0*/  MUFU.EX2 R11, R85 ;  /* 0x00000055000b7308 */ /* 0x000ee20000000800 */
        /* <DEDUP_REMOVED lines=19> */
[----:B------:R-:W-:Y:S01]  /*81f0*/  FADD.FTZ R8, R165, R8 ;  /* 0x00000008a5087221 */ /* 0x000fe20000010000 */
[----:B------:R-:W-:Y:S01]  /*8200*/  FADD.FTZ R28, R166, R9 ;  /* 0x00000009a61c7221 */ /* 0x000fe20000010000 */
[C---:B------:R-:W-:Y:S02]  /*8210*/  F2FP.BF16.F32.PACK_AB R165, R59.reuse, R165 ;  /* 0x000000a53ba5723e */ /* 0x040fe400000010ff */
[----:B------:R-:W-:Y:S01]  /*8220*/  FADD.FTZ R8, R59, R8 ;  /* 0x000000083b087221 */ /* 0x000fe20000010000 */
[C---:B------:R-:W-:Y:S01]  /*8230*/  FADD.FTZ R9, R45.reuse, R28 ;  /* 0x0000001c2d097221 */ /* 0x040fe20000010000 */
[----:B------:R-:W-:Y:S02]  /*8240*/  F2FP.BF16.F32.PACK_AB R166, R45, R166 ;  /* 0x000000a62da6723e */ /* 0x000fe400000010ff */
[----:B------:R-:W-:Y:S01]  /*8250*/  FADD.FTZ R8, R167, R8 ;  /* 0x00000008a7087221 */ /* 0x000fe20000010000 */
[----:B--2---:R-:W-:Y:S01]  /*8260*/  FADD.FTZ R28, R160, R9 ;  /* 0x00000009a01c7221 */ /* 0x004fe20000010000 */
[----:B------:R-:W-:-:S02]  /*8270*/  F2FP.BF16.F32.PACK_AB R167, R63, R167 ;  /* 0x000000a73fa7723e */ /* 0x000fc400000010ff */
[----:B------:R-:W-:Y:S01]  /*8280*/  FADD.FTZ R8, R63, R8 ;  /* 0x000000083f087221 */ /* 0x000fe20000010000 */
[C---:B------:R-:W-:Y:S01]  /*8290*/  FADD.FTZ R9, R49.reuse, R28 ;  /* 0x0000001c31097221 */ /* 0x040fe20000010000 */
[----:B------:R-:W-:Y:S02]  /*82a0*/  F2FP.BF16.F32.PACK_AB R160, R49, R160 ;  /* 0x000000a031a0723e */ /* 0x000fe400000010ff */
[----:B------:R-:W-:Y:S01]  /*82b0*/  FADD.FTZ R8, R161, R8 ;  /* 0x00000008a1087221 */ /* 0x000fe20000010000 */
[----:B0-----:R-:W-:Y:S01]  /*82c0*/  FADD.FTZ R26, R162, R9 ;  /* 0x00000009a21a7221 */ /* 0x001fe20000010000 */
[C---:B------:R-:W-:Y:S02]  /*82d0*/  F2FP.BF16.F32.PACK_AB R161, R67.reuse, R161 ;  /* 0x000000a143a1723e */ /* 0x040fe400000010ff */
[----:B------:R-:W-:Y:S01]  /*82e0*/  FADD.FTZ R8, R67, R8 ;  /* 0x0000000843087221 */ /* 0x000fe20000010000 */
[C---:B------:R-:W-:Y:S01]  /*82f0*/  FADD.FTZ R9, R53.reuse, R26 ;  /* 0x0000001a35097221 */ /* 0x040fe20000010000 */
[----:B------:R-:W-:-:S02]  /*8300*/  F2FP.BF16.F32.PACK_AB R162, R53, R162 ;  /* 0x000000a235a2723e */ /* 0x000fc400000010ff */
[----:B-1----:R-:W-:Y:S01]  /*8310*/  FADD.FTZ R8, R163, R8 ;  /* 0x00000008a3087221 */ /* 0x002fe20000010000 */
[----:B------:R-:W-:Y:S01]  /*8320*/  FADD.FTZ R24, R10, R9 ;  /* 0x000000090a187221 */ /* 0x000fe20000010000 */
[C---:B------:R-:W-:Y:S02]  /*8330*/  F2FP.BF16.F32.PACK_AB R163, R71.reuse, R163 ;  /* 0x000000a347a3723e */ /* 0x040fe400000010ff */
[----:B------:R-:W-:Y:S01]  /*8340*/  FADD.FTZ R8, R71, R8 ;  /* 0x0000000847087221 */ /* 0x000fe20000010000 */
[----:B------:R-:W-:-:S04]  /*8350*/  FADD.FTZ R9, R57, R24 ;  /* 0x0000001839097221 */ /* 0x000fc80000010000 */
[----:B------:R-:W-:-:S04]  /*8360*/  FADD.FTZ R24, R16, R9 ;  /* 0x0000000910187221 */ /* 0x000fc80000010000 */
[----:B------:R-:W-:-:S04]  /*8370*/  FADD.FTZ R9, R61, R24 ;  /* 0x000000183d097221 */ /* 0x000fc80000010000 */
[----:B------:R-:W-:-:S04]  /*8380*/  FADD.FTZ R24, R20, R9 ;  /* 0x0000000914187221 */ /* 0x000fc80000010000 */
[----:B------:R-:W-:Y:S01]  /*8390*/  FADD.FTZ R9, R65, R24 ;  /* 0x0000001841097221 */ /* 0x000fe20000010000 */
[----:B------:R-:W-:Y:S02]  /*83a0*/  WARPGROUP.DEPBAR.LE gsb0, 0x0 ;  /* 0x00008000000079c5 */ /* 0x000fe40000010000 */
[----:B------:R-:W-:Y:S01]  /*83b0*/  WARPGROUP.ARRIVE ;  /* 0x00000000000079c5 */ /* 0x000fe20000000000 */
[----:B------:R-:W0:Y:S01]  /*83c0*/  MUFU.EX2 R157, R74 ;  /* 0x0000004a009d7308 */ /* 0x000e220000000800 */
[----:B------:R-:W-:Y:S01]  /*83d0*/  F2FP.BF16.F32.PACK_AB R156, R57, R10 ;  /* 0x0000000a399c723e */ /* 0x000fe200000010ff */
[----:B------:R-:W-:Y:S01]  /*83e0*/  FADD.FTZ R10, R22, R9 ;  /* 0x00000009160a7221 */ /* 0x000fe20000010000 */
[----:B------:R-:W-:Y:S02]  /*83f0*/  F2FP.BF16.F32.PACK_AB R158, R61, R16 ;  /* 0x000000103d9e723e */ /* 0x000fe400000010ff */
[----:B------:R-:W-:Y:S01]  /*8400*/  HGMMA.64x128x16.F32.BF16 R88, R152, gdesc[UR8].tnspB, R88, gsb0 ;  /* 0x41e0000898587df0 */ /* 0x000fe20008001858 */
[----:B---3--:R-:W-:Y:S01]  /*8410*/  FADD.FTZ R9, R11, R10 ;  /* 0x0000000a0b097221 */ /* 0x008fe20000010000 */
[----:B------:R-:W-:Y:S01]  /*8420*/  IMAD.MOV.U32 R10, RZ, RZ, R5 ;  /* 0x000000ffff0a7224 */ /* 0x000fe200078e0005 */
[----:B------:R-:W1:Y:S01]  /*8430*/  MUFU.EX2 R159, R78 ;  /* 0x0000004e009f7308 */ /* 0x000e620000000800 */
[----:B0-----:R-:W-:Y:S01]  /*8440*/  FADD.FTZ R8, R157, R8 ;  /* 0x000000089d087221 */ /* 0x001fe20000010000 */
[----:B------:R-:W-:-:S03]  /*8450*/  F2FP.BF16.F32.PACK_AB R157, R75, R157 ;  /* 0x0000009d4b9d723e */ /* 0x000fc600000010ff */
[----:B------:R-:W-:-:S04]  /*8460*/  FADD.FTZ R8, R75, R8 ;  /* 0x000000084b087221 */ /* 0x000fc80000010000 */
[----:B-1----:R-:W-:Y:S01]  /*8470*/  FADD.FTZ R8, R159, R8 ;  /* 0x000000089f087221 */ /* 0x002fe20000010000 */
[----:B------:R-:W-:-:S03]  /*8480*/  F2FP.BF16.F32.PACK_AB R159, R79, R159 ;  /* 0x0000009f4f9f723e */ /* 0x000fc600000010ff */
[----:B------:R-:W-:Y:S01]  /*8490*/  FADD.FTZ R8, R79, R8 ;  /* 0x000000084f087221 */ /* 0x000fe20000010000 */
[----:B------:R-:W-:Y:S02]  /*84a0*/  WARPGROUP.DEPBAR.LE gsb0, 0x0 ;  /* 0x00008000000079c5 */ /* 0x000fe40000010000 */
[----:B------:R-:W0:Y:S01]  /*84b0*/  MUFU.EX2 R153, R82 ;  /* 0x0000005200997308 */ /* 0x000e220000000800 */
[----:B------:R1:W-:Y:S01]  /*84c0*/  @!P1 SYNCS.ARRIVE.TRANS64.RED.A1T0 RZ, [R19+URZ], RZ ;  /* 0x000000ff13ff99a7 */ /* 0x0003e2000810043f */
[----:B------:R-:W-:Y:S01]  /*84d0*/  F2FP.BF16.F32.PACK_AB R154, R11, R22 ;  /* 0x000000160b9a723e */ /* 0x000fe200000010ff */
[----:B------:R-:W-:Y:S01]  /*84e0*/  IMAD.MOV.U32 R11, RZ, RZ, R4 ;  /* 0x000000ffff0b7224 */ /* 0x000fe200078e0004 */
[----:B------:R-:W-:-:S04]  /*84f0*/  F2FP.BF16.F32.PACK_AB R152, R65, R20 ;  /* 0x000000144198723e */ /* 0x000fc800000010ff */
[----:B------:R-:W2:Y:S01]  /*8500*/  MUFU.EX2 R155, R86 ;  /* 0x00000056009b7308 */ /* 0x000ea20000000800 */
[----:B-1----:R-:W-:-:S04]  /*8510*/  IMAD.U32 R19, RZ, RZ, UR7 ;  /* 0x00000007ff137e24 */ /* 0x002fc8000f8e00ff */
[----:B------:R-:W-:Y:S02]  /*8520*/  @!P1 VIADD R19, R19, 0x34860 ;  /* 0x0003486013139836 */ /* 0x000fe40000000000 */
[----:B0-----:R-:W-:-:S03]  /*8530*/  FADD.FTZ R8, R153, R8 ;  /* 0x0000000899087221 */ /* 0x001fc60000010000 */
[----:B------:R-:W-:Y:S02]  /*8540*/  @!P1 PRMT R19, RZ, 0x654, R19 ;  /* 0x00000654ff139816 */ /* 0x000fe40000000013 */
[C---:B------:R-:W-:Y:S01]  /*8550*/  F2FP.BF16.F32.PACK_AB R153, R83.reuse, R153 ;  /* 0x000000995399723e */ /* 0x040fe200000010ff */
[----:B------:R-:W-:Y:S01]  /*8560*/  FADD.FTZ R8, R83, R8 ;  /* 0x0000000853087221 */ /* 0x000fe20000010000 */
[----:B------:R0:W-:Y:S03]  /*8570*/  @!P1 SYNCS.ARRIVE.TRANS64.RED.A1T0 RZ, [R19+URZ], RZ ;  /* 0x000000ff13ff99a7 */ /* 0x0001e6000810043f */
[----:B--2---:R-:W-:Y:S01]  /*8580*/  FADD.FTZ R8, R155, R8 ;  /* 0x000000089b087221 */ /* 0x004fe20000010000 */
[----:B------:R-:W-:-:S03]  /*8590*/  F2FP.BF16.F32.PACK_AB R155, R69, R155 ;  /* 0x0000009b459b723e */ /* 0x000fc600000010ff */
[----:B------:R-:W-:Y:S01]  /*85a0*/  FADD.FTZ R8, R69, R8 ;  /* 0x0000000845087221 */ /* 0x000fe20000010000 */
[----:B0-----:R-:W-:Y:S06]  /*85b0*/  @P2 BRA `(.L_x_2067) ;  /* 0xffffffdc00ec2947 */ /* 0x001fec000383ffff */
.L_x_2058:
        /* <DEDUP_REMOVED lines=67> */
.L_x_2068:
[----:B------:R-:W-:Y:S01]  /*89f0*/  ULEA UR5, UR37, UR36, 0x3 ;  /* 0x0000002425057291 */ /* 0x000fe2000f8e183f */
[----:B------:R-:W-:-:S08]  /*8a00*/  SHF.L.U32 R5, R5, 0x1f, RZ ;  /* 0x0000001f05057819 */ /* 0x000fd000000006ff */
[----:B------:R0:W1:Y:S01]  /*8a10*/  SYNCS.PHASECHK.TRANS64.TRYWAIT P2, [UR5+0x34850], R5 ;  /* 0x03485005ff0075a7 */ /* 0x0000620008040145 */
[----:B------:R-:W-:Y:S05]  /*8a20*/  @!P0 BRA `(.L_x_2069) ;  /* 0x0000000000048947 */ /* 0x000fea0003800000 */
[----:B------:R-:W-:Y:S01]  /*8a30*/  BPT.TRAP 0x1 ;  /* 0x000000040000795c */ /* 0x000fe20000300000 */
.L_x_2069:
[----:B-1----:R-:W-:Y:S05]  /*8a40*/  @P2 BRA `(.L_x_2070) ;  /* 0x0000000000082947 */ /* 0x002fea0003800000 */
[----:B------:R-:W1:Y:S02]  /*8a50*/  SYNCS.PHASECHK.TRANS64.TRYWAIT P0, [UR5+0x34850], R5 ;  /* 0x03485005ff0075a7 */ /* 0x000e640008000145 */
[----:B-1----:R-:W-:Y:S05]  /*8a60*/  @!P0 BRA `(.L_x_2071) ;  /* 0x00000060008c8947 */ /* 0x002fea0003800000 */
.L_x_2070:
[----:B------:R-:W-:Y:S01]  /*8a70*/  UIADD3 UR36, UR36, 0x400, URZ ;  /* 0x0000040024247890 */ /* 0x000fe2000fffe03f */
[----:B------:R-:W-:Y:S01]  /*8a80*/  WARPGROUP.ARRIVE ;  /* 0x00000000000079c5 */ /* 0x000fe20000000000 */
[----:B------:R-:W-:Y:S01]  /*8a90*/  UMOV UR7, 0x40000040 ;  /* 0x4000004000077882 */ /* 0x000fe20000000000 */
[----:B-1----:R-:W1:Y:S01]  /*8aa0*/  SHFL.BFLY PT, R2, R9, 0x2, 0x1f ;  /* 0x0c401f0009027f89 */ /* 0x002e6200000e0000 */
[----:B------:R-:W-:Y:S01]  /*8ab0*/  USHF.R.U32.HI UR36, URZ, 0x4, UR36 ;  /* 0x000000043f247899 */ /* 0x000fe20008011624 */
[----:B------:R-:W-:Y:S02]  /*8ac0*/  IMAD.U32 R10, RZ, RZ, UR5 ;  /* 0x00000005ff0a7e24 */ /* 0x000fe4000f8e00ff */
[----:B------:R-:W0:Y:S01]  /*8ad0*/  SHFL.BFLY PT, R3, R8, 0x2, 0x1f ;  /* 0x0c401f0008037f89 */ /* 0x000e2200000e0000 */
[----:B------:R-:W-:Y:S01]  /*8ae0*/  ULOP3.LUT UR36, UR36, 0x3fff, URZ, 0xc0, !UPT ;  /* 0x00003fff24247892 */ /* 0x000fe2000f8ec03f */
[----:B------:R-:W-:-:S03]  /*8af0*/  @!P1 VIADD R10, R10, 0x34860 ;  /* 0x000348600a0a9836 */ /* 0x000fc60000000000 */
[----:B------:R-:W-:Y:S02]  /*8b00*/  ULOP3.LUT UR4, UR36, 0x4000000, URZ, 0xfc, !UPT ;  /* 0x0400000024047892 */ /* 0x000fe4000f8efc3f */
[----:B------:R-:W-:Y:S02]  /*8b10*/  @!P1 PRMT R10, RZ, 0x654, R10 ;  /* 0x00000654ff0a9816 */ /* 0x000fe4000000000a */
[----:B------:R-:W-:-:S07]  /*8b20*/  ULEA UR4, UR37, UR4, 0xb ;  /* 0x0000000425047291 */ /* 0x000fce000f8e583f */
[----:B------:R-:W-:Y:S02]  /*8b30*/  UMOV UR6, UR4 ;  /* 0x0000000400067c82 */ /* 0x000fe40008000000 */
[----:B------:R-:W-:Y:S01]  /*8b40*/  HGMMA.64x128x16.F32.BF16 R24, R180, gdesc[UR4].tnspB, R24, gsb0 ;  /* 0x41e00004b4187df0 */ /* 0x000fe20008001818 */
[----:B------:R-:W-:Y:S01]  /*8b50*/  UIADD3 UR6, UR4, 0x80, URZ ;  /* 0x0000008004067890 */ /* 0x000fe2000fffe03f */
[----:B-1----:R-:W-:Y:S01]  /*8b60*/  FADD.FTZ R2, R2, R9 ;  /* 0x0000000902027221 */ /* 0x002fe20000010000 */
[----:B------:R-:W-:Y:S01]  /*8b70*/  UMOV UR7, 0x40000040 ;  /* 0x4000004000077882 */ /* 0x000fe20000000000 */
[----:B0-----:R-:W-:Y:S01]  /*8b80*/  FADD.FTZ R5, R3, R8 ;  /* 0x0000000803057221 */ /* 0x001fe20000010000 */
[----:B------:R-:W-:Y:S02]  /*8b90*/  IMAD.MOV.U32 R8, RZ, RZ, RZ ;  /* 0x000000ffff087224 */ /* 0x000fe400078e00ff */
[----:B------:R-:W0:Y:S04]  /*8ba0*/  SHFL.BFLY PT, R3, R2, 0x1, 0x1f ;  /* 0x0c201f0002037f89 */ /* 0x000e2800000e0000 */
[----:B------:R-:W1:Y:S01]  /*8bb0*/  SHFL.BFLY PT, R6, R5, 0x1, 0x1f ;  /* 0x0c201f0005067f89 */ /* 0x000e6200000e0000 */
[----:B0-----:R-:W-:Y:S01]  /*8bc0*/  FADD.FTZ R11, R2, R3 ;  /* 0x00000003020b7221 */ /* 0x001fe20000010000 */
[----:B------:R-:W-:-:S02]  /*8bd0*/  IMAD.MOV.U32 R3, RZ, RZ, -0x800000 ;  /* 0xff800000ff037424 */ /* 0x000fc400078e00ff */
[----:B------:R-:W-:Y:S02]  /*8be0*/  IMAD.MOV.U32 R2, RZ, RZ, -0x800000 ;  /* 0xff800000ff027424 */ /* 0x000fe400078e00ff */
[----:B-1----:R-:W-:Y:S01]  /*8bf0*/  FADD.FTZ R13, R5, R6 ;  /* 0x00000006050d7221 */ /* 0x002fe20000010000 */
[----:B------:R-:W-:Y:S01]  /*8c00*/  FSETP.NE.FTZ.AND P0, PT, R11, RZ, PT ;  /* 0x000000ff0b00720b */ /* 0x000fe20003f15000 */
[----:B------:R-:W-:-:S03]  /*8c10*/  IMAD.MOV.U32 R6, RZ, RZ, RZ ;  /* 0x000000ffff067224 */ /* 0x000fc600078e00ff */
[----:B------:R-:W-:-:S09]  /*8c20*/  FSETP.NE.FTZ.AND P2, PT, R13, RZ, PT ;  /* 0x000000ff0d00720b */ /* 0x000fd20003f55000 */
        /* <DEDUP_REMOVED lines=111> */
.L_x_2041:
[----:B------:R-:W-:Y:S05]  /*9320*/  @P0 BRA `(.L_x_2072) ;  /* 0x0000001400340947 */ /* 0x000fea0003800000 */
[----:B------:R-:W1:Y:S01]  /*9330*/  S2R R0, SR_TID.X ;  /* 0x0000000000007919 */ /* 0x000e620000002100 */
[----:B------:R-:W2:Y:S01]  /*9340*/  LDC R17, c[0x0][0xbe8] ;  /* 0x0002fa00ff117b82 */ /* 0x000ea20000000800 */
[----:B------:R-:W-:Y:S01]  /*9350*/  ULDC.64 UR4, c[0x0][0xbd0] ;  /* 0x0002f40000047ab9 */ /* 0x000fe20000000a00 */
[----:B------:R-:W-:Y:S01]  /*9360*/  ULDC.64 UR6, c[0x0][0xb38] ;  /* 0x0002ce0000067ab9 */ /* 0x000fe20000000a00 */
[----:B------:R-:W3:Y:S01]  /*9370*/  S2R R19, SR_CTAID.X ;  /* 0x0000000000137919 */ /* 0x000ee20000002500 */
[----:B------:R-:W-:Y:S04]  /*9380*/  BSSY B0, `(.L_x_2073) ;  /* 0x00000e3000007945 */ /* 0x000fe80003800000 */
[----:B------:R-:W4:Y:S08]  /*9390*/  S2UR UR9, SR_CTAID.Z ;  /* 0x00000000000979c3 */ /* 0x000f300000002700 */
[----:B------:R-:W5:Y:S08]  /*93a0*/  LDC.64 R20, c[0x0][0xbd8] ;  /* 0x0002f600ff147b82 */ /* 0x000f700000000a00 */
[----:B------:R-:W-:Y:S01]  /*93b0*/  BAR.SYNC.DEFER_BLOCKING 0x1, 0x100 ;  /* 0x0044000000007b1d */ /* 0x000fe20000010000 */
[----:B--2---:R-:W-:-:S07]  /*93c0*/  ISETP.NE.AND P0, PT, R17, 0x1, PT ;  /* 0x000000011100780c */ /* 0x004fce0003f05270 */
[----:B------:R-:W2:Y:S01]  /*93d0*/  S2UR UR8, SR_CTAID.Y ;  /* 0x00000000000879c3 */ /* 0x000ea20000002600 */
[----:B-1----:R-:W-:-:S07]  /*93e0*/  VIADD R0, R0, 0xffffff80 ;  /* 0xffffff8000007836 */ /* 0x002fce0000000000 */
[----:B------:R-:W2:Y:S01]  /*93f0*/  LDC R89, c[0x0][0xc50] ;  /* 0x00031400ff597b82 */ /* 0x000ea20000000800 */
[----:B------:R-:W-:-:S04]  /*9400*/  SHF.R.S32.HI R5, RZ, 0x1f, R0 ;  /* 0x0000001fff057819 */ /* 0x000fc80000011400 */
[----:B------:R-:W-:-:S03]  /*9410*/  LEA.HI R6, R5, R0, RZ, 0x7 ;  /* 0x0000000005067211 */ /* 0x000fc600078f38ff */
[----:B------:R-:W1:Y:S01]  /*9420*/  LDC.64 R22, c[0x0][0xb40] ;  /* 0x0002d000ff167b82 */ /* 0x000e620000000a00 */
[----:B------:R-:W-:Y:S02]  /*9430*/  LEA.HI R5, R5, R0, RZ, 0x2 ;  /* 0x0000000005057211 */ /* 0x000fe400078f10ff */
[----:B------:R-:W-:Y:S02]  /*9440*/  LOP3.LUT R7, R6, 0xffffff80, RZ, 0xc0, !PT ;  /* 0xffffff8006077812 */ /* 0x000fe400078ec0ff */
[----:B------:R-:W-:Y:S02]  /*9450*/  LOP3.LUT R11, R5, 0xfffffffc, RZ, 0xc0, !PT ;  /* 0xfffffffc050b7812 */ /* 0x000fe400078ec0ff */
[----:B------:R-:W-:Y:S01]  /*9460*/  SHF.R.S32.HI R5, RZ, 0x7, R6 ;  /* 0x00000007ff057819 */ /* 0x000fe20000011406 */
[C---:B------:R-:W-:Y:S01]  /*9470*/  IMAD.IADD R88, R0.reuse, 0x1, -R7 ;  /* 0x0000000100587824 */ /* 0x040fe200078e0a07 */
[----:B------:R-:W2:Y:S01]  /*9480*/  @P0 LDC R13, c[0x0][0xbec] ;  /* 0x0002fb00ff0d0b82 */ /* 0x000ea20000000800 */
[----:B------:R-:W-:Y:S01]  /*9490*/  IMAD.IADD R11, R0, 0x1, -R11 ;  /* 0x00000001000b7824 */ /* 0x000fe200078e0a0b */
[----:B------:R-:W-:-:S02]  /*94a0*/  LEA.HI R0, R6, R5, RZ, 0x1 ;  /* 0x0000000506007211 */ /* 0x000fc400078f08ff */
[----:B------:R-:W-:Y:S02]  /*94b0*/  SHF.R.S32.HI R7, RZ, 0x1f, R88 ;  /* 0x0000001fff077819 */ /* 0x000fe40000011458 */
[----:B------:R-:W-:Y:S02]  /*94c0*/  LEA.HI R6, R11, R11, RZ, 0x1 ;  /* 0x0000000b0b067211 */ /* 0x000fe400078f08ff */
[-C--:B------:R-:W-:Y:S01]  /*94d0*/  LEA.HI R90, R7, R88.reuse, RZ, 0x2 ;  /* 0x00000058075a7211 */ /* 0x080fe200078f10ff */
[----:B------:R-:W2:Y:S01]  /*94e0*/  @P0 LDC R93, c[0x0][0xbec] ;  /* 0x0002fb00ff5d0b82 */ /* 0x000ea20000000800 */
[----:B------:R-:W-:Y:S02]  /*94f0*/  LOP3.LUT R6, R6, 0x1ffffffe, RZ, 0xc0, !PT ;  /* 0x1ffffffe06067812 */ /* 0x000fe400078ec0ff */
[--C-:B0-----:R-:W-:Y:S02]  /*9500*/  SHF.R.S32.HI R4, RZ, 0x2, R90.reuse ;  /* 0x00000002ff047819 */ /* 0x101fe4000001145a */
[----:B------:R-:W-:Y:S01]  /*9510*/  SHF.R.S32.HI R9, RZ, 0x1f, R90 ;  /* 0x0000001fff097819 */ /* 0x000fe2000001145a */
[----:B------:R-:W-:Y:S01]  /*9520*/  IMAD.IADD R91, R11, 0x1, -R6 ;  /* 0x000000010b5b7824 */ /* 0x000fe200078e0a06 */
[----:B------:R-:W-:Y:S01]  /*9530*/  LEA.HI R7, R7, R88, RZ, 0x5 ;  /* 0x0000005807077211 */ /* 0x000fe200078f28ff */
[----:B------:R-:W0:Y:S01]  /*9540*/  @P0 LDC R15, c[0x0][0xbf0] ;  /* 0x0002fc00ff0f0b82 */ /* 0x000e220000000800 */
[----:B------:R-:W-:-:S02]  /*9550*/  LEA.HI R9, R9, R4, RZ, 0x3 ;  /* 0x0000000409097211 */ /* 0x000fc400078f18ff */
[----:B------:R-:W-:Y:S02]  /*9560*/  LOP3.LUT R0, R0, 0x3fffffe, RZ, 0xc0, !PT ;  /* 0x03fffffe00007812 */ /* 0x000fe400078ec0ff */
[----:B------:R-:W-:Y:S02]  /*9570*/  LOP3.LUT R9, R9, 0xfffffff8, RZ, 0xc0, !PT ;  /* 0xfffffff809097812 */ /* 0x000fe400078ec0ff */
[----:B------:R-:W-:Y:S01]  /*9580*/  SHF.R.S32.HI R7, RZ, 0x5, R7 ;  /* 0x00000005ff077819 */ /* 0x000fe20000011407 */
[----:B------:R-:W-:Y:S01]  /*9590*/  IMAD.IADD R0, R5, 0x1, -R0 ;  /* 0x0000000105007824 */ /* 0x000fe200078e0a00 */
[----:B------:R-:W-:Y:S01]  /*95a0*/  SHF.R.S32.HI R11, RZ, 0x1f, R18 ;  /* 0x0000001fff0b7819 */ /* 0x000fe20000011412 */
[----:B------:R-:W-:Y:S01]  /*95b0*/  IMAD.IADD R4, R4, 0x1, -R9 ;  /* 0x0000000104047824 */ /* 0x000fe200078e0a09 */
[----:B------:R-:W0:Y:S03]  /*95c0*/  @P0 LDC R14, c[0x0][0xbf0] ;  /* 0x0002fc00ff0e0b82 */ /* 0x000e260000000800 */
[----:B------:R-:W-:-:S02]  /*95d0*/  IMAD R5, R7, 0x10, R4 ;  /* 0x0000001007057824 */ /* 0x000fc400078e0204 */
[----:B------:R-:W-:Y:S02]  /*95e0*/  IMAD R7, R11, UR4, RZ ;  /* 0x000000040b077c24 */ /* 0x000fe4000f8e02ff */
[----:B------:R-:W-:Y:S02]  /*95f0*/  IMAD R0, R0, 0x40, R5 ;  /* 0x0000004000007824 */ /* 0x000fe400078e0205 */
[----:B------:R-:W-:Y:S01]  /*9600*/  IMAD.WIDE.U32 R4, R18, UR4, RZ ;  /* 0x0000000412047c25 */ /* 0x000fe2000f8e00ff */
[----:B----4-:R-:W-:-:S03]  /*9610*/  USHF.R.S32.HI UR4, URZ, 0x1f, UR9 ;  /* 0x0000001f3f047899 */ /* 0x010fc60008011409 */
        /* <DEDUP_REMOVED lines=8> */
[----:B-----5:R-:W-:Y:S02]  /*96a0*/  IMAD R10, R20, UR4, RZ ;  /* 0x00000004140a7c24 */ /* 0x020fe4000f8e02ff */
[----:B---3--:R-:W-:Y:S02]  /*96b0*/  IMAD R8, R19, 0x80, R8 ;  /* 0x0000008013087824 */ /* 0x008fe400078e0208 */
[----:B-1----:R-:W-:Y:S01]  /*96c0*/  IMAD R12, R22, UR4, RZ ;  /* 0x00000004160c7c24 */ /* 0x002fe2000f8e02ff */
[----:B------:R-:W-:Y:S01]  /*96d0*/  ULDC.64 UR4, c[0x0][0xbe0] ;  /* 0x0002f80000047ab9 */ /* 0x000fe20000000a00 */
[----:B--2---:R-:W-:-:S02]  /*96e0*/  IMAD R89, R89, R18, UR8 ;  /* 0x0000000859597e24 */ /* 0x004fc4000f8e0212 */
[----:B------:R-:W-:Y:S02]  /*96f0*/  IMAD.IADD R7, R7, 0x1, R9 ;  /* 0x0000000107077824 */ /* 0x000fe400078e0209 */
[----:B------:R-:W-:Y:S02]  /*9700*/  IMAD R11, R21, UR9, R10 ;  /* 0x00000009150b7c24 */ /* 0x000fe4000f8e020a */
[----:B------:R-:W-:-:S04]  /*9710*/  IMAD.WIDE.U32 R4, R20, UR9, R4 ;  /* 0x0000000914047c25 */ /* 0x000fc8000f8e0004 */
[----:B------:R-:W-:-:S04]  /*9720*/  @P0 IMAD.HI.U32 R10, R8, R13, RZ ;  /* 0x0000000d080a0227 */ /* 0x000fc800078e00ff */
        /* <DEDUP_REMOVED lines=8> */
[----:B0-----:R-:W-:Y:S01]  /*97b0*/  @P0 SHF.R.U32.HI R9, RZ, R15, R10 ;  /* 0x0000000fff090219 */ /* 0x001fe2000001160a */
        /* <DEDUP_REMOVED lines=65> */
[C---:B------:R-:W-:Y:S01]  /*9bd0*/  VIADD R0, R19.reuse, 0x8 ;  /* 0x0000000813007836 */ /* 0x040fe20000000000 */
[----:B------:R-:W-:Y:S01]  /*9be0*/  ULDC UR4, c[0x0][0xac8] ;  /* 0x0002b20000047ab9 */ /* 0x000fe20000000800 */
[C---:B---3--:R-:W-:Y:S01]  /*9bf0*/  VIADD R6, R19.reuse, 0x10 ;  /* 0x0000001013067836 */ /* 0x048fe20000000000 */
        /* <DEDUP_REMOVED lines=91> */
.L_x_2074:
[----:B------:R-:W-:Y:S05]  /*a1b0*/  BSYNC B0 ;  /* 0x0000000000007941 */ /* 0x000fea0003800000 */
.L_x_2073:
[----:B------:R-:W-:Y:S01]  /*a1c0*/  ISETP.GE.AND P0, PT, R16, R17, PT ;  /* 0x000000111000720c */ /* 0x000fe20003f06270 */
[----:B0-----:R2:W0:Y:S04]  /*a1d0*/  SHFL.IDX PT, R13, R22, 0x1, 0x1c1f ;  /* 0x003c1f00160d7f89 */ /* 0x00142800000e0000 */
[----:B------:R2:W0:Y:S08]  /*a1e0*/  SHFL.IDX PT, R12, R20, 0x1, 0x1c1f ;  /* 0x003c1f00140c7f89 */ /* 0x00043000000e0000 */
[----:B--2---:R-:W-:Y:S05]  /*a1f0*/  @P0 BRA `(.L_x_2039) ;  /* 0x0000004800100947 */ /* 0x004fea0003800000 */
[----:B------:R-:W-:Y:S01]  /*a200*/  ULDC UR4, c[0x0][0xac8] ;  /* 0x0002b20000047ab9 */ /* 0x000fe20000000800 */
[C---:B------:R-:W-:Y:S01]  /*a210*/  VIADD R0, R19.reuse, 0x8 ;  /* 0x0000000813007836 */ /* 0x040fe20000000000 */
[C---:B------:R-:W-:Y:S01]  /*a220*/  ISETP.GE.AND P0, PT, R19.reuse, UR4, PT ;  /* 0x0000000413007c0c */ /* 0x040fe2000bf06270 */
[C---:B---3--:R-:W-:Y:S01]  /*a230*/  VIADD R4, R19.reuse, 0x10 ;  /* 0x0000001013047836 */ /* 0x048fe20000000000 */
[C---:B------:R-:W-:Y:S01]  /*a240*/  IADD3 R9, R19.reuse, 0x28, RZ ;  /* 0x0000002813097810 */ /* 0x040fe20007ffe0ff */
        /* <DEDUP_REMOVED lines=8> */
[C---:B------:R-:W-:Y:S01]  /*a2d0*/  VIADD R16, R19.reuse, 0x40 ;  /* 0x0000004013107836 */ /* 0x040fe20000000000 */
[----:B------:R-:W-:Y:S01]  /*a2e0*/  ISETP.GE.AND P2, PT, R10, UR4, PT ;  /* 0x000000040a007c0c */ /* 0x000fe2000bf46270 */
[----:B0-----:R-:W-:Y:S01]  /*a2f0*/  @!P0 IMAD.WIDE R2, R19, 0x4, R12 ;  /* 0x0000000413028825 */ /* 0x001fe200078e020c */
[----:B------:R-:W-:-:S03]  /*a300*/  ISETP.GE.AND P1, PT, R11, UR4, PT ;  /* 0x000000040b007c0c */ /* 0x000fc6000bf26270 */
[----:B------:R-:W-:Y:S01]  /*a310*/  @!P5 LEA.HI R0, R0, R0, RZ, 0x1 ;  /* 0x000000000000d211 */ /* 0x000fe200078f08ff */
[----:B------:R0:W-:Y:S01]  /*a320*/  @!P0 ST.E.64 desc[UR42][R2.64], R26 ;  /* 0x0000001a02008985 */ /* 0x0001e2000c101b2a */
[----:B------:R-:W-:Y:S01]  /*a330*/  ISETP.GE.AND P0, PT, R6, UR4, PT ;  /* 0x0000000406007c0c */ /* 0x000fe2000bf06270 */
[C---:B------:R-:W-:Y:S01]  /*a340*/  VIADD R18, R19.reuse, 0x48 ;  /* 0x0000004813127836 */ /* 0x040fe20000000000 */
[----:B------:R-:W-:Y:S01]  /*a350*/  @!P6 LEA.HI R4, R4, R4, RZ, 0x1 ;  /* 0x000000040404e211 */ /* 0x000fe200078f08ff */
[----:B------:R-:W-:Y:S01]  /*a360*/  VIADD R20, R19, 0x70 ;  /* 0x0000007013147836 */ /* 0x000fe20000000000 */
[----:B------:R-:W-:Y:S02]  /*a370*/  @!P5 LOP3.LUT R5, R0, 0xfffffffe, RZ, 0xc0, !PT ;  /* 0xfffffffe0005d812 */ /* 0x000fe400078ec0ff */
[----:B------:R-:W-:Y:S02]  /*a380*/  @!P6 LOP3.LUT R7, R4, 0xfffffffe, RZ, 0xc0, !PT ;  /* 0xfffffffe0407e812 */ /* 0x000fe400078ec0ff */
[----:B------:R-:W-:-:S02]  /*a390*/  @!P4 LEA.HI R8, R8, R8, RZ, 0x1 ;  /* 0x000000080808c211 */ /* 0x000fc400078f08ff */
[----:B------:R-:W-:Y:S02]  /*a3a0*/  @!P3 LEA.HI R0, R9, R9, RZ, 0x1 ;  /* 0x000000090900b211 */ /* 0x000fe400078f08ff */
[----:B------:R-:W-:Y:S01]  /*a3b0*/  @!P2 LEA.HI R10, R10, R10, RZ, 0x1 ;  /* 0x0000000a0a0aa211 */ /* 0x000fe200078f08ff */
[--C-:B0-----:R-:W-:Y:S01]  /*a3c0*/  @!P5 IMAD.WIDE R2, R5, 0x4, R12.reuse ;  /* 0x000000040502d825 */ /* 0x101fe200078e020c */
[----:B------:R-:W-:Y:S02]  /*a3d0*/  @!P0 LEA.HI R6, R6, R6, RZ, 0x1 ;  /* 0x0000000606068211 */ /* 0x000fe400078f08ff */
[----:B----4-:R-:W-:Y:S01]  /*a3e0*/  @!P1 LEA.HI R14, R11, R11, RZ, 0x1 ;  /* 0x0000000b0b0e9211 */ /* 0x010fe200078f08ff */
[----:B------:R-:W-:Y:S01]  /*a3f0*/  @!P6 IMAD.WIDE R4, R7, 0x4, R12 ;  /* 0x000000040704e825 */ /* 0x000fe200078e020c */
[----:B------:R-:W-:Y:S01]  /*a400*/  @!P0 LOP3.LUT R7, R6, 0xfffffffe, RZ, 0xc0, !PT ;  /* 0xfffffffe06078812 */ /* 0x000fe200078ec0ff */
[----:B------:R0:W-:Y:S01]  /*a410*/  @!P5 ST.E.64 desc[UR42][R2.64], R30 ;  /* 0x0000001e0200d985 */ /* 0x0001e2000c101b2a */
[----:B------:R-:W-:-:S02]  /*a420*/  @!P4 LOP3.LUT R9, R8, 0xfffffffe, RZ, 0xc0, !PT ;  /* 0xfffffffe0809c812 */ /* 0x000fc400078ec0ff */
[----:B------:R-:W-:Y:S01]  /*a430*/  @!P3 LOP3.LUT R11, R0, 0xfffffffe, RZ, 0xc0, !PT ;  /* 0xfffffffe000bb812 */ /* 0x000fe200078ec0ff */
[----:B------:R2:W-:Y:S01]  /*a440*/  @!P6 ST.E.64 desc[UR42][R4.64], R34 ;  /* 0x000000220400e985 */ /* 0x0005e2000c101b2a */
[----:B-1----:R-:W-:Y:S01]  /*a450*/  @!P2 LOP3.LUT R15, R10, 0xfffffffe, RZ, 0xc0, !PT ;  /* 0xfffffffe0a0fa812 */ /* 0x002fe200078ec0ff */
[C---:B------:R-:W-:Y:S01]  /*a460*/  VIADD R0, R19.reuse, 0x50 ;  /* 0x0000005013007836 */ /* 0x040fe20000000000 */
[----:B------:R-:W-:Y:S01]  /*a470*/  @!P1 LOP3.LUT R17, R14, 0xfffffffe, RZ, 0xc0, !PT ;  /* 0xfffffffe0e119812 */ /* 0x000fe200078ec0ff */
        /* <DEDUP_REMOVED lines=56> */
.L_x_2072:
[----:B------:R-:W1:Y:S02]  /*a800*/  S2R R0, SR_TID.X ;  /* 0x0000000000007919 */ /* 0x000e640000002100 */
[----:B-1----:R-:W-:-:S05]  /*a810*/  VIADD R2, R0, 0xffffff80 ;  /* 0xffffff8000027836 */ /* 0x002fca0000000000 */
[----:B------:R-:W-:-:S13]  /*a820*/  ISETP.GT.AND P0, PT, R2, 0x7f, PT ;  /* 0x0000007f0200780c */ /* 0x000fda0003f04270 */
[----:B------:R-:W-:Y:S05]  /*a830*/  @P0 BRA `(.L_x_2039) ;  /* 0x0000004000800947 */ /* 0x000fea0003800000 */
[----:B------:R-:W1:Y:S01]  /*a840*/  S2R R3, SR_CTAID.X ;  /* 0x0000000000037919 */ /* 0x000e620000002500 */
[----:B------:R-:W2:Y:S01]  /*a850*/  LDC R6, c[0x0][0xbe8] ;  /* 0x0002fa00ff067b82 */ /* 0x000ea20000000800 */
[----:B------:R-:W-:Y:S01]  /*a860*/  ULDC UR4, c[0x0][0xa88] ;  /* 0x0002a20000047ab9 */ /* 0x000fe20000000800 */
[----:B-1----:R-:W-:Y:S02]  /*a870*/  IMAD R0, R3, 0x80, R0 ;  /* 0x0000008003007824 */ /* 0x002fe400078e0200 */
[----:B--2---:R-:W-:Y:S02]  /*a880*/  IMAD R3, R6, UR4, RZ ;  /* 0x0000000406037c24 */ /* 0x004fe4000f8e02ff */
[----:B------:R-:W-:-:S05]  /*a890*/  VIADD R0, R0, 0xffffff80 ;  /* 0xffffff8000007836 */ /* 0x000fca0000000000 */
[----:B------:R-:W-:-:S13]  /*a8a0*/  ISETP.GE.AND P0, PT, R0, R3, PT ;  /* 0x000000030000720c */ /* 0x000fda0003f06270 */
[----:B------:R-:W-:Y:S05]  /*a8b0*/  @P0 BRA `(.L_x_2039) ;  /* 0x0000004000600947 */ /* 0x000fea0003800000 */
[----:B------:R-:W-:Y:S01]  /*a8c0*/  ISETP.NE.AND P0, PT, R6, 0x1, PT ;  /* 0x000000010600780c */ /* 0x000fe20003f05270 */
[----:B------:R-:W1:Y:S01]  /*a8d0*/  S2UR UR4, SR_CTAID.Z ;  /* 0x00000000000479c3 */ /* 0x000e620000002700 */
[----:B------:R-:W-:Y:S01]  /*a8e0*/  SHF.R.S32.HI R5, RZ, 0x1f, R18 ;  /* 0x0000001fff057819 */ /* 0x000fe20000011412 */
[----:B------:R-:W-:Y:S02]  /*a8f0*/  ULDC.64 UR6, c[0x0][0xbd0] ;  /* 0x0002f40000067ab9 */ /* 0x000fe40000000a00 */
[----:B------:R-:W-:-:S04]  /*a900*/  IMAD.WIDE.U32 R2, R18, UR6, RZ ;  /* 0x0000000612027c25 */ /* 0x000fc8000f8e00ff */
[----:B------:R-:W2:Y:S01]  /*a910*/  LDC.64 R12, c[0x0][0xbd8] ;  /* 0x0002f600ff0c7b82 */ /* 0x000ea20000000a00 */
[----:B------:R-:W-:-:S04]  /*a920*/  IMAD R5, R5, UR6, RZ ;  /* 0x0000000605057c24 */ /* 0x000fc8000f8e02ff */
[----:B------:R-:W-:Y:S02]  /*a930*/  IMAD R5, R18, UR7, R5 ;  /* 0x0000000712057c24 */ /* 0x000fe4000f8e0205 */
[----:B------:R-:W-:Y:S01]  /*a940*/  IMAD.MOV R18, RZ, RZ, -R18 ;  /* 0x000000ffff127224 */ /* 0x000fe200078e0a12 */
[----:B------:R-:W0:Y:S01]  /*a950*/  @P0 LDC R9, c[0x0][0xbec] ;  /* 0x0002fb00ff090b82 */ /* 0x000e220000000800 */
[----:B------:R-:W-:Y:S02]  /*a960*/  IMAD.IADD R3, R3, 0x1, R5 ;  /* 0x0000000103037824 */ /* 0x000fe400078e0205 */
[----:B------:R-:W-:-:S05]  /*a970*/  IMAD.MOV.U32 R5, RZ, RZ, R0 ;  /* 0x000000ffff057224 */ /* 0x000fca00078e0000 */
[----:B------:R-:W3:Y:S01]  /*a980*/  S2UR UR8, SR_CTAID.Y ;  /* 0x00000000000879c3 */ /* 0x000ee20000002600 */
[----:B-1----:R-:W-:-:S07]  /*a990*/  USHF.R.S32.HI UR5, URZ, 0x1f, UR4 ;  /* 0x0000001f3f057899 */ /* 0x002fce0008011404 */
[----:B------:R-:W3:Y:S01]  /*a9a0*/  LDC R7, c[0x0][0xc50] ;  /* 0x00031400ff077b82 */ /* 0x000ee20000000800 */
[C---:B--2---:R-:W-:Y:S02]  /*a9b0*/  IMAD R8, R12.reuse, UR5, RZ ;  /* 0x000000050c087c24 */ /* 0x044fe4000f8e02ff */
[----:B------:R-:W-:-:S04]  /*a9c0*/  IMAD.WIDE.U32 R2, R12, UR4, R2 ;  /* 0x000000040c027c25 */ /* 0x000fc8000f8e0002 */
[----:B------:R-:W-:Y:S01]  /*a9d0*/  IMAD R13, R13, UR4, R8 ;  /* 0x000000040d0d7c24 */ /* 0x000fe2000f8e0208 */
[----:B------:R-:W1:Y:S01]  /*a9e0*/  @P0 LDC R11, c[0x0][0xbf0] ;  /* 0x0002fc00ff0b0b82 */ /* 0x000e620000000800 */
[----:B0-----:R-:W-:Y:S01]  /*a9f0*/  @P0 IMAD.HI.U32 R4, R0, R9, RZ ;  /* 0x0000000900040227 */ /* 0x001fe200078e00ff */
[----:B------:R-:W-:-:S03]  /*aa00*/  ULDC.64 UR4, c[0x0][0xbe0] ;  /* 0x0002f80000047ab9 */ /* 0x000fc60000000a00 */
[----:B------:R-:W-:Y:S02]  /*aa10*/  IMAD.IADD R3, R13, 0x1, R3 ;  /* 0x000000010d037824 */ /* 0x000fe400078e0203 */
[----:B---3--:R-:W-:-:S04]  /*aa20*/  IMAD R9, R7, R18, UR8 ;  /* 0x0000000807097e24 */ /* 0x008fc8000f8e0212 */
[----:B------:R-:W-:Y:S01]  /*aa30*/  IMAD.WIDE.U32 R2, R9, UR4, R2 ;  /* 0x0000000409027c25 */ /* 0x000fe2000f8e0002 */
[----:B-1----:R-:W-:Y:S02]  /*aa40*/  @P0 SHF.R.U32.HI R5, RZ, R11, R4 ;  /* 0x0000000bff050219 */ /* 0x002fe40000011604 */
        /* <DEDUP_REMOVED lines=20> */
.L_x_2037:
        /* <DEDUP_REMOVED lines=18> */
.L_x_2075:
[----:B------:R-:W-:Y:S01]  /*acb0*/  ULDC UR39, c[0x0][0xc50] ;  /* 0x0003140000277ab9 */ /* 0x000fe20000000800 */
[----:B------:R-:W-:Y:S01]  /*acc0*/  UMOV UR36, UR6 ;  /* 0x0000000600247c82 */ /* 0x000fe20008000000 */
[----:B------:R-:W-:-:S11]  /*acd0*/  UISETP.NE.AND UP0, UPT, UR39, 0x1, UPT ;  /* 0x000000012700788c */ /* 0x000fd6000bf05270 */
[----:B------:R-:W-:Y:S01]  /*ace0*/  @UP0 ULDC UR4, c[0x0][0xc54] ;  /* 0x0003150000040ab9 */ /* 0x000fe20000000800 */
[----:B------:R-:W-:Y:S01]  /*acf0*/  @UP0 ULDC UR7, c[0x0][0xc58] ;  /* 0x0003160000070ab9 */ /* 0x000fe20000000800 */
[----:B------:R-:W-:-:S04]  /*ad00*/  UIMAD.WIDE.U32 UR4, UR6, UR4, URZ ;  /* 0x00000004060472a5 */ /* 0x000fc8000f8e003f */
[----:B------:R-:W-:-:S12]  /*ad10*/  @UP0 USHF.R.U32.HI UR36, URZ, UR7, UR5 ;  /* 0x000000073f240299 */ /* 0x000fd80008011605 */
.L_x_2076:
        /* <DEDUP_REMOVED lines=10> */
[----:B------:R-:W-:Y:S01]  /*adc0*/  UISETP.NE.AND UP1, UPT, UR5, 0x1, UPT ;  /* 0x000000010500788c */ /* 0x000fe2000bf25270 */
[----:B------:R1:W-:Y:S01]  /*add0*/  STL [R1+0xc], RZ ;  /* 0x00000cff01007387 */ /* 0x0003e20000100800 */
[----:B------:R-:W-:Y:S01]  /*ade0*/  UISETP.NE.U32.AND UP0, UPT, UR6, URZ, UPT ;  /* 0x0000003f0600728c */ /* 0x000fe2000bf05070 */
[----:B------:R-:W-:Y:S02]  /*adf0*/  ULDC UR5, c[0x0][0x288] ;  /* 0x0000a20000057ab9 */ /* 0x000fe40000000800 */
[----:B------:R-:W-:Y:S01]  /*ae00*/  ULDC UR6, c[0x0][0x424] ;  /* 0x0001090000067ab9 */ /* 0x000fe20000000800 */
[----:B------:R-:W-:Y:S02]  /*ae10*/  UISETP.NE.AND.EX UP0, UPT, UR7, URZ, UPT, UP0 ;  /* 0x0000003f0700728c */ /* 0x000fe4000bf05300 */
[----:B------:R-:W-:-:S02]  /*ae20*/  UIADD3 UR10, -UR5, 0x80, URZ ;  /* 0x00000080050a7890 */ /* 0x000fc4000fffe13f */
[----:B------:R-:W-:Y:S01]  /*ae30*/  USEL UR7, UR6, 0x1, UP0 ;  /* 0x0000000106077887 */ /* 0x000fe20008000000 */
[----:B------:R-:W-:-:S03]  /*ae40*/  ULDC UR9, c[0x0][0x2f0] ;  /* 0x0000bc0000097ab9 */ /* 0x000fc60000000800 */
[----:B------:R-:W-:Y:S02]  /*ae50*/  UIMAD UR10, UR7, UR9, UR10 ;  /* 0x00000009070a72a4 */ /* 0x000fe4000f8e020a */
[----:B------:R-:W-:Y:S02]  /*ae60*/  UIMAD UR7, UR7, UR9, 0x7f ;  /* 0x0000007f070774a4 */ /* 0x000fe4000f8e0209 */
[----:B0-----:R-:W-:-:S03]  /*ae70*/  ULEA UR8, UR4, 0x7f, 0x7 ;  /* 0x0000007f04087891 */ /* 0x001fc6000f8e383f */
[----:B------:R-:W-:Y:S02]  /*ae80*/  @UP1 ULDC UR4, c[0x0][0x44c] ;  /* 0x0001130000041ab9 */ /* 0x000fe40000000800 */
[----:B------:R-:W-:Y:S02]  /*ae90*/  UIMAD.WIDE.U32 UR4, UR8, UR4, URZ ;  /* 0x00000004080472a5 */ /* 0x000fe4000f8e003f */
[----:B------:R-:W-:Y:S01]  /*aea0*/  UMOV UR6, UR8 ;  /* 0x0000000800067c82 */ /* 0x000fe20008000000 */
[----:B------:R-:W-:Y:S02]  /*aeb0*/  @UP1 ULDC UR8, c[0x0][0x450] ;  /* 0x0001140000081ab9 */ /* 0x000fe40000000800 */
[----:B------:R-:W-:Y:S02]  /*aec0*/  @UP1 USHF.R.U32.HI UR6, URZ, UR8, UR5 ;  /* 0x000000083f061299 */ /* 0x000fe40008011605 */
[----:B------:R-:W-:Y:S02]  /*aed0*/  USHF.R.S32.HI UR5, URZ, 0x1f, UR7 ;  /* 0x0000001f3f057899 */ /* 0x000fe40008011407 */
[----:B------:R-:W-:-:S02]  /*aee0*/  UIADD3 UR6, UR10, UR6, URZ ;  /* 0x000000060a067290 */ /* 0x000fc4000fffe03f */
[----:B------:R-:W-:Y:S02]  /*aef0*/  ULEA.HI UR5, UR5, UR7, URZ, 0x7 ;  /* 0x0000000705057291 */ /* 0x000fe4000f8f383f */
[----:B------:R-:W-:Y:S02]  /*af00*/  USHF.R.S32.HI UR4, URZ, 0x1f, UR6 ;  /* 0x0000001f3f047899 */ /* 0x000fe40008011406 */
[----:B------:R-:W-:Y:S02]  /*af10*/  USHF.R.S32.HI UR5, URZ, 0x7, UR5 ;  /* 0x000000073f057899 */ /* 0x000fe40008011405 */
[----:B------:R-:W-:-:S04]  /*af20*/  ULEA.HI UR4, UR4, UR6, URZ, 0x7 ;  /* 0x0000000604047291 */ /* 0x000fc8000f8f383f */
[----:B------:R-:W-:-:S04]  /*af30*/  USHF.R.S32.HI UR4, URZ, 0x7, UR4 ;  /* 0x000000073f047899 */ /* 0x000fc80008011404 */
[----:B------:R-:W-:-:S04]  /*af40*/  UISETP.LT.AND UP0, UPT, UR5, UR4, UPT ;  /* 0x000000040500728c */ /* 0x000fc8000bf01270 */
[----:B------:R-:W-:Y:S02]  /*af50*/  USEL UR40, UR5, UR4, UP0 ;  /* 0x0000000405287287 */ /* 0x000fe40008000000 */
[----:B------:R-:W-:Y:S02]  /*af60*/  USHF.R.U32.HI UR5, URZ, 0x10, UR39 ;  /* 0x000000103f057899 */ /* 0x000fe40008011627 */
[----:B------:R-:W-:Y:S02]  /*af70*/  UISETP.GE.AND UP1, UPT, UR40, 0x1, UPT ;  /* 0x000000012800788c */ /* 0x000fe4000bf26270 */
[----:B------:R-:W-:Y:S02]  /*af80*/  UISETP.NE.AND UP0, UPT, UR5, URZ, UPT ;  /* 0x0000003f0500728c */ /* 0x000fe4000bf05270 */
[----:B------:R-:W-:Y:S02]  /*af90*/  ULOP3.LUT UR39, UR39, 0xffff, URZ, 0xc0, !UPT ;  /* 0x0000ffff27277892 */ /* 0x000fe4000f8ec03f */
[----:B------:R-:W-:-:S07]  /*afa0*/  PLOP3.LUT P0, PT, PT, PT, UP1, 0x80, 0x0 ;  /* 0x000000000000781c */ /* 0x000fce0003f0f018 */
[----:B------:R-:W-:-:S06]  /*afb0*/  @!UP0 ULDC UR5, c[0x0][0x9f0] ;  /* 0x00027c0000058ab9 */ /* 0x000fcc0000000800 */
[----:B-1----:R-:W-:Y:S05]  /*afc0*/  @!P0 BRA `(.L_x_2078) ;  /* 0x0000000000708947 */ /* 0x002fea0003800000 */
[----:B------:R-:W-:Y:S01]  /*afd0*/  IMAD.U32 R6, RZ, RZ, UR5 ;  /* 0x00000005ff067e24 */ /* 0x000fe2000f8e00ff */
[----:B------:R-:W-:-:S04]  /*afe0*/  UIADD3 UR4, UR5, -0x1, UR40 ;  /* 0xffffffff05047890 */ /* 0x000fc8000fffe028 */
[-C--:B------:R-:W-:Y:S02]  /*aff0*/  IABS R0, R6.reuse ;  /* 0x0000000600007213 */ /* 0x080fe40000000000 */
[----:B------:R-:W-:Y:S02]  /*b000*/  IABS R6, R6 ;  /* 0x0000000600067213 */ /* 0x000fe40000000000 */
[----:B------:R-:W0:Y:S08]  /*b010*/  I2F.RP R4, R0 ;  /* 0x0000000000047306 */ /* 0x000e300000209400 */
[----:B0-----:R-:W0:Y:S02]  /*b020*/  MUFU.RCP R4, R4 ;  /* 0x0000000400047308 */ /* 0x001e240000001000 */
[----:B0-----:R-:W-:-:S06]  /*b030*/  VIADD R2, R4, 0xffffffe ;  /* 0x0ffffffe04027836 */ /* 0x001fcc0000000000 */
        /* <DEDUP_REMOVED lines=21> */
.L_x_2078:
        /* <DEDUP_REMOVED lines=32> */
.L_x_2079:
        /* <DEDUP_REMOVED lines=20> */
.L_x_2081:
        /* <DEDUP_REMOVED lines=15> */
.L_x_2080:
[----:B------:R-:W0:Y:S02]  /*b5c0*/  LDC.64 R2, c[0x0][0x9f8] ;  /* 0x00027e00ff027b82 */ /* 0x000e240000000a00 */
[----:B0-----:R-:W-:-:S04]  /*b5d0*/  ISETP.NE.U32.AND P0, PT, R2, RZ, PT ;  /* 0x000000ff0200720c */ /* 0x001fc80003f05070 */
[----:B------:R-:W-:-:S13]  /*b5e0*/  ISETP.NE.AND.EX P0, PT, R3, RZ, PT, P0 ;  /* 0x000000ff0300720c */ /* 0x000fda0003f05300 */
[----:B------:R-:W0:Y:S02]  /*b5f0*/  @P0 LDC.64 R2, c[0x0][0x9f8] ;  /* 0x00027e00ff020b82 */ /* 0x000e240000000a00 */
[----:B0-----:R-:W-:-:S05]  /*b600*/  @P0 IMAD.WIDE R2, R18, 0x4, R2 ;  /* 0x0000000412020825 */ /* 0x001fca00078e0202 */
[----:B------:R0:W2:Y:S01]  /*b610*/  @P0 LDG.E R18, desc[UR42][R2.64] ;  /* 0x0000002a02120981 */ /* 0x0000a2000c1e1900 */
[----:B------:R-:W-:Y:S01]  /*b620*/  UMOV UR4, 0xffffffff ;  /* 0xffffffff00047882 */ /* 0x000fe20000000000 */
[----:B------:R-:W-:Y:S01]  /*b630*/  VIADD R17, R17, 0xffffffff ;  /* 0xffffffff11117836 */ /* 0x000fe20000000000 */
[----:B------:R-:W1:Y:S01]  /*b640*/  S2R R16, SR_TID.X ;  /* 0x0000000000107919 */ /* 0x000e620000002100 */
[----:B0-----:R-:W0:Y:S02]  /*b650*/  LDC.64 R2, c[0x0][0x418] ;  /* 0x00010600ff027b82 */ /* 0x001e240000000a00 */
[----:B0-----:R-:W-:Y:S02]  /*b660*/  ISETP.NE.U32.AND P0, PT, R2, RZ, PT ;  /* 0x000000ff0200720c */ /* 0x001fe40003f05070 */
[----:B-1----:R-:W-:Y:S02]  /*b670*/  SHF.R.U32.HI R0, RZ, 0x5, R16 ;  /* 0x00000005ff007819 */ /* 0x002fe40000011610 */
[----:B------:R-:W-:-:S02]  /*b680*/  ISETP.NE.AND.EX P1, PT, R3, RZ, PT, P0 ;  /* 0x000000ff0300720c */ /* 0x000fc40003f25300 */
[----:B------:R-:W-:Y:S02]  /*b690*/  LOP3.LUT R0, R0, 0x3, RZ, 0xc0, !PT ;  /* 0x0000000300007812 */ /* 0x000fe400078ec0ff */
[----:B------:R-:W-:-:S05]  /*b6a0*/  P2R R4, PR, RZ, 0x2 ;  /* 0x00000002ff047803 */ /* 0x000fca0000000000 */
[----:B------:R0:W-:Y:S01]  /*b6b0*/  STL [R1+0x4], R4 ;  /* 0x0000040401007387 */ /* 0x0001e20000100800 */
[----:B--2---:R-:W-:Y:S02]  /*b6c0*/  SHF.R.S32.HI R19, RZ, 0x1f, R18 ;  /* 0x0000001fff137819 */ /* 0x004fe40000011412 */
[----:B------:R-:W-:Y:S01]  /*b6d0*/  SEL R16, R18, RZ, !P1 ;  /* 0x000000ff12107207 */ /* 0x000fe20004800000 */
[----:B0-----:R-:W-:Y:S06]  /*b6e0*/  BRA.DIV UR4, `(.L_x_2082) ;  /* 0x0000003604847947 */ /* 0x001fec000b800000 */
[----:B------:R0:W1:Y:S02]  /*b6f0*/  SHFL.IDX PT, R14, R0, RZ, 0x1f ;  /* 0x00001fff000e7589 */ /* 0x00006400000e0000 */
.L_x_2162:
[----:B------:R-:W-:Y:S02]  /*b700*/  PLOP3.LUT P2, PT, PT, PT, PT, 0x8, 0x0 ;  /* 0x000000000000781c */ /* 0x000fe40003f4e170 */
[----:B-1----:R-:W-:Y:S02]  /*b710*/  ISETP.NE.AND P0, PT, R14, RZ, PT ;  /* 0x000000ff0e00720c */ /* 0x002fe40003f05270 */
[----:B0-----:R-:W-:-:S05]  /*b720*/  P2R R0, PR, RZ, 0x4 ;  /* 0x00000004ff007803 */ /* 0x001fca0000000000 */
[----:B------:R0:W-:Y:S06]  /*b730*/  STL [R1], R0 ;  /* 0x0000000001007387 */ /* 0x0001ec0000100800 */
[----:B------:R-:W-:Y:S05]  /*b740*/  @P0 BRA `(.L_x_2083) ;  /* 0x0000000400100947 */ /* 0x000fea0003800000 */
[----:B------:R-:W-:-:S03]  /*b750*/  UMOV UR4, 0xffffffff ;  /* 0xffffffff00047882 */ /* 0x000fc60000000000 */
[----:B------:R-:W-:Y:S05]  /*b760*/  BRA.DIV UR4, `(.L_x_2084) ;  /* 0x0000003604847947 */ /* 0x000fea000b800000 */
[----:B------:R-:W-:-:S13]  /*b770*/  ELECT P6, URZ, PT ;  /* 0x00000000003f782f */ /* 0x000fda00038c0000 */
.L_x_2165:
[----:B------:R-:W-:Y:S05]  /*b780*/  @!P6 BRA `(.L_x_2083) ;  /* 0x000000040000e947 */ /* 0x000fea0003800000 */
[----:B------:R-:W-:Y:S01]  /*b790*/  IMAD.MOV.U32 R16, RZ, RZ, R18 ;  /* 0x000000ffff107224 */ /* 0x000fe200078e0012 */
[----:B------:R-:W-:Y:S06]  /*b7a0*/  @!P1 BRA `(.L_x_2085) ;  /* 0x0000000000489947 */ /* 0x000fec0003800000 */
[----:B------:R-:W1:Y:S01]  /*b7b0*/  LDC R6, c[0x0][0x43c] ;  /* 0x00010f00ff067b82 */ /* 0x000e620000000800 */
[----:B0-----:R-:W-:Y:S01]  /*b7c0*/  IMAD.MOV.U32 R0, RZ, RZ, R17 ;  /* 0x000000ffff007224 */ /* 0x001fe200078e0011 */
[----:B------:R-:W-:Y:S02]  /*b7d0*/  ULDC.64 UR4, c[0x0][0x428] ;  /* 0x00010a0000047ab9 */ /* 0x000fe40000000a00 */
[----:B------:R-:W-:-:S04]  /*b7e0*/  IMAD R7, R19, UR4, RZ ;  /* 0x0000000413077c24 */ /* 0x000fc8000f8e02ff */
[----:B------:R-:W-:Y:S01]  /*b7f0*/  IMAD R7, R18, UR5, R7 ;  /* 0x0000000512077c24 */ /* 0x000fe2000f8e0207 */
[----:B-1----:R-:W-:-:S13]  /*b800*/  ISETP.NE.AND P0, PT, R6, 0x1, PT ;  /* 0x000000010600780c */ /* 0x002fda0003f05270 */
[----:B------:R-:W0:Y:S02]  /*b810*/  @P0 LDC.64 R4, c[0x0][0x440] ;  /* 0x00011000ff040b82 */ /* 0x000e240000000a00 */
[----:B0-----:R-:W-:-:S05]  /*b820*/  @P0 IMAD.HI.U32 R4, R17, R4, RZ ;  /* 0x0000000411040227 */ /* 0x001fca00078e00ff */
[----:B------:R-:W-:-:S04]  /*b830*/  @P0 SHF.R.U32.HI R0, RZ, R5, R4 ;  /* 0x00000005ff000219 */ /* 0x000fc80000011604 */
[--C-:B------:R-:W-:Y:S01]  /*b840*/  SHF.R.S32.HI R5, RZ, 0x1f, R0.reuse ;  /* 0x0000001fff057819 */ /* 0x100fe20000011400 */
[----:B------:R-:W-:-:S04]  /*b850*/  IMAD.MOV.U32 R4, RZ, RZ, R0 ;  /* 0x000000ffff047224 */ /* 0x000fc800078e0000 */
[----:B------:R-:W-:-:S04]  /*b860*/  IMAD.WIDE.U32 R4, R18, UR4, R4 ;  /* 0x0000000412047c25 */ /* 0x000fc8000f8e0004 */
[----:B------:R-:W-:Y:S01]  /*b870*/  IMAD.IADD R5, R5, 0x1, R7 ;  /* 0x0000000105057824 */ /* 0x000fe200078e0207 */
[----:B------:R-:W-:-:S04]  /*b880*/  LEA R2, P0, R4, R2, 0x2 ;  /* 0x0000000204027211 */ /* 0x000fc800078010ff */
[----:B------:R-:W-:-:S05]  /*b890*/  LEA.HI.X R3, R4, R3, R5, 0x2, P0 ;  /* 0x0000000304037211 */ /* 0x000fca00000f1405 */
[----:B------:R1:W5:Y:S01]  /*b8a0*/  LDG.E R16, desc[UR42][R2.64] ;  /* 0x0000002a02107981 */ /* 0x000362000c1e1900 */
[----:B------:R-:W-:-:S04]  /*b8b0*/  IMAD.MOV R0, RZ, RZ, -R0 ;  /* 0x000000ffff007224 */ /* 0x000fc800078e0a00 */
[----:B------:R-:W-:-:S07]  /*b8c0*/  IMAD R17, R6, R0, R17 ;  /* 0x0000000006117224 */ /* 0x000fce00078e0211 */
.L_x_2085:
[----:B0-----:R-:W-:Y:S01]  /*b8d0*/  IMAD.MOV.U32 R0, RZ, RZ, 0x1 ;  /* 0x00000001ff007424 */ /* 0x001fe200078e00ff */
[----:B------:R-:W1:Y:S04]  /*b8e0*/  S2R R8, SR_TID.X ;  /* 0x0000000000087919 */ /* 0x000e680000002100 */
[----:B------:R-:W-:-:S04]  /*b8f0*/  SHF.L.U32 R0, R0, 0x1f, RZ ;  /* 0x0000001f00007819 */ /* 0x000fc800000006ff */
[----:B------:R-:W0:Y:S01]  /*b900*/  SYNCS.PHASECHK.TRANS64.TRYWAIT P0, [UR38+0x34840], R0 ;  /* 0x03484000ff0075a7 */ /* 0x000e220008000166 */
[----:B-1----:R-:W-:-:S04]  /*b910*/  LOP3.LUT R2, R8, 0x7f, RZ, 0xc0, !PT ;  /* 0x0000007f08027812 */ /* 0x002fc800078ec0ff */
[----:B------:R-:W-:Y:S01]  /*b920*/  ISETP.NE.AND P1, PT, R2, RZ, PT ;  /* 0x000000ff0200720c */ /* 0x000fe20003f25270 */
[----:B0-----:R-:W-:-:S12]  /*b930*/  @!P0 BRA `(.L_x_2086) ;  /* 0x0000003400308947 */ /* 0x001fd80003800000 */
.L_x_2166:
[----:B------:R-:W-:Y:S05]  /*b940*/  @P1 BRA `(.L_x_2087) ;  /* 0x0000000000181947 */ /* 0x000fea0003800000 */
[----:B------:R-:W1:Y:S01]  /*b950*/  S2R R2, SR_TID.X ;  /* 0x0000000000027919 */ /* 0x000e620000002100 */
[----:B0-----:R-:W-:-:S04]  /*b960*/  IMAD.MOV.U32 R0, RZ, RZ, 0xc000 ;  /* 0x0000c000ff007424 */ /* 0x001fc800078e00ff */
[----:B------:R2:W-:Y:S01]  /*b970*/  SYNCS.ARRIVE.TRANS64 RZ, [UR38+0x34830], R0 ;  /* 0x03483000ffff79a7 */ /* 0x0005e20008000026 */
[----:B-1----:R-:W-:-:S13]  /*b980*/  LOP3.LUT P0, RZ, R2, 0x1f, RZ, 0xc0, !PT ;  /* 0x0000001f02ff7812 */ /* 0x002fda000780c0ff */
[----:B--2---:R-:W-:Y:S05]  /*b990*/  @!P0 BRA `(.L_x_2087) ;  /* 0x0000000000048947 */ /* 0x004fea0003800000 */
[----:B------:R-:W-:Y:S01]  /*b9a0*/  BPT.TRAP 0x1 ;  /* 0x000000040000795c */ /* 0x000fe20000300000 */
.L_x_2087:
[----:B------:R-:W-:Y:S01]  /*b9b0*/  R2UR UR11, R17 ;  /* 0x00000000110b72ca */ /* 0x000fe200000e0000 */
[----:B------:R-:W-:Y:S01]  /*b9c0*/  ULDC.64 UR4, c[0x0][0x198] ;  /* 0x0000660000047ab9 */ /* 0x000fe20000000a00 */
[----:B-----5:R-:W-:Y:S01]  /*b9d0*/  R2UR UR13, R16 ;  /* 0x00000000100d72ca */ /* 0x020fe200000e0000 */
[----:B------:R-:W-:Y:S01]  /*b9e0*/  UIADD3 UR4, UP0, UR4, 0x370, URZ ;  /* 0x0000037004047890 */ /* 0x000fe2000ff1e03f */
[----:B------:R-:W-:Y:S01]  /*b9f0*/  PLOP3.LUT P0, PT, PT, PT, PT, 0x80, 0x0 ;  /* 0x000000000000781c */ /* 0x000fe20003f0f070 */
[----:B------:R-:W-:Y:S02]  /*ba00*/  UIADD3 UR8, UR38, 0x1c400, URZ ;  /* 0x0001c40026087890 */ /* 0x000fe4000fffe03f */
[----:B------:R-:W-:Y:S01]  /*ba10*/  UIADD3 UR9, UR38, 0x34830, URZ ;  /* 0x0003483026097890 */ /* 0x000fe2000fffe03f */
[----:B0-----:R-:W-:Y:S01]  /*ba20*/  P2R R0, PR, RZ, 0x1 ;  /* 0x00000001ff007803 */ /* 0x001fe20000000000 */
[----:B------:R-:W-:Y:S02]  /*ba30*/  UIADD3.X UR5, URZ, UR5, URZ, UP0, !UPT ;  /* 0x000000053f057290 */ /* 0x000fe400087fe43f */
[----:B------:R-:W-:-:S02]  /*ba40*/  UIADD3 UR16, UR38, 0x20400, URZ ;  /* 0x0002040026107890 */ /* 0x000fc4000fffe03f */
[----:B------:R-:W-:Y:S01]  /*ba50*/  USHF.L.U32 UR11, UR11, 0x7, URZ ;  /* 0x000000070b0b7899 */ /* 0x000fe2000800063f */
[----:B------:R1:W-:Y:S01]  /*ba60*/  STL [R1], R0 ;  /* 0x0000000001007387 */ /* 0x0003e20000100800 */
        /* <DEDUP_REMOVED lines=15> */
[----:B------:R1:W-:Y:S01]  /*bb60*/  UTMALDG.4D [UR16], [UR4], desc[UR6] ;  /* 0x00000610040075b4 */ /* 0x0003e20008019000 */
[----:B------:R1:W-:Y:S02]  /*bb70*/  UTMALDG.4D [UR32], [UR4], desc[UR6] ;  /* 0x00000620040075b4 */ /* 0x0003e40008019000 */
[----:B-1----:R-:W-:Y:S01]  /*bb80*/  NOP ;  /* 0x0000000000007918 */ /* 0x002fe20000000000 */
.L_x_2083:
        /* <DEDUP_REMOVED lines=21> */
[----:B01----:R-:W-:Y:S05]  /*bce0*/  CALL.ABS.NOINC R2 ;  /* 0x0000000002007343 */ /* 0x003fea0003c00000 */
.L_x_2088:
[----:B------:R-:W1:Y:S01]  /*bcf0*/  S2R R4, SR_CTAID.Z ;  /* 0x0000000000047919 */ /* 0x000e620000002700 */
[----:B------:R-:W2:Y:S01]  /*bd00*/  LDC R8, c[0x0][0x448] ;  /* 0x00011200ff087b82 */ /* 0x000ea20000000800 */
[----:B------:R-:W-:Y:S01]  /*bd10*/  USHF.R.S32.HI UR4, URZ, 0x1f, UR36 ;  /* 0x0000001f3f047899 */ /* 0x000fe20008011424 */
[----:B------:R-:W3:Y:S01]  /*bd20*/  S2R R12, SR_TID.X ;  /* 0x00000000000c7919 */ /* 0x000ee20000002100 */
[----:B------:R-:W-:Y:S02]  /*bd30*/  ULDC.64 UR8, c[0x0][0x2d8] ;  /* 0x0000b60000087ab9 */ /* 0x000fe40000000a00 */
[----:B------:R-:W-:Y:S01]  /*bd40*/  UIMAD UR6, UR4, UR8, URZ ;  /* 0x00000008040672a4 */ /* 0x000fe2000f8e023f */
[----:B------:R-:W4:Y:S02]  /*bd50*/  S2R R9, SR_CTAID.X ;  /* 0x0000000000097919 */ /* 0x000f240000002500 */
[----:B------:R-:W0:Y:S01]  /*bd60*/  LDC.64 R2, c[0x0][0x2e0] ;  /* 0x0000b800ff027b82 */ /* 0x000e220000000a00 */
[----:B------:R-:W-:-:S02]  /*bd70*/  UIMAD.WIDE.U32 UR4, UR36, UR8, URZ ;  /* 0x00000008240472a5 */ /* 0x000fc4000f8e003f */
[----:B------:R-:W-:-:S04]  /*bd80*/  UIMAD UR6, UR36, UR9, UR6 ;  /* 0x00000009240672a4 */ /* 0x000fc8000f8e0206 */
[----:B------:R-:W-:Y:S01]  /*bd90*/  UIADD3 UR5, UR5, UR6, URZ ;  /* 0x0000000605057290 */ /* 0x000fe2000fffe03f */
[----:B--2---:R-:W-:Y:S02]  /*bda0*/  ISETP.NE.AND P0, PT, R8, 0x1, PT ;  /* 0x000000010800780c */ /* 0x004fe40003f05270 */
[----:B-1----:R-:W-:Y:S02]  /*bdb0*/  SHF.R.S32.HI R5, RZ, 0x1f, R4 ;  /* 0x0000001fff057819 */ /* 0x002fe40000011404 */
[----:B---3--:R-:W-:-:S03]  /*bdc0*/  LOP3.LUT R11, R12, 0x7f, RZ, 0xc0, !PT ;  /* 0x0000007f0c0b7812 */ /* 0x008fc600078ec0ff */
[----:B0-----:R-:W-:Y:S01]  /*bdd0*/  IMAD R0, R5, R2, RZ ;  /* 0x0000000205007224 */ /* 0x001fe200078e02ff */
[----:B------:R-:W-:-:S03]  /*bde0*/  SHF.R.U32.HI R6, RZ, 0x3, R11 ;  /* 0x00000003ff067819 */ /* 0x000fc6000001160b */
[C---:B------:R-:W-:Y:S02]  /*bdf0*/  IMAD R5, R4.reuse, R3, R0 ;  /* 0x0000000304057224 */ /* 0x040fe400078e0200 */
[----:B------:R-:W-:Y:S01]  /*be00*/  IMAD.WIDE.U32 R2, R4, R2, UR4 ;  /* 0x0000000404027e25 */ /* 0x000fe2000f8e0002 */
[----:B------:R-:W0:Y:S01]  /*be10*/  @P0 LDC R0, c[0x0][0x450] ;  /* 0x00011400ff000b82 */ /* 0x000e220000000800 */
[----:B------:R-:W-:Y:S02]  /*be20*/  ULDC.64 UR4, c[0x0][0x2d0] ;  /* 0x0000b40000047ab9 */ /* 0x000fe40000000a00 */
[----:B------:R-:W-:Y:S02]  /*be30*/  IMAD.IADD R3, R3, 0x1, R5 ;  /* 0x0000000103037824 */ /* 0x000fe400078e0205 */
[----:B------:R-:W-:-:S03]  /*be40*/  IMAD.SHL.U32 R5, R12, 0x10, RZ ;  /* 0x000000100c057824 */ /* 0x000fc600078e00ff */
[----:B------:R-:W1:Y:S02]  /*be50*/  @P0 LDC R4, c[0x0][0x44c] ;  /* 0x00011300ff040b82 */ /* 0x000e640000000800 */
[----:B------:R-:W-:-:S05]  /*be60*/  LOP3.LUT R10, R6, 0x70, R5, 0xf8, !PT ;  /* 0x00000070060a7812 */ /* 0x000fca00078ef805 */
[----:B----4-:R-:W-:-:S04]  /*be70*/  IMAD R5, R9, 0x80, R10 ;  /* 0x0000008009057824 */ /* 0x010fc800078e020a */
[----:B-1----:R-:W-:-:S04]  /*be80*/  @P0 IMAD.HI.U32 R7, R5, R4, RZ ;  /* 0x0000000405070227 */ /* 0x002fc800078e00ff */
[----:B------:R-:W-:Y:S01]  /*be90*/  IMAD.MOV.U32 R4, RZ, RZ, R5 ;  /* 0x000000ffff047224 */ /* 0x000fe200078e0005 */
[----:B0-----:R-:W-:Y:S01]  /*bea0*/  @P0 SHF.R.U32.HI R4, RZ, R0, R7 ;  /* 0x00000000ff040219 */ /* 0x001fe20000011607 */
[----:B------:R-:W-:-:S04]  /*beb0*/  IMAD.SHL.U32 R7, R11, 0x8, RZ ;  /* 0x000000080b077824 */ /* 0x000fc800078e00ff */
        /* <DEDUP_REMOVED lines=14> */
[----:B------:R-:W-:Y:S01]  /*bfa0*/  IMAD.IADD R5, R3, 0x1, R4 ;  /* 0x0000000103057824 */ /* 0x000fe200078e0204 */
[----:B------:R-:W-:-:S04]  /*bfb0*/  ULDC UR4, c[0x0][0x2b8] ;  /* 0x0000ae0000047ab9 */ /* 0x000fc80000000800 */
[----:B------:R-:W-:Y:S02]  /*bfc0*/  LEA.HI.X R5, R2, UR5, R5, 0x1, P0 ;  /* 0x0000000502057c11 */ /* 0x000fe400080f0c05 */
[----:B------:R-:W-:-:S04]  /*bfd0*/  SHF.L.U32 R2, R12, 0x3, RZ ;  /* 0x000000030c027819 */ /* 0x000fc800000006ff */
        /* <DEDUP_REMOVED lines=14> */
[----:B------:R-:W-:Y:S02]  /*c0c0*/  IMAD R6, R9, 0x80, R6 ;  /* 0x0000008009067824 */ /* 0x000fe400078e0206 */
[----:B------:R-:W0:Y:S01]  /*c0d0*/  SHFL.IDX PT, R3, R0, RZ, 0x181f ;  /* 0x00181fff00037589 */ /* 0x000e2200000e0000 */
[----:B------:R-:W-:Y:S02]  /*c0e0*/  IMAD R4, R8, UR4, RZ ;  /* 0x0000000408047c24 */ /* 0x000fe4000f8e02ff */
[C---:B------:R-:W-:Y:S01]  /*c0f0*/  VIADD R9, R6.reuse, 0x10 ;  /* 0x0000001006097836 */ /* 0x040fe20000000000 */
[----:B------:R-:W1:Y:S02]  /*c100*/  SHFL.IDX PT, R8, R5, 0x1, 0x181f ;  /* 0x00381f0005087f89 */ /* 0x000e6400000e0000 */
[----:B------:R-:W-:-:S02]  /*c110*/  ISETP.GE.AND P3, PT, R6, R4, PT ;  /* 0x000000040600720c */ /* 0x000fc40003f66270 */
[----:B------:R-:W2:Y:S11]  /*c120*/  SHFL.IDX PT, R14, R0, 0x1, 0x181f ;  /* 0x00381f00000e7f89 */ /* 0x000eb600000e0000 */
[----:B------:R-:W-:-:S02]  /*c130*/  @!P3 LEA R21, R7, UR38, 0x1 ;  /* 0x000000260715bc11 */ /* 0x000fc4000f8e08ff */
[----:B0-----:R-:W-:-:S04]  /*c140*/  LOP3.LUT R3, R3, R2, RZ, 0x3c, !PT ;  /* 0x0000000203037212 */ /* 0x001fc800078e3cff */
[----:B------:R-:W-:-:S04]  /*c150*/  LOP3.LUT R2, R3, R2, RZ, 0x3c, !PT ;  /* 0x0000000203027212 */ /* 0x000fc800078e3cff */
[----:B------:R-:W-:-:S03]  /*c160*/  LOP3.LUT R3, R3, R2, RZ, 0x3c, !PT ;  /* 0x0000000203037212 */ /* 0x000fc600078e3cff */
[----:B------:R-:W-:-:S05]  /*c170*/  @!P3 IMAD.WIDE.U32 R2, R10, 0x2, R2 ;  /* 0x000000020a02b825 */ /* 0x000fca00078e0002 */
[----:B------:R-:W-:Y:S04]  /*c180*/  @!P3 LDGSTS.E.BYPASS.LTC128B.128 [R21+0x10400], desc[UR42][R2.64], !P2 ;  /* 0x104000000215bfae */ /* 0x000fe8000d101d6a */
[----:B------:R-:W-:Y:S04]  /*c190*/  @!P3 LDGSTS.E.BYPASS.LTC128B.128 [R21+0x14400], desc[UR42][R2.64+0x80], !P0 ;  /* 0x144000800215bfae */ /* 0x000fe8000c101d6a */
[----:B------:R0:W-:Y:S01]  /*c1a0*/  @!P3 LDGSTS.E.BYPASS.LTC128B.128 [R21+0x18400], desc[UR42][R2.64+0x100], !P1 ;  /* 0x184001000215bfae */ /* 0x0001e2000c901d6a */
[----:B------:R-:W-:Y:S01]  /*c1b0*/  ISETP.GE.AND P3, PT, R9, R4, PT ;  /* 0x000000040900720c */ /* 0x000fe20003f66270 */
[----:B-1----:R-:W-:-:S02]  /*c1c0*/  IMAD.MOV.U32 R9, RZ, RZ, R8 ;  /* 0x000000ffff097224 */ /* 0x002fc400078e0008 */
[----:B--2---:R-:W-:Y:S02]  /*c1d0*/  IMAD.MOV.U32 R8, RZ, RZ, R14 ;  /* 0x000000ffff087224 */ /* 0x004fe400078e000e */
[----:B------:R-:W-:Y:S04]  /*c1e0*/  SHFL.IDX PT, R14, R0, 0x2, 0x181f ;  /* 0x00581f00000e7f89 */ /* 0x000fe800000e0000 */
[----:B0-----:R-:W0:Y:S01]  /*c1f0*/  SHFL.IDX PT, R2, R5, 0x2, 0x181f ;  /* 0x00581f0005027f89 */ /* 0x001e2200000e0000 */
[----:B------:R-:W-:-:S03]  /*c200*/  VIADD R3, R6, 0x20 ;  /* 0x0000002006037836 */ /* 0x000fc60000000000 */
[----:B------:R-:W-:Y:S01]  /*c210*/  @!P3 LEA R20, R7, UR38, 0x1 ;  /* 0x000000260714bc11 */ /* 0x000fe2000f8e08ff */
[----:B------:R-:W-:-:S05]  /*c220*/  @!P3 IMAD.WIDE.U32 R8, R10, 0x2, R8 ;  /* 0x000000020a08b825 */ /* 0x000fca00078e0008 */
[----:B------:R-:W-:Y:S04]  /*c230*/  @!P3 LDGSTS.E.BYPASS.LTC128B.128 [R20+0x10c00], desc[UR42][R8.64], !P2 ;  /* 0x10c000000814bfae */ /* 0x000fe8000d101d6a */
[----:B------:R-:W-:Y:S04]  /*c240*/  @!P3 LDGSTS.E.BYPASS.LTC128B.128 [R20+0x14c00], desc[UR42][R8.64+0x80], !P0 ;  /* 0x14c000800814bfae */ /* 0x000fe8000c101d6a */
[----:B------:R1:W-:Y:S01]  /*c250*/  @!P3 LDGSTS.E.BYPASS.LTC128B.128 [R20+0x18c00], desc[UR42][R8.64+0x100], !P1 ;  /* 0x18c001000814bfae */ /* 0x0003e2000c901d6a */
[----:B------:R-:W-:Y:S01]  /*c260*/  ISETP.GE.AND P3, PT, R3, R4, PT ;  /* 0x000000040300720c */ /* 0x000fe20003f66270 */
[----:B0-----:R-:W-:-:S02]  /*c270*/  IMAD.MOV.U32 R3, RZ, RZ, R2 ;  /* 0x000000ffff037224 */ /* 0x001fc400078e0002 */
[----:B------:R-:W-:Y:S01]  /*c280*/  IMAD.MOV.U32 R2, RZ, RZ, R14 ;  /* 0x000000ffff027224 */ /* 0x000fe200078e000e */
[----:B-1----:R-:W0:Y:S01]  /*c290*/  SHFL.IDX PT, R8, R5, 0x3, 0x181f ;  /* 0x00781f0005087f89 */ /* 0x002e2200000e0000 */
[----:B------:R-:W-:-:S08]  /*c2a0*/  VIADD R9, R6, 0x30 ;  /* 0x0000003006097836 */ /* 0x000fd00000000000 */
[----:B------:R-:W-:Y:S01]  /*c2b0*/  @!P3 LEA R21, R7, UR38, 0x1 ;  /* 0x000000260715bc11 */ /* 0x000fe2000f8e08ff */
[----:B------:R-:W-:Y:S01]  /*c2c0*/  @!P3 IMAD.WIDE.U32 R2, R10, 0x2, R2 ;  /* 0x000000020a02b825 */ /* 0x000fe200078e0002 */
        /* <DEDUP_REMOVED lines=47> */
.L_x_2183:
[----:B0-----:R-:W-:Y:S01]  /*c5c0*/  VIADD R3, R6, 0x70 ;  /* 0x0000007006037836 */ /* 0x001fe20000000000 */
[----:B------:R-:W-:Y:S01]  /*c5d0*/  BSSY B0, `(.L_x_2090) ;  /* 0x000000d000007945 */ /* 0x000fe20003800000 */
[----:B--2---:R-:W-:-:S03]  /*c5e0*/  IMAD.MOV.U32 R2, RZ, RZ, R14 ;  /* 0x000000ffff027224 */ /* 0x004fc600078e000e */
        /* <DEDUP_REMOVED lines=11> */
.L_x_2091:
[----:B------:R-:W-:Y:S05]  /*c6a0*/  BSYNC B0 ;  /* 0x0000000000007941 */ /* 0x000fea0003800000 */
.L_x_2090:
        /* <DEDUP_REMOVED lines=13> */
.L_x_2184:
[----:B------:R-:W-:Y:S02]  /*c780*/  IMAD.MOV.U32 R9, RZ, RZ, 0x1 ;  /* 0x00000001ff097424 */ /* 0x000fe400078e00ff */
[----:B------:R-:W-:Y:S01]  /*c790*/  IMAD.MOV.U32 R8, RZ, RZ, RZ ;  /* 0x000000ffff087224 */ /* 0x000fe200078e00ff */
[----:B------:R-:W-:Y:S06]  /*c7a0*/  @!P1 BRA `(.L_x_2093) ;  /* 0x0000001800e89947 */ /* 0x000fec0003800000 */
[----:B------:R-:W2:Y:S04]  /*c7b0*/  LDL.LU R4, [R1+0xc] ;  /* 0x00000c0001047983 */ /* 0x000ea80000300800 */
[----:B-1----:R-:W3:Y:S01]  /*c7c0*/  LDL.LU R3, [R1+0x8] ;  /* 0x0000080001037983 */ /* 0x002ee20000300800 */
        /* <DEDUP_REMOVED lines=17> */
[----:B------:R-:W-:Y:S02]  /*c8e0*/  IMAD.IADD R6, R5, 0x1, -R12 ;  /* 0x0000000105067824 */ /* 0x000fe400078e0a0c */
[----:B------:R-:W-:Y:S02]  /*c8f0*/  IMAD.MOV.U32 R7, RZ, RZ, 0x1 ;  /* 0x00000001ff077424 */ /* 0x000fe400078e00ff */
[----:B------:R-:W-:-:S07]  /*c900*/  IMAD.MOV.U32 R4, RZ, RZ, R16 ;  /* 0x000000ffff047224 */ /* 0x000fce00078e0010 */
.L_x_2127:
[----:B------:R-:W2:Y:S01]  /*c910*/  LDL R2, [R1] ;  /* 0x0000000001027983 */ /* 0x000ea20000100800 */
[----:B------:R-:W-:Y:S01]  /*c920*/  VIADD R6, R6, 0xfffffffe ;  /* 0xfffffffe06067836 */ /* 0x000fe20000000000 */
[----:B------:R-:W-:Y:S04]  /*c930*/  BSSY B1, `(.L_x_2095) ;  /* 0x0000088000017945 */ /* 0x000fe80003800000 */
[----:B------:R-:W-:Y:S02]  /*c940*/  ISETP.NE.AND P1, PT, R6, RZ, PT ;  /* 0x000000ff0600720c */ /* 0x000fe40003f25270 */
[----:B--2---:R-:W-:-:S13]  /*c950*/  ISETP.NE.AND P0, PT, R2, RZ, PT ;  /* 0x000000ff0200720c */ /* 0x004fda0003f05270 */
[----:B------:R-:W-:Y:S05]  /*c960*/  @!P0 BRA `(.L_x_2096) ;  /* 0x0000000800108947 */ /* 0x000fea0003800000 */
[----:B------:R-:W2:Y:S01]  /*c970*/  LDL R2, [R1+0x4] ;  /* 0x0000040001027983 */ /* 0x000ea20000100800 */
[----:B------:R-:W-:Y:S01]  /*c980*/  IMAD.MOV.U32 R9, RZ, RZ, R0 ;  /* 0x000000ffff097224 */ /* 0x000fe200078e0000 */
[----:B--2---:R-:W-:-:S13]  /*c990*/  ISETP.NE.AND P0, PT, R2, RZ, PT ;  /* 0x000000ff0200720c */ /* 0x004fda0003f05270 */
[----:B------:R-:W-:Y:S05]  /*c9a0*/  @!P0 BRA `(.L_x_2097) ;  /* 0x0000000000488947 */ /* 0x000fea0003800000 */
[----:B------:R-:W0:Y:S01]  /*c9b0*/  LDC R9, c[0x0][0x43c] ;  /* 0x00010f00ff097b82 */ /* 0x000e220000000800 */
[----:B------:R-:W-:Y:S02]  /*c9c0*/  ULDC.64 UR4, c[0x0][0x428] ;  /* 0x00010a0000047ab9 */ /* 0x000fe40000000a00 */
[----:B------:R-:W-:Y:S01]  /*c9d0*/  IMAD R5, R19, UR4, RZ ;  /* 0x0000000413057c24 */ /* 0x000fe2000f8e02ff */
[----:B0-----:R-:W-:-:S13]  /*c9e0*/  ISETP.NE.AND P0, PT, R9, 0x1, PT ;  /* 0x000000010900780c */ /* 0x001fda0003f05270 */
[----:B------:R-:W0:Y:S02]  /*c9f0*/  @P0 LDC.64 R2, c[0x0][0x440] ;  /* 0x00011000ff020b82 */ /* 0x000e240000000a00 */
[----:B0-----:R-:W-:-:S04]  /*ca00*/  @P0 IMAD.HI.U32 R4, R0, R2, RZ ;  /* 0x0000000200040227 */ /* 0x001fc800078e00ff */
[----:B------:R-:W-:Y:S01]  /*ca10*/  IMAD.MOV.U32 R2, RZ, RZ, R0 ;  /* 0x000000ffff027224 */ /* 0x000fe200078e0000 */
[----:B------:R-:W-:Y:S01]  /*ca20*/  @P0 SHF.R.U32.HI R2, RZ, R3, R4 ;  /* 0x00000003ff020219 */ /* 0x000fe20000011604 */
[----:B------:R-:W-:-:S04]  /*ca30*/  IMAD R4, R18, UR5, R5 ;  /* 0x0000000512047c24 */ /* 0x000fc8000f8e0205 */
[----:B------:R-:W-:-:S04]  /*ca40*/  IMAD.MOV R3, RZ, RZ, -R2 ;  /* 0x000000ffff037224 */ /* 0x000fc800078e0a02 */
[----:B------:R-:W-:Y:S01]  /*ca50*/  IMAD R9, R9, R3, R0 ;  /* 0x0000000309097224 */ /* 0x000fe200078e0200 */
[----:B------:R-:W-:-:S03]  /*ca60*/  SHF.R.S32.HI R3, RZ, 0x1f, R2 ;  /* 0x0000001fff037819 */ /* 0x000fc60000011402 */
[----:B------:R-:W-:Y:S01]  /*ca70*/  IMAD.WIDE.U32 R2, R18, UR4, R2 ;  /* 0x0000000412027c25 */ /* 0x000fe2000f8e0002 */
[----:B------:R-:W-:-:S03]  /*ca80*/  ULDC.64 UR4, c[0x0][0x418] ;  /* 0x0001060000047ab9 */ /* 0x000fc60000000a00 */
[----:B------:R-:W-:Y:S01]  /*ca90*/  IMAD.IADD R3, R4, 0x1, R3 ;  /* 0x0000000104037824 */ /* 0x000fe200078e0203 */
[----:B------:R-:W-:-:S04]  /*caa0*/  LEA R4, P0, R2, UR4, 0x2 ;  /* 0x0000000402047c11 */ /* 0x000fc8000f8010ff */
[----:B------:R-:W-:-:S05]  /*cab0*/  LEA.HI.X R5, R2, UR5, R3, 0x2, P0 ;  /* 0x0000000502057c11 */ /* 0x000fca00080f1403 */
[----:B------:R0:W5:Y:S04]  /*cac0*/  LDG.E R4, desc[UR42][R4.64] ;  /* 0x0000002a04047981 */ /* 0x000168000c1e1900 */
.L_x_2097:
[----:B------:R-:W1:Y:S01]  /*cad0*/  S2R R2, SR_TID.X ;  /* 0x0000000000027919 */ /* 0x000e620000002100 */
[----:B------:R-:W-:Y:S01]  /*cae0*/  BSSY B2, `(.L_x_2098) ;  /* 0x0000006000027945 */ /* 0x000fe20003800000 */
[----:B-1----:R-:W-:Y:S02]  /*caf0*/  LOP3.LUT R3, R2, 0x7f, RZ, 0xc0, !PT ;  /* 0x0000007f02037812 */ /* 0x002fe400078ec0ff */
[----:B------:R-:W-:Y:S02]  /*cb00*/  SHF.L.U32 R2, R7, 0x1f, RZ ;  /* 0x0000001f07027819 */ /* 0x000fe400000006ff */
[----:B------:R-:W-:Y:S02]  /*cb10*/  ISETP.NE.AND P2, PT, R3, RZ, PT ;  /* 0x000000ff0300720c */ /* 0x000fe40003f45270 */
[----:B------:R-:W1:Y:S02]  /*cb20*/  SYNCS.PHASECHK.TRANS64.TRYWAIT P0, [UR38+0x34848], R2 ;  /* 0x03484802ff0075a7 */ /* 0x000e640008000166 */
[----:B-1----:R-:W-:Y:S09]  /*cb30*/  @!P0 BRA `(.L_x_2099) ;  /* 0x0000002c00988947 */ /* 0x002ff20003800000 */
.L_x_2185:
[----:B------:R-:W-:Y:S05]  /*cb40*/  BSYNC B2 ;  /* 0x0000000000027941 */ /* 0x000fea0003800000 */
.L_x_2098:
[----:B------:R-:W-:Y:S04]  /*cb50*/  BSSY B2, `(.L_x_2100) ;  /* 0x0000007000027945 */ /* 0x000fe80003800000 */
[----:B------:R-:W-:Y:S05]  /*cb60*/  @P2 BRA `(.L_x_2101) ;  /* 0x0000000000142947 */ /* 0x000fea0003800000 */
[----:B------:R-:W-:Y:S01]  /*cb70*/  ISETP.NE.AND P0, PT, R10, RZ, PT ;  /* 0x000000ff0a00720c */ /* 0x000fe20003f05270 */
[----:B-1----:R-:W-:-:S04]  /*cb80*/  IMAD.MOV.U32 R3, RZ, RZ, 0xc000 ;  /* 0x0000c000ff037424 */ /* 0x002fc800078e00ff */
[----:B------:R2:W-:Y:S08]  /*cb90*/  SYNCS.ARRIVE.TRANS64 RZ, [UR38+0x34838], R3 ;  /* 0x03483803ffff79a7 */ /* 0x0005f00008000026 */
[----:B--2---:R-:W-:Y:S05]  /*cba0*/  @!P0 BRA `(.L_x_2101) ;  /* 0x0000000000048947 */ /* 0x004fea0003800000 */
[----:B------:R-:W-:Y:S01]  /*cbb0*/  BPT.TRAP 0x1 ;  /* 0x000000040000795c */ /* 0x000fe20000300000 */
.L_x_2101:
[----:B------:R-:W-:Y:S05]  /*cbc0*/  BSYNC B2 ;  /* 0x0000000000027941 */ /* 0x000fea0003800000 */
.L_x_2100:
        /* <DEDUP_REMOVED lines=11> */
.L_x_2102:
        /* <DEDUP_REMOVED lines=13> */
.L_x_2103:
        /* <DEDUP_REMOVED lines=14> */
.L_x_2104:
        /* <DEDUP_REMOVED lines=12> */
.L_x_2186:
[----:B------:R-:W-:Y:S05]  /*cef0*/  BSYNC B2 ;  /* 0x0000000000027941 */ /* 0x000fea0003800000 */
.L_x_2105:
        /* <DEDUP_REMOVED lines=9> */
.L_x_2108:
[----:B------:R-:W-:Y:S05]  /*cf90*/  BSYNC B2 ;  /* 0x0000000000027941 */ /* 0x000fea0003800000 */
.L_x_2107:
        /* <DEDUP_REMOVED lines=10> */
.L_x_2109:
        /* <DEDUP_REMOVED lines=13> */
.L_x_2110:
        /* <DEDUP_REMOVED lines=10> */
.L_x_2096:
[----:B------:R-:W-:Y:S05]  /*d1b0*/  BSYNC B1 ;  /* 0x0000000000017941 */ /* 0x000fea0003800000 */
.L_x_2095:
[----:B------:R-:W2:Y:S01]  /*d1c0*/  LDL R2, [R1] ;  /* 0x0000000001027983 */ /* 0x000ea20000100800 */
[----:B------:R-:W-:Y:S01]  /*d1d0*/  BSSY B1, `(.L_x_2111) ;  /* 0x0000088000017945 */ /* 0x000fe20003800000 */
[----:B------:R-:W-:Y:S02]  /*d1e0*/  LOP3.LUT R9, R7, 0x1, RZ, 0x3c, !PT ;  /* 0x0000000107097812 */ /* 0x000fe400078e3cff */
[----:B--2---:R-:W-:-:S13]  /*d1f0*/  ISETP.NE.AND P0, PT, R2, RZ, PT ;  /* 0x000000ff0200720c */ /* 0x004fda0003f05270 */
[----:B------:R-:W-:Y:S05]  /*d200*/  @!P0 BRA `(.L_x_2112) ;  /* 0x0000000800108947 */ /* 0x000fea0003800000 */
[----:B------:R-:W2:Y:S01]  /*d210*/  LDL R2, [R1+0x4] ;  /* 0x0000040001027983 */ /* 0x000ea20000100800 */
[----:B------:R-:W-:Y:S01]  /*d220*/  VIADD R11, R0, 0xffffffff ;  /* 0xffffffff000b7836 */ /* 0x000fe20000000000 */
[----:B--2---:R-:W-:-:S13]  /*d230*/  ISETP.NE.AND P0, PT, R2, RZ, PT ;  /* 0x000000ff0200720c */ /* 0x004fda0003f05270 */
[----:B------:R-:W-:Y:S05]  /*d240*/  @!P0 BRA `(.L_x_2113) ;  /* 0x0000000000488947 */ /* 0x000fea0003800000 */
        /* <DEDUP_REMOVED lines=10> */
[----:B------:R-:W-:-:S04]  /*d2f0*/  IMAD R4, R19, UR4, RZ ;  /* 0x0000000413047c24 */ /* 0x000fc8000f8e02ff */
[C---:B------:R-:W-:Y:S02]  /*d300*/  IMAD R4, R18.reuse, UR5, R4 ;  /* 0x0000000512047c24 */ /* 0x040fe4000f8e0204 */
[----:B------:R-:W-:Y:S01]  /*d310*/  IMAD.WIDE.U32 R2, R18, UR4, R2 ;  /* 0x0000000412027c25 */ /* 0x000fe2000f8e0002 */
[----:B------:R-:W-:-:S03]  /*d320*/  ULDC.64 UR4, c[0x0][0x418] ;  /* 0x0001060000047ab9 */ /* 0x000fc60000000a00 */
[----:B------:R-:W-:Y:S01]  /*d330*/  IMAD.IADD R3, R4, 0x1, R3 ;  /* 0x0000000104037824 */ /* 0x000fe200078e0203 */
[----:B------:R-:W-:-:S04]  /*d340*/  LEA R4, P0, R2, UR4, 0x2 ;  /* 0x0000000402047c11 */ /* 0x000fc8000f8010ff */
[----:B------:R-:W-:-:S05]  /*d350*/  LEA.HI.X R5, R2, UR5, R3, 0x2, P0 ;  /* 0x0000000502057c11 */ /* 0x000fca00080f1403 */
[----:B------:R0:W5:Y:S04]  /*d360*/  LDG.E R4, desc[UR42][R4.64] ;  /* 0x0000002a04047981 */ /* 0x000168000c1e1900 */
.L_x_2113:
[----:B------:R-:W1:Y:S01]  /*d370*/  S2R R2, SR_TID.X ;  /* 0x0000000000027919 */ /* 0x000e620000002100 */
[----:B------:R-:W-:Y:S01]  /*d380*/  BSSY B2, `(.L_x_2114) ;  /* 0x0000006000027945 */ /* 0x000fe20003800000 */
[----:B-1----:R-:W-:Y:S02]  /*d390*/  LOP3.LUT R3, R2, 0x7f, RZ, 0xc0, !PT ;  /* 0x0000007f02037812 */ /* 0x002fe400078ec0ff */
[----:B------:R-:W-:Y:S02]  /*d3a0*/  SHF.L.U32 R2, R9, 0x1f, RZ ;  /* 0x0000001f09027819 */ /* 0x000fe400000006ff */
[----:B------:R-:W-:Y:S02]  /*d3b0*/  ISETP.NE.AND P2, PT, R3, RZ, PT ;  /* 0x000000ff0300720c */ /* 0x000fe40003f45270 */
[----:B------:R-:W1:Y:S02]  /*d3c0*/  SYNCS.PHASECHK.TRANS64.TRYWAIT P0, [UR38+0x34840], R2 ;  /* 0x03484002ff0075a7 */ /* 0x000e640008000166 */
[----:B-1----:R-:W-:Y:S09]  /*d3d0*/  @!P0 BRA `(.L_x_2115) ;  /* 0x0000002400a08947 */ /* 0x002ff20003800000 */
.L_x_2187:
[----:B------:R-:W-:Y:S05]  /*d3e0*/  BSYNC B2 ;  /* 0x0000000000027941 */ /* 0x000fea0003800000 */
.L_x_2114:
[----:B------:R-:W-:Y:S04]  /*d3f0*/  BSSY B2, `(.L_x_2116) ;  /* 0x0000007000027945 */ /* 0x000fe80003800000 */
[----:B------:R-:W-:Y:S05]  /*d400*/  @P2 BRA `(.L_x_2117) ;  /* 0x0000000000142947 */ /* 0x000fea0003800000 */
[----:B------:R-:W-:Y:S01]  /*d410*/  ISETP.NE.AND P0, PT, R10, RZ, PT ;  /* 0x000000ff0a00720c */ /* 0x000fe20003f05270 */
[----:B-1----:R-:W-:-:S04]  /*d420*/  IMAD.MOV.U32 R2, RZ, RZ, 0xc000 ;  /* 0x0000c000ff027424 */ /* 0x002fc800078e00ff */
[----:B------:R2:W-:Y:S08]  /*d430*/  SYNCS.ARRIVE.TRANS64 RZ, [UR38+0x34830], R2 ;  /* 0x03483002ffff79a7 */ /* 0x0005f00008000026 */
[----:B--2---:R-:W-:Y:S05]  /*d440*/  @!P0 BRA `(.L_x_2117) ;  /* 0x0000000000048947 */ /* 0x004fea0003800000 */
[----:B------:R-:W-:Y:S01]  /*d450*/  BPT.TRAP 0x1 ;  /* 0x000000040000795c */ /* 0x000fe20000300000 */
.L_x_2117:
[----:B------:R-:W-:Y:S05]  /*d460*/  BSYNC B2 ;  /* 0x0000000000027941 */ /* 0x000fea0003800000 */
.L_x_2116:
        /* <DEDUP_REMOVED lines=11> */
.L_x_2118:
        /* <DEDUP_REMOVED lines=14> */
.L_x_2119:
        /* <DEDUP_REMOVED lines=13> */
.L_x_2120:
        /* <DEDUP_REMOVED lines=12> */
.L_x_2188:
[----:B------:R-:W-:Y:S05]  /*d790*/  BSYNC B2 ;  /* 0x0000000000027941 */ /* 0x000fea0003800000 */
.L_x_2121:
        /* <DEDUP_REMOVED lines=9> */
.L_x_2124:
[----:B------:R-:W-:Y:S05]  /*d830*/  BSYNC B2 ;  /* 0x0000000000027941 */ /* 0x000fea0003800000 */
.L_x_2123:
        /* <DEDUP_REMOVED lines=10> */
.L_x_2125:
        /* <DEDUP_REMOVED lines=13> */
.L_x_2126:
        /* <DEDUP_REMOVED lines=10> */
.L_x_2112:
[----:B------:R-:W-:Y:S05]  /*da50*/  BSYNC B1 ;  /* 0x0000000000017941 */ /* 0x000fea0003800000 */
.L_x_2111:
[----:B------:R-:W-:Y:S02]  /*da60*/  VIADD R0, R0, 0xfffffffe ;  /* 0xfffffffe00007836 */ /* 0x000fe40000000000 */
[----:B------:R-:W-:Y:S01]  /*da70*/  IMAD.MOV.U32 R7, RZ, RZ, R9 ;  /* 0x000000ffff077224 */ /* 0x000fe200078e0009 */
[----:B------:R-:W-:Y:S06]  /*da80*/  @P1 BRA `(.L_x_2127) ;  /* 0xffffffec00a01947 */ /* 0x000fec000383ffff */
[----:B------:R-:W-:Y:S05]  /*da90*/  BSYNC B0 ;  /* 0x0000000000007941 */ /* 0x000fea0003800000 */
.L_x_2094:
[----:B------:R-:W-:Y:S01]  /*daa0*/  ISETP.NE.AND P0, PT, R12, RZ, PT ;  /* 0x000000ff0c00720c */ /* 0x000fe20003f05270 */
[----:B------:R-:W-:-:S12]  /*dab0*/  BSSY B0, `(.L_x_2093) ;  /* 0x0000089000007945 */ /* 0x000fd80003800000 */
[----:B------:R-:W-:Y:S05]  /*dac0*/  @!P0 BRA `(.L_x_2128) ;  /* 0x00000008001c8947 */ /* 0x000fea0003800000 */
[----:B------:R-:W2:Y:S01]  /*dad0*/  LDL R2, [R1] ;  /* 0x0000000001027983 */ /* 0x000ea20000100800 */
[----:B------:R-:W-:Y:S01]  /*dae0*/  IMAD.MOV.U32 R8, RZ, RZ, 0x1 ;  /* 0x00000001ff087424 */ /* 0x000fe200078e00ff */
[----:B--2---:R-:W-:-:S13]  /*daf0*/  ISETP.NE.AND P1, PT, R2, RZ, PT ;  /* 0x000000ff0200720c */ /* 0x004fda0003f25270 */
[----:B------:R-:W-:Y:S05]  /*db00*/  @!P1 BRA `(.L_x_2128) ;  /* 0x00000008000c9947 */ /* 0x000fea0003800000 */
[----:B------:R-:W2:Y:S02]  /*db10*/  LDL.LU R2, [R1+0x4] ;  /* 0x0000040001027983 */ /* 0x000ea40000300800 */
[----:B--2---:R-:W-:-:S13]  /*db20*/  ISETP.NE.AND P1, PT, R2, RZ, PT ;  /* 0x000000ff0200720c */ /* 0x004fda0003f25270 */
[----:B------:R-:W-:Y:S05]  /*db30*/  @!P1 BRA `(.L_x_2129) ;  /* 0x00000000004c9947 */ /* 0x000fea0003800000 */
[----:B------:R-:W0:Y:S01]  /*db40*/  LDC R7, c[0x0][0x43c] ;  /* 0x00010f00ff077b82 */ /* 0x000e220000000800 */
[----:B------:R-:W-:Y:S01]  /*db50*/  IMAD.MOV.U32 R6, RZ, RZ, R0 ;  /* 0x000000ffff067224 */ /* 0x000fe200078e0000 */
[----:B------:R-:W-:Y:S02]  /*db60*/  ULDC.64 UR4, c[0x0][0x428] ;  /* 0x00010a0000047ab9 */ /* 0x000fe40000000a00 */
[----:B------:R-:W-:-:S04]  /*db70*/  IMAD R19, R19, UR4, RZ ;  /* 0x0000000413137c24 */ /* 0x000fc8000f8e02ff */
[----:B------:R-:W-:Y:S01]  /*db80*/  IMAD R19, R18, UR5, R19 ;  /* 0x0000000512137c24 */ /* 0x000fe2000f8e0213 */
[----:B0-----:R-:W-:-:S13]  /*db90*/  ISETP.NE.AND P0, PT, R7, 0x1, PT ;  /* 0x000000010700780c */ /* 0x001fda0003f05270 */
[----:B------:R-:W0:Y:S02]  /*dba0*/  @P0 LDC.64 R2, c[0x0][0x440] ;  /* 0x00011000ff020b82 */ /* 0x000e240000000a00 */
[----:B0-----:R-:W-:-:S05]  /*dbb0*/  @P0 IMAD.HI.U32 R2, R0, R2, RZ ;  /* 0x0000000200020227 */ /* 0x001fca00078e00ff */
[----:B------:R-:W-:-:S04]  /*dbc0*/  @P0 SHF.R.U32.HI R6, RZ, R3, R2 ;  /* 0x00000003ff060219 */ /* 0x000fc80000011602 */
[--C-:B------:R-:W-:Y:S01]  /*dbd0*/  SHF.R.S32.HI R3, RZ, 0x1f, R6.reuse ;  /* 0x0000001fff037819 */ /* 0x100fe20000011406 */
        /* <DEDUP_REMOVED lines=9> */
.L_x_2129:
[----:B------:R-:W1:Y:S01]  /*dc70*/  S2R R2, SR_TID.X ;  /* 0x0000000000027919 */ /* 0x000e620000002100 */
[----:B------:R-:W-:Y:S01]  /*dc80*/  BSSY B1, `(.L_x_2130) ;  /* 0x0000006000017945 */ /* 0x000fe20003800000 */
[----:B-1----:R-:W-:Y:S02]  /*dc90*/  LOP3.LUT R3, R2, 0x7f, RZ, 0xc0, !PT ;  /* 0x0000007f02037812 */ /* 0x002fe400078ec0ff */
[----:B------:R-:W-:Y:S02]  /*dca0*/  SHF.L.U32 R2, R9, 0x1f, RZ ;  /* 0x0000001f09027819 */ /* 0x000fe400000006ff */
[----:B------:R-:W-:Y:S02]  /*dcb0*/  ISETP.NE.AND P1, PT, R3, RZ, PT ;  /* 0x000000ff0300720c */ /* 0x000fe40003f25270 */
[----:B------:R-:W1:Y:S02]  /*dcc0*/  SYNCS.PHASECHK.TRANS64.TRYWAIT P0, [UR38+0x34848], R2 ;  /* 0x03484802ff0075a7 */ /* 0x000e640008000166 */
[----:B-1----:R-:W-:Y:S09]  /*dcd0*/  @!P0 BRA `(.L_x_2131) ;  /* 0x0000001c00908947 */ /* 0x002ff20003800000 */
.L_x_2189:
[----:B------:R-:W-:Y:S05]  /*dce0*/  BSYNC B1 ;  /* 0x0000000000017941 */ /* 0x000fea0003800000 */
.L_x_2130:
[----:B------:R-:W-:Y:S04]  /*dcf0*/  BSSY B1, `(.L_x_2132) ;  /* 0x0000007000017945 */ /* 0x000fe80003800000 */
[----:B------:R-:W-:Y:S05]  /*dd00*/  @P1 BRA `(.L_x_2133) ;  /* 0x0000000000141947 */ /* 0x000fea0003800000 */
[----:B------:R-:W-:Y:S01]  /*dd10*/  ISETP.NE.AND P0, PT, R10, RZ, PT ;  /* 0x000000ff0a00720c */ /* 0x000fe20003f05270 */
[----:B-1----:R-:W-:-:S04]  /*dd20*/  IMAD.MOV.U32 R3, RZ, RZ, 0xc000 ;  /* 0x0000c000ff037424 */ /* 0x002fc800078e00ff */
[----:B------:R2:W-:Y:S08]  /*dd30*/  SYNCS.ARRIVE.TRANS64 RZ, [UR38+0x34838], R3 ;  /* 0x03483803ffff79a7 */ /* 0x0005f00008000026 */
[----:B--2---:R-:W-:Y:S05]  /*dd40*/  @!P0 BRA `(.L_x_2133) ;  /* 0x0000000000048947 */ /* 0x004fea0003800000 */
[----:B------:R-:W-:Y:S01]  /*dd50*/  BPT.TRAP 0x1 ;  /* 0x000000040000795c */ /* 0x000fe20000300000 */
.L_x_2133:
[----:B------:R-:W-:Y:S05]  /*dd60*/  BSYNC B1 ;  /* 0x0000000000017941 */ /* 0x000fea0003800000 */
.L_x_2132:
        /* <DEDUP_REMOVED lines=11> */
.L_x_2134:
        /* <DEDUP_REMOVED lines=14> */
.L_x_2135:
        /* <DEDUP_REMOVED lines=13> */
.L_x_2136:
        /* <DEDUP_REMOVED lines=11> */
.L_x_2190:
[----:B------:R-:W-:Y:S05]  /*e080*/  BSYNC B1 ;  /* 0x0000000000017941 */ /* 0x000fea0003800000 */
.L_x_2137:
        /* <DEDUP_REMOVED lines=9> */
.L_x_2140:
[----:B------:R-:W-:Y:S05]  /*e120*/  BSYNC B1 ;  /* 0x0000000000017941 */ /* 0x000fea0003800000 */
.L_x_2139:
        /* <DEDUP_REMOVED lines=10> */
.L_x_2141:
        /* <DEDUP_REMOVED lines=13> */
.L_x_2142:
        /* <DEDUP_REMOVED lines=10> */
.L_x_2128:
[----:B------:R-:W-:Y:S05]  /*e340*/  BSYNC B0 ;  /* 0x0000000000007941 */ /* 0x000fea0003800000 */
.L_x_2093:
[----:B------:R-:W2:Y:S01]  /*e350*/  LDL.LU R0, [R1] ;  /* 0x0000000001007983 */ /* 0x000ea20000300800 */
[----:B------:R-:W-:Y:S01]  /*e360*/  BSSY B0, `(.L_x_2143) ;  /* 0x0000037000007945 */ /* 0x000fe20003800000 */
[----:B--2---:R-:W-:-:S13]  /*e370*/  ISETP.NE.AND P0, PT, R0, RZ, PT ;  /* 0x000000ff0000720c */ /* 0x004fda0003f05270 */
[----:B------:R-:W-:Y:S05]  /*e380*/  @!P0 BRA `(.L_x_2144) ;  /* 0x0000000000d08947 */ /* 0x000fea0003800000 */
[----:B------:R-:W2:Y:S01]  /*e390*/  S2R R0, SR_TID.X ;  /* 0x0000000000007919 */ /* 0x000ea20000002100 */
[----:B-1----:R-:W-:Y:S01]  /*e3a0*/  LEA R3, R8, UR38, 0x3 ;  /* 0x0000002608037c11 */ /* 0x002fe2000f8e18ff */
[----:B------:R-:W-:Y:S01]  /*e3b0*/  BSSY B1, `(.L_x_2145) ;  /* 0x0000006000017945 */ /* 0x000fe20003800000 */
[----:B--2---:R-:W-:Y:S02]  /*e3c0*/  LOP3.LUT R2, R0, 0x7f, RZ, 0xc0, !PT ;  /* 0x0000007f00027812 */ /* 0x004fe400078ec0ff */
[----:B------:R-:W-:Y:S02]  /*e3d0*/  SHF.L.U32 R0, R9, 0x1f, RZ ;  /* 0x0000001f09007819 */ /* 0x000fe400000006ff */
[----:B------:R-:W-:Y:S02]  /*e3e0*/  ISETP.NE.AND P1, PT, R2, RZ, PT ;  /* 0x000000ff0200720c */ /* 0x000fe40003f25270 */
[----:B------:R-:W1:Y:S02]  /*e3f0*/  SYNCS.PHASECHK.TRANS64.TRYWAIT P0, [R3+URZ+0x34860], R0 ;  /* 0x03486000030075a7 */ /* 0x000e64000800017f */
[----:B-1----:R-:W-:Y:S09]  /*e400*/  @!P0 BRA `(.L_x_2146) ;  /* 0x0000001400f48947 */ /* 0x002ff20003800000 */
.L_x_2191:
[----:B------:R-:W-:Y:S05]  /*e410*/  BSYNC B1 ;  /* 0x0000000000017941 */ /* 0x000fea0003800000 */
.L_x_2145:
        /* <DEDUP_REMOVED lines=8> */
.L_x_2148:
[----:B------:R-:W-:Y:S05]  /*e4a0*/  BSYNC B1 ;  /* 0x0000000000017941 */ /* 0x000fea0003800000 */
.L_x_2147:
        /* <DEDUP_REMOVED lines=13> */
.L_x_2149:
        /* <DEDUP_REMOVED lines=13> */
.L_x_2150:
        /* <DEDUP_REMOVED lines=8> */
.L_x_2144:
[----:B------:R-:W-:Y:S05]  /*e6d0*/  BSYNC B0 ;  /* 0x0000000000007941 */ /* 0x000fea0003800000 */
.L_x_2143:
[----:B-1----:R-:W-:Y:S02]  /*e6e0*/  VIADD R0, R8, 0x1 ;  /* 0x0000000108007836 */ /* 0x002fe40000000000 */
[----:B------:R-:W-:-:S03]  /*e6f0*/  IMAD.MOV.U32 R3, RZ, RZ, RZ ;  /* 0x000000ffff037224 */ /* 0x000fc600078e00ff */
[----:B------:R-:W-:-:S04]  /*e700*/  ISETP.NE.AND P0, PT, R0, 0x2, PT ;  /* 0x000000020000780c */ /* 0x000fc80003f05270 */
[----:B------:R-:W-:Y:S02]  /*e710*/  SEL R2, RZ, 0x1, P0 ;  /* 0x00000001ff027807 */ /* 0x000fe40000000000 */
[----:B------:R-:W-:Y:S02]  /*e720*/  SEL R0, R0, RZ, P0 ;  /* 0x000000ff00007207 */ /* 0x000fe40000000000 */
[----:B------:R-:W-:-:S07]  /*e730*/  LOP3.LUT R9, R9, R2, RZ, 0x3c, !PT ;  /* 0x0000000209097212 */ /* 0x000fce00078e3cff */
.L_x_2077:
[----:B------:R-:W1:Y:S01]  /*e740*/  S2R R5, SR_CgaCtaId ;  /* 0x0000000000057919 */ /* 0x000e620000008800 */
[----:B------:R-:W-:Y:S02]  /*e750*/  MOV R2, 0x400 ;  /* 0x0000040000027802 */ /* 0x000fe40000000f00 */
[----:B------:R-:W-:Y:S02]  /*e760*/  SHF.L.U32 R3, R3, 0x1f, RZ ;  /* 0x0000001f03037819 */ /* 0x000fe400000006ff */
[----:B-1----:R-:W-:-:S04]  /*e770*/  LEA R2, R5, R2, 0x18 ;  /* 0x0000000205027211 */ /* 0x002fc800078ec0ff */
[----:B------:R-:W1:Y:S02]  /*e780*/  SYNCS.PHASECHK.TRANS64.TRYWAIT P0, [R2+URZ+0x34820], R3 ;  /* 0x03482003020075a7 */ /* 0x000e64000800017f */
[----:B-1----:R-:W-:Y:S05]  /*e790*/  @!P0 BRA `(.L_x_2151) ;  /* 0x0000001400248947 */ /* 0x002fea0003800000 */
.L_x_2192:
[----:B------:R-:W-:-:S03]  /*e7a0*/  UMOV UR4, 0xffffffff ;  /* 0xffffffff00047882 */ /* 0x000fc60000000000 */
[----:B------:R-:W-:Y:S05]  /*e7b0*/  BRA.DIV UR4, `(.L_x_2152) ;  /* 0x0000001604307947 */ /* 0x000fea000b800000 */
[----:B-1----:R-:W1:Y:S02]  /*e7c0*/  S2R R3, SR_TID.X ;  /* 0x0000000000037919 */ /* 0x002e640000002100 */
[----:B-1----:R-:W-:-:S04]  /*e7d0*/  SHF.R.U32.HI R3, RZ, 0x5, R3 ;  /* 0x00000005ff037819 */ /* 0x002fc80000011603 */
[----:B------:R-:W-:-:S05]  /*e7e0*/  LOP3.LUT R3, R3, 0x3, RZ, 0xc0, !PT ;  /* 0x0000000303037812 */ /* 0x000fca00078ec0ff */
[----:B------:R1:W2:Y:S02]  /*e7f0*/  SHFL.IDX PT, R14, R3, RZ, 0x1f ;  /* 0x00001fff030e7589 */ /* 0x0002a400000e0000 */
.L_x_2195:
[----:B--2---:R-:W-:-:S13]  /*e800*/  ISETP.NE.AND P0, PT, R14, RZ, PT ;  /* 0x000000ff0e00720c */ /* 0x004fda0003f05270 */
[----:B------:R-:W-:Y:S05]  /*e810*/  @P0 BRA `(.L_x_2039) ;  /* 0x0000000000880947 */ /* 0x000fea0003800000 */
[----:B------:R-:W-:-:S03]  /*e820*/  UMOV UR4, 0xffffffff ;  /* 0xffffffff00047882 */ /* 0x000fc60000000000 */
[----:B------:R-:W-:Y:S05]  /*e830*/  BRA.DIV UR4, `(.L_x_2153) ;  /* 0x0000001604447947 */ /* 0x000fea000b800000 */
[----:B------:R-:W-:-:S13]  /*e840*/  ELECT P6, URZ, PT ;  /* 0x00000000003f782f */ /* 0x000fda00038c0000 */
.L_x_2198:
[----:B------:R-:W-:Y:S05]  /*e850*/  @!P6 BRA `(.L_x_2039) ;  /* 0x000000000078e947 */ /* 0x000fea0003800000 */
[----:B-1----:R-:W2:Y:S02]  /*e860*/  LDL.LU R3, [R1+0x14] ;  /* 0x0000140001037983 */ /* 0x002ea40000300800 */
[----:B--2---:R-:W-:-:S04]  /*e870*/  LOP3.LUT R3, R3, 0x2, RZ, 0xfc, !PT ;  /* 0x0000000203037812 */ /* 0x004fc800078efcff */
[----:B------:R-:W-:-:S13]  /*e880*/  ISETP.NE.AND P2, PT, R3, 0x3, PT ;  /* 0x000000030300780c */ /* 0x000fda0003f45270 */
[----:B------:R-:W-:Y:S05]  /*e890*/  @!P2 BRA `(.L_x_2154) ;  /* 0x000000000004a947 */ /* 0x000fea0003800000 */
[----:B------:R-:W-:Y:S01]  /*e8a0*/  BPT.TRAP 0x1 ;  /* 0x000000040000795c */ /* 0x000fe20000300000 */
.L_x_2154:
[----:B0-----:R-:W-:Y:S01]  /*e8b0*/  VIADD R7, R2, 0x34840 ;  /* 0x0003484002077836 */ /* 0x001fe20000000000 */
        /* <DEDUP_REMOVED lines=11> */
.L_x_2199:
[----:B------:R-:W1:Y:S02]  /*e970*/  SYNCS.PHASECHK.TRANS64.TRYWAIT P0, [R3+URZ], R4 ;  /* 0x00000004030075a7 */ /* 0x000e64000800017f */
[----:B-1----:R-:W-:Y:S05]  /*e980*/  @!P0 BRA `(.L_x_2156) ;  /* 0x0000001400248947 */ /* 0x002fea0003800000 */
.L_x_2200:
[----:B------:R-:W-:Y:S05]  /*e990*/  @!P2 BRA `(.L_x_2157) ;  /* 0x000000000004a947 */ /* 0x000fea0003800000 */
[----:B------:R-:W-:Y:S01]  /*e9a0*/  BPT.TRAP 0x1 ;  /* 0x000000040000795c */ /* 0x000fe20000300000 */
.L_x_2157:
[----:B-1----:R-:W-:-:S04]  /*e9b0*/  VIADD R3, R2, 0x34860 ;  /* 0x0003486002037836 */ /* 0x002fc80000000000 */
[----:B------:R-:W-:-:S04]  /*e9c0*/  IMAD R0, R0, 0x8, R3 ;  /* 0x0000000800007824 */ /* 0x000fc800078e0203 */
[----:B------:R-:W1:Y:S02]  /*e9d0*/  SYNCS.PHASECHK.TRANS64.TRYWAIT P0, [R0+URZ], R5 ;  /* 0x00000005000075a7 */ /* 0x000e64000800017f */
[----:B-1----:R-:W-:Y:S05]  /*e9e0*/  @!P0 BRA `(.L_x_2158) ;  /* 0x0000001400208947 */ /* 0x002fea0003800000 */
.L_x_2201:
[----:B------:R-:W-:-:S07]  /*e9f0*/  IMAD R3, R8, 0x8, R3 ;  /* 0x0000000808037824 */ /* 0x000fce00078e0203 */
.L_x_2159:
[----:B--2---:R2:W3:Y:S02]  /*ea00*/  SYNCS.PHASECHK.TRANS64.TRYWAIT P0, [R3+URZ], R4 ;  /* 0x00000004030075a7 */ /* 0x0044e4000800017f */
[----:B---3--:R-:W-:Y:S05]  /*ea10*/  @!P0 NANOSLEEP.SYNCS 0x989680 ;  /* 0x009896800000895d */ /* 0x008fea0003900000 */
[----:B------:R-:W3:Y:S02]  /*ea20*/  @!P0 SYNCS.PHASECHK.TRANS64 P0, [R3+URZ], R4 ;  /* 0x00000004030085a7 */ /* 0x000ee4000800007f */
[----:B---3--:R-:W-:Y:S05]  /*ea30*/  @!P0 BRA `(.L_x_2159) ;  /* 0xfffffffc00f08947 */ /* 0x008fea000383ffff */
.L_x_2039:
[----:B------:R-:W-:Y:S05]  /*ea40*/  BSYNC B6 ;  /* 0x0000000000067941 */ /* 0x000fea0003800000 */
.L_x_2036:
[----:B------:R-:W-:Y:S05]  /*ea50*/  EXIT ;  /* 0x000000000000794d */ /* 0x000fea0003800000 */
.L_x_2043:
[----:B-1----:R-:W-:-:S04]  /*ea60*/  IMAD.U32 R3, RZ, RZ, UR36 ;  /* 0x00000024ff037e24 */ /* 0x002fc8000f8e00ff */
[----:B------:R1:W2:Y:S03]  /*ea70*/  SYNCS.PHASECHK.TRANS64.TRYWAIT P1, [R3+URZ+0x34800], R2 ;  /* 0x03480002030075a7 */ /* 0x0002a6000802017f */
[----:B--2---:R-:W-:Y:S05]  /*ea80*/  @!P1 NANOSLEEP.SYNCS 0x989680 ;  /* 0x009896800000995d */ /* 0x004fea0003900000 */
[----:B------:R-:W2:Y:S02]  /*ea90*/  @!P1 SYNCS.PHASECHK.TRANS64 P1, [R3+URZ+0x34800], R2 ;  /* 0x03480002030095a7 */ /* 0x000ea4000802007f */
[----:B--2---:R-:W-:Y:S05]  /*eaa0*/  @!P1 BRA `(.L_x_2043) ;  /* 0xfffffffc00ec9947 */ /* 0x004fea000383ffff */
[----:B------:R-:W-:Y:S05]  /*eab0*/  BRA `(.L_x_2160) ;  /* 0xffffff28002c7947 */ /* 0x000fea000383ffff */
.L_x_2047:
[----:B-1----:R-:W-:-:S04]  /*eac0*/  IMAD.U32 R3, RZ, RZ, UR36 ;  /* 0x00000024ff037e24 */ /* 0x002fc8000f8e00ff */
[----:B------:R1:W3:Y:S03]  /*ead0*/  SYNCS.PHASECHK.TRANS64.TRYWAIT P2, [R3+URZ+0x34830], R2 ;  /* 0x03483002030075a7 */ /* 0x0002e6000804017f */
[----:B---3--:R-:W-:Y:S05]  /*eae0*/  @!P2 NANOSLEEP.SYNCS 0x989680 ;  /* 0x009896800000a95d */ /* 0x008fea0003900000 */
[----:B------:R-:W3:Y:S02]  /*eaf0*/  @!P2 SYNCS.PHASECHK.TRANS64 P2, [R3+URZ+0x34830], R2 ;  /* 0x034830020300a5a7 */ /* 0x000ee4000804007f */
[----:B---3--:R-:W-:Y:S05]  /*eb00*/  @!P2 BRA `(.L_x_2047) ;  /* 0xfffffffc00eca947 */ /* 0x008fea000383ffff */
[----:B------:R-:W-:Y:S05]  /*eb10*/  BRA `(.L_x_2046) ;  /* 0xffffff2800487947 */ /* 0x000fea000383ffff */
.L_x_2052:
[----:B-1----:R-:W-:-:S04]  /*eb20*/  IMAD.U32 R21, RZ, RZ, UR60 ;  /* 0x0000003cff157e24 */ /* 0x002fc8000f8e00ff */
[----:B------:R1:W2:Y:S03]  /*eb30*/  SYNCS.PHASECHK.TRANS64.TRYWAIT P3, [R21+URZ+0x34830], R0 ;  /* 0x03483000150075a7 */ /* 0x0002a6000806017f */
[----:B--2---:R-:W-:Y:S05]  /*eb40*/  @!P3 NANOSLEEP.SYNCS 0x989680 ;  /* 0x009896800000b95d */ /* 0x004fea0003900000 */
[----:B------:R-:W2:Y:S02]  /*eb50*/  @!P3 SYNCS.PHASECHK.TRANS64 P3, [R21+URZ+0x34830], R0 ;  /* 0x034830001500b5a7 */ /* 0x000ea4000806007f */
[----:B--2---:R-:W-:Y:S05]  /*eb60*/  @!P3 BRA `(.L_x_2052) ;  /* 0xfffffffc00ecb947 */ /* 0x004fea000383ffff */
[----:B------:R-:W-:Y:S05]  /*eb70*/  BRA `(.L_x_2051) ;  /* 0xffffff5000407947 */ /* 0x000fea000383ffff */
.L_x_2056:
[----:B-1----:R-:W-:-:S04]  /*eb80*/  IMAD.U32 R3, RZ, RZ, UR7 ;  /* 0x00000007ff037e24 */ /* 0x002fc8000f8e00ff */
[----:B------:R1:W2:Y:S03]  /*eb90*/  SYNCS.PHASECHK.TRANS64.TRYWAIT P3, [R3+URZ+0x34850], R0 ;  /* 0x03485000030075a7 */ /* 0x0002a6000806017f */
[----:B--2---:R-:W-:Y:S05]  /*eba0*/  @!P3 NANOSLEEP.SYNCS 0x989680 ;  /* 0x009896800000b95d */ /* 0x004fea0003900000 */
[----:B------:R-:W2:Y:S02]  /*ebb0*/  @!P3 SYNCS.PHASECHK.TRANS64 P3, [R3+URZ+0x34850], R0 ;  /* 0x034850000300b5a7 */ /* 0x000ea4000806007f */
[----:B--2---:R-:W-:Y:S05]  /*ebc0*/  @!P3 BRA `(.L_x_2056) ;  /* 0xfffffffc00ecb947 */ /* 0x004fea000383ffff */
[----:B------:R-:W-:Y:S05]  /*ebd0*/  BRA `(.L_x_2055) ;  /* 0xffffff5800487947 */ /* 0x000fea000383ffff */
.L_x_2062:
[----:B-1----:R-:W-:-:S04]  /*ebe0*/  IMAD.U32 R15, RZ, RZ, UR39 ;  /* 0x00000027ff0f7e24 */ /* 0x002fc8000f8e00ff */
[----:B------:R1:W2:Y:S03]  /*ebf0*/  SYNCS.PHASECHK.TRANS64.TRYWAIT P2, [R15+URZ+0x34830], R0 ;  /* 0x034830000f0075a7 */ /* 0x0002a6000804017f */
[----:B--2---:R-:W-:Y:S05]  /*ec00*/  @!P2 NANOSLEEP.SYNCS 0x989680 ;  /* 0x009896800000a95d */ /* 0x004fea0003900000 */
[----:B------:R-:W2:Y:S02]  /*ec10*/  @!P2 SYNCS.PHASECHK.TRANS64 P2, [R15+URZ+0x34830], R0 ;  /* 0x034830000f00a5a7 */ /* 0x000ea4000804007f */
[----:B--2---:R-:W-:Y:S05]  /*ec20*/  @!P2 BRA `(.L_x_2062) ;  /* 0xfffffffc00eca947 */ /* 0x004fea000383ffff */
[----:B------:R-:W-:Y:S05]  /*ec30*/  BRA `(.L_x_2061) ;  /* 0xffffff7800887947 */ /* 0x000fea000383ffff */
.L_x_2066:
[----:B-1----:R-:W-:-:S04]  /*ec40*/  IMAD.U32 R3, RZ, RZ, UR7 ;  /* 0x00000007ff037e24 */ /* 0x002fc8000f8e00ff */
[----:B------:R1:W2:Y:S03]  /*ec50*/  SYNCS.PHASECHK.TRANS64.TRYWAIT P2, [R3+URZ+0x34850], R0 ;  /* 0x03485000030075a7 */ /* 0x0002a6000804017f */
[----:B--2---:R-:W-:Y:S05]  /*ec60*/  @!P2 NANOSLEEP.SYNCS 0x989680 ;  /* 0x009896800000a95d */ /* 0x004fea0003900000 */
[----:B------:R-:W2:Y:S02]  /*ec70*/  @!P2 SYNCS.PHASECHK.TRANS64 P2, [R3+URZ+0x34850], R0 ;  /* 0x034850000300a5a7 */ /* 0x000ea4000804007f */
[----:B--2---:R-:W-:Y:S05]  /*ec80*/  @!P2 BRA `(.L_x_2066) ;  /* 0xfffffffc00eca947 */ /* 0x004fea000383ffff */
[----:B------:R-:W-:Y:S05]  /*ec90*/  BRA `(.L_x_2065) ;  /* 0xffffff8000907947 */ /* 0x000fea000383ffff */
.L_x_2071:
[----:B-1----:R-:W-:-:S04]  /*eca0*/  IMAD.U32 R2, RZ, RZ, UR5 ;  /* 0x00000005ff027e24 */ /* 0x002fc8000f8e00ff */
[----:B------:R1:W2:Y:S03]  /*ecb0*/  SYNCS.PHASECHK.TRANS64.TRYWAIT P0, [R2+URZ+0x34850], R5 ;  /* 0x03485005020075a7 */ /* 0x0002a6000800017f */
[----:B--2---:R-:W-:Y:S05]  /*ecc0*/  @!P0 NANOSLEEP.SYNCS 0x989680 ;  /* 0x009896800000895d */ /* 0x004fea0003900000 */
[----:B------:R-:W2:Y:S02]  /*ecd0*/  @!P0 SYNCS.PHASECHK.TRANS64 P0, [R2+URZ+0x34850], R5 ;  /* 0x03485005020085a7 */ /* 0x000ea4000800007f */
[----:B--2---:R-:W-:Y:S05]  /*ece0*/  @!P0 BRA `(.L_x_2071) ;  /* 0xfffffffc00ec8947 */ /* 0x004fea000383ffff */
[----:B------:R-:W-:Y:S05]  /*ecf0*/  BRA `(.L_x_2070) ;  /* 0xffffff9c005c7947 */ /* 0x000fea000383ffff */
.L_x_2082:
[----:B------:R-:W-:Y:S02]  /*ed00*/  IMAD.MOV.U32 R13, RZ, RZ, R0 ;  /* 0x000000ffff0d7224 */ /* 0x000fe400078e0000 */
[----:B------:R-:W-:Y:S02]  /*ed10*/  IMAD.MOV.U32 R12, RZ, RZ, RZ ;  /* 0x000000ffff0c7224 */ /* 0x000fe400078e00ff */
[----:B------:R-:W-:Y:S02]  /*ed20*/  IMAD.MOV.U32 R11, RZ, RZ, 0x1f ;  /* 0x0000001fff0b7424 */ /* 0x000fe400078e00ff */
[----:B------:R-:W-:-:S07]  /*ed30*/  IMAD.MOV.U32 R15, RZ, RZ, -0x1 ;  /* 0xffffffffff0f7424 */ /* 0x000fce00078e00ff */
[----:B------:R-:W-:Y:S05]  /*ed40*/  WARPSYNC.COLLECTIVE R15, `(.L_x_2161) ;  /* 0x000000000f087348 */ /* 0x000fea0003c00000 */
[----:B------:R0:W1:Y:S02]  /*ed50*/  SHFL.IDX P6, R14, R13, R12, R11 ;  /* 0x0000000c0d0e7389 */ /* 0x00006400000c000b */
[----:B01----:R-:W-:Y:S01]  /*ed60*/  ENDCOLLECTIVE ;  /* 0x000000000000791b */ /* 0x003fe20003800000 */
.L_x_2161:
[----:B------:R-:W-:Y:S05]  /*ed70*/  BRA `(.L_x_2162) ;  /* 0xffffffc800607947 */ /* 0x000fea000383ffff */
.L_x_2084:
[----:B------:R-:W-:Y:S01]  /*ed80*/  BSSY B0, `(.L_x_2163) ;  /* 0x0000006000007945 */ /* 0x000fe20003800000 */
[----:B------:R-:W-:-:S07]  /*ed90*/  IMAD.MOV.U32 R15, RZ, RZ, -0x1 ;  /* 0xffffffffff0f7424 */ /* 0x000fce00078e00ff */
[----:B0-----:R-:W-:Y:S05]  /*eda0*/  WARPSYNC.COLLECTIVE R15, `(.L_x_2164) ;  /* 0x000000000f0c7348 */ /* 0x001fea0003c00000 */
[----:B------:R-:W-:Y:S02]  /*edb0*/  ELECT P6, UR62, PT ;  /* 0x00000000003e782f */ /* 0x000fe400038c0000 */
[----:B------:R-:W-:Y:S01]  /*edc0*/  MOV R14, UR62 ;  /* 0x0000003e000e7c02 */ /* 0x000fe20008000f00 */
[----:B0-----:R-:W-:Y:S10]  /*edd0*/  ENDCOLLECTIVE ;  /* 0x000000000000791b */ /* 0x001ff40003800000 */
.L_x_2164:
[----:B------:R-:W-:Y:S05]  /*ede0*/  BSYNC B0 ;  /* 0x0000000000007941 */ /* 0x000fea0003800000 */
.L_x_2163:
[----:B------:R-:W-:Y:S05]  /*edf0*/  BRA `(.L_x_2165) ;  /* 0xffffffc800607947 */ /* 0x000fea000383ffff */
.L_x_2086:
[----:B0-----:R-:W-:-:S04]  /*ee00*/  IMAD.U32 R3, RZ, RZ, UR38 ;  /* 0x00000026ff037e24 */ /* 0x001fc8000f8e00ff */
[----:B------:R0:W1:Y:S03]  /*ee10*/  SYNCS.PHASECHK.TRANS64.TRYWAIT P0, [R3+URZ+0x34840], R0 ;  /* 0x03484000030075a7 */ /* 0x000066000800017f */
[----:B-1----:R-:W-:Y:S05]  /*ee20*/  @!P0 NANOSLEEP.SYNCS 0x989680 ;  /* 0x009896800000895d */ /* 0x002fea0003900000 */
[----:B------:R-:W1:Y:S02]  /*ee30*/  @!P0 SYNCS.PHASECHK.TRANS64 P0, [R3+URZ+0x34840], R0 ;  /* 0x03484000030085a7 */ /* 0x000e64000800007f */
[----:B-1----:R-:W-:Y:S05]  /*ee40*/  @!P0 BRA `(.L_x_2086) ;  /* 0xfffffffc00ec8947 */ /* 0x002fea000383ffff */
[----:B------:R-:W-:Y:S05]  /*ee50*/  BRA `(.L_x_2166) ;  /* 0xffffffc800b87947 */ /* 0x000fea000383ffff */
.L_x_2089:
[----:B------:R-:W-:Y:S02]  /*ee60*/  IMAD.MOV.U32 R13, RZ, RZ, R5 ;  /* 0x000000ffff0d7224 */ /* 0x000fe400078e0005 */
[----:B------:R-:W-:Y:S02]  /*ee70*/  IMAD.MOV.U32 R12, RZ, RZ, RZ ;  /* 0x000000ffff0c7224 */ /* 0x000fe400078e00ff */
[----:B------:R-:W-:Y:S02]  /*ee80*/  IMAD.MOV.U32 R11, RZ, RZ, 0x181f ;  /* 0x0000181fff0b7424 */ /* 0x000fe400078e00ff */
[----:B------:R-:W-:Y:S02]  /*ee90*/  IMAD.MOV.U32 R15, RZ, RZ, -0x1 ;  /* 0xffffffffff0f7424 */ /* 0x000fe400078e00ff */
[----:B------:R-:W-:-:S07]  /*eea0*/  IMAD R6, R9, 0x80, R6 ;  /* 0x0000008009067824 */ /* 0x000fce00078e0206 */
[----:B------:R-:W-:Y:S05]  /*eeb0*/  WARPSYNC.COLLECTIVE R15, `(.L_x_2167) ;  /* 0x000000000f087348 */ /* 0x000fea0003c00000 */
[----:B------:R0:W1:Y:S02]  /*eec0*/  SHFL.IDX P6, R14, R13, R12, R11 ;  /* 0x0000000c0d0e7389 */ /* 0x00006400000c000b */
[----:B01----:R-:W-:Y:S01]  /*eed0*/  ENDCOLLECTIVE ;  /* 0x000000000000791b */ /* 0x003fe20003800000 */
.L_x_2167:
[----:B------:R-:W-:Y:S02]  /*eee0*/  VIADD R9, R6, 0x10 ;  /* 0x0000001006097836 */ /* 0x000fe40000000000 */
[----:B------:R-:W-:Y:S02]  /*eef0*/  IMAD.MOV.U32 R13, RZ, RZ, R0 ;  /* 0x000000ffff0d7224 */ /* 0x000fe400078e0000 */
[----:B------:R-:W-:-:S07]  /*ef00*/  IMAD.MOV.U32 R2, RZ, RZ, R14 ;  /* 0x000000ffff027224 */ /* 0x000fce00078e000e */
[----:B------:R-:W-:Y:S05]  /*ef10*/  WARPSYNC.COLLECTIVE R15, `(.L_x_2168) ;  /* 0x000000000f087348 */ /* 0x000fea0003c00000 */
[----:B------:R0:W1:Y:S02]  /*ef20*/  SHFL.IDX P6, R14, R13, R12, R11 ;  /* 0x0000000c0d0e7389 */ /* 0x00006400000c000b */
[----:B01----:R-:W-:Y:S01]  /*ef30*/  ENDCOLLECTIVE ;  /* 0x000000000000791b */ /* 0x003fe20003800000 */
.L_x_2168:
[----:B------:R-:W-:Y:S02]  /*ef40*/  ULDC UR4, c[0x0][0x288] ;  /* 0x0000a20000047ab9 */ /* 0x000fe40000000800 */
[----:B------:R-:W-:-:S05]  /*ef50*/  IMAD R4, R8, UR4, RZ ;  /* 0x0000000408047c24 */ /* 0x000fca000f8e02ff */
        /* <DEDUP_REMOVED lines=8> */
.L_x_2169:
        /* <DEDUP_REMOVED lines=14> */
.L_x_2170:
[----:B------:R-:W-:Y:S01]  /*f0c0*/  @!PT LDS RZ, [RZ] ;  /* 0x00000000fffff984 */ /* 0x000fe20000000800 */
[----:B------:R-:W-:Y:S01]  /*f0d0*/  @!PT LDS RZ, [RZ] ;  /* 0x00000000fffff984 */ /* 0x000fe20000000800 */
[----:B------:R-:W-:Y:S01]  /*f0e0*/  @!PT LDS RZ, [RZ] ;  /* 0x00000000fffff984 */ /* 0x000fe20000000800 */
[----:B------:R0:W-:Y:S01]  /*f0f0*/  @!P3 LDGSTS.E.BYPASS.LTC128B.128 [R21+0x18400], desc[UR42][R2.64+0x100], !P1 ;  /* 0x184001000215bfae */ /* 0x0001e2000c901d6a */
[----:B------:R-:W-:Y:S01]  /*f100*/  ISETP.GE.AND P3, PT, R9, R4, PT ;  /* 0x000000040900720c */ /* 0x000fe20003f66270 */
[----:B------:R-:W-:Y:S02]  /*f110*/  IMAD.MOV.U32 R9, RZ, RZ, R8 ;  /* 0x000000ffff097224 */ /* 0x000fe400078e0008 */
[----:B------:R-:W-:Y:S02]  /*f120*/  IMAD.MOV.U32 R13, RZ, RZ, R5 ;  /* 0x000000ffff0d7224 */ /* 0x000fe400078e0005 */
[----:B------:R-:W-:-:S08]  /*f130*/  IMAD.MOV.U32 R12, RZ, RZ, 0x2 ;  /* 0x00000002ff0c7424 */ /* 0x000fd000078e00ff */
[----:B------:R-:W-:Y:S01]  /*f140*/  @!P3 LEA R20, R7, UR38, 0x1 ;  /* 0x000000260714bc11 */ /* 0x000fe2000f8e08ff */
[----:B0-----:R-:W-:Y:S02]  /*f150*/  VIADD R3, R6, 0x20 ;  /* 0x0000002006037836 */ /* 0x001fe40000000000 */
[----:B------:R-:W-:-:S07]  /*f160*/  IMAD.MOV.U32 R8, RZ, RZ, R14 ;  /* 0x000000ffff087224 */ /* 0x000fce00078e000e */
[----:B------:R-:W-:Y:S05]  /*f170*/  WARPSYNC.COLLECTIVE R15, `(.L_x_2171) ;  /* 0x000000000f087348 */ /* 0x000fea0003c00000 */
[----:B------:R0:W1:Y:S02]  /*f180*/  SHFL.IDX P6, R14, R13, R12, R11 ;  /* 0x0000000c0d0e7389 */ /* 0x00006400000c000b */
[----:B01----:R-:W-:Y:S01]  /*f190*/  ENDCOLLECTIVE ;  /* 0x000000000000791b */ /* 0x003fe20003800000 */
.L_x_2171:
        /* <DEDUP_REMOVED lines=13> */
.L_x_2172:
        /* <DEDUP_REMOVED lines=9> */
.L_x_2173:
        /* <DEDUP_REMOVED lines=13> */
.L_x_2174:
        /* <DEDUP_REMOVED lines=9> */
.L_x_2175:
        /* <DEDUP_REMOVED lines=13> */
.L_x_2176:
        /* <DEDUP_REMOVED lines=9> */
.L_x_2177:
        /* <DEDUP_REMOVED lines=13> */
.L_x_2178:
        /* <DEDUP_REMOVED lines=9> */
.L_x_2179:
        /* <DEDUP_REMOVED lines=13> */
.L_x_2180:
        /* <DEDUP_REMOVED lines=8> */
.L_x_2181:
        /* <DEDUP_REMOVED lines=12> */
.L_x_2182:
[----:B------:R-:W-:Y:S05]  /*f930*/  BRA `(.L_x_2183) ;  /* 0xffffffcc00207947 */ /* 0x000fea000383ffff */
.L_x_2092:
[----:B-1----:R-:W-:-:S04]  /*f940*/  IMAD.U32 R3, RZ, RZ, UR38 ;  /* 0x00000026ff037e24 */ /* 0x002fc8000f8e00ff */
[----:B------:R1:W2:Y:S03]  /*f950*/  SYNCS.PHASECHK.TRANS64.TRYWAIT P0, [R3+URZ+0x34820], R2 ;  /* 0x03482002030075a7 */ /* 0x0002a6000800017f */
[----:B--2---:R-:W-:Y:S05]  /*f960*/  @!P0 NANOSLEEP.SYNCS 0x989680 ;  /* 0x009896800000895d */ /* 0x004fea0003900000 */
[----:B------:R-:W2:Y:S02]  /*f970*/  @!P0 SYNCS.PHASECHK.TRANS64 P0, [R3+URZ+0x34820], R2 ;  /* 0x03482002030085a7 */ /* 0x000ea4000800007f */
[----:B--2---:R-:W-:Y:S05]  /*f980*/  @!P0 BRA `(.L_x_2092) ;  /* 0xfffffffc00ec8947 */ /* 0x004fea000383ffff */
[----:B------:R-:W-:Y:S05]  /*f990*/  BRA `(.L_x_2184) ;  /* 0xffffffcc00787947 */ /* 0x000fea000383ffff */
.L_x_2099:
[----:B-1----:R-:W-:-:S04]  /*f9a0*/  IMAD.U32 R3, RZ, RZ, UR38 ;  /* 0x00000026ff037e24 */ /* 0x002fc8000f8e00ff */
[----:B------:R1:W2:Y:S03]  /*f9b0*/  SYNCS.PHASECHK.TRANS64.TRYWAIT P0, [R3+URZ+0x34848], R2 ;  /* 0x03484802030075a7 */ /* 0x0002a6000800017f */
[----:B--2---:R-:W-:Y:S05]  /*f9c0*/  @!P0 NANOSLEEP.SYNCS 0x989680 ;  /* 0x009896800000895d */ /* 0x004fea0003900000 */
[----:B------:R-:W2:Y:S02]  /*f9d0*/  @!P0 SYNCS.PHASECHK.TRANS64 P0, [R3+URZ+0x34848], R2 ;  /* 0x03484802030085a7 */ /* 0x000ea4000800007f */
[----:B--2---:R-:W-:Y:S05]  /*f9e0*/  @!P0 BRA `(.L_x_2099) ;  /* 0xfffffffc00ec8947 */ /* 0x004fea000383ffff */
[----:B------:R-:W-:Y:S05]  /*f9f0*/  BRA `(.L_x_2185) ;  /* 0xffffffd000507947 */ /* 0x000fea000383ffff */
.L_x_2106:
[----:B0-----:R-:W-:-:S04]  /*fa00*/  IMAD.U32 R3, RZ, RZ, UR38 ;  /* 0x00000026ff037e24 */ /* 0x001fc8000f8e00ff */
[----:B------:R0:W1:Y:S03]  /*fa10*/  SYNCS.PHASECHK.TRANS64.TRYWAIT P0, [R3+URZ+0x34860], R2 ;  /* 0x03486002030075a7 */ /* 0x000066000800017f */
[----:B-1----:R-:W-:Y:S05]  /*fa20*/  @!P0 NANOSLEEP.SYNCS 0x989680 ;  /* 0x009896800000895d */ /* 0x002fea0003900000 */
[----:B------:R-:W1:Y:S02]  /*fa30*/  @!P0 SYNCS.PHASECHK.TRANS64 P0, [R3+URZ+0x34860], R2 ;  /* 0x03486002030085a7 */ /* 0x000e64000800007f */
[----:B-1----:R-:W-:Y:S05]  /*fa40*/  @!P0 BRA `(.L_x_2106) ;  /* 0xfffffffc00ec8947 */ /* 0x002fea000383ffff */
[----:B------:R-:W-:Y:S05]  /*fa50*/  BRA `(.L_x_2186) ;  /* 0xffffffd400247947 */ /* 0x000fea000383ffff */
.L_x_2115:
[----:B-1----:R-:W-:-:S04]  /*fa60*/  IMAD.U32 R3, RZ, RZ, UR38 ;  /* 0x00000026ff037e24 */ /* 0x002fc8000f8e00ff */
[----:B------:R1:W2:Y:S03]  /*fa70*/  SYNCS.PHASECHK.TRANS64.TRYWAIT P0, [R3+URZ+0x34840], R2 ;  /* 0x03484002030075a7 */ /* 0x0002a6000800017f */
[----:B--2---:R-:W-:Y:S05]  /*fa80*/  @!P0 NANOSLEEP.SYNCS 0x989680 ;  /* 0x009896800000895d */ /* 0x004fea0003900000 */
[----:B------:R-:W2:Y:S02]  /*fa90*/  @!P0 SYNCS.PHASECHK.TRANS64 P0, [R3+URZ+0x34840], R2 ;  /* 0x03484002030085a7 */ /* 0x000ea4000800007f */
[----:B--2---:R-:W-:Y:S05]  /*faa0*/  @!P0 BRA `(.L_x_2115) ;  /* 0xfffffffc00ec8947 */ /* 0x004fea000383ffff */
[----:B------:R-:W-:Y:S05]  /*fab0*/  BRA `(.L_x_2187) ;  /* 0xffffffd800487947 */ /* 0x000fea000383ffff */
.L_x_2122:
[----:B0-----:R-:W-:-:S04]  /*fac0*/  IMAD.U32 R3, RZ, RZ, UR38 ;  /* 0x00000026ff037e24 */ /* 0x001fc8000f8e00ff */
[----:B------:R0:W1:Y:S03]  /*fad0*/  SYNCS.PHASECHK.TRANS64.TRYWAIT P0, [R3+URZ+0x34868], R2 ;  /* 0x03486802030075a7 */ /* 0x000066000800017f */
[----:B-1----:R-:W-:Y:S05]  /*fae0*/  @!P0 NANOSLEEP.SYNCS 0x989680 ;  /* 0x009896800000895d */ /* 0x002fea0003900000 */
[----:B------:R-:W1:Y:S02]  /*faf0*/  @!P0 SYNCS.PHASECHK.TRANS64 P0, [R3+URZ+0x34868], R2 ;  /* 0x03486802030085a7 */ /* 0x000e64000800007f */
[----:B-1----:R-:W-:Y:S05]  /*fb00*/  @!P0 BRA `(.L_x_2122) ;  /* 0xfffffffc00ec8947 */ /* 0x002fea000383ffff */
[----:B------:R-:W-:Y:S05]  /*fb10*/  BRA `(.L_x_2188) ;  /* 0xffffffdc001c7947 */ /* 0x000fea000383ffff */
.L_x_2131:
[----:B-1----:R-:W-:-:S04]  /*fb20*/  IMAD.U32 R3, RZ, RZ, UR38 ;  /* 0x00000026ff037e24 */ /* 0x002fc8000f8e00ff */
[----:B------:R1:W2:Y:S03]  /*fb30*/  SYNCS.PHASECHK.TRANS64.TRYWAIT P0, [R3+URZ+0x34848], R2 ;  /* 0x03484802030075a7 */ /* 0x0002a6000800017f */
[----:B--2---:R-:W-:Y:S05]  /*fb40*/  @!P0 NANOSLEEP.SYNCS 0x989680 ;  /* 0x009896800000895d */ /* 0x004fea0003900000 */
[----:B------:R-:W2:Y:S02]  /*fb50*/  @!P0 SYNCS.PHASECHK.TRANS64 P0, [R3+URZ+0x34848], R2 ;  /* 0x03484802030085a7 */ /* 0x000ea4000800007f */
[----:B--2---:R-:W-:Y:S05]  /*fb60*/  @!P0 BRA `(.L_x_2131) ;  /* 0xfffffffc00ec8947 */ /* 0x004fea000383ffff */
[----:B------:R-:W-:Y:S05]  /*fb70*/  BRA `(.L_x_2189) ;  /* 0xffffffe000587947 */ /* 0x000fea000383ffff */
.L_x_2138:
[----:B0-----:R-:W-:-:S04]  /*fb80*/  IMAD.U32 R3, RZ, RZ, UR38 ;  /* 0x00000026ff037e24 */ /* 0x001fc8000f8e00ff */
[----:B------:R0:W1:Y:S03]  /*fb90*/  SYNCS.PHASECHK.TRANS64.TRYWAIT P0, [R3+URZ+0x34860], R2 ;  /* 0x03486002030075a7 */ /* 0x000066000800017f */
[----:B-1----:R-:W-:Y:S05]  /*fba0*/  @!P0 NANOSLEEP.SYNCS 0x989680 ;  /* 0x009896800000895d */ /* 0x002fea0003900000 */
[----:B------:R-:W1:Y:S02]  /*fbb0*/  @!P0 SYNCS.PHASECHK.TRANS64 P0, [R3+URZ+0x34860], R2 ;  /* 0x03486002030085a7 */ /* 0x000e64000800007f */
[----:B-1----:R-:W-:Y:S05]  /*fbc0*/  @!P0 BRA `(.L_x_2138) ;  /* 0xfffffffc00ec8947 */ /* 0x002fea000383ffff */
[----:B------:R-:W-:Y:S05]  /*fbd0*/  BRA `(.L_x_2190) ;  /* 0xffffffe400287947 */ /* 0x000fea000383ffff */
.L_x_2146:
[----:B-1----:R1:W2:Y:S02]  /*fbe0*/  SYNCS.PHASECHK.TRANS64.TRYWAIT P0, [R3+URZ+0x34860], R0 ;  /* 0x03486000030075a7 */ /* 0x0022a4000800017f */
[----:B--2---:R-:W-:Y:S05]  /*fbf0*/  @!P0 NANOSLEEP.SYNCS 0x989680 ;  /* 0x009896800000895d */ /* 0x004fea0003900000 */
[----:B------:R-:W2:Y:S02]  /*fc00*/  @!P0 SYNCS.PHASECHK.TRANS64 P0, [R3+URZ+0x34860], R0 ;  /* 0x03486000030085a7 */ /* 0x000ea4000800007f */
[----:B--2---:R-:W-:Y:S05]  /*fc10*/  @!P0 BRA `(.L_x_2146) ;  /* 0xfffffffc00f08947 */ /* 0x004fea000383ffff */
[----:B------:R-:W-:Y:S05]  /*fc20*/  BRA `(.L_x_2191) ;  /* 0xffffffe400f87947 */ /* 0x000fea000383ffff */
.L_x_2151:
[----:B-1----:R1:W2:Y:S02]  /*fc30*/  SYNCS.PHASECHK.TRANS64.TRYWAIT P0, [R2+URZ+0x34820], R3 ;  /* 0x03482003020075a7 */ /* 0x0022a4000800017f */
[----:B--2---:R-:W-:Y:S05]  /*fc40*/  @!P0 NANOSLEEP.SYNCS 0x989680 ;  /* 0x009896800000895d */ /* 0x004fea0003900000 */
[----:B------:R-:W2:Y:S02]  /*fc50*/  @!P0 SYNCS.PHASECHK.TRANS64 P0, [R2+URZ+0x34820], R3 ;  /* 0x03482003020085a7 */ /* 0x000ea4000800007f */
[----:B--2---:R-:W-:Y:S05]  /*fc60*/  @!P0 BRA `(.L_x_2151) ;  /* 0xfffffffc00f08947 */ /* 0x004fea000383ffff */
[----:B------:R-:W-:Y:S05]  /*fc70*/  BRA `(.L_x_2192) ;  /* 0xffffffe800c87947 */ /* 0x000fea000383ffff */
.L_x_2152:
        /* <DEDUP_REMOVED lines=11> */
.L_x_2194:
[----:B------:R-:W-:Y:S05]  /*fd30*/  BSYNC B0 ;  /* 0x0000000000007941 */ /* 0x000fea0003800000 */
.L_x_2193:
[----:B------:R-:W-:Y:S05]  /*fd40*/  BRA `(.L_x_2195) ;  /* 0xffffffe800ac7947 */ /* 0x000fea000383ffff */
.L_x_2153:
[----:B------:R-:W-:Y:S01]  /*fd50*/  BSSY B0, `(.L_x_2196) ;  /* 0x0000006000007945 */ /* 0x000fe20003800000 */
[----:B------:R-:W-:-:S07]  /*fd60*/  IMAD.MOV.U32 R15, RZ, RZ, -0x1 ;  /* 0xffffffffff0f7424 */ /* 0x000fce00078e00ff */
[----:B01----:R-:W-:Y:S05]  /*fd70*/  WARPSYNC.COLLECTIVE R15, `(.L_x_2197) ;  /* 0x000000000f0c7348 */ /* 0x003fea0003c00000 */
[----:B------:R-:W-:Y:S02]  /*fd80*/  ELECT P6, UR62, PT ;  /* 0x00000000003e782f */ /* 0x000fe400038c0000 */
[----:B------:R-:W-:Y:S01]  /*fd90*/  MOV R14, UR62 ;  /* 0x0000003e000e7c02 */ /* 0x000fe20008000f00 */
[----:B01----:R-:W-:Y:S10]  /*fda0*/  ENDCOLLECTIVE ;  /* 0x000000000000791b */ /* 0x003ff40003800000 */
.L_x_2197:
[----:B------:R-:W-:Y:S05]  /*fdb0*/  BSYNC B0 ;  /* 0x0000000000007941 */ /* 0x000fea0003800000 */
.L_x_2196:
[----:B------:R-:W-:Y:S05]  /*fdc0*/  BRA `(.L_x_2198) ;  /* 0xffffffe800a07947 */ /* 0x000fea000383ffff */
.L_x_2155:
[----:B0-----:R0:W1:Y:S02]  /*fdd0*/  SYNCS.PHASECHK.TRANS64.TRYWAIT P0, [R6+URZ], R5 ;  /* 0x00000005060075a7 */ /* 0x001064000800017f */
[----:B-1----:R-:W-:Y:S05]  /*fde0*/  @!P0 NANOSLEEP.SYNCS 0x989680 ;  /* 0x009896800000895d */ /* 0x002fea0003900000 */
[----:B------:R-:W1:Y:S02]  /*fdf0*/  @!P0 SYNCS.PHASECHK.TRANS64 P0, [R6+URZ], R5 ;  /* 0x00000005060085a7 */ /* 0x000e64000800007f */
[----:B-1----:R-:W-:Y:S05]  /*fe00*/  @!P0 BRA `(.L_x_2155) ;  /* 0xfffffffc00f08947 */ /* 0x002fea000383ffff */
[----:B------:R-:W-:Y:S05]  /*fe10*/  BRA `(.L_x_2199) ;  /* 0xffffffe800d47947 */ /* 0x000fea000383ffff */
.L_x_2156:
[----:B-1----:R1:W2:Y:S02]  /*fe20*/  SYNCS.PHASECHK.TRANS64.TRYWAIT P0, [R3+URZ], R4 ;  /* 0x00000004030075a7 */ /* 0x0022a4000800017f */
[----:B--2---:R-:W-:Y:S05]  /*fe30*/  @!P0 NANOSLEEP.SYNCS 0x989680 ;  /* 0x009896800000895d */ /* 0x004fea0003900000 */
[----:B------:R-:W2:Y:S02]  /*fe40*/  @!P0 SYNCS.PHASECHK.TRANS64 P0, [R3+URZ], R4 ;  /* 0x00000004030085a7 */ /* 0x000ea4000800007f */
[----:B--2---:R-:W-:Y:S05]  /*fe50*/  @!P0 BRA `(.L_x_2156) ;  /* 0xfffffffc00f08947 */ /* 0x004fea000383ffff */
[----:B------:R-:W-:Y:S05]  /*fe60*/  BRA `(.L_x_2200) ;  /* 0xffffffe800c87947 */ /* 0x000fea000383ffff */
.L_x_2158:
[----:B-1----:R1:W2:Y:S02]  /*fe70*/  SYNCS.PHASECHK.TRANS64.TRYWAIT P0, [R0+URZ], R5 ;  /* 0x00000005000075a7 */ /* 0x0022a4000800017f */
[----:B--2---:R-:W-:Y:S05]  /*fe80*/  @!P0 NANOSLEEP.SYNCS 0x989680 ;  /* 0x009896800000895d */ /* 0x004fea0003900000 */
[----:B------:R-:W2:Y:S02]  /*fe90*/  @!P0 SYNCS.PHASECHK.TRANS64 P0, [R0+URZ], R5 ;  /* 0x00000005000085a7 */ /* 0x000ea4000800007f */
[----:B--2---:R-:W-:Y:S05]  /*fea0*/  @!P0 BRA `(.L_x_2158) ;  /* 0xfffffffc00f08947 */ /* 0x004fea000383ffff */
[----:B------:R-:W-:Y:S05]  /*feb0*/  BRA `(.L_x_2201) ;  /* 0xffffffe800cc7947 */ /* 0x000fea000383ffff */
.L_x_2202:
        /* <DEDUP_REMOVED lines=12> */
.L_x_2987:


//--------------------- .text._ZN7cutlass13device_kernelIN5flash11enable_sm90INS1_16FlashAttnFwdSm90INS1_25CollectiveMainloopFwdSm90ILi2EN4cute5tupleIJNS5_1CILi1EEES8_S8_EEENS6_IJNS7_ILi128EEESA_NS7_ILi192EEEEEELi128ENS_10bfloat16_tEfNS_4arch4Sm90ELb1ELb0ELb0ELb1ELb0ELb0ELb0ELb1ELb1ELb1ELb1ELb0EEENS1_21CollectiveEpilogueFwdINS6_IJSA_SA_SA_EEES9_SD_SF_Li256ELb1ELb1ELb1ELb0EEENS1_36VarlenDynamicPersistentTileSchedulerILi128ELi128ELi256ELi128ELb1ELb1ELb1ELb1ELb1ELb1EEEEEEEEEvNT_6ParamsE --------------------------
	.section	.text._ZN7cutlass13device_kernelIN5flash11enable_sm90INS1_16FlashAttnFwdSm90INS1_25CollectiveMainloopFwdSm90ILi2EN4cute5tupleIJNS5_1CILi1EEES8_S8_EEENS6_IJNS7_ILi128EEESA_NS7_ILi192EEEEEELi128ENS_10bfloat16_tEfNS_4arch4Sm90ELb1ELb0ELb0ELb1ELb0ELb0ELb0ELb1ELb1ELb1ELb1ELb0EEENS1_21CollectiveEpilogueFwdINS6_IJSA_SA_SA_EEES9_SD_SF_Li256ELb1ELb1ELb1ELb0EEENS1_36VarlenDynamicPersistentTileSchedulerILi128ELi128ELi256ELi128ELb1ELb1ELb1ELb1ELb1ELb1EEEEEEEEEvNT_6ParamsE,"ax",@progbits
	.align	128
.text._ZN7cutlass13device_kernelIN5flash11enable_sm90INS1_16FlashAttnFwdSm90INS1_25CollectiveMainloopFwdSm90ILi2EN4cute5tupleIJNS5_1CILi1EEES8_S8_EEENS6_IJNS7_ILi128EEESA_NS7_ILi192EEEEEELi128ENS_10bfloat16_tEfNS_4arch4Sm90ELb1ELb0ELb0ELb1ELb0ELb0ELb0ELb1ELb1ELb1ELb1ELb0EEENS1_21CollectiveEpilogueFwdINS6_IJSA_SA_SA_EEES9_SD_SF_Li256ELb1ELb1ELb1ELb0EEENS1_36VarlenDynamicPersistentTileSchedulerILi128ELi128ELi256ELi128ELb1ELb1ELb1ELb1ELb1ELb1EEEEEEEEEvNT_6ParamsE:
        .type           _ZN7cutlass13device_kernelIN5flash11enable_sm90INS1_16FlashAttnFwdSm90INS1_25CollectiveMainloopFwdSm90ILi2EN4cute5tupleIJNS5_1CILi1EEES8_S8_EEENS6_IJNS7_ILi128EEESA_NS7_ILi192EEEEEELi128ENS_10bfloat16_tEfNS_4arch4Sm90ELb1ELb0ELb0ELb1ELb0ELb0ELb0ELb1ELb1ELb1ELb1ELb0EEENS1_21CollectiveEpilogueFwdINS6_IJSA_SA_SA_EEES9_SD_SF_Li256ELb1ELb1ELb1ELb0EEENS1_36VarlenDynamicPersistentTileSchedulerILi128ELi128ELi256ELi128ELb1ELb1ELb1ELb1ELb1ELb1EEEEEEEEEvNT_6ParamsE,@function
        .size           _ZN7cutlass13device_kernelIN5flash11enable_sm90INS1_16FlashAttnFwdSm90INS1_25CollectiveMainloopFwdSm90ILi2EN4cute5tupleIJNS5_1CILi1EEES8_S8_EEENS6_IJNS7_ILi128EEESA_NS7_ILi192EEEEEELi128ENS_10bfloat16_tEfNS_4arch4Sm90ELb1ELb0ELb0ELb1ELb0ELb0ELb0ELb1ELb1ELb1ELb1ELb0EEENS1_21CollectiveEpilogueFwdINS6_IJSA_SA_SA_EEES9_SD_SF_Li256ELb1ELb1ELb1ELb0EEENS1_36VarlenDynamicPersistentTileSchedulerILi128ELi128ELi256ELi128ELb1ELb1ELb1ELb1ELb1ELb1EEEEEEEEEvNT_6ParamsE,(.L_x_2988 - _ZN7cutlass13device_kernelIN5flash11enable_sm90INS1_16FlashAttnFwdSm90INS1_25CollectiveMainloopFwdSm90ILi2EN4cute5tupleIJNS5_1CILi1EEES8_S8_EEENS6_IJNS7_ILi128EEESA_NS7_ILi192EEEEEELi128ENS_10bfloat16_tEfNS_4arch4Sm90ELb1ELb0ELb0ELb1ELb0ELb0ELb0ELb1ELb1ELb1ELb1ELb0EEENS1_21CollectiveEpilogueFwdINS6_IJSA_SA_SA_EEES9_SD_SF_Li256ELb1ELb1ELb1ELb0EEENS1_36VarlenDynamicPersistentTileSchedulerILi128ELi128ELi256ELi128ELb1ELb1ELb1ELb1ELb1ELb1EEEEEEEEEvNT_6ParamsE)
        .other          _ZN7cutlass13device_kernelIN5flash11enable_sm90INS1_16FlashAttnFwdSm90INS1_25CollectiveMainloopFwdSm90ILi2EN4cute5tupleIJNS5_1CILi1EEES8_S8_EEENS6_IJNS7_ILi128EEESA_NS7_ILi192EEEEEELi128ENS_10bfloat16_tEfNS_4arch4Sm90ELb1ELb0ELb0ELb1ELb0ELb0ELb0ELb1ELb1ELb1ELb1ELb0EEENS1_21CollectiveEpilogueFwdINS6_IJSA_SA_SA_EEES9_SD_SF_Li256ELb1ELb1ELb1ELb0EEENS1_36VarlenDynamicPersistentTileSchedulerILi128ELi128ELi256ELi128ELb1ELb1ELb1ELb1ELb1ELb1EEEEEEEEEvNT_6ParamsE,@"STO_CUDA_ENTRY STV_DEFAULT"
_ZN7cutlass13device_kernelIN5flash11enable_sm90INS1_16FlashAttnFwdSm90INS1_25CollectiveMainloopFwdSm90ILi2EN4cute5tupleIJNS5_1CILi1EEES8_S8_EEENS6_IJNS7_ILi128EEESA_NS7_ILi192EEEEEELi128ENS_10bfloat16_tEfNS_4arch4Sm90ELb1ELb0ELb0ELb1ELb0ELb0ELb0ELb1ELb1ELb1ELb1ELb0EEENS1_21CollectiveEpilogueFwdINS6_IJSA_SA_SA_EEES9_SD_SF_Li256ELb1ELb1ELb1ELb0EEENS1_36VarlenDynamicPersistentTileSchedulerILi128ELi128ELi256ELi128ELb1ELb1ELb1ELb1ELb1ELb1EEEEEEEEEvNT_6ParamsE:
        /* <DEDUP_REMOVED lines=17> */
.L_x_2204:
[----:B------:R-:W-:Y:S05]  /*0110*/  BSYNC B0 ;  /* 0x0000000000007941 */ /* 0x000fea0003800000 */
.L_x_2203:
        /* <DEDUP_REMOVED lines=40> */
.L_x_2205:
        /* <DEDUP_REMOVED lines=22> */
.L_x_2206:
        /* <DEDUP_REMOVED lines=18> */
.L_x_2207:
        /* <DEDUP_REMOVED lines=22> */
.L_x_2208:
        /* <DEDUP_REMOVED lines=22> */
.L_x_2209:
        /* <DEDUP_REMOVED lines=8> */
.L_x_2211:
        /* <DEDUP_REMOVED lines=24> */
[----:B------:R-:W-:Y:S02]  /*0ae0*/  SHF.R.S32.HI R7, RZ, 0x1f, R6 ;  /* 0x0000001fff077819 */ /* 0x000fe40000011406 */
[----:B------:R-:W-:Y:S02]  /*0af0*/  SHF.R.S32.HI R226, RZ, 0x7, R3 ;  /* 0x00000007ffe27819 */ /* 0x000fe40000011403 */
[----:B------:R-:W-:Y:S02]  /*0b00*/  LEA.HI R10, R7, R8, RZ, 0x3 ;  /* 0x00000008070a7211 */ /* 0x000fe400078f18ff */
[----:B------:R-:W-:Y:S02]  /*0b10*/  LEA.HI R4, R0, R231, RZ, 0x5 ;  /* 0x000000e700047211 */ /* 0x000fe400078f28ff */
[----:B------:R-:W-:-:S02]  /*0b20*/  LOP3.LUT R11, R10, 0xfffffff8, RZ, 0xc0, !PT ;  /* 0xfffffff80a0b7812 */ /* 0x000fc400078ec0ff */
[----:B------:R-:W-:Y:S02]  /*0b30*/  LEA.HI R9, R9, R210, RZ, 0x5 ;  /* 0x000000d209097211 */ /* 0x000fe400078f28ff */
[----:B------:R-:W-:Y:S01]  /*0b40*/  LEA.HI R3, R3, R226, RZ, 0x1 ;  /* 0x000000e203037211 */ /* 0x000fe200078f08ff */
[----:B------:R-:W-:Y:S01]  /*0b50*/  IMAD.SHL.U32 R5, R4, 0x20, RZ ;  /* 0x0000002004057824 */ /* 0x000fe200078e00ff */
[----:B------:R-:W-:Y:S01]  /*0b60*/  SHF.R.S32.HI R9, RZ, 0x5, R9 ;  /* 0x00000005ff097819 */ /* 0x000fe20000011409 */
[----:B------:R-:W-:Y:S01]  /*0b70*/  IMAD.IADD R8, R8, 0x1, -R11 ;  /* 0x0000000108087824 */ /* 0x000fe200078e0a0b */
[----:B------:R-:W-:Y:S02]  /*0b80*/  LOP3.LUT R3, R3, 0x3fffffe, RZ, 0xc0, !PT ;  /* 0x03fffffe03037812 */ /* 0x000fe400078ec0ff */
[CC--:B0-----:R-:W-:Y:S02]  /*0b90*/  LEA.HI R2, R0.reuse, R231.reuse, RZ, 0x4 ;  /* 0x000000e700027211 */ /* 0x0c1fe400078f20ff */
[----:B------:R-:W-:Y:S01]  /*0ba0*/  LEA.HI R10, R0, R231, RZ, 0x2 ;  /* 0x000000e7000a7211 */ /* 0x000fe200078f10ff */
[----:B------:R-:W-:Y:S01]  /*0bb0*/  IMAD R8, R9, 0x10, R8 ;  /* 0x0000001009087824 */ /* 0x000fe200078e0208 */
[----:B------:R-:W-:Y:S01]  /*0bc0*/  LOP3.LUT R7, R5, 0xfffffc00, RZ, 0xc0, !PT ;  /* 0xfffffc0005077812 */ /* 0x000fe200078ec0ff */
[----:B------:R-:W-:Y:S01]  /*0bd0*/  IMAD.IADD R3, R226, 0x1, -R3 ;  /* 0x00000001e2037824 */ /* 0x000fe200078e0a03 */
[----:B------:R-:W-:-:S02]  /*0be0*/  LOP3.LUT R4, R2, 0x3fffff0, RZ, 0xc0, !PT ;  /* 0x03fffff002047812 */ /* 0x000fc400078ec0ff */
[----:B------:R-:W-:Y:S02]  /*0bf0*/  SHF.R.S32.HI R5, RZ, 0x4, R2 ;  /* 0x00000004ff057819 */ /* 0x000fe40000011402 */
[----:B------:R-:W-:Y:S02]  /*0c00*/  LOP3.LUT R10, R10, 0xfffffffc, RZ, 0xc0, !PT ;  /* 0xfffffffc0a0a7812 */ /* 0x000fe400078ec0ff */
[----:B------:R-:W-:Y:S01]  /*0c10*/  LEA.HI R0, R0, R231, RZ, 0x3 ;  /* 0x000000e700007211 */ /* 0x000fe200078f18ff */
[----:B------:R-:W-:Y:S01]  /*0c20*/  IMAD R227, R3, 0x40, R8 ;  /* 0x0000004003e37824 */ /* 0x000fe200078e0208 */
[----:B------:R-:W-:Y:S01]  /*0c30*/  LEA.HI R2, R2, R5, RZ, 0x1 ;  /* 0x0000000502027211 */ /* 0x000fe200078f08ff */
[C---:B------:R-:W-:Y:S01]  /*0c40*/  IMAD.IADD R4, R231.reuse, 0x1, -R4 ;  /* 0x00000001e7047824 */ /* 0x040fe200078e0a04 */
[----:B------:R-:W-:Y:S01]  /*0c50*/  LOP3.LUT R188, R0, 0xfffffff8, RZ, 0xc0, !PT ;  /* 0xfffffff800bc7812 */ /* 0x000fe200078ec0ff */
[C---:B------:R-:W-:Y:S01]  /*0c60*/  IMAD.IADD R10, R231.reuse, 0x1, -R10 ;  /* 0x00000001e70a7824 */ /* 0x040fe200078e0a0a */
[----:B------:R-:W-:Y:S01]  /*0c70*/  LOP3.LUT R3, R6, 0x7ffffffc, RZ, 0xc0, !PT ;  /* 0x7ffffffc06037812 */ /* 0x000fe200078ec0ff */
[----:B------:R-:W-:Y:S01]  /*0c80*/  IMAD R7, R4, 0x40, R7 ;  /* 0x0000004004077824 */ /* 0x000fe200078e0207 */
[----:B------:R-:W-:Y:S01]  /*0c90*/  LOP3.LUT R2, R2, 0x1ffffffe, RZ, 0xc0, !PT ;  /* 0x1ffffffe02027812 */ /* 0x000fe200078ec0ff */
[----:B------:R-:W-:Y:S01]  /*0ca0*/  IMAD.IADD R188, R231, 0x1, -R188 ;  /* 0x00000001e7bc7824 */ /* 0x000fe200078e0abc */
[----:B------:R-:W-:Y:S01]  /*0cb0*/  LEA.HI R4, R10, R10, RZ, 0x1 ;  /* 0x0000000a0a047211 */ /* 0x000fe200078f08ff */
[----:B------:R-:W-:-:S02]  /*0cc0*/  IMAD.IADD R3, R210, 0x1, -R3 ;  /* 0x00000001d2037824 */ /* 0x000fc400078e0a03 */
[----:B------:R-:W-:Y:S01]  /*0cd0*/  IMAD.IADD R2, R5, 0x1, -R2 ;  /* 0x0000000105027824 */ /* 0x000fe200078e0a02 */
[----:B------:R-:W-:Y:S01]  /*0ce0*/  LOP3.LUT R5, R4, 0x1ffffffe, RZ, 0xc0, !PT ;  /* 0x1ffffffe04057812 */ /* 0x000fe200078ec0ff */
[----:B------:R-:W-:Y:S02]  /*0cf0*/  IMAD.SHL.U32 R23, R188, 0x8, RZ ;  /* 0x00000008bc177824 */ /* 0x000fe400078e00ff */
[----:B------:R-:W-:Y:S02]  /*0d00*/  IMAD.SHL.U32 R184, R3, 0x2, RZ ;  /* 0x0000000203b87824 */ /* 0x000fe400078e00ff */
[----:B------:R-:W-:Y:S02]  /*0d10*/  VIADD R187, R23, 0x40 ;  /* 0x0000004017bb7836 */ /* 0x000fe40000000000 */
        /* <DEDUP_REMOVED lines=14> */
[----:B------:R-:W-:Y:S02]  /*0e00*/  VIADD R192, R184, 0x78 ;  /* 0x00000078b8c07836 */ /* 0x000fe40000000000 */
[----:B------:R-:W-:Y:S01]  /*0e10*/  IMAD.IADD R10, R10, 0x1, -R5 ;  /* 0x000000010a0a7824 */ /* 0x000fe200078e0a05 */
[----:B------:R-:W-:Y:S01]  /*0e20*/  SHF.R.S32.HI R208, RZ, 0x3, R0 ;  /* 0x00000003ffd07819 */ /* 0x000fe20000011400 */
[----:B------:R-:W-:Y:S01]  /*0e30*/  IMAD R228, R2, 0x8, R7 ;  /* 0x0000000802e47824 */ /* 0x000fe200078e0207 */
[----:B------:R-:W-:Y:S01]  /*0e40*/  SHF.R.S32.HI R230, RZ, 0x1f, R23 ;  /* 0x0000001fffe67819 */ /* 0x000fe20000011417 */
[----:B------:R-:W-:Y:S01]  /*0e50*/  IMAD.MOV.U32 R209, RZ, RZ, RZ ;  /* 0x000000ffffd17224 */ /* 0x000fe200078e00ff */
[----:B------:R-:W-:Y:S01]  /*0e60*/  SHF.R.S32.HI R229, RZ, 0x1f, R187 ;  /* 0x0000001fffe57819 */ /* 0x000fe200000114bb */
[----:B------:R-:W-:Y:S01]  /*0e70*/  IMAD R185, R10, 0x8, R227 ;  /* 0x000000080ab97824 */ /* 0x000fe200078e02e3 */
[----:B------:R-:W-:Y:S02]  /*0e80*/  SHF.R.S32.HI R225, RZ, 0x1f, R206 ;  /* 0x0000001fffe17819 */ /* 0x000fe400000114ce */
        /* <DEDUP_REMOVED lines=13> */
[----:B------:R-:W-:Y:S01]  /*0f60*/  SHF.R.S32.HI R211, RZ, 0x1f, R192 ;  /* 0x0000001fffd37819 */ /* 0x000fe200000114c0 */
[----:B------:R-:W-:Y:S01]  /*0f70*/  UMOV UR38, URZ ;  /* 0x0000003f00267c82 */ /* 0x000fe20008000000 */
[----:B------:R-:W-:Y:S01]  /*0f80*/  UMOV UR36, URZ ;  /* 0x0000003f00247c82 */ /* 0x000fe20008000000 */
[----:B--2---:R-:W-:-:S07]  /*0f90*/  LOP3.LUT R19, R12, 0x1, RZ, 0xfc, !PT ;  /* 0x000000010c137812 */ /* 0x004fce00078efcff */
.L_x_2269:
[----:B0--34-:R-:W0:Y:S01]  /*0fa0*/  LDC.64 R2, c[0x0][0xc88] ;  /* 0x00032200ff027b82 */ /* 0x019e220000000a00 */
[----:B------:R-:W-:Y:S01]  /*0fb0*/  ULDC.64 UR4, c[0x0][0xa28] ;  /* 0x00028a0000047ab9 */ /* 0x000fe20000000a00 */
[----:B------:R-:W-:-:S06]  /*0fc0*/  ULDC.64 UR6, c[0x0][0xa18] ;  /* 0x0002860000067ab9 */ /* 0x000fcc0000000a00 */
[----:B------:R-:W1:Y:S08]  /*0fd0*/  LDC R17, c[0x0][0x288] ;  /* 0x0000a200ff117b82 */ /* 0x000e700000000800 */
[----:B--2---:R-:W2:Y:S01]  /*0fe0*/  LDC.64 R8, c[0x0][0x418] ;  /* 0x00010600ff087b82 */ /* 0x004ea20000000a00 */
[----:B0-----:R-:W-:-:S07]  /*0ff0*/  IMAD.WIDE R2, R27, 0x4, R2 ;  /* 0x000000041b027825 */ /* 0x001fce00078e0202 */
[----:B------:R-:W0:Y:S01]  /*1000*/  LDC R10, c[0x0][0x424] ;  /* 0x00010900ff0a7b82 */ /* 0x000e220000000800 */
[----:B------:R-:W3:Y:S01]  /*1010*/  LDG.E R186, desc[UR56][R2.64] ;  /* 0x0000003802ba7981 */ /* 0x000ee2000c1e1900 */
[----:B------:R-:W-:Y:S01]  /*1020*/  ISETP.NE.U32.AND P1, PT, RZ, UR4, PT ;  /* 0x00000004ff007c0c */ /* 0x000fe2000bf25070 */
[----:B------:R-:W-:Y:S01]  /*1030*/  IMAD.MOV.U32 R7, RZ, RZ, RZ ;  /* 0x000000ffff077224 */ /* 0x000fe200078e00ff */
[----:B------:R-:W-:-:S04]  /*1040*/  ISETP.NE.U32.AND P0, PT, RZ, UR6, PT ;  /* 0x00000006ff007c0c */ /* 0x000fc8000bf05070 */
[----:B------:R-:W4:Y:S01]  /*1050*/  LDC R11, c[0x0][0x2f0] ;  /* 0x0000bc00ff0b7b82 */ /* 0x000f220000000800 */
[----:B------:R-:W-:Y:S02]  /*1060*/  ISETP.NE.AND.EX P1, PT, RZ, UR5, PT, P1 ;  /* 0x00000005ff007c0c */ /* 0x000fe4000bf25310 */
[----:B------:R-:W-:Y:S02]  /*1070*/  ISETP.NE.AND.EX P0, PT, RZ, UR7, PT, P0 ;  /* 0x00000007ff007c0c */ /* 0x000fe4000bf05300 */
[----:B---3--:R-:W-:-:S09]  /*1080*/  SHF.R.S32.HI R191, RZ, 0x1f, R186 ;  /* 0x0000001fffbf7819 */ /* 0x008fd200000114ba */
[----:B------:R-:W-:-:S04]  /*1090*/  @P1 LEA R4, P2, R186, UR4, 0x2 ;  /* 0x00000004ba041c11 */ /* 0x000fc8000f8410ff */
[C-C-:B------:R-:W-:Y:S02]  /*10a0*/  @P1 LEA.HI.X R5, R186.reuse, UR5, R191.reuse, 0x2, P2 ;  /* 0x00000005ba051c11 */ /* 0x140fe400090f14bf */
[----:B------:R-:W-:Y:S02]  /*10b0*/  @P0 LEA R2, P2, R186, UR6, 0x2 ;  /* 0x00000006ba020c11 */ /* 0x000fe4000f8410ff */
[----:B------:R-:W-:Y:S01]  /*10c0*/  LOP3.LUT R6, R26, 0xff000000, RZ, 0xc0, !PT ;  /* 0xff0000001a067812 */ /* 0x000fe200078ec0ff */
[----:B------:R3:W5:Y:S01]  /*10d0*/  @P1 LDG.E R7, desc[UR56][R4.64] ;  /* 0x0000003804071981 */ /* 0x000762000c1e1900 */
[----:B------:R-:W-:Y:S01]  /*10e0*/  @P0 LEA.HI.X R3, R186, UR7, R191, 0x2, P2 ;  /* 0x00000007ba030c11 */ /* 0x000fe200090f14bf */
[----:B------:R-:W-:-:S04]  /*10f0*/  ULDC.64 UR6, c[0x0][0xa20] ;  /* 0x0002880000067ab9 */ /* 0x000fc80000000a00 */
[----:B-1----:R1:W5:Y:S01]  /*1100*/  @P0 LDG.E R17, desc[UR56][R2.64] ;  /* 0x0000003802110981 */ /* 0x002362000c1e1900 */
[----:B--2---:R-:W-:Y:S02]  /*1110*/  ISETP.NE.U32.AND P1, PT, R8, RZ, PT ;  /* 0x000000ff0800720c */ /* 0x004fe40003f25070 */
[----:B------:R-:W-:Y:S02]  /*1120*/  ISETP.NE.U32.AND P2, PT, RZ, UR6, PT ;  /* 0x00000006ff007c0c */ /* 0x000fe4000bf45070 */
[----:B------:R-:W-:Y:S02]  /*1130*/  LOP3.LUT R0, R26, 0xff0000, RZ, 0xc0, !PT ;  /* 0x00ff00001a007812 */ /* 0x000fe400078ec0ff */
[----:B---3--:R-:W-:Y:S02]  /*1140*/  SHF.R.U32.HI R5, RZ, 0x8, R6 ;  /* 0x00000008ff057819 */ /* 0x008fe40000011606 */
[----:B------:R-:W-:Y:S02]  /*1150*/  ISETP.NE.AND.EX P1, PT, R9, RZ, PT, P1 ;  /* 0x000000ff0900720c */ /* 0x000fe40003f25310 */
[----:B------:R-:W-:-:S02]  /*1160*/  ISETP.NE.AND.EX P2, PT, RZ, UR7, PT, P2 ;  /* 0x00000007ff007c0c */ /* 0x000fc4000bf45320 */
[----:B------:R-:W-:Y:S02]  /*1170*/  LEA.HI R190, R0, R5, RZ, 0x10 ;  /* 0x0000000500be7211 */ /* 0x000fe400078f80ff */
[----:B0-----:R-:W-:Y:S01]  /*1180*/  SEL R0, R10, 0x1, P1 ;  /* 0x000000010a007807 */ /* 0x001fe20000800000 */
[----:B-1--4-:R-:W-:Y:S08]  /*1190*/  @P0 BRA `(.L_x_2212) ;  /* 0x0000000000240947 */ /* 0x012ff00003800000 */
        /* <DEDUP_REMOVED lines=9> */
.L_x_2212:
[----:B------:R-:W-:Y:S01]  /*1230*/  IMAD R16, R0, R11, RZ ;  /* 0x0000000b00107224 */ /* 0x000fe200078e02ff */
[----:B------:R-:W-:Y:S01]  /*1240*/  LOP3.LUT R189, R26, 0xffff, RZ, 0xc0, !PT ;  /* 0x0000ffff1abd7812 */ /* 0x000fe200078ec0ff */
[----:B------:R-:W-:Y:S06]  /*1250*/  @!P2 BRA `(.L_x_2213) ;  /* 0x000000000010a947 */ /* 0x000fec0003800000 */
[----:B------:R-:W-:-:S04]  /*1260*/  LEA R2, P0, R186, UR6, 0x2 ;  /* 0x00000006ba027c11 */ /* 0x000fc8000f8010ff */
[----:B------:R-:W-:-:S05]  /*1270*/  LEA.HI.X R3, R186, UR7, R191, 0x2, P0 ;  /* 0x00000007ba037c11 */ /* 0x000fca00080f14bf */
[----:B------:R0:W5:Y:S01]  /*1280*/  LDG.E R16, desc[UR56][R2.64] ;  /* 0x0000003802107981 */ /* 0x000162000c1e1900 */
[----:B------:R-:W-:Y:S05]  /*1290*/  BRA `(.L_x_2214) ;  /* 0x0000000000247947 */ /* 0x000fea0003800000 */
.L_x_2213:
[----:B------:R-:W-:Y:S02]  /*12a0*/  ULDC.64 UR4, c[0x0][0xa08] ;  /* 0x0002820000047ab9 */ /* 0x000fe40000000a00 */
[----:B------:R-:W-:-:S04]  /*12b0*/  ISETP.NE.U32.AND P0, PT, RZ, UR4, PT ;  /* 0x00000004ff007c0c */ /* 0x000fc8000bf05070 */
[----:B------:R-:W-:-:S13]  /*12c0*/  ISETP.NE.AND.EX P0, PT, RZ, UR5, PT, P0 ;  /* 0x00000005ff007c0c */ /* 0x000fda000bf05300 */
[----:B------:R-:W-:Y:S05]  /*12d0*/  @!P0 BRA `(.L_x_2214) ;  /* 0x0000000000148947 */ /* 0x000fea0003800000 */
[----:B------:R-:W0:Y:S02]  /*12e0*/  LDC.64 R2, c[0x0][0xa08] ;  /* 0x00028200ff027b82 */ /* 0x000e240000000a00 */
[----:B0-----:R-:W-:-:S05]  /*12f0*/  IMAD.WIDE R2, R186, 0x4, R2 ;  /* 0x00000004ba027825 */ /* 0x001fca00078e0202 */
[----:B------:R-:W2:Y:S04]  /*1300*/  LDG.E R16, desc[UR56][R2.64] ;  /* 0x0000003802107981 */ /* 0x000ea8000c1e1900 */
[----:B------:R-:W2:Y:S02]  /*1310*/  LDG.E R5, desc[UR56][R2.64+0x4] ;  /* 0x0000043802057981 */ /* 0x000ea4000c1e1900 */
[----:B--2---:R-:W-:-:S07]  /*1320*/  IMAD.IADD R16, R5, 0x1, -R16 ;  /* 0x0000000105107824 */ /* 0x004fce00078e0a10 */
.L_x_2214:
[----:B------:R-:W1:Y:S01]  /*1330*/  LDC R0, c[0x0][0x448] ;  /* 0x00011200ff007b82 */ /* 0x000e620000000800 */
[----:B------:R-:W-:Y:S01]  /*1340*/  IMAD.SHL.U32 R18, R25, 0x80, RZ ;  /* 0x0000008019127824 */ /* 0x000fe200078e00ff */
[----:B------:R-:W-:Y:S01]  /*1350*/  LOP3.LUT R207, R190, 0xff, RZ, 0xc0, !PT ;  /* 0x000000ffbecf7812 */ /* 0x000fe200078ec0ff */
[----:B-----5:R-:W-:Y:S01]  /*1360*/  IMAD.IADD R16, R16, 0x1, -R7 ;  /* 0x0000000110107824 */ /* 0x020fe200078e0a07 */
[----:B------:R-:W-:Y:S01]  /*1370*/  SHF.R.U32.HI R190, RZ, 0x10, R190 ;  /* 0x00000010ffbe7819 */ /* 0x000fe200000116be */
[----:B------:R-:W-:Y:S01]  /*1380*/  IMAD.MOV.U32 R95, RZ, RZ, RZ ;  /* 0x000000ffff5f7224 */ /* 0x000fe200078e00ff */
[----:B-1----:R-:W-:Y:S01]  /*1390*/  ISETP.NE.AND P0, PT, R0, 0x1, PT ;  /* 0x000000010000780c */ /* 0x002fe20003f05270 */
[----:B------:R-:W-:-:S12]  /*13a0*/  VIADD R0, R18, 0x7f ;  /* 0x0000007f12007836 */ /* 0x000fd80000000000 */
[----:B0-----:R-:W0:Y:S08]  /*13b0*/  @P0 LDC R3, c[0x0][0x44c] ;  /* 0x00011300ff030b82 */ /* 0x001e300000000800 */
[----:B------:R-:W1:Y:S01]  /*13c0*/  @P0 LDC R5, c[0x0][0x450] ;  /* 0x00011400ff050b82 */ /* 0x000e620000000800 */
[----:B0-----:R-:W-:Y:S01]  /*13d0*/  @P0 IMAD.HI.U32 R2, R0, R3, RZ ;  /* 0x0000000300020227 */ /* 0x001fe200078e00ff */
[----:B------:R-:W-:-:S04]  /*13e0*/  IADD3 R3, R16, 0x80, -R17 ;  /* 0x0000008010037810 */ /* 0x000fc80007ffe811 */
[----:B-1----:R-:W-:Y:S01]  /*13f0*/  @P0 SHF.R.U32.HI R0, RZ, R5, R2 ;  /* 0x00000005ff000219 */ /* 0x002fe20000011602 */
[----:B------:R-:W-:-:S04]  /*1400*/  VIADD R2, R16, 0x7f ;  /* 0x0000007f10027836 */ /* 0x000fc80000000000 */
        /* <DEDUP_REMOVED lines=10> */
[----:B------:R-:W0:Y:S01]  /*14b0*/  LDC R3, c[0x0][0x9f0] ;  /* 0x00027c00ff037b82 */ /* 0x000e220000000800 */
[----:B------:R-:W-:-:S04]  /*14c0*/  ISETP.NE.AND P0, PT, R190, RZ, PT ;  /* 0x000000ffbe00720c */ /* 0x000fc80003f05270 */
[----:B0-----:R-:W-:-:S04]  /*14d0*/  SEL R9, R190, R3, P0 ;  /* 0x00000003be097207 */ /* 0x001fc80000000000 */
[-C--:B------:R-:W-:Y:S02]  /*14e0*/  IABS R5, R9.reuse ;  /* 0x0000000900057213 */ /* 0x080fe40000000000 */
        /* <DEDUP_REMOVED lines=26> */
.L_x_2215:
[-C--:B------:R-:W-:Y:S01]  /*1690*/  IMAD R22, R207, R95.reuse, RZ ;  /* 0x0000005fcf167224 */ /* 0x080fe200078e02ff */
[----:B------:R-:W-:Y:S01]  /*16a0*/  PLOP3.LUT P0, PT, PT, PT, PT, 0x80, 0x0 ;  /* 0x000000000000781c */ /* 0x000fe20003f0f070 */
[----:B------:R-:W-:Y:S01]  /*16b0*/  IMAD.MOV.U32 R94, RZ, RZ, RZ ;  /* 0x000000ffff5e7224 */ /* 0x000fe200078e00ff */
        /* <DEDUP_REMOVED lines=67> */
.L_x_2217:
[----:B------:R-:W-:Y:S02]  /*1af0*/  LEA.HI R0, R209, R209, RZ, 0x1 ;  /* 0x000000d1d1007211 */ /* 0x000fe400078f08ff */
[----:B------:R-:W-:Y:S02]  /*1b00*/  ISETP.NE.AND P0, PT, R19, 0x3, PT ;  /* 0x000000031300780c */ /* 0x000fe40003f05270 */
[----:B------:R-:W-:-:S05]  /*1b10*/  LOP3.LUT R0, R0, 0xfffffffe, RZ, 0xc0, !PT ;  /* 0xfffffffe00007812 */ /* 0x000fca00078ec0ff */
[----:B------:R-:W-:-:S05]  /*1b20*/  IMAD.IADD R0, R209, 0x1, -R0 ;  /* 0x00000001d1007824 */ /* 0x000fca00078e0a00 */
[----:B------:R-:W-:-:S04]  /*1b30*/  SHF.L.U32 R0, R0, 0x1f, RZ ;  /* 0x0000001f00007819 */ /* 0x000fc800000006ff */
[----:B------:R-:W0:Y:S02]  /*1b40*/  SYNCS.PHASECHK.TRANS64.TRYWAIT P1, [UR37+0x34800], R0 ;  /* 0x03480000ff0075a7 */ /* 0x000e240008020165 */
[----:B0-----:R-:W-:Y:S05]  /*1b50*/  @!P1 BRA `(.L_x_2218) ;  /* 0x0000011800e49947 */ /* 0x001fea0003800000 */
.L_x_2396:
[----:B------:R-:W-:Y:S05]  /*1b60*/  @!P0 BRA `(.L_x_2219) ;  /* 0x0000000000048947 */ /* 0x000fea0003800000 */
[----:B------:R-:W-:Y:S01]  /*1b70*/  BPT.TRAP 0x1 ;  /* 0x000000040000795c */ /* 0x000fe20000300000 */
.L_x_2219:
[----:B------:R-:W-:Y:S02]  /*1b80*/  IMAD.U32 R2, RZ, RZ, UR36 ;  /* 0x00000024ff027e24 */ /* 0x000fe4000f8e00ff */
[----:B0-----:R-:W-:-:S03]  /*1b90*/  IMAD.U32 R3, RZ, RZ, UR38 ;  /* 0x00000026ff037e24 */ /* 0x001fc6000f8e00ff */
[----:B------:R-:W-:Y:S02]  /*1ba0*/  LEA R2, R2, UR37, 0x3 ;  /* 0x0000002502027c11 */ /* 0x000fe4000f8e18ff */
[----:B------:R-:W-:-:S04]  /*1bb0*/  SHF.L.U32 R3, R3, 0x1f, RZ ;  /* 0x0000001f03037819 */ /* 0x000fc800000006ff */
[----:B------:R0:W1:Y:S01]  /*1bc0*/  SYNCS.PHASECHK.TRANS64.TRYWAIT P2, [R2+URZ+0x34830], R3 ;  /* 0x03483003020075a7 */ /* 0x000062000804017f */
[----:B------:R-:W-:Y:S05]  /*1bd0*/  @!P0 BRA `(.L_x_2220) ;  /* 0x0000000000048947 */ /* 0x000fea0003800000 */
[----:B------:R-:W-:Y:S01]  /*1be0*/  BPT.TRAP 0x1 ;  /* 0x000000040000795c */ /* 0x000fe20000300000 */
.L_x_2220:
[----:B------:R-:W2:Y:S02]  /*1bf0*/  S2R R0, SR_TID.X ;  /* 0x0000000000007919 */ /* 0x000ea40000002100 */
[----:B--2---:R-:W-:Y:S01]  /*1c00*/  LOP3.LUT P1, RZ, R0, 0x7f, RZ, 0xc0, !PT ;  /* 0x0000007f00ff7812 */ /* 0x004fe2000782c0ff */
[----:B-1----:R-:W-:-:S12]  /*1c10*/  @P2 BRA `(.L_x_2221) ;  /* 0x0000000000082947 */ /* 0x002fd80003800000 */
[----:B------:R-:W1:Y:S02]  /*1c20*/  SYNCS.PHASECHK.TRANS64.TRYWAIT P2, [R2+URZ+0x34830], R3 ;  /* 0x03483003020075a7 */ /* 0x000e64000804017f */
[----:B-1----:R-:W-:Y:S05]  /*1c30*/  @!P2 BRA `(.L_x_2222) ;  /* 0x0000011800c4a947 */ /* 0x002fea0003800000 */
.L_x_2221:
[----:B------:R-:W-:Y:S05]  /*1c40*/  WARPSYNC.ALL ;  /* 0x0000000000007948 */ /* 0x000fea0003800000 */
[----:B------:R-:W-:Y:S01]  /*1c50*/  UIADD3 UR4, UR37, 0x1c400, URZ ;  /* 0x0001c40025047890 */ /* 0x000fe2000fffe03f */
[----:B------:R-:W-:Y:S01]  /*1c60*/  WARPGROUP.ARRIVE ;  /* 0x00000000000079c5 */ /* 0x000fe20000000000 */
[----:B------:R-:W-:Y:S01]  /*1c70*/  ULOP3.LUT UR52, UR52, 0x10000, URZ, 0xfc, !UPT ;  /* 0x0001000034347892 */ /* 0x000fe2000f8efc3f */
[----:B------:R-:W2:Y:S01]  /*1c80*/  LDC R0, c[0x0][0x448] ;  /* 0x00011200ff007b82 */ /* 0x000ea20000000800 */
[----:B------:R-:W-:Y:S01]  /*1c90*/  USHF.R.U32.HI UR4, URZ, 0x4, UR4 ;  /* 0x000000043f047899 */ /* 0x000fe20008011604 */
[----:B01----:R-:W-:Y:S01]  /*1ca0*/  @!P1 VIADD R2, R2, 0x34840 ;  /* 0x0003484002029836 */ /* 0x003fe20000000000 */
[----:B------:R-:W-:Y:S01]  /*1cb0*/  UMOV UR53, 0x40000040 ;  /* 0x4000004000357882 */ /* 0x000fe20000000000 */
[----:B------:R-:W-:Y:S01]  /*1cc0*/  UMOV UR55, 0x40000040 ;  /* 0x4000004000377882 */ /* 0x000fe20000000000 */
[----:B------:R-:W-:Y:S01]  /*1cd0*/  ULOP3.LUT UR4, UR4, 0x3fff, URZ, 0xc0, !UPT ;  /* 0x00003fff04047892 */ /* 0x000fe2000f8ec03f */
[----:B------:R-:W-:Y:S01]  /*1ce0*/  CS2R R150, SRZ ;  /* 0x0000000000967805 */ /* 0x000fe2000001ff00 */
[----:B------:R-:W-:Y:S01]  /*1cf0*/  UMOV UR5, 0x40000040 ;  /* 0x4000004000057882 */ /* 0x000fe20000000000 */
[----:B------:R-:W-:Y:S01]  /*1d00*/  UMOV UR7, 0x40000040 ;  /* 0x4000004000077882 */ /* 0x000fe20000000000 */
[----:B------:R-:W-:Y:S01]  /*1d10*/  ULOP3.LUT UR39, UR4, 0x10000, URZ, 0xfc, !UPT ;  /* 0x0001000004277892 */ /* 0x000fe2000f8efc3f */
[----:B------:R-:W-:Y:S01]  /*1d20*/  @!P1 PRMT R2, RZ, 0x654, R2 ;  /* 0x00000654ff029816 */ /* 0x000fe20000000002 */
[----:B------:R-:W-:Y:S01]  /*1d30*/  UIADD3 UR4, UR52, 0x2, URZ ;  /* 0x0000000234047890 */ /* 0x000fe2000fffe03f */
[----:B------:R-:W-:Y:S01]  /*1d40*/  CS2R R148, SRZ ;  /* 0x0000000000947805 */ /* 0x000fe2000001ff00 */
[----:B------:R-:W-:Y:S01]  /*1d50*/  UIMAD UR54, UR36, 0xc00, UR39 ;  /* 0x00000c00243678a4 */ /* 0x000fe2000f8e0227 */
[----:B------:R-:W-:Y:S01]  /*1d60*/  CS2R R146, SRZ ;  /* 0x0000000000927805 */ /* 0x000fe2000001ff00 */
[----:B------:R-:W-:Y:S01]  /*1d70*/  UIADD3 UR8, UR52, 0x4, URZ ;  /* 0x0000000434087890 */ /* 0x000fe2000fffe03f */
[----:B------:R-:W-:Y:S01]  /*1d80*/  CS2R R144, SRZ ;  /* 0x0000000000907805 */ /* 0x000fe2000001ff00 */
[----:B------:R-:W-:Y:S01]  /*1d90*/  UIADD3 UR6, UR54, 0x2, URZ ;  /* 0x0000000236067890 */ /* 0x000fe2000fffe03f */
[----:B------:R-:W-:Y:S01]  /*1da0*/  CS2R R142, SRZ ;  /* 0x00000000008e7805 */ /* 0x000fe2000001ff00 */
[----:B------:R-:W-:Y:S01]  /*1db0*/  UIADD3 UR10, UR54, 0x4, URZ ;  /* 0x00000004360a7890 */ /* 0x000fe2000fffe03f */
[----:B------:R-:W-:Y:S01]  /*1dc0*/  CS2R R140, SRZ ;  /* 0x00000000008c7805 */ /* 0x000fe2000001ff00 */
[----:B------:R-:W-:Y:S01]  /*1dd0*/  UMOV UR9, 0x40000040 ;  /* 0x4000004000097882 */ /* 0x000fe20000000000 */
[----:B------:R-:W-:Y:S01]  /*1de0*/  HGMMA.64x128x16.F32.BF16 R24, gdesc[UR52], RZ, !UPT, gsb0 ;  /* 0x01e00000341879f0 */ /* 0x000fe2000c0018ff */
[----:B------:R-:W-:Y:S01]  /*1df0*/  UMOV UR11, 0x40000040 ;  /* 0x40000040000b7882 */ /* 0x000fe20000000000 */
[----:B------:R-:W-:Y:S01]  /*1e00*/  UIADD3 UR12, UR52, 0x6, URZ ;  /* 0x00000006340c7890 */ /* 0x000fe2000fffe03f */
[----:B--2---:R-:W-:Y:S01]  /*1e10*/  ISETP.NE.AND P2, PT, R0, 0x1, PT ;  /* 0x000000010000780c */ /* 0x004fe20003f45270 */
[----:B------:R-:W-:Y:S01]  /*1e20*/  UIADD3 UR14, UR54, 0x6, URZ ;  /* 0x00000006360e7890 */ /* 0x000fe2000fffe03f */
[----:B------:R-:W-:Y:S01]  /*1e30*/  IMAD.IADD R0, R185, 0x1, R18 ;  /* 0x00000001b9007824 */ /* 0x000fe200078e0212 */
[----:B------:R-:W-:Y:S01]  /*1e40*/  UMOV UR13, 0x40000040 ;  /* 0x40000040000d7882 */ /* 0x000fe20000000000 */
[----:B------:R-:W-:Y:S01]  /*1e50*/  UMOV UR15, 0x40000040 ;  /* 0x40000040000f7882 */ /* 0x000fe20000000000 */
[----:B------:R-:W-:Y:S01]  /*1e60*/  UIADD3 UR16, UR52, 0x400, URZ ;  /* 0x0000040034107890 */ /* 0x000fe2000fffe03f */
[----:B------:R-:W-:Y:S01]  /*1e70*/  CS2R R138, SRZ ;  /* 0x00000000008a7805 */ /* 0x000fe2000001ff00 */
[----:B------:R-:W-:Y:S01]  /*1e80*/  UIADD3 UR18, UR54, 0x400, URZ ;  /* 0x0000040036127890 */ /* 0x000fe2000fffe03f */
[----:B------:R-:W-:Y:S01]  /*1e90*/  CS2R R136, SRZ ;  /* 0x0000000000887805 */ /* 0x000fe2000001ff00 */
[----:B------:R-:W-:Y:S01]  /*1ea0*/  UMOV UR17, 0x40000040 ;  /* 0x4000004000117882 */ /* 0x000fe20000000000 */
[----:B------:R-:W-:Y:S01]  /*1eb0*/  UMOV UR19, 0x40000040 ;  /* 0x4000004000137882 */ /* 0x000fe20000000000 */
[----:B------:R-:W-:Y:S01]  /*1ec0*/  UIADD3 UR20, UR52, 0x402, URZ ;  /* 0x0000040234147890 */ /* 0x000fe2000fffe03f */
[----:B------:R-:W-:Y:S01]  /*1ed0*/  CS2R R134, SRZ ;  /* 0x0000000000867805 */ /* 0x000fe2000001ff00 */
[----:B------:R-:W-:Y:S01]  /*1ee0*/  UIADD3 UR22, UR54, 0x402, URZ ;  /* 0x0000040236167890 */ /* 0x000fe2000fffe03f */
[----:B------:R-:W0:Y:S01]  /*1ef0*/  @P2 LDC R3, c[0x0][0x44c] ;  /* 0x00011300ff032b82 */ /* 0x000e220000000800 */
        /* <DEDUP_REMOVED lines=9> */
[----:B------:R-:W1:Y:S01]  /*1f90*/  @P2 LDC R4, c[0x0][0x450] ;  /* 0x00011400ff042b82 */ /* 0x000e620000000800 */
[----:B------:R-:W-:Y:S01]  /*1fa0*/  UIADD3 UR30, UR54, 0x406, URZ ;  /* 0x00000406361e7890 */ /* 0x000fe2000fffe03f */
[----:B------:R-:W-:Y:S01]  /*1fb0*/  CS2R R128, SRZ ;  /* 0x0000000000807805 */ /* 0x000fe2000001ff00 */
        /* <DEDUP_REMOVED lines=11> */
[----:B0-----:R-:W-:Y:S01]  /*2070*/  @P2 IMAD.HI.U32 R3, R0, R3, RZ ;  /* 0x0000000300032227 */ /* 0x001fe200078e00ff */
        /* <DEDUP_REMOVED lines=9> */
[----:B-1----:R-:W-:Y:S01]  /*2110*/  @P2 SHF.R.U32.HI R0, RZ, R4, R3 ;  /* 0x00000004ff002219 */ /* 0x002fe20000011603 */
[----:B------:R-:W-:Y:S01]  /*2120*/  UIADD3 UR50, UR54, 0x806, URZ ;  /* 0x0000080636327890 */ /* 0x000fe2000fffe03f */
[----:B------:R-:W-:Y:S01]  /*2130*/  IMAD.MOV.U32 R4, RZ, RZ, -0x80 ;  /* 0xffffff80ff047424 */ /* 0x000fe200078e00ff */
[----:B------:R-:W-:Y:S01]  /*2140*/  UMOV UR49, 0x40000040 ;  /* 0x4000004000317882 */ /* 0x000fe20000000000 */
[----:B------:R-:W-:Y:S01]  /*2150*/  UMOV UR51, 0x40000040 ;  /* 0x4000004000337882 */ /* 0x000fe20000000000 */
[----:B------:R-:W0:Y:S01]  /*2160*/  SHFL.IDX PT, R5, R0, 0x1, 0x1c1f ;  /* 0x003c1f0000057f89 */ /* 0x000e2200000e0000 */
[----:B------:R-:W-:Y:S01]  /*2170*/  IMAD R3, R95, R4, 0x80 ;  /* 0x000000805f037424 */ /* 0x000fe200078e0204 */
[----:B------:R-:W-:-:S04]  /*2180*/  CS2R R116, SRZ ;  /* 0x0000000000747805 */ /* 0x000fc8000001ff00 */
[C-C-:B------:R-:W-:Y:S02]  /*2190*/  IADD3 R4, -R184.reuse, 0x1, R3.reuse ;  /* 0x00000001b8047810 */ /* 0x140fe40007ffe103 */
[----:B------:R-:W-:Y:S02]  /*21a0*/  IADD3 R6, -R184, R16, R3 ;  /* 0x00000010b8067210 */ /* 0x000fe40007ffe103 */
[----:B------:R-:W-:-:S04]  /*21b0*/  IADD3 R89, -R17, R4, R16 ;  /* 0x0000000411597210 */ /* 0x000fc80007ffe110 */
[----:B0-----:R-:W-:-:S04]  /*21c0*/  VIADDMNMX R4, R5, R89, R6, PT ;  /* 0x0000005905047246 */ /* 0x001fc80003800106 */
[C---:B------:R-:W-:Y:S02]  /*21d0*/  ISETP.GT.AND P3, PT, R4.reuse, RZ, PT ;  /* 0x000000ff0400720c */ /* 0x040fe40003f64270 */
[C---:B------:R-:W-:Y:S02]  /*21e0*/  ISETP.GT.AND P4, PT, R4.reuse, 0x1, PT ;  /* 0x000000010400780c */ /* 0x040fe40003f84270 */
[----:B------:R-:W-:Y:S01]  /*21f0*/  ISETP.GT.AND P5, PT, R4, 0x8, PT ;  /* 0x000000080400780c */ /* 0x000fe20003fa4270 */
[----:B------:R-:W-:Y:S02]  /*2200*/  WARPGROUP.DEPBAR.LE gsb0, 0x0 ;  /* 0x00008000000079c5 */ /* 0x000fe40000010000 */
[----:B------:R-:W-:-:S06]  /*2210*/  WARPGROUP.ARRIVE ;  /* 0x00000000000079c5 */ /* 0x000fcc0000000000 */
[----:B------:R-:W-:Y:S01]  /*2220*/  HGMMA.64x128x16.F32.BF16 R24, gdesc[UR4], R24, gsb0 ;  /* 0x01e00000041879f0 */ /* 0x000fe20008001818 */
[----:B------:R-:W-:Y:S02]  /*2230*/  ULDC UR6, c[0x0][0x988] ;  /* 0x0002620000067ab9 */ /* 0x000fe40000000800 */
        /* <DEDUP_REMOVED lines=31> */
[----:B------:R-:W-:Y:S01]  /*2430*/  FSEL R91, R26, -INF , P3 ;  /* 0xff8000001a5b7808 */ /* 0x000fe20001800000 */
[----:B------:R0:W-:Y:S01]  /*2440*/  @!P1 SYNCS.ARRIVE.TRANS64.RED.A1T0 RZ, [R2+URZ], RZ ;  /* 0x000000ff02ff99a7 */ /* 0x0001e2000810043f */
[----:B------:R-:W-:Y:S02]  /*2450*/  FSEL R93, R27, -INF , P4 ;  /* 0xff8000001b5d7808 */ /* 0x000fe40002000000 */
[----:B------:R-:W-:Y:S02]  /*2460*/  ISETP.GT.AND P3, PT, R4, 0x9, PT ;  /* 0x000000090400780c */ /* 0x000fe40003f64270 */
[----:B------:R-:W-:-:S02]  /*2470*/  FSEL R97, R30, -INF , P5 ;  /* 0xff8000001e617808 */ /* 0x000fc40002800000 */
[----:B------:R-:W-:Y:S02]  /*2480*/  FMNMX.FTZ R8, R91, R93, !PT ;  /* 0x0000005d5b087209 */ /* 0x000fe40007810000 */
[C---:B------:R-:W-:Y:S02]  /*2490*/  ISETP.GT.AND P4, PT, R4.reuse, 0x10, PT ;  /* 0x000000100400780c */ /* 0x040fe40003f84270 */
[----:B------:R-:W-:Y:S02]  /*24a0*/  FSEL R99, R31, -INF , P3 ;  /* 0xff8000001f637808 */ /* 0x000fe40001800000 */
[----:B------:R-:W-:Y:S02]  /*24b0*/  FMNMX.FTZ R8, R97, R8, !PT ;  /* 0x0000000861087209 */ /* 0x000fe40007810000 */
        /* <DEDUP_REMOVED lines=26> */
[----:B------:R-:W-:Y:S01]  /*2660*/  FMNMX.FTZ R8, R115, R8, !PT ;  /* 0x0000000873087209 */ /* 0x000fe20007810000 */
[----:B------:R-:W1:Y:S01]  /*2670*/  @P2 LDC R50, c[0x0][0x450] ;  /* 0x00011400ff322b82 */ /* 0x000e620000000800 */
        /* <DEDUP_REMOVED lines=54> */
[----:B------:R-:W-:Y:S02]  /*29e0*/  FSEL R87, R87, -INF , P3 ;  /* 0xff80000057577808 */ /* 0x000fe40001800000 */
[----:B------:R-:W-:-:S04]  /*29f0*/  FMNMX.FTZ R8, R21, R8, !PT ;  /* 0x0000000815087209 */ /* 0x000fc80007810000 */
[----:B------:R-:W-:Y:S02]  /*2a00*/  FMNMX.FTZ R10, R87, R8, !PT ;  /* 0x00000008570a7209 */ /* 0x000fe40007810000 */
[----:B------:R2:W3:Y:S04]  /*2a10*/  SHFL.IDX PT, R8, R0, RZ, 0x1c1f ;  /* 0x001c1fff00087589 */ /* 0x0004e800000e0000 */
[----:B------:R-:W4:Y:S01]  /*2a20*/  SHFL.BFLY PT, R35, R10, 0x2, 0x1f ;  /* 0x0c401f000a237f89 */ /* 0x000f2200000e0000 */
[----:B--2---:R-:W-:Y:S01]  /*2a30*/  IMAD.U32 R0, RZ, RZ, UR6 ;  /* 0x00000006ff007e24 */ /* 0x004fe2000f8e00ff */
[----:B---3--:R-:W-:Y:S02]  /*2a40*/  VIADDMNMX R34, R8, R89, R6, PT ;  /* 0x0000005908227246 */ /* 0x008fe40003800106 */
[----:B----4-:R-:W-:-:S02]  /*2a50*/  FMNMX.FTZ R35, R10, R35, !PT ;  /* 0x000000230a237209 */ /* 0x010fc40007810000 */
[C---:B------:R-:W-:Y:S02]  /*2a60*/  ISETP.GT.AND P4, PT, R34.reuse, 0x1, PT ;  /* 0x000000012200780c */ /* 0x040fe40003f84270 */
[----:B------:R-:W-:Y:S01]  /*2a70*/  ISETP.GT.AND P5, PT, R34, 0x8, PT ;  /* 0x000000082200780c */ /* 0x000fe20003fa4270 */
[----:B------:R-:W2:Y:S01]  /*2a80*/  SHFL.BFLY PT, R4, R35, 0x1, 0x1f ;  /* 0x0c201f0023047f89 */ /* 0x000ea200000e0000 */
[----:B------:R-:W-:Y:S02]  /*2a90*/  FSEL R30, R25, -INF , P4 ;  /* 0xff800000191e7808 */ /* 0x000fe40002000000 */
[----:B------:R-:W-:Y:S02]  /*2aa0*/  FSEL R25, R28, -INF , P5 ;  /* 0xff8000001c197808 */ /* 0x000fe40002800000 */
[----:B------:R-:W-:-:S04]  /*2ab0*/  ISETP.GT.AND P4, PT, R34, 0x10, PT ;  /* 0x000000102200780c */ /* 0x000fc80003f84270 */
[----:B------:R-:W-:Y:S02]  /*2ac0*/  FSEL R39, R32, -INF , P4 ;  /* 0xff80000020277808 */ /* 0x000fe40002000000 */
[----:B------:R-:W-:-:S04]  /*2ad0*/  ISETP.GT.AND P4, PT, R34, 0x18, PT ;  /* 0x000000182200780c */ /* 0x000fc80003f84270 */
[----:B------:R-:W-:Y:S02]  /*2ae0*/  FSEL R43, R36, -INF , P4 ;  /* 0xff800000242b7808 */ /* 0x000fe40002000000 */
[----:B------:R-:W-:-:S04]  /*2af0*/  ISETP.GT.AND P4, PT, R34, 0x20, PT ;  /* 0x000000202200780c */ /* 0x000fc80003f84270 */
[----:B------:R-:W-:Y:S02]  /*2b00*/  FSEL R47, R40, -INF , P4 ;  /* 0xff800000282f7808 */ /* 0x000fe40002000000 */
[----:B------:R-:W-:Y:S02]  /*2b10*/  ISETP.GT.AND P4, PT, R34, 0x28, PT ;  /* 0x000000282200780c */ /* 0x000fe40003f84270 */
[----:B--2---:R-:W-:Y:S02]  /*2b20*/  FMNMX.FTZ R4, R35, R4, !PT ;  /* 0x0000000423047209 */ /* 0x004fe40007810000 */
[----:B------:R-:W-:Y:S02]  /*2b30*/  FSEL R89, R44, -INF , P4 ;  /* 0xff8000002c597808 */ /* 0x000fe40002000000 */
[C---:B------:R-:W-:Y:S01]  /*2b40*/  FSETP.NEU.FTZ.AND P3, PT, R4.reuse, -INF , PT ;  /* 0xff8000000400780b */ /* 0x040fe20003f7d000 */
[----:B------:R-:W-:Y:S01]  /*2b50*/  FMUL.FTZ R26, R4, R0 ;  /* 0x00000000041a7220 */ /* 0x000fe20000410000 */
[----:B------:R-:W-:-:S04]  /*2b60*/  ISETP.GT.AND P4, PT, R34, 0x30, PT ;  /* 0x000000302200780c */ /* 0x000fc80003f84270 */
[----:B------:R-:W-:Y:S02]  /*2b70*/  FSEL R26, R26, RZ, P3 ;  /* 0x000000ff1a1a7208 */ /* 0x000fe40001800000 */
[----:B------:R-:W-:-:S03]  /*2b80*/  ISETP.GT.AND P3, PT, R34, RZ, PT ;  /* 0x000000ff2200720c */ /* 0x000fc60003f64270 */
[-CC-:B------:R-:W-:Y:S01]  /*2b90*/  FFMA.FTZ R181, R91, R0.reuse, -R26.reuse ;  /* 0x000000005bb57223 */ /* 0x180fe2000001081a */
[----:B------:R-:W-:Y:S01]  /*2ba0*/  FSEL R35, R24, -INF , P3 ;  /* 0xff80000018237808 */ /* 0x000fe20001800000 */
[-CC-:B------:R-:W-:Y:S01]  /*2bb0*/  FFMA.FTZ R93, R93, R0.reuse, -R26.reuse ;  /* 0x000000005d5d7223 */ /* 0x180fe2000001081a */
[C---:B------:R-:W-:Y:S01]  /*2bc0*/  ISETP.GT.AND P3, PT, R34.reuse, 0x9, PT ;  /* 0x000000092200780c */ /* 0x040fe20003f64270 */
[--C-:B------:R-:W-:Y:S01]  /*2bd0*/  FFMA.FTZ R183, R97, R0, -R26.reuse ;  /* 0x0000000061b77223 */ /* 0x100fe2000001081a */
[----:B------:R-:W-:Y:S01]  /*2be0*/  FMNMX.FTZ R10, R35, R30, !PT ;  /* 0x0000001e230a7209 */ /* 0x000fe20007810000 */
[----:B------:R2:W-:Y:S01]  /*2bf0*/  MUFU.EX2 R6, R93 ;  /* 0x0000005d00067308 */ /* 0x0005e20000000800 */
[----:B------:R-:W-:Y:S01]  /*2c00*/  FSEL R29, R29, -INF , P3 ;  /* 0xff8000001d1d7808 */ /* 0x000fe20001800000 */
[--C-:B------:R-:W-:Y:S01]  /*2c10*/  FFMA.FTZ R177, R101, R0, -R26.reuse ;  /* 0x0000000065b17223 */ /* 0x100fe2000001081a */
[----:B------:R-:W-:Y:S01]  /*2c20*/  FMNMX.FTZ R10, R25, R10, !PT ;  /* 0x0000000a190a7209 */ /* 0x000fe20007810000 */
[-CC-:B------:R-:W-:Y:S01]  /*2c30*/  FFMA.FTZ R8, R99, R0.reuse, -R26.reuse ;  /* 0x0000000063087223 */ /* 0x180fe2000001081a */
[C---:B------:R-:W-:Y:S01]  /*2c40*/  ISETP.GT.AND P3, PT, R34.reuse, 0x11, PT ;  /* 0x000000112200780c */ /* 0x040fe20003f64270 */
[--C-:B------:R-:W-:Y:S01]  /*2c50*/  FFMA.FTZ R169, R31, R0, -R26.reuse ;  /* 0x000000001fa97223 */ /* 0x100fe2000001081a */
[----:B------:R-:W-:Y:S01]  /*2c60*/  FMNMX.FTZ R10, R29, R10, !PT ;  /* 0x0000000a1d0a7209 */ /* 0x000fe20007810000 */
[-CC-:B------:R-:W-:Y:S01]  /*2c70*/  FFMA.FTZ R32, R51, R0.reuse, -R26.reuse ;  /* 0x0000000033207223 */ /* 0x180fe2000001081a */
        /* <DEDUP_REMOVED lines=11> */
[--C-:B------:R-:W-:Y:S01]  /*2d30*/  FFMA.FTZ R163, R7, R0, -R26.reuse ;  /* 0x0000000007a37223 */ /* 0x100fe2000001081a */
[C---:B------:R-:W-:Y:S01]  /*2d40*/  ISETP.GT.AND P3, PT, R34.reuse, 0x21, PT ;  /* 0x000000212200780c */ /* 0x040fe20003f64270 */
[----:B------:R-:W3:Y:S01]  /*2d50*/  MUFU.EX2 R181, R181 ;  /* 0x000000b500b57308 */ /* 0x000ee20000000800 */
[----:B------:R-:W-:Y:S01]  /*2d60*/  FMNMX.FTZ R12, R37, R12, !PT ;  /* 0x0000000c250c7209 */ /* 0x000fe20007810000 */
[-CC-:B------:R-:W-:Y:S01]  /*2d70*/  FFMA.FTZ R103, R103, R0.reuse, -R26.reuse ;  /* 0x0000000067677223 */ /* 0x180fe2000001081a */
[----:B------:R-:W-:Y:S01]  /*2d80*/  FSEL R41, R41, -INF , P3 ;  /* 0xff80000029297808 */ /* 0x000fe20001800000 */
[--C-:B------:R-:W-:Y:S01]  /*2d90*/  FFMA.FTZ R179, R105, R0, -R26.reuse ;  /* 0x0000000069b37223 */ /* 0x100fe2000001081a */
[----:B------:R-:W-:Y:S01]  /*2da0*/  FMNMX.FTZ R12, R47, R12, !PT ;  /* 0x0000000c2f0c7209 */ /* 0x000fe20007810000 */
[--C-:B------:R-:W-:Y:S01]  /*2db0*/  FFMA.FTZ R107, R107, R0, -R26.reuse ;  /* 0x000000006b6b7223 */ /* 0x100fe2000001081a */
[C---:B------:R-:W-:Y:S01]  /*2dc0*/  ISETP.GT.AND P3, PT, R34.reuse, 0x29, PT ;  /* 0x000000292200780c */ /* 0x040fe20003f64270 */
[----:B------:R-:W4:Y:S01]  /*2dd0*/  MUFU.EX2 R183, R183 ;  /* 0x000000b700b77308 */ /* 0x000f220000000800 */
[----:B------:R-:W-:Y:S01]  /*2de0*/  FMNMX.FTZ R14, R41, R12, !PT ;  /* 0x0000000c290e7209 */ /* 0x000fe20007810000 */
[-CC-:B------:R-:W-:Y:S01]  /*2df0*/  FFMA.FTZ R173, R109, R0.reuse, -R26.reuse ;  /* 0x000000006dad7223 */ /* 0x180fe2000001081a */
[----:B------:R-:W-:Y:S01]  /*2e00*/  FSEL R45, R45, -INF , P3 ;  /* 0xff8000002d2d7808 */ /* 0x000fe20001800000 */
[--C-:B------:R-:W-:Y:S01]  /*2e10*/  FFMA.FTZ R157, R9, R0, -R26.reuse ;  /* 0x00000000099d7223 */ /* 0x100fe2000001081a */
[----:B------:R-:W-:Y:S01]  /*2e20*/  FMNMX.FTZ R14, R89, R14, !PT ;  /* 0x0000000e590e7209 */ /* 0x000fe20007810000 */
[-CC-:B------:R-:W-:Y:S01]  /*2e30*/  FFMA.FTZ R111, R111, R0.reuse, -R26.reuse ;  /* 0x000000006f6f7223 */ /* 0x180fe2000001081a */
[----:B------:R-:W-:Y:S01]  /*2e40*/  ISETP.GT.AND P3, PT, R34, 0x31, PT ;  /* 0x000000312200780c */ /* 0x000fe20003f64270 */
[----:B------:R-:W5:Y:S01]  /*2e50*/  MUFU.EX2 R8, R8 ;  /* 0x0000000800087308 */ /* 0x000f620000000800 */
[----:B------:R-:W-:Y:S01]  /*2e60*/  FSEL R91, R48, -INF , P4 ;  /* 0xff800000305b7808 */ /* 0x000fe20002000000 */
[--C-:B------:R-:W-:Y:S01]  /*2e70*/  FFMA.FTZ R175, R113, R0, -R26.reuse ;  /* 0x0000000071af7223 */ /* 0x100fe2000001081a */
[----:B------:R-:W-:Y:S01]  /*2e80*/  FMNMX.FTZ R14, R45, R14, !PT ;  /* 0x0000000e2d0e7209 */ /* 0x000fe20007810000 */
[-CC-:B------:R-:W-:Y:S01]  /*2e90*/  FFMA.FTZ R159, R11, R0.reuse, -R26.reuse ;  /* 0x000000000b9f7223 */ /* 0x180fe2000001081a */
[C---:B------:R-:W-:Y:S01]  /*2ea0*/  ISETP.GT.AND P4, PT, R34.reuse, 0x38, PT ;  /* 0x000000382200780c */ /* 0x040fe20003f84270 */
[--C-:B------:R-:W-:Y:S01]  /*2eb0*/  FFMA.FTZ R153, R15, R0, -R26.reuse ;  /* 0x000000000f997223 */ /* 0x100fe2000001081a */
[----:B------:R-:W-:Y:S01]  /*2ec0*/  FSEL R49, R49, -INF , P3 ;  /* 0xff80000031317808 */ /* 0x000fe20001800000 */
[----:B------:R-:W0:Y:S01]  /*2ed0*/  MUFU.EX2 R177, R177 ;  /* 0x000000b100b17308 */ /* 0x000e220000000800 */
[----:B------:R-:W-:Y:S01]  /*2ee0*/  FMNMX.FTZ R14, R91, R14, !PT ;  /* 0x0000000e5b0e7209 */ /* 0x000fe20007810000 */
[-CC-:B------:R-:W-:Y:S01]  /*2ef0*/  FFMA.FTZ R115, R115, R0.reuse, -R26.reuse ;  /* 0x0000000073737223 */ /* 0x180fe2000001081a */
[----:B------:R-:W-:Y:S01]  /*2f00*/  ISETP.GT.AND P3, PT, R34, 0x39, PT ;  /* 0x000000392200780c */ /* 0x000fe20003f64270 */
[-CC-:B------:R-:W-:Y:S01]  /*2f10*/  FFMA.FTZ R155, R21, R0.reuse, -R26.reuse ;  /* 0x00000000159b7223 */ /* 0x180fe2000001081a */
[----:B--2---:R-:W-:Y:S01]  /*2f20*/  FSEL R93, R52, -INF , P4 ;  /* 0xff800000345d7808 */ /* 0x004fe20002000000 */
[--C-:B------:R-:W-:Y:S01]  /*2f30*/  FFMA.FTZ R59, R59, R0, -R26.reuse ;  /* 0x000000003b3b7223 */ /* 0x100fe2000001081a */
[----:B------:R-:W-:Y:S01]  /*2f40*/  FMNMX.FTZ R20, R49, R14, !PT ;  /* 0x0000000e31147209 */ /* 0x000fe20007810000 */
[----:B------:R2:W1:Y:S01]  /*2f50*/  MUFU.EX2 R10, R103 ;  /* 0x00000067000a7308 */ /* 0x0004620000000800 */
[C---:B------:R-:W-:Y:S01]  /*2f60*/  ISETP.GT.AND P4, PT, R34.reuse, 0x40, PT ;  /* 0x000000402200780c */ /* 0x040fe20003f84270 */
[-CC-:B------:R-:W-:Y:S01]  /*2f70*/  FFMA.FTZ R38, R71, R0.reuse, -R26.reuse ;  /* 0x0000000047267223 */ /* 0x180fe2000001081a */
[----:B------:R-:W-:Y:S01]  /*2f80*/  FSEL R53, R53, -INF , P3 ;  /* 0xff80000035357808 */ /* 0x000fe20001800000 */
[--C-:B------:R-:W-:Y:S01]  /*2f90*/  FFMA.FTZ R42, R79, R0, -R26.reuse ;  /* 0x000000004f2a7223 */ /* 0x100fe2000001081a */
[----:B------:R-:W-:Y:S01]  /*2fa0*/  FMNMX.FTZ R20, R93, R20, !PT ;  /* 0x000000145d147209 */ /* 0x000fe20007810000 */
[----:B------:R-:W-:Y:S01]  /*2fb0*/  FFMA.FTZ R83, R83, R0, -R26 ;  /* 0x0000000053537223 */ /* 0x000fe2000001081a */
[----:B------:R-:W-:Y:S01]  /*2fc0*/  ISETP.GT.AND P3, PT, R34, 0x41, PT ;  /* 0x000000412200780c */ /* 0x000fe20003f64270 */
[----:B------:R-:W1:Y:S01]  /*2fd0*/  MUFU.EX2 R179, R179 ;  /* 0x000000b300b37308 */ /* 0x000e620000000800 */
[----:B------:R-:W-:-:S02]  /*2fe0*/  FSEL R97, R56, -INF , P4 ;  /* 0xff80000038617808 */ /* 0x000fc40002000000 */
[----:B------:R-:W-:Y:S02]  /*2ff0*/  CS2R R112, SRZ ;  /* 0x0000000000707805 */ /* 0x000fe4000001ff00 */
[----:B------:R-:W-:Y:S02]  /*3000*/  FMNMX.FTZ R20, R53, R20, !PT ;  /* 0x0000001435147209 */ /* 0x000fe40007810000 */
[----:B------:R-:W-:Y:S02]  /*3010*/  CS2R R108, SRZ ;  /* 0x00000000006c7805 */ /* 0x000fe4000001ff00 */
[----:B------:R-:W-:Y:S02]  /*3020*/  ISETP.GT.AND P4, PT, R34, 0x48, PT ;  /* 0x000000482200780c */ /* 0x000fe40003f84270 */
[----:B------:R-:W-:Y:S02]  /*3030*/  CS2R R104, SRZ ;  /* 0x0000000000687805 */ /* 0x000fe4000001ff00 */
[----:B------:R-:W-:Y:S01]  /*3040*/  FSEL R57, R57, -INF , P3 ;  /* 0xff80000039397808 */ /* 0x000fe20001800000 */
[----:B------:R3:W1:Y:S01]  /*3050*/  MUFU.EX2 R12, R107 ;  /* 0x0000006b000c7308 */ /* 0x0006620000000800 */
[----:B------:R-:W-:-:S02]  /*3060*/  FMNMX.FTZ R20, R97, R20, !PT ;  /* 0x0000001461147209 */ /* 0x000fc40007810000 */
[----:B--2---:R-:W-:Y:S02]  /*3070*/  CS2R R102, SRZ ;  /* 0x0000000000667805 */ /* 0x004fe4000001ff00 */
[----:B------:R-:W-:Y:S02]  /*3080*/  ISETP.GT.AND P3, PT, R34, 0x49, PT ;  /* 0x000000492200780c */ /* 0x000fe40003f64270 */
[----:B------:R-:W-:Y:S02]  /*3090*/  FSEL R101, R60, -INF , P4 ;  /* 0xff8000003c657808 */ /* 0x000fe40002000000 */
[----:B------:R-:W-:Y:S01]  /*30a0*/  FMNMX.FTZ R24, R57, R20, !PT ;  /* 0x0000001439187209 */ /* 0x000fe20007810000 */
[----:B------:R-:W-:Y:S01]  /*30b0*/  MUFU.EX2 R173, R173 ;  /* 0x000000ad00ad7308 */ /* 0x000fe20000000800 */
[----:B------:R-:W-:Y:S02]  /*30c0*/  ISETP.GT.AND P4, PT, R34, 0x50, PT ;  /* 0x000000502200780c */ /* 0x000fe40003f84270 */
[----:B---3--:R-:W-:-:S02]  /*30d0*/  CS2R R106, SRZ ;  /* 0x00000000006a7805 */ /* 0x008fc4000001ff00 */
[----:B------:R-:W-:Y:S02]  /*30e0*/  FSEL R61, R61, -INF , P3 ;  /* 0xff8000003d3d7808 */ /* 0x000fe40001800000 */
[----:B------:R-:W-:Y:S02]  /*30f0*/  FMNMX.FTZ R24, R101, R24, !PT ;  /* 0x0000001865187209 */ /* 0x000fe40007810000 */
[----:B------:R-:W-:Y:S01]  /*3100*/  ISETP.GT.AND P3, PT, R34, 0x51, PT ;  /* 0x000000512200780c */ /* 0x000fe20003f64270 */
[----:B------:R2:W-:Y:S01]  /*3110*/  MUFU.EX2 R14, R111 ;  /* 0x0000006f000e7308 */ /* 0x0005e20000000800 */
[----:B------:R-:W-:Y:S02]  /*3120*/  FSEL R99, R64, -INF , P4 ;  /* 0xff80000040637808 */ /* 0x000fe40002000000 */
[----:B------:R-:W-:Y:S02]  /*3130*/  FMNMX.FTZ R24, R61, R24, !PT ;  /* 0x000000183d187209 */ /* 0x000fe40007810000 */
[----:B------:R-:W-:-:S02]  /*3140*/  ISETP.GT.AND P4, PT, R34, 0x58, PT ;  /* 0x000000582200780c */ /* 0x000fc40003f84270 */
[----:B------:R-:W-:Y:S01]  /*3150*/  FSEL R65, R65, -INF , P3 ;  /* 0xff80000041417808 */ /* 0x000fe20001800000 */
[----:B------:R-:W-:Y:S01]  /*3160*/  MUFU.EX2 R175, R175 ;  /* 0x000000af00af7308 */ /* 0x000fe20000000800 */
[----:B------:R-:W-:Y:S02]  /*3170*/  FMNMX.FTZ R24, R99, R24, !PT ;  /* 0x0000001863187209 */ /* 0x000fe40007810000 */
[----:B--2---:R-:W-:Y:S02]  /*3180*/  CS2R R110, SRZ ;  /* 0x00000000006e7805 */ /* 0x004fe4000001ff00 */
[----:B------:R-:W-:Y:S02]  /*3190*/  ISETP.GT.AND P3, PT, R34, 0x59, PT ;  /* 0x000000592200780c */ /* 0x000fe40003f64270 */
[----:B------:R-:W-:Y:S02]  /*31a0*/  FSEL R31, R68, -INF , P4 ;  /* 0xff800000441f7808 */ /* 0x000fe40002000000 */
[----:B------:R-:W-:Y:S01]  /*31b0*/  FMNMX.FTZ R28, R65, R24, !PT ;  /* 0x00000018411c7209 */ /* 0x000fe20007810000 */
[----:B------:R2:W-:Y:S01]  /*31c0*/  MUFU.EX2 R20, R115 ;  /* 0x0000007300147308 */ /* 0x0005e20000000800 */
[----:B------:R-:W-:-:S02]  /*31d0*/  ISETP.GT.AND P4, PT, R34, 0x60, PT ;  /* 0x000000602200780c */ /* 0x000fc40003f84270 */
[----:B------:R-:W-:Y:S02]  /*31e0*/  FSEL R69, R69, -INF , P3 ;  /* 0xff80000045457808 */ /* 0x000fe40001800000 */
[----:B------:R-:W-:Y:S02]  /*31f0*/  FMNMX.FTZ R28, R31, R28, !PT ;  /* 0x0000001c1f1c7209 */ /* 0x000fe40007810000 */
[----:B------:R-:W-:Y:S01]  /*3200*/  ISETP.GT.AND P3, PT, R34, 0x61, PT ;  /* 0x000000612200780c */ /* 0x000fe20003f64270 */
[----:B------:R3:W-:Y:S01]  /*3210*/  MUFU.EX2 R24, R32 ;  /* 0x0000002000187308 */ /* 0x0007e20000000800 */
[----:B------:R-:W-:Y:S02]  /*3220*/  FSEL R51, R72, -INF , P4 ;  /* 0xff80000048337808 */ /* 0x000fe40002000000 */
[----:B--2---:R-:W-:Y:S02]  /*3230*/  CS2R R114, SRZ ;  /* 0x0000000000727805 */ /* 0x004fe4000001ff00 */
[----:B------:R-:W-:-:S02]  /*3240*/  FMNMX.FTZ R28, R69, R28, !PT ;  /* 0x0000001c451c7209 */ /* 0x000fc40007810000 */
[C---:B------:R-:W-:Y:S02]  /*3250*/  ISETP.GT.AND P4, PT, R34.reuse, 0x68, PT ;  /* 0x000000682200780c */ /* 0x040fe40003f84270 */
[----:B------:R-:W-:Y:S01]  /*3260*/  FSEL R73, R73, -INF , P3 ;  /* 0xff80000049497808 */ /* 0x000fe20001800000 */
[----:B------:R-:W-:Y:S01]  /*3270*/  MUFU.EX2 R169, R169 ;  /* 0x000000a900a97308 */ /* 0x000fe20000000800 */
[----:B------:R-:W-:Y:S02]  /*3280*/  FMNMX.FTZ R28, R51, R28, !PT ;  /* 0x0000001c331c7209 */ /* 0x000fe40007810000 */
[----:B------:R-:W-:Y:S02]  /*3290*/  ISETP.GT.AND P3, PT, R34, 0x69, PT ;  /* 0x000000692200780c */ /* 0x000fe40003f64270 */
[----:B------:R-:W-:Y:S02]  /*32a0*/  FSEL R27, R76, -INF , P4 ;  /* 0xff8000004c1b7808 */ /* 0x000fe40002000000 */
[----:B---3--:R-:W-:Y:S01]  /*32b0*/  FMNMX.FTZ R32, R73, R28, !PT ;  /* 0x0000001c49207209 */ /* 0x008fe20007810000 */
[----:B------:R-:W-:Y:S01]  /*32c0*/  MUFU.EX2 R171, R171 ;  /* 0x000000ab00ab7308 */ /* 0x000fe20000000800 */
[----:B------:R-:W-:-:S02]  /*32d0*/  ISETP.GT.AND P4, PT, R34, 0x70, PT ;  /* 0x000000702200780c */ /* 0x000fc40003f84270 */
        /* <DEDUP_REMOVED lines=9> */
[----:B------:R-:W-:Y:S01]  /*3370*/  FMNMX.FTZ R32, R55, R32, !PT ;  /* 0x0000002037207209 */ /* 0x000fe20007810000 */
[----:B--2---:R-:W-:Y:S01]  /*3380*/  FFMA.FTZ R36, R67, R0, -R26 ;  /* 0x0000000043247223 */ /* 0x004fe2000001081a */
[----:B------:R-:W-:Y:S02]  /*3390*/  ISETP.GT.AND P3, PT, R34, 0x79, PT ;  /* 0x000000792200780c */ /* 0x000fe40003f64270 */
[----:B------:R-:W-:Y:S02]  /*33a0*/  FSEL R13, R84, -INF , P4 ;  /* 0xff800000540d7808 */ /* 0x000fe40002000000 */
[----:B------:R-:W-:Y:S01]  /*33b0*/  FMNMX.FTZ R34, R81, R32, !PT ;  /* 0x0000002051227209 */ /* 0x000fe20007810000 */
[----:B------:R-:W-:Y:S01]  /*33c0*/  MUFU.EX2 R167, R167 ;  /* 0x000000a700a77308 */ /* 0x000fe20000000800 */
[----:B------:R-:W-:-:S02]  /*33d0*/  FSEL R85, R85, -INF , P3 ;  /* 0xff80000055557808 */ /* 0x000fc40001800000 */
[----:B------:R-:W-:-:S04]  /*33e0*/  FMNMX.FTZ R34, R13, R34, !PT ;  /* 0x000000220d227209 */ /* 0x000fc80007810000 */
[----:B------:R-:W-:Y:S01]  /*33f0*/  FMNMX.FTZ R3, R85, R34, !PT ;  /* 0x0000002255037209 */ /* 0x000fe20007810000 */
[----:B------:R-:W-:Y:S01]  /*3400*/  MUFU.EX2 R32, R59 ;  /* 0x0000003b00207308 */ /* 0x000fe20000000800 */
[----:B------:R-:W-:-:S03]  /*3410*/  FFMA.FTZ R34, R63, R0, -R26 ;  /* 0x000000003f227223 */ /* 0x000fc6000001081a */
[----:B------:R-:W2:Y:S04]  /*3420*/  SHFL.BFLY PT, R40, R3, 0x2, 0x1f ;  /* 0x0c401f0003287f89 */ /* 0x000ea800000e0000 */
[----:B------:R-:W-:Y:S08]  /*3430*/  MUFU.EX2 R34, R34 ;  /* 0x0000002200227308 */ /* 0x000ff00000000800 */
[----:B------:R-:W-:Y:S08]  /*3440*/  MUFU.EX2 R161, R161 ;  /* 0x000000a100a17308 */ /* 0x000ff00000000800 */
[----:B------:R-:W-:Y:S01]  /*3450*/  MUFU.EX2 R36, R36 ;  /* 0x0000002400247308 */ /* 0x000fe20000000800 */
[----:B--2---:R-:W-:Y:S01]  /*3460*/  FMNMX.FTZ R5, R3, R40, !PT ;  /* 0x0000002803057209 */ /* 0x004fe20007810000 */
[-CC-:B------:R-:W-:Y:S01]  /*3470*/  FFMA.FTZ R40, R75, R0.reuse, -R26.reuse ;  /* 0x000000004b287223 */ /* 0x180fe2000001081a */
[----:B------:R-:W-:-:S05]  /*3480*/  FFMA.FTZ R26, R87, R0, -R26 ;  /* 0x00000000571a7223 */ /* 0x000fca000001081a */
[----:B------:R-:W-:Y:S01]  /*3490*/  MUFU.EX2 R163, R163 ;  /* 0x000000a300a37308 */ /* 0x000fe20000000800 */
[----:B------:R-:W2:Y:S07]  /*34a0*/  SHFL.BFLY PT, R44, R5, 0x1, 0x1f ;  /* 0x0c201f00052c7f89 */ /* 0x000eae00000e0000 */
[----:B------:R-:W-:Y:S08]  /*34b0*/  MUFU.EX2 R38, R38 ;  /* 0x0000002600267308 */ /* 0x000ff00000000800 */
[----:B------:R-:W-:Y:S08]  /*34c0*/  MUFU.EX2 R157, R157 ;  /* 0x0000009d009d7308 */ /* 0x000ff00000000800 */
[----:B------:R-:W-:Y:S01]  /*34d0*/  MUFU.EX2 R40, R40 ;  /* 0x0000002800287308 */ /* 0x000fe20000000800 */
[----:B--2---:R-:W-:-:S04]  /*34e0*/  FMNMX.FTZ R7, R5, R44, !PT ;  /* 0x0000002c05077209 */ /* 0x004fc80007810000 */
[C---:B------:R-:W-:Y:S01]  /*34f0*/  FSETP.NEU.FTZ.AND P3, PT, R7.reuse, -INF , PT ;  /* 0xff8000000700780b */ /* 0x040fe20003f7d000 */
[----:B------:R-:W-:Y:S02]  /*3500*/  FMUL.FTZ R3, R7, R0 ;  /* 0x0000000007037220 */ /* 0x000fe40000410000 */
[----:B------:R-:W-:Y:S03]  /*3510*/  MUFU.EX2 R159, R159 ;  /* 0x0000009f009f7308 */ /* 0x000fe60000000800 */
[----:B------:R-:W-:-:S05]  /*3520*/  FSEL R46, R3, RZ, P3 ;  /* 0x000000ff032e7208 */ /* 0x000fca0001800000 */
[-CC-:B------:R-:W-:Y:S01]  /*3530*/  FFMA.FTZ R180, R35, R0.reuse, -R46.reuse ;  /* 0x0000000023b47223 */ /* 0x180fe2000001082e */
[-C--:B------:R-:W-:Y:S01]  /*3540*/  FFMA.FTZ R3, R30, R0.reuse, -R46 ;  /* 0x000000001e037223 */ /* 0x080fe2000001082e */
[----:B------:R-:W-:Y:S01]  /*3550*/  FADD.FTZ R30, R181, R6 ;  /* 0x00000006b51e7221 */ /* 0x000fe20000010000 */
[-CC-:B------:R-:W-:Y:S01]  /*3560*/  FFMA.FTZ R182, R25, R0.reuse, -R46.reuse ;  /* 0x0000000019b67223 */ /* 0x180fe2000001082e */
[-CC-:B------:R-:W-:Y:S01]  /*3570*/  FFMA.FTZ R9, R29, R0.reuse, -R46.reuse ;  /* 0x000000001d097223 */ /* 0x180fe2000001082e */
[-C--:B------:R-:W-:Y:S01]  /*3580*/  FFMA.FTZ R176, R39, R0.reuse, -R46 ;  /* 0x0000000027b07223 */ /* 0x080fe2000001082e */
[----:B------:R-:W-:Y:S01]  /*3590*/  MUFU.EX2 R180, R180 ;  /* 0x000000b400b47308 */ /* 0x000fe20000000800 */
        /* <DEDUP_REMOVED lines=23> */
[----:B------:R-:W1:Y:S01]  /*3710*/  MUFU.EX2 R9, R9 ;  /* 0x0000000900097308 */ /* 0x000e620000000800 */
[----:B--2---:R-:W-:Y:S01]  /*3720*/  FADD.FTZ R5, R180, R3 ;  /* 0x00000003b4057221 */ /* 0x004fe20000010000 */
[----:B------:R-:W-:Y:S01]  /*3730*/  FADD.FTZ R37, R173, R48 ;  /* 0x00000030ad257221 */ /* 0x000fe20000010000 */
[-CC-:B------:R-:W-:Y:S01]  /*3740*/  FFMA.FTZ R99, R99, R0.reuse, -R46.reuse ;  /* 0x0000000063637223 */ /* 0x180fe2000001082e */
[-CC-:B------:R-:W-:Y:S01]  /*3750*/  FFMA.FTZ R65, R65, R0.reuse, -R46.reuse ;  /* 0x0000000041417223 */ /* 0x180fe2000001082e */
[----:B------:R-:W-:Y:S01]  /*3760*/  F2FP.BF16.F32.PACK_AB R181, R6, R181 ;  /* 0x000000b506b5723e */ /* 0x000fe200000010ff */
[-CC-:B------:R-:W-:Y:S01]  /*3770*/  FFMA.FTZ R31, R31, R0.reuse, -R46.reuse ;  /* 0x000000001f1f7223 */ /* 0x180fe2000001082e */
[----:B------:R-:W-:Y:S01]  /*3780*/  F2FP.BF16.F32.PACK_AB R183, R8, R183 ;  /* 0x000000b708b7723e */ /* 0x000fe200000010ff */
[----:B------:R-:W2:Y:S01]  /*3790*/  MUFU.EX2 R176, R176 ;  /* 0x000000b000b07308 */ /* 0x000ea20000000800 */
[----:B0-----:R-:W-:Y:S01]  /*37a0*/  FADD.FTZ R30, R182, R5 ;  /* 0x00000005b61e7221 */ /* 0x001fe20000010000 */
[-CC-:B------:R-:W-:Y:S01]  /*37b0*/  FFMA.FTZ R69, R69, R0.reuse, -R46.reuse ;  /* 0x0000000045457223 */ /* 0x180fe2000001082e */
[----:B------:R-:W0:Y:S01]  /*37c0*/  @P2 LDC R41, c[0x0][0x44c] ;  /* 0x00011300ff292b82 */ /* 0x000e220000000800 */
[-CC-:B------:R-:W-:Y:S01]  /*37d0*/  FFMA.FTZ R51, R51, R0.reuse, -R46.reuse ;  /* 0x0000000033337223 */ /* 0x180fe2000001082e */
[-CC-:B------:R-:W-:Y:S01]  /*37e0*/  FFMA.FTZ R73, R73, R0.reuse, -R46.reuse ;  /* 0x0000000049497223 */ /* 0x180fe2000001082e */
[-CC-:B------:R-:W-:Y:S01]  /*37f0*/  FFMA.FTZ R27, R27, R0.reuse, -R46.reuse ;  /* 0x000000001b1b7223 */ /* 0x180fe2000001082e */
[-C--:B------:R-:W-:Y:S01]  /*3800*/  FFMA.FTZ R77, R77, R0.reuse, -R46 ;  /* 0x000000004d4d7223 */ /* 0x080fe2000001082e */
[----:B------:R-:W3:Y:S01]  /*3810*/  MUFU.EX2 R11, R11 ;  /* 0x0000000b000b7308 */ /* 0x000ee20000000800 */
[----:B-1----:R-:W-:Y:S01]  /*3820*/  FADD.FTZ R5, R9, R30 ;  /* 0x0000001e09057221 */ /* 0x002fe20000010000 */
[----:B------:R-:W-:Y:S01]  /*3830*/  FADD.FTZ R30, R14, R37 ;  /* 0x000000250e1e7221 */ /* 0x000fe20000010000 */
[-CC-:B------:R-:W-:Y:S01]  /*3840*/  FFMA.FTZ R55, R55, R0.reuse, -R46.reuse ;  /* 0x0000000037377223 */ /* 0x180fe2000001082e */
[----:B------:R-:W-:Y:S01]  /*3850*/  FFMA.FTZ R81, R81, R0, -R46 ;  /* 0x0000000051517223 */ /* 0x000fe2000001082e */
[----:B------:R-:W-:-:S02]  /*3860*/  IMAD.MOV.U32 R39, RZ, RZ, R18 ;  /* 0x000000ffff277224 */ /* 0x000fc400078e0012 */
[----:B------:R-:W-:Y:S01]  /*3870*/  FADD.FTZ R37, R175, R30 ;  /* 0x0000001eaf257221 */ /* 0x000fe20000010000 */
[----:B------:R-:W-:Y:S01]  /*3880*/  F2FP.BF16.F32.PACK_AB R182, R9, R182 ;  /* 0x000000b609b6723e */ /* 0x000fe200000010ff */
[----:B------:R-:W1:Y:S01]  /*3890*/  MUFU.EX2 R178, R178 ;  /* 0x000000b200b27308 */ /* 0x000e620000000800 */
[----:B--2---:R-:W-:Y:S01]  /*38a0*/  FADD.FTZ R2, R176, R5 ;  /* 0x00000005b0027221 */ /* 0x004fe20000010000 */
[----:B------:R-:W-:Y:S01]  /*38b0*/  FADD.FTZ R30, R20, R37 ;  /* 0x00000025141e7221 */ /* 0x000fe20000010000 */
[----:B------:R-:W-:Y:S02]  /*38c0*/  F2FP.BF16.F32.PACK_AB R179, R12, R179 ;  /* 0x000000b30cb3723e */ /* 0x000fe400000010ff */
[----:B------:R-:W-:Y:S02]  /*38d0*/  CS2R R100, SRZ ;  /* 0x0000000000647805 */ /* 0x000fe4000001ff00 */
[----:B------:R-:W-:Y:S01]  /*38e0*/  F2FP.BF16.F32.PACK_AB R180, R3, R180 ;  /* 0x000000b403b4723e */ /* 0x000fe200000010ff */
[----:B------:R-:W-:Y:S01]  /*38f0*/  FADD.FTZ R37, R169, R30 ;  /* 0x0000001ea9257221 */ /* 0x000fe20000010000 */
[----:B------:R-:W-:Y:S01]  /*3900*/  F2FP.BF16.F32.PACK_AB R177, R10, R177 ;  /* 0x000000b10ab1723e */ /* 0x000fe200000010ff */
[----:B------:R-:W2:Y:S01]  /*3910*/  MUFU.EX2 R15, R15 ;  /* 0x0000000f000f7308 */ /* 0x000ea20000000800 */
[----:B---3--:R-:W-:Y:S01]  /*3920*/  FADD.FTZ R5, R11, R2 ;  /* 0x000000020b057221 */ /* 0x008fe20000010000 */
[----:B------:R-:W-:Y:S01]  /*3930*/  FADD.FTZ R30, R24, R37 ;  /* 0x00000025181e7221 */ /* 0x000fe20000010000 */
[----:B0-----:R-:W-:Y:S01]  /*3940*/  @P2 IMAD.HI.U32 R41, R18, R41, RZ ;  /* 0x0000002912292227 */ /* 0x001fe200078e00ff */
[----:B------:R-:W-:-:S02]  /*3950*/  F2FP.BF16.F32.PACK_AB R173, R14, R173 ;  /* 0x000000ad0ead723e */ /* 0x000fc400000010ff */
[----:B------:R-:W-:Y:S01]  /*3960*/  CS2R R96, SRZ ;  /* 0x0000000000607805 */ /* 0x000fe2000001ff00 */
[----:B------:R-:W-:Y:S01]  /*3970*/  FADD.FTZ R37, R171, R30 ;  /* 0x0000001eab257221 */ /* 0x000fe20000010000 */
[----:B------:R-:W-:Y:S01]  /*3980*/  F2FP.BF16.F32.PACK_AB R175, R20, R175 ;  /* 0x000000af14af723e */ /* 0x000fe200000010ff */
[----:B------:R-:W0:Y:S01]  /*3990*/  MUFU.EX2 R172, R172 ;  /* 0x000000ac00ac7308 */ /* 0x000e220000000800 */
[----:B-1----:R-:W-:Y:S01]  /*39a0*/  FADD.FTZ R2, R178, R5 ;  /* 0x00000005b2027221 */ /* 0x002fe20000010000 */
[----:B------:R-:W-:Y:S01]  /*39b0*/  FADD.FTZ R30, R28, R37 ;  /* 0x000000251c1e7221 */ /* 0x000fe20000010000 */
[----:B------:R-:W-:Y:S02]  /*39c0*/  @P2 SHF.R.U32.HI R39, RZ, R50, R41 ;  /* 0x00000032ff272219 */ /* 0x000fe40000011629 */
[----:B------:R-:W-:Y:S02]  /*39d0*/  CS2R R92, SRZ ;  /* 0x00000000005c7805 */ /* 0x000fe4000001ff00 */
[----:B------:R-:W-:Y:S01]  /*39e0*/  F2FP.BF16.F32.PACK_AB R169, R24, R169 ;  /* 0x000000a918a9723e */ /* 0x000fe200000010ff */
[----:B------:R-:W-:Y:S01]  /*39f0*/  FADD.FTZ R37, R165, R30 ;  /* 0x0000001ea5257221 */ /* 0x000fe20000010000 */
[----:B------:R-:W-:Y:S01]  /*3a00*/  IADD3 R39, R39, R16, -R17 ;  /* 0x0000001027277210 */ /* 0x000fe20007ffe811 */
[----:B------:R-:W1:Y:S01]  /*3a10*/  MUFU.EX2 R21, R21 ;  /* 0x0000001500157308 */ /* 0x000e620000000800 */
[----:B--2---:R-:W-:Y:S01]  /*3a20*/  FADD.FTZ R5, R15, R2 ;  /* 0x000000020f057221 */ /* 0x004fe20000010000 */
[----:B------:R-:W-:Y:S01]  /*3a30*/  FADD.FTZ R30, R32, R37 ;  /* 0x00000025201e7221 */ /* 0x000fe20000010000 */
[----:B------:R-:W-:-:S02]  /*3a40*/  SHF.R.S32.HI R50, RZ, 0x1f, R39 ;  /* 0x0000001fff327819 */ /* 0x000fc40000011427 */
[----:B------:R-:W-:Y:S02]  /*3a50*/  CS2R R90, SRZ ;  /* 0x00000000005a7805 */ /* 0x000fe4000001ff00 */
[----:B------:R-:W-:Y:S01]  /*3a60*/  F2FP.BF16.F32.PACK_AB R171, R28, R171 ;  /* 0x000000ab1cab723e */ /* 0x000fe200000010ff */
[----:B------:R-:W-:Y:S01]  /*3a70*/  FADD.FTZ R37, R167, R30 ;  /* 0x0000001ea7257221 */ /* 0x000fe20000010000 */
[----:B------:R-:W-:Y:S01]  /*3a80*/  F2FP.BF16.F32.PACK_AB R165, R32, R165 ;  /* 0x000000a520a5723e */ /* 0x000fe200000010ff */
[----:B------:R-:W2:Y:S01]  /*3a90*/  MUFU.EX2 R174, R174 ;  /* 0x000000ae00ae7308 */ /* 0x000ea20000000800 */
[----:B0-----:R-:W-:Y:S01]  /*3aa0*/  FADD.FTZ R2, R172, R5 ;  /* 0x00000005ac027221 */ /* 0x001fe20000010000 */
[C---:B------:R-:W-:Y:S01]  /*3ab0*/  FADD.FTZ R48, R34.reuse, R37 ;  /* 0x0000002522307221 */ /* 0x040fe20000010000 */
[----:B------:R-:W-:Y:S02]  /*3ac0*/  F2FP.BF16.F32.PACK_AB R167, R34, R167 ;  /* 0x000000a722a7723e */ /* 0x000fe400000010ff */
[----:B------:R-:W-:-:S02]  /*3ad0*/  CS2R R88, SRZ ;  /* 0x0000000000587805 */ /* 0x000fc4000001ff00 */
[----:B------:R-:W-:Y:S01]  /*3ae0*/  F2FP.BF16.F32.PACK_AB R176, R11, R176 ;  /* 0x000000b00bb0723e */ /* 0x000fe200000010ff */
[----:B------:R-:W-:Y:S01]  /*3af0*/  FADD.FTZ R37, R161, R48 ;  /* 0x00000030a1257221 */ /* 0x000fe20000010000 */
[----:B------:R-:W-:Y:S01]  /*3b00*/  F2FP.BF16.F32.PACK_AB R161, R36, R161 ;  /* 0x000000a124a1723e */ /* 0x000fe200000010ff */
[----:B------:R-:W0:Y:S01]  /*3b10*/  MUFU.EX2 R25, R25 ;  /* 0x0000001900197308 */ /* 0x000e220000000800 */
[----:B-1----:R-:W-:Y:S01]  /*3b20*/  FADD.FTZ R5, R21, R2 ;  /* 0x0000000215057221 */ /* 0x002fe20000010000 */
[----:B------:R-:W-:Y:S02]  /*3b30*/  F2FP.BF16.F32.PACK_AB R178, R15, R178 ;  /* 0x000000b20fb2723e */ /* 0x000fe400000010ff */
[----:B------:R-:W-:-:S04]  /*3b40*/  F2FP.BF16.F32.PACK_AB R172, R21, R172 ;  /* 0x000000ac15ac723e */ /* 0x000fc800000010ff */
        /* <DEDUP_REMOVED lines=8> */
[----:B--2---:R-:W-:Y:S01]  /*3bd0*/  FADD.FTZ R5, R29, R2 ;  /* 0x000000021d057221 */ /* 0x004fe20000010000 */
[-CC-:B------:R-:W-:Y:S01]  /*3be0*/  FFMA.FTZ R2, R13, R0.reuse, -R46.reuse ;  /* 0x000000000d027223 */ /* 0x180fe2000001082e */
[----:B------:R-:W-:Y:S01]  /*3bf0*/  LEA.HI R13, R50, R39, RZ, 0x7 ;  /* 0x00000027320d7211 */ /* 0x000fe200078f38ff */
[----:B------:R-:W-:Y:S01]  /*3c00*/  FFMA.FTZ R46, R85, R0, -R46 ;  /* 0x00000000552e7223 */ /* 0x000fe2000001082e */
[----:B------:R-:W-:Y:S02]  /*3c10*/  F2FP.BF16.F32.PACK_AB R168, R29, R168 ;  /* 0x000000a81da8723e */ /* 0x000fe400000010ff */
[----:B------:R-:W-:Y:S01]  /*3c20*/  SHF.R.S32.HI R13, RZ, 0x7, R13 ;  /* 0x00000007ff0d7819 */ /* 0x000fe2000001140d */
[----:B------:R-:W2:Y:S01]  /*3c30*/  MUFU.EX2 R164, R164 ;  /* 0x000000a400a47308 */ /* 0x000ea20000000800 */
[----:B0-----:R-:W-:Y:S02]  /*3c40*/  FADD.FTZ R30, R170, R5 ;  /* 0x00000005aa1e7221 */ /* 0x001fe40000010000 */
[----:B------:R-:W-:-:S05]  /*3c50*/  VIMNMX R12, R22, R13, !PT ;  /* 0x0000000d160c7248 */ /* 0x000fca0007fe0100 */
[----:B------:R-:W0:Y:S01]  /*3c60*/  MUFU.EX2 R35, R35 ;  /* 0x0000002300237308 */ /* 0x000e220000000800 */
[C---:B-1----:R-:W-:Y:S01]  /*3c70*/  FADD.FTZ R5, R33.reuse, R30 ;  /* 0x0000001e21057221 */ /* 0x042fe20000010000 */
[----:B------:R-:W-:Y:S01]  /*3c80*/  FADD.FTZ R30, R36, R37 ;  /* 0x00000025241e7221 */ /* 0x000fe20000010000 */
[----:B------:R-:W-:-:S03]  /*3c90*/  F2FP.BF16.F32.PACK_AB R170, R33, R170 ;  /* 0x000000aa21aa723e */ /* 0x000fc600000010ff */
[----:B------:R-:W-:Y:S01]  /*3ca0*/  FADD.FTZ R37, R163, R30 ;  /* 0x0000001ea3257221 */ /* 0x000fe20000010000 */
[----:B------:R-:W-:Y:S01]  /*3cb0*/  F2FP.BF16.F32.PACK_AB R163, R38, R163 ;  /* 0x000000a326a3723e */ /* 0x000fe200000010ff */
[----:B------:R-:W1:Y:S01]  /*3cc0*/  MUFU.EX2 R166, R166 ;  /* 0x000000a600a67308 */ /* 0x000e620000000800 */
[----:B--2---:R-:W-:Y:S01]  /*3cd0*/  FADD.FTZ R6, R164, R5 ;  /* 0x00000005a4067221 */ /* 0x004fe20000010000 */
[----:B------:R-:W-:-:S06]  /*3ce0*/  FADD.FTZ R8, R38, R37 ;  /* 0x0000002526087221 */ /* 0x000fcc0000010000 */
[----:B------:R-:W2:Y:S01]  /*3cf0*/  MUFU.EX2 R61, R61 ;  /* 0x0000003d003d7308 */ /* 0x000ea20000000800 */
[C---:B0-----:R-:W-:Y:S01]  /*3d00*/  FADD.FTZ R5, R35.reuse, R6 ;  /* 0x0000000623057221 */ /* 0x041fe20000010000 */
[----:B------:R-:W-:-:S06]  /*3d10*/  F2FP.BF16.F32.PACK_AB R164, R35, R164 ;  /* 0x000000a423a4723e */ /* 0x000fcc00000010ff */
[----:B------:R-:W0:Y:S01]  /*3d20*/  MUFU.EX2 R99, R99 ;  /* 0x0000006300637308 */ /* 0x000e220000000800 */
[----:B-1----:R-:W-:Y:S01]  /*3d30*/  FADD.FTZ R6, R166, R5 ;  /* 0x00000005a6067221 */ /* 0x002fe20000010000 */
[----:B------:R-:W-:Y:S01]  /*3d40*/  FADD.FTZ R5, R157, R8 ;  /* 0x000000089d057221 */ /* 0x000fe20000010000 */
[----:B------:R-:W-:-:S03]  /*3d50*/  F2FP.BF16.F32.PACK_AB R157, R40, R157 ;  /* 0x0000009d289d723e */ /* 0x000fc600000010ff */
[----:B------:R-:W-:Y:S02]  /*3d60*/  FADD.FTZ R8, R40, R5 ;  /* 0x0000000528087221 */ /* 0x000fe40000010000 */
[----:B------:R-:W1:Y:S01]  /*3d70*/  MUFU.EX2 R160, R65 ;  /* 0x0000004100a07308 */ /* 0x000e620000000800 */
[----:B--2---:R-:W-:Y:S01]  /*3d80*/  FADD.FTZ R6, R61, R6 ;  /* 0x000000063d067221 */ /* 0x004fe20000010000 */
[----:B------:R-:W-:Y:S01]  /*3d90*/  FADD.FTZ R37, R159, R8 ;  /* 0x000000089f257221 */ /* 0x000fe20000010000 */
[----:B------:R-:W-:-:S05]  /*3da0*/  F2FP.BF16.F32.PACK_AB R166, R61, R166 ;  /* 0x000000a63da6723e */ /* 0x000fca00000010ff */
[----:B------:R-:W2:Y:S01]  /*3db0*/  MUFU.EX2 R42, R42 ;  /* 0x0000002a002a7308 */ /* 0x000ea20000000800 */
[----:B0-----:R-:W-:-:S07]  /*3dc0*/  FADD.FTZ R5, R99, R6 ;  /* 0x0000000663057221 */ /* 0x001fce0000010000 */
[----:B------:R-:W0:Y:S01]  /*3dd0*/  MUFU.EX2 R31, R31 ;  /* 0x0000001f001f7308 */ /* 0x000e220000000800 */
[C---:B-1----:R-:W-:Y:S01]  /*3de0*/  FADD.FTZ R6, R160.reuse, R5 ;  /* 0x00000005a0067221 */ /* 0x042fe20000010000 */
[----:B------:R-:W-:Y:S02]  /*3df0*/  F2FP.BF16.F32.PACK_AB R160, R160, R99 ;  /* 0x00000063a0a0723e */ /* 0x000fe400000010ff */
[----:B------:R-:W-:-:S04]  /*3e00*/  CS2R R98, SRZ ;  /* 0x0000000000627805 */ /* 0x000fc8000001ff00 */
        /* <DEDUP_REMOVED lines=32> */
[----:B------:R-:W-:-:S03]  /*4010*/  F2FP.BF16.F32.PACK_AB R152, R152, R55 ;  /* 0x000000379898723e */ /* 0x000fc600000010ff */
[----:B0-----:R-:W-:Y:S01]  /*4020*/  FADD.FTZ R6, R2, R9 ;  /* 0x0000000902067221 */ /* 0x001fe20000010000 */
[----:B------:R-:W-:Y:S01]  /*4030*/  VIADD R9, R95, 0xfffffffe ;  /* 0xfffffffe5f097836 */ /* 0x000fe20000000000 */
[----:B------:R-:W-:-:S04]  /*4040*/  CS2R R94, SRZ ;  /* 0x00000000005e7805 */ /* 0x000fc8000001ff00 */
[----:B------:R-:W-:Y:S01]  /*4050*/  ISETP.GE.AND P3, PT, R9, R12, PT ;  /* 0x0000000c0900720c */ /* 0x000fe20003f66270 */
[C---:B-1----:R-:W-:Y:S01]  /*4060*/  FADD.FTZ R6, R3.reuse, R6 ;  /* 0x0000000603067221 */ /* 0x042fe20000010000 */
[----:B------:R-:W-:Y:S01]  /*4070*/  F2FP.BF16.F32.PACK_AB R154, R3, R2 ;  /* 0x00000002039a723e */ /* 0x000fe200000010ff */
[----:B------:R-:W-:Y:S02]  /*4080*/  IMAD.MOV.U32 R2, RZ, RZ, 0x3f800000 ;  /* 0x3f800000ff027424 */ /* 0x000fe400078e00ff */
[----:B------:R-:W-:-:S08]  /*4090*/  IMAD.MOV.U32 R3, RZ, RZ, 0x3f800000 ;  /* 0x3f800000ff037424 */ /* 0x000fd000078e00ff */
[----:B------:R-:W-:Y:S05]  /*40a0*/  @!P3 BRA `(.L_x_2223) ;  /* 0x000000280074b947 */ /* 0x000fea0003800000 */
[----:B------:R-:W-:Y:S01]  /*40b0*/  IMAD.MOV.U32 R8, RZ, RZ, R4 ;  /* 0x000000ffff087224 */ /* 0x000fe200078e0004 */
[----:B------:R-:W-:Y:S01]  /*40c0*/  UMOV UR60, UR38 ;  /* 0x00000026003c7c82 */ /* 0x000fe20008000000 */
[----:B------:R-:W-:Y:S01]  /*40d0*/  IMAD.MOV.U32 R10, RZ, RZ, R7 ;  /* 0x000000ffff0a7224 */ /* 0x000fe200078e0007 */
[----:B------:R-:W-:Y:S01]  /*40e0*/  UMOV UR59, UR36 ;  /* 0x00000024003b7c82 */ /* 0x000fe20008000000 */
[----:B------:R-:W-:Y:S02]  /*40f0*/  IMAD.MOV.U32 R2, RZ, RZ, 0x3f800000 ;  /* 0x3f800000ff027424 */ /* 0x000fe400078e00ff */
[----:B------:R-:W-:-:S07]  /*4100*/  IMAD.MOV.U32 R151, RZ, RZ, RZ ;  /* 0x000000ffff977224 */ /* 0x000fce00078e00ff */
.L_x_2232:
[----:B------:R-:W-:-:S04]  /*4110*/  UIADD3 UR6, UR59, 0x1, URZ ;  /* 0x000000013b067890 */ /* 0x000fc8000fffe03f */
[----:B------:R-:W-:-:S04]  /*4120*/  UISETP.NE.AND UP0, UPT, UR6, 0x2, UPT ;  /* 0x000000020600788c */ /* 0x000fc8000bf05270 */
[----:B------:R-:W-:Y:S02]  /*4130*/  USEL UR38, URZ, 0x1, UP0 ;  /* 0x000000013f267887 */ /* 0x000fe40008000000 */
[----:B------:R-:W-:Y:S02]  /*4140*/  USEL UR36, UR6, URZ, UP0 ;  /* 0x0000003f06247287 */ /* 0x000fe40008000000 */
[----:B------:R-:W-:Y:S01]  /*4150*/  ULOP3.LUT UR38, UR60, UR38, URZ, 0x3c, !UPT ;  /* 0x000000263c267292 */ /* 0x000fe2000f8e3c3f */
[----:B------:R-:W-:Y:S11]  /*4160*/  @!P0 BRA `(.L_x_2224) ;  /* 0x0000000000048947 */ /* 0x000ff60003800000 */
[----:B------:R-:W-:Y:S01]  /*4170*/  BPT.TRAP 0x1 ;  /* 0x000000040000795c */ /* 0x000fe20000300000 */
.L_x_2224:
[----:B------:R-:W-:Y:S01]  /*4180*/  ULEA UR58, UR36, UR37, 0x3 ;  /* 0x00000025243a7291 */ /* 0x000fe2000f8e183f */
[----:B------:R-:W-:-:S05]  /*4190*/  IMAD.U32 R0, RZ, RZ, UR38 ;  /* 0x00000026ff007e24 */ /* 0x000fca000f8e00ff */
[----:B------:R-:W-:-:S04]  /*41a0*/  SHF.L.U32 R0, R0, 0x1f, RZ ;  /* 0x0000001f00007819 */ /* 0x000fc800000006ff */
[----:B------:R0:W1:Y:S01]  /*41b0*/  SYNCS.PHASECHK.TRANS64.TRYWAIT P3, [UR58+0x34830], R0 ;  /* 0x03483000ff0075a7 */ /* 0x000062000806017a */
[----:B------:R-:W-:Y:S05]  /*41c0*/  @!P0 BRA `(.L_x_2225) ;  /* 0x0000000000048947 */ /* 0x000fea0003800000 */
[----:B------:R-:W-:Y:S01]  /*41d0*/  BPT.TRAP 0x1 ;  /* 0x000000040000795c */ /* 0x000fe20000300000 */
.L_x_2225:
[----:B-1----:R-:W-:Y:S05]  /*41e0*/  @P3 BRA `(.L_x_2226) ;  /* 0x0000000000083947 */ /* 0x002fea0003800000 */
[----:B------:R-:W1:Y:S02]  /*41f0*/  SYNCS.PHASECHK.TRANS64.TRYWAIT P3, [UR58+0x34830], R0 ;  /* 0x03483000ff0075a7 */ /* 0x000e64000806017a */
[----:B-1----:R-:W-:Y:S05]  /*4200*/  @!P3 BRA `(.L_x_2227) ;  /* 0x000000f40064b947 */ /* 0x002fea0003800000 */
.L_x_2226:
[----:B------:R-:W-:Y:S01]  /*4210*/  UIMAD UR54, UR36, 0xc00, UR39 ;  /* 0x00000c00243678a4 */ /* 0x000fe2000f8e0227 */
[----:B------:R-:W-:Y:S01]  /*4220*/  WARPGROUP.ARRIVE ;  /* 0x00000000000079c5 */ /* 0x000fe20000000000 */
[----:B------:R-:W-:Y:S01]  /*4230*/  UMOV UR55, 0x40000040 ;  /* 0x4000004000377882 */ /* 0x000fe20000000000 */
[----:B------:R-:W-:Y:S01]  /*4240*/  UMOV UR7, 0x40000040 ;  /* 0x4000004000077882 */ /* 0x000fe20000000000 */
[----:B------:R-:W-:Y:S01]  /*4250*/  UIADD3 UR6, UR54, 0x2, URZ ;  /* 0x0000000236067890 */ /* 0x000fe2000fffe03f */
[-C--:B------:R-:W-:Y:S01]  /*4260*/  FMUL.FTZ R88, R88, R3.reuse ;  /* 0x0000000358587220 */ /* 0x080fe20000410000 */
[----:B------:R-:W-:Y:S01]  /*4270*/  UIADD3 UR10, UR54, 0x4, URZ ;  /* 0x00000004360a7890 */ /* 0x000fe2000fffe03f */
[-C--:B------:R-:W-:Y:S01]  /*4280*/  FMUL.FTZ R89, R89, R3.reuse ;  /* 0x0000000359597220 */ /* 0x080fe20000410000 */
[----:B------:R-:W-:Y:S01]  /*4290*/  UMOV UR11, 0x40000040 ;  /* 0x40000040000b7882 */ /* 0x000fe20000000000 */
[----:B------:R-:W-:Y:S01]  /*42a0*/  HGMMA.64x128x16.F32.BF16 R24, gdesc[UR52], RZ, !UPT, gsb0 ;  /* 0x01e00000341879f0 */ /* 0x000fe2000c0018ff */
        /* <DEDUP_REMOVED lines=116> */
.L_x_2228:
[----:B------:R-:W-:Y:S01]  /*49f0*/  ULEA UR7, UR59, UR37, 0x3 ;  /* 0x000000253b077291 */ /* 0x000fe2000f8e183f */
[----:B01----:R-:W-:-:S05]  /*4a00*/  IMAD.U32 R0, RZ, RZ, UR60 ;  /* 0x0000003cff007e24 */ /* 0x003fca000f8e00ff */
[----:B------:R-:W-:-:S04]  /*4a10*/  SHF.L.U32 R0, R0, 0x1f, RZ ;  /* 0x0000001f00007819 */ /* 0x000fc800000006ff */
[----:B------:R0:W1:Y:S01]  /*4a20*/  SYNCS.PHASECHK.TRANS64.TRYWAIT P3, [UR7+0x34850], R0 ;  /* 0x03485000ff0075a7 */ /* 0x0000620008060147 */
[----:B------:R-:W-:Y:S05]  /*4a30*/  @!P0 BRA `(.L_x_2229) ;  /* 0x0000000000048947 */ /* 0x000fea0003800000 */
[----:B------:R-:W-:Y:S01]  /*4a40*/  BPT.TRAP 0x1 ;  /* 0x000000040000795c */ /* 0x000fe20000300000 */
.L_x_2229:
[----:B-1----:R-:W-:Y:S05]  /*4a50*/  @P3 BRA `(.L_x_2230) ;  /* 0x0000000000083947 */ /* 0x002fea0003800000 */
[----:B------:R-:W1:Y:S02]  /*4a60*/  SYNCS.PHASECHK.TRANS64.TRYWAIT P3, [UR7+0x34850], R0 ;  /* 0x03485000ff0075a7 */ /* 0x000e640008060147 */
[----:B-1----:R-:W-:Y:S05]  /*4a70*/  @!P3 BRA `(.L_x_2231) ;  /* 0x000000ec0060b947 */ /* 0x002fea0003800000 */
.L_x_2230:
[----:B------:R-:W-:Y:S01]  /*4a80*/  UIADD3 UR6, UR37, 0x400, URZ ;  /* 0x0000040025067890 */ /* 0x000fe2000fffe03f */
[----:B------:R-:W-:Y:S01]  /*4a90*/  WARPGROUP.ARRIVE ;  /* 0x00000000000079c5 */ /* 0x000fe20000000000 */
[----:B------:R-:W-:Y:S01]  /*4aa0*/  UMOV UR11, 0x40000040 ;  /* 0x40000040000b7882 */ /* 0x000fe20000000000 */
[----:B01----:R-:W0:Y:S01]  /*4ab0*/  @P2 LDC R0, c[0x0][0x44c] ;  /* 0x00011300ff002b82 */ /* 0x003e220000000800 */
[----:B------:R-:W-:Y:S01]  /*4ac0*/  USHF.R.U32.HI UR6, URZ, 0x4, UR6 ;  /* 0x000000043f067899 */ /* 0x000fe20008011606 */
[----:B------:R-:W-:Y:S01]  /*4ad0*/  IMAD.IADD R3, R185, 0x1, R18 ;  /* 0x00000001b9037824 */ /* 0x000fe200078e0212 */
[----:B------:R-:W-:Y:S02]  /*4ae0*/  UMOV UR60, UR38 ;  /* 0x00000026003c7c82 */ /* 0x000fe40008000000 */
        /* <DEDUP_REMOVED lines=9> */
[----:B------:R-:W-:-:S04]  /*4b80*/  UMOV UR11, 0x40000040 ;  /* 0x40000040000b7882 */ /* 0x000fc80000000000 */
[----:B-1----:R-:W-:Y:S01]  /*4b90*/  @P2 SHF.R.U32.HI R3, RZ, R7, R0 ;  /* 0x00000007ff032219 */ /* 0x002fe20000011600 */
[----:B------:R-:W-:-:S04]  /*4ba0*/  IMAD.MOV.U32 R0, RZ, RZ, -0x80 ;  /* 0xffffff80ff007424 */ /* 0x000fc800078e00ff */
[----:B------:R-:W0:Y:S01]  /*4bb0*/  SHFL.IDX PT, R11, R3, 0x1, 0x1c1f ;  /* 0x003c1f00030b7f89 */ /* 0x000e2200000e0000 */
[----:B------:R-:W-:-:S03]  /*4bc0*/  IMAD R7, R9, R0, 0x1 ;  /* 0x0000000109077424 */ /* 0x000fc600078e0200 */
[----:B------:R-:W1:Y:S02]  /*4bd0*/  SHFL.IDX PT, R3, R3, RZ, 0x1c1f ;  /* 0x001c1fff03037589 */ /* 0x000e6400000e0000 */
[----:B------:R-:W-:-:S05]  /*4be0*/  IADD3 R2, R16, R7, -R184 ;  /* 0x0000000710027210 */ /* 0x000fca0007ffe8b8 */
[----:B------:R-:W-:-:S04]  /*4bf0*/  IMAD.IADD R2, R2, 0x1, -R17 ;  /* 0x0000000102027824 */ /* 0x000fc800078e0a11 */
[C---:B0-----:R-:W-:Y:S02]  /*4c00*/  IMAD.IADD R0, R2.reuse, 0x1, R11 ;  /* 0x0000000102007824 */ /* 0x041fe400078e020b */
[----:B-1----:R-:W-:-:S03]  /*4c10*/  IMAD.IADD R2, R2, 0x1, R3 ;  /* 0x0000000102027824 */ /* 0x002fc600078e0203 */
        /* <DEDUP_REMOVED lines=30> */
[C---:B------:R-:W-:Y:S02]  /*4e00*/  ISETP.GT.AND P4, PT, R0.reuse, 0x29, PT ;  /* 0x000000290000780c */ /* 0x040fe40003f84270 */
[----:B------:R-:W-:Y:S02]  /*4e10*/  FMNMX.FTZ R4, R43, R4, !PT ;  /* 0x000000042b047209 */ /* 0x000fe40007810000 */
[----:B------:R-:W-:Y:S02]  /*4e20*/  FSEL R47, R47, -INF , P4 ;  /* 0xff8000002f2f7808 */ /* 0x000fe40002000000 */
[----:B------:R-:W-:Y:S02]  /*4e30*/  ISETP.GT.AND P4, PT, R0, 0x31, PT ;  /* 0x000000310000780c */ /* 0x000fe40003f84270 */
[----:B------:R-:W-:Y:S02]  /*4e40*/  ISETP.GT.AND P5, PT, R2, 0x1, PT ;  /* 0x000000010200780c */ /* 0x000fe40003fa4270 */
[----:B------:R-:W-:-:S02]  /*4e50*/  FSEL R51, R51, -INF , P4 ;  /* 0xff80000033337808 */ /* 0x000fc40002000000 */
[C---:B------:R-:W-:Y:S02]  /*4e60*/  ISETP.GT.AND P4, PT, R0.reuse, 0x39, PT ;  /* 0x000000390000780c */ /* 0x040fe40003f84270 */
[----:B------:R-:W-:Y:S02]  /*4e70*/  FSEL R25, R25, -INF , P5 ;  /* 0xff80000019197808 */ /* 0x000fe40002800000 */
        /* <DEDUP_REMOVED lines=10> */
[C---:B------:R-:W-:Y:S01]  /*4f20*/  ISETP.GT.AND P4, PT, R0.reuse, 0x59, PT ;  /* 0x000000590000780c */ /* 0x040fe20003f84270 */
[----:B------:R-:W-:Y:S02]  /*4f30*/  WARPGROUP.DEPBAR.LE gsb0, 0x0 ;  /* 0x00008000000079c5 */ /* 0x000fe40000010000 */
[----:B------:R-:W-:Y:S01]  /*4f40*/  WARPGROUP.ARRIVE ;  /* 0x00000000000079c5 */ /* 0x000fe20000000000 */
[----:B------:R-:W-:Y:S02]  /*4f50*/  FSEL R71, R71, -INF , P4 ;  /* 0xff80000047477808 */ /* 0x000fe40002000000 */
[C---:B------:R-:W-:Y:S02]  /*4f60*/  ISETP.GT.AND P4, PT, R0.reuse, 0x61, PT ;  /* 0x000000610000780c */ /* 0x040fe40003f84270 */
[----:B------:R-:W-:Y:S01]  /*4f70*/  FSEL R33, R33, -INF , P5 ;  /* 0xff80000021217808 */ /* 0x000fe20002800000 */
[----:B------:R-:W-:Y:S01]  /*4f80*/  HGMMA.64x128x16.F32.BF16 R88, R176, gdesc[UR8].tnspB, R88, gsb0 ;  /* 0x41e00008b0587df0 */ /* 0x000fe20008001858 */
[----:B------:R-:W-:Y:S01]  /*4f90*/  UIADD3 UR10, UR6, 0x100, URZ ;  /* 0x00000100060a7890 */ /* 0x000fe2000fffe03f */
[----:B------:R-:W-:Y:S01]  /*4fa0*/  FSEL R75, R75, -INF , P4 ;  /* 0xff8000004b4b7808 */ /* 0x000fe20002000000 */
[----:B------:R-:W-:Y:S01]  /*4fb0*/  UMOV UR11, 0x40000040 ;  /* 0x40000040000b7882 */ /* 0x000fe20000000000 */
[----:B------:R-:W-:-:S02]  /*4fc0*/  ISETP.GT.AND P4, PT, R0, 0x69, PT ;  /* 0x000000690000780c */ /* 0x000fc40003f84270 */
[----:B------:R-:W-:-:S04]  /*4fd0*/  ISETP.GT.AND P5, PT, R2, 0x19, PT ;  /* 0x000000190200780c */ /* 0x000fc80003fa4270 */
[----:B------:R-:W-:Y:S02]  /*4fe0*/  FSEL R37, R37, -INF , P5 ;  /* 0xff80000025257808 */ /* 0x000fe40002800000 */
        /* <DEDUP_REMOVED lines=23> */
[----:B------:R-:W-:Y:S01]  /*5160*/  FSEL R85, R85, -INF , P5 ;  /* 0xff80000055557808 */ /* 0x000fe20002800000 */
        /* <DEDUP_REMOVED lines=12> */
[----:B------:R-:W-:Y:S02]  /*5230*/  FSEL R169, R46, -INF , P3 ;  /* 0xff8000002ea97808 */ /* 0x000fe40001800000 */
[----:B------:R-:W-:Y:S02]  /*5240*/  ISETP.GT.AND P3, PT, R0, 0x30, PT ;  /* 0x000000300000780c */ /* 0x000fe40003f64270 */
[----:B------:R-:W-:-:S02]  /*5250*/  FMNMX.FTZ R4, R169, R4, !PT ;  /* 0x00000004a9047209 */ /* 0x000fc40007810000 */
[----:B------:R-:W-:Y:S01]  /*5260*/  HGMMA.64x128x16.F32.BF16 R88, R164, gdesc[UR8].tnspB, R88, gsb0 ;  /* 0x41e00008a4587df0 */ /* 0x000fe20008001858 */
[----:B------:R-:W-:Y:S01]  /*5270*/  FSEL R171, R50, -INF , P3 ;  /* 0xff80000032ab7808 */ /* 0x000fe20001800000 */
[----:B------:R-:W-:Y:S01]  /*5280*/  UIADD3 UR10, UR6, 0x280, URZ ;  /* 0x00000280060a7890 */ /* 0x000fe2000fffe03f */
[----:B------:R-:W-:Y:S01]  /*5290*/  FMNMX.FTZ R4, R47, R4, !PT ;  /* 0x000000042f047209 */ /* 0x000fe20007810000 */
[----:B------:R-:W-:Y:S01]  /*52a0*/  UMOV UR11, 0x40000040 ;  /* 0x40000040000b7882 */ /* 0x000fe20000000000 */
[----:B------:R-:W-:Y:S02]  /*52b0*/  ISETP.GT.AND P3, PT, R0, 0x38, PT ;  /* 0x000000380000780c */ /* 0x000fe40003f64270 */
[----:B------:R-:W-:Y:S02]  /*52c0*/  FMNMX.FTZ R4, R171, R4, !PT ;  /* 0x00000004ab047209 */ /* 0x000fe40007810000 */
[----:B------:R-:W-:Y:S02]  /*52d0*/  FSEL R173, R54, -INF , P3 ;  /* 0xff80000036ad7808 */ /* 0x000fe40001800000 */
[----:B------:R-:W-:-:S02]  /*52e0*/  FMNMX.FTZ R4, R51, R4, !PT ;  /* 0x0000000433047209 */ /* 0x000fc40007810000 */
[----:B------:R-:W-:Y:S02]  /*52f0*/  ISETP.GT.AND P3, PT, R0, 0x40, PT ;  /* 0x000000400000780c */ /* 0x000fe40003f64270 */
[----:B------:R-:W-:Y:S02]  /*5300*/  FMNMX.FTZ R4, R173, R4, !PT ;  /* 0x00000004ad047209 */ /* 0x000fe40007810000 */
[----:B------:R-:W-:Y:S02]  /*5310*/  FSEL R175, R58, -INF , P3 ;  /* 0xff8000003aaf7808 */ /* 0x000fe40001800000 */
[----:B------:R-:W-:Y:S02]  /*5320*/  FMNMX.FTZ R4, R55, R4, !PT ;  /* 0x0000000437047209 */ /* 0x000fe40007810000 */
[----:B------:R-:W-:Y:S02]  /*5330*/  ISETP.GT.AND P3, PT, R0, 0x48, PT ;  /* 0x000000480000780c */ /* 0x000fe40003f64270 */
[----:B------:R-:W-:-:S02]  /*5340*/  FMNMX.FTZ R4, R175, R4, !PT ;  /* 0x00000004af047209 */ /* 0x000fc40007810000 */
[----:B------:R-:W-:Y:S02]  /*5350*/  FSEL R177, R62, -INF , P3 ;  /* 0xff8000003eb17808 */ /* 0x000fe40001800000 */
[----:B------:R-:W-:Y:S02]  /*5360*/  FMNMX.FTZ R4, R59, R4, !PT ;  /* 0x000000043b047209 */ /* 0x000fe40007810000 */
        /* <DEDUP_REMOVED lines=16> */
[C---:B------:R-:W-:Y:S02]  /*5470*/  ISETP.GT.AND P3, PT, R0.reuse, 0x70, PT ;  /* 0x000000700000780c */ /* 0x040fe40003f64270 */
[----:B------:R-:W-:Y:S01]  /*5480*/  FMNMX.FTZ R4, R233, R4, !PT ;  /* 0x00000004e9047209 */ /* 0x000fe20007810000 */
[----:B------:R-:W-:Y:S02]  /*5490*/  WARPGROUP.DEPBAR.LE gsb0, 0x0 ;  /* 0x00008000000079c5 */ /* 0x000fe40000010000 */
[----:B------:R-:W-:Y:S01]  /*54a0*/  WARPGROUP.ARRIVE ;  /* 0x00000000000079c5 */ /* 0x000fe20000000000 */
[----:B------:R-:W-:Y:S02]  /*54b0*/  FSEL R165, R79, -INF , P4 ;  /* 0xff8000004fa57808 */ /* 0x000fe40002000000 */
[----:B------:R-:W-:Y:S02]  /*54c0*/  ISETP.GT.AND P4, PT, R0, 0x71, PT ;  /* 0x000000710000780c */ /* 0x000fe40003f84270 */
[----:B------:R-:W-:Y:S01]  /*54d0*/  FSEL R79, R82, -INF , P3 ;  /* 0xff800000524f7808 */ /* 0x000fe20001800000 */
[----:B------:R-:W-:Y:S01]  /*54e0*/  HGMMA.64x128x16.F32.BF16 R88, R160, gdesc[UR8].tnspB, R88, gsb0 ;  /* 0x41e00008a0587df0 */ /* 0x000fe20008001858 */
[----:B------:R-:W-:Y:S01]  /*54f0*/  FMNMX.FTZ R4, R165, R4, !PT ;  /* 0x00000004a5047209 */ /* 0x000fe20007810000 */
[----:B------:R-:W-:Y:S01]  /*5500*/  UIADD3 UR10, UR6, 0x300, URZ ;  /* 0x00000300060a7890 */ /* 0x000fe2000fffe03f */
[----:B------:R-:W-:Y:S01]  /*5510*/  ISETP.GT.AND P3, PT, R0, 0x78, PT ;  /* 0x000000780000780c */ /* 0x000fe20003f64270 */
[----:B------:R-:W-:Y:S01]  /*5520*/  UMOV UR11, 0x40000040 ;  /* 0x40000040000b7882 */ /* 0x000fe20000000000 */
[----:B------:R-:W-:Y:S01]  /*5530*/  FSEL R83, R83, -INF , P4 ;  /* 0xff80000053537808 */ /* 0x000fe20002000000 */
[----:B------:R-:W-:Y:S01]  /*5540*/  UIADD3 UR6, UR6, 0x380, URZ ;  /* 0x0000038006067890 */ /* 0x000fe2000fffe03f */
[----:B------:R-:W-:-:S02]  /*5550*/  FMNMX.FTZ R4, R79, R4, !PT ;  /* 0x000000044f047209 */ /* 0x000fc40007810000 */
[----:B------:R-:W-:Y:S02]  /*5560*/  ISETP.GT.AND P4, PT, R0, 0x79, PT ;  /* 0x000000790000780c */ /* 0x000fe40003f84270 */
[----:B------:R-:W-:Y:S01]  /*5570*/  FSEL R167, R86, -INF , P3 ;  /* 0xff80000056a77808 */ /* 0x000fe20001800000 */
[----:B------:R-:W0:Y:S01]  /*5580*/  LDC R0, c[0x0][0x988] ;  /* 0x00026200ff007b82 */ /* 0x000e220000000800 */
[----:B------:R-:W-:Y:S02]  /*5590*/  FMNMX.FTZ R4, R83, R4, !PT ;  /* 0x0000000453047209 */ /* 0x000fe40007810000 */
[----:B------:R-:W-:Y:S02]  /*55a0*/  FSEL R87, R87, -INF , P4 ;  /* 0xff80000057577808 */ /* 0x000fe40002000000 */
[----:B------:R-:W-:Y:S02]  /*55b0*/  FMNMX.FTZ R4, R167, R4, !PT ;  /* 0x00000004a7047209 */ /* 0x000fe40007810000 */
[----:B------:R-:W-:-:S02]  /*55c0*/  ISETP.GT.AND P4, PT, R2, RZ, PT ;  /* 0x000000ff0200720c */ /* 0x000fc40003f84270 */
[----:B------:R-:W-:Y:S02]  /*55d0*/  FMNMX.FTZ R20, R87, R4, !PT ;  /* 0x0000000457147209 */ /* 0x000fe40007810000 */
[----:B------:R-:W-:Y:S02]  /*55e0*/  FSEL R3, R24, -INF , P4 ;  /* 0xff80000018037808 */ /* 0x000fe40002000000 */
[----:B------:R-:W-:Y:S01]  /*55f0*/  ISETP.GT.AND P4, PT, R2, 0x8, PT ;  /* 0x000000080200780c */ /* 0x000fe20003f84270 */
[----:B------:R-:W1:Y:S01]  /*5600*/  SHFL.BFLY PT, R235, R20, 0x2, 0x1f ;  /* 0x0c401f0014eb7f89 */ /* 0x000e6200000e0000 */
[----:B------:R-:W-:-:S04]  /*5610*/  FMNMX.FTZ R24, R3, R10, !PT ;  /* 0x0000000a03187209 */ /* 0x000fc80007810000 */
[----:B------:R-:W-:Y:S02]  /*5620*/  FMNMX.FTZ R24, R25, R24, !PT ;  /* 0x0000001819187209 */ /* 0x000fe40007810000 */
[----:B-1----:R-:W-:-:S05]  /*5630*/  FMNMX.FTZ R235, R20, R235, !PT ;  /* 0x000000eb14eb7209 */ /* 0x002fca0007810000 */
[----:B------:R-:W1:Y:S02]  /*5640*/  SHFL.BFLY PT, R4, R235, 0x1, 0x1f ;  /* 0x0c201f00eb047f89 */ /* 0x000e6400000e0000 */
[----:B-1----:R-:W-:-:S04]  /*5650*/  FMNMX.FTZ R4, R235, R4, !PT ;  /* 0x00000004eb047209 */ /* 0x002fc80007810000 */
[C---:B------:R-:W-:Y:S01]  /*5660*/  FSETP.NEU.FTZ.AND P3, PT, R4.reuse, -INF , PT ;  /* 0xff8000000400780b */ /* 0x040fe20003f7d000 */
[----:B0-----:R-:W-:-:S05]  /*5670*/  FMUL.FTZ R14, R4, R0 ;  /* 0x00000000040e7220 */ /* 0x001fca0000410000 */
[----:B------:R-:W-:-:S05]  /*5680*/  FSEL R14, R14, RZ, P3 ;  /* 0x000000ff0e0e7208 */ /* 0x000fca0001800000 */
[-CC-:B------:R-:W-:Y:S01]  /*5690*/  FFMA.FTZ R20, R27, R0.reuse, -R14.reuse ;  /* 0x000000001b147223 */ /* 0x180fe2000001080e */
[----:B------:R-:W-:Y:S01]  /*56a0*/  FSEL R27, R28, -INF , P4 ;  /* 0xff8000001c1b7808 */ /* 0x000fe20002000000 */
[-CC-:B------:R-:W-:Y:S01]  /*56b0*/  FFMA.FTZ R7, R7, R0.reuse, -R14.reuse ;  /* 0x0000000007077223 */ /* 0x180fe2000001080e */
[----:B------:R-:W-:Y:S01]  /*56c0*/  ISETP.GT.AND P4, PT, R2, 0x10, PT ;  /* 0x000000100200780c */ /* 0x000fe20003f84270 */
        /* <DEDUP_REMOVED lines=8> */
[-CC-:B------:R-:W-:Y:S01]  /*5750*/  FFMA.FTZ R21, R21, R0.reuse, -R14.reuse ;  /* 0x0000000015157223 */ /* 0x180fe2000001080e */
[-CC-:B------:R-:W-:Y:S01]  /*5760*/  FFMA.FTZ R55, R55, R0.reuse, -R14.reuse ;  /* 0x0000000037377223 */ /* 0x180fe2000001080e */
[-CC-:B------:R-:W-:Y:S01]  /*5770*/  FFMA.FTZ R42, R181, R0.reuse, -R14.reuse ;  /* 0x00000000b52a7223 */ /* 0x180fe2000001080e */
[----:B------:R-:W-:Y:S01]  /*5780*/  MUFU.EX2 R11, R11 ;  /* 0x0000000b000b7308 */ /* 0x000fe20000000800 */
[-CC-:B------:R-:W-:Y:S01]  /*5790*/  FFMA.FTZ R46, R183, R0.reuse, -R14.reuse ;  /* 0x00000000b72e7223 */ /* 0x180fe2000001080e */
[----:B------:R-:W-:-:S06]  /*57a0*/  FFMA.FTZ R54, R167, R0, -R14 ;  /* 0x00000000a7367223 */ /* 0x000fcc000001080e */
[----:B------:R-:W-:Y:S08]  /*57b0*/  MUFU.EX2 R13, R13 ;  /* 0x0000000d000d7308 */ /* 0x000ff00000000800 */
[----:B------:R-:W-:Y:S08]  /*57c0*/  MUFU.EX2 R15, R15 ;  /* 0x0000000f000f7308 */ /* 0x000ff00000000800 */
[----:B------:R-:W-:Y:S08]  /*57d0*/  MUFU.EX2 R21, R21 ;  /* 0x0000001500157308 */ /* 0x000ff00000000800 */
[----:B------:R-:W-:Y:S01]  /*57e0*/  MUFU.EX2 R42, R42 ;  /* 0x0000002a002a7308 */ /* 0x000fe20000000800 */
[----:B------:R-:W-:-:S02]  /*57f0*/  WARPGROUP.DEPBAR.LE gsb0, 0x0 ;  /* 0x00008000000079c5 */ /* 0x000fc40000010000 */
[----:B------:R-:W-:Y:S01]  /*5800*/  FSEL R163, R32, -INF , P4 ;  /* 0xff80000020a37808 */ /* 0x000fe20002000000 */
[----:B------:R-:W-:Y:S01]  /*5810*/  WARPGROUP.ARRIVE ;  /* 0x00000000000079c5 */ /* 0x000fe20000000000 */
[----:B------:R-:W-:Y:S02]  /*5820*/  ISETP.GT.AND P4, PT, R2, 0x18, PT ;  /* 0x000000180200780c */ /* 0x000fe40003f84270 */
[----:B------:R-:W-:Y:S01]  /*5830*/  FMNMX.FTZ R26, R163, R24, !PT ;  /* 0x00000018a31a7209 */ /* 0x000fe20007810000 */
[----:B------:R0:W1:Y:S02]  /*5840*/  MUFU.EX2 R161, R7 ;  /* 0x0000000700a17308 */ /* 0x0000640000000800 */
[----:B------:R-:W-:Y:S01]  /*5850*/  HGMMA.64x128x16.F32.BF16 R88, R156, gdesc[UR8].tnspB, R88, gsb0 ;  /* 0x41e000089c587df0 */ /* 0x000fe20008001858 */
[----:B------:R-:W-:-:S05]  /*5860*/  FMNMX.FTZ R26, R33, R26, !PT ;  /* 0x0000001a211a7209 */ /* 0x000fca0007810000 */
[----:B------:R-:W-:Y:S01]  /*5870*/  MUFU.EX2 R46, R46 ;  /* 0x0000002e002e7308 */ /* 0x000fe20000000800 */
[--C-:B0-----:R-:W-:Y:S01]  /*5880*/  FFMA.FTZ R7, R31, R0, -R14.reuse ;  /* 0x000000001f077223 */ /* 0x101fe2000001080e */
[----:B------:R-:W-:Y:S02]  /*5890*/  FSEL R31, R36, -INF , P4 ;  /* 0xff800000241f7808 */ /* 0x000fe40002000000 */
[----:B------:R-:W-:Y:S02]  /*58a0*/  ISETP.GT.AND P4, PT, R2, 0x20, PT ;  /* 0x000000200200780c */ /* 0x000fe40003f84270 */
[----:B------:R-:W-:Y:S02]  /*58b0*/  FMNMX.FTZ R26, R31, R26, !PT ;  /* 0x0000001a1f1a7209 */ /* 0x000fe40007810000 */
[----:B------:R-:W-:Y:S01]  /*58c0*/  FSEL R235, R40, -INF , P4 ;  /* 0xff80000028eb7808 */ /* 0x000fe20002000000 */
[----:B------:R0:W-:Y:S01]  /*58d0*/  MUFU.EX2 R24, R7 ;  /* 0x0000000700187308 */ /* 0x0001e20000000800 */
[----:B------:R-:W-:Y:S01]  /*58e0*/  FMNMX.FTZ R26, R37, R26, !PT ;  /* 0x0000001a251a7209 */ /* 0x000fe20007810000 */
[----:B------:R-:W-:Y:S01]  /*58f0*/  FFMA.FTZ R40, R175, R0, -R14 ;  /* 0x00000000af287223 */ /* 0x000fe2000001080e */
[----:B------:R-:W-:-:S02]  /*5900*/  ISETP.GT.AND P4, PT, R2, 0x28, PT ;  /* 0x000000280200780c */ /* 0x000fc40003f84270 */
[----:B------:R-:W-:Y:S02]  /*5910*/  FMNMX.FTZ R28, R235, R26, !PT ;  /* 0x0000001aeb1c7209 */ /* 0x000fe40007810000 */
[----:B-1----:R-:W-:Y:S01]  /*5920*/  F2FP.BF16.F32.PACK_AB R181, R20, R161 ;  /* 0x000000a114b5723e */ /* 0x002fe200000010ff */
[----:B------:R-:W-:Y:S01]  /*5930*/  MUFU.EX2 R40, R40 ;  /* 0x0000002800287308 */ /* 0x000fe20000000800 */
[-CC-:B0-----:R-:W-:Y:S01]  /*5940*/  FFMA.FTZ R7, R35, R0.reuse, -R14.reuse ;  /* 0x0000000023077223 */ /* 0x181fe2000001080e */
[----:B------:R-:W-:Y:S01]  /*5950*/  FSEL R35, R44, -INF , P4 ;  /* 0xff8000002c237808 */ /* 0x000fe20002000000 */
[--C-:B------:R-:W-:Y:S01]  /*5960*/  FFMA.FTZ R44, R179, R0, -R14.reuse ;  /* 0x00000000b32c7223 */ /* 0x100fe2000001080e */
[----:B------:R-:W-:Y:S02]  /*5970*/  FMNMX.FTZ R28, R41, R28, !PT ;  /* 0x0000001c291c7209 */ /* 0x000fe40007810000 */
[----:B------:R-:W-:Y:S02]  /*5980*/  ISETP.GT.AND P4, PT, R2, 0x30, PT ;  /* 0x000000300200780c */ /* 0x000fe40003f84270 */
[----:B------:R-:W-:Y:S01]  /*5990*/  FMNMX.FTZ R28, R35, R28, !PT ;  /* 0x0000001c231c7209 */ /* 0x000fe20007810000 */
[----:B------:R0:W1:Y:S01]  /*59a0*/  MUFU.EX2 R26, R7 ;  /* 0x00000007001a7308 */ /* 0x0000620000000800 */
[----:B------:R-:W-:Y:S01]  /*59b0*/  FSEL R237, R48, -INF , P4 ;  /* 0xff80000030ed7808 */ /* 0x000fe20002000000 */
[----:B------:R-:W-:Y:S01]  /*59c0*/  FFMA.FTZ R48, R233, R0, -R14 ;  /* 0x00000000e9307223 */ /* 0x000fe2000001080e */
[----:B------:R-:W-:-:S02]  /*59d0*/  FMNMX.FTZ R28, R45, R28, !PT ;  /* 0x0000001c2d1c7209 */ /* 0x000fc40007810000 */
[----:B------:R-:W-:Y:S02]  /*59e0*/  ISETP.GT.AND P4, PT, R2, 0x38, PT ;  /* 0x000000380200780c */ /* 0x000fe40003f84270 */
[----:B------:R-:W-:Y:S01]  /*59f0*/  FMNMX.FTZ R30, R237, R28, !PT ;  /* 0x0000001ced1e7209 */ /* 0x000fe20007810000 */
[----:B------:R-:W-:Y:S01]  /*5a00*/  MUFU.EX2 R44, R44 ;  /* 0x0000002c002c7308 */ /* 0x000fe20000000800 */
[----:B------:R-:W-:Y:S02]  /*5a10*/  FSEL R52, R52, -INF , P4 ;  /* 0xff80000034347808 */ /* 0x000fe40002000000 */
[----:B0-----:R-:W-:Y:S02]  /*5a20*/  FMNMX.FTZ R7, R49, R30, !PT ;  /* 0x0000001e31077209 */ /* 0x001fe40007810000 */
[----:B------:R-:W-:Y:S02]  /*5a30*/  ISETP.GT.AND P4, PT, R2, 0x40, PT ;  /* 0x000000400200780c */ /* 0x000fe40003f84270 */
[----:B------:R-:W-:Y:S01]  /*5a40*/  FMNMX.FTZ R30, R52, R7, !PT ;  /* 0x00000007341e7209 */ /* 0x000fe20007810000 */
[----:B------:R0:W2:Y:S01]  /*5a50*/  MUFU.EX2 R28, R39 ;  /* 0x00000027001c7308 */ /* 0x0000a20000000800 */
[----:B------:R-:W-:-:S02]  /*5a60*/  FSEL R56, R56, -INF , P4 ;  /* 0xff80000038387808 */ /* 0x000fc40002000000 */
[----:B------:R-:W-:Y:S01]  /*5a70*/  FMNMX.FTZ R7, R53, R30, !PT ;  /* 0x0000001e35077209 */ /* 0x000fe20007810000 */
[-CC-:B------:R-:W-:Y:S01]  /*5a80*/  FFMA.FTZ R30, R43, R0.reuse, -R14.reuse ;  /* 0x000000002b1e7223 */ /* 0x180fe2000001080e */
[----:B------:R-:W-:Y:S02]  /*5a90*/  ISETP.GT.AND P4, PT, R2, 0x48, PT ;  /* 0x000000480200780c */ /* 0x000fe40003f84270 */
[----:B------:R-:W-:Y:S01]  /*5aa0*/  FMNMX.FTZ R32, R56, R7, !PT ;  /* 0x0000000738207209 */ /* 0x000fe20007810000 */
[----:B------:R-:W-:Y:S01]  /*5ab0*/  MUFU.EX2 R48, R48 ;  /* 0x0000003000307308 */ /* 0x000fe20000000800 */
[----:B------:R-:W-:Y:S01]  /*5ac0*/  FSEL R43, R60, -INF , P4 ;  /* 0xff8000003c2b7808 */ /* 0x000fe20002000000 */
[--C-:B0-----:R-:W-:Y:S01]  /*5ad0*/  FFMA.FTZ R39, R47, R0, -R14.reuse ;  /* 0x000000002f277223 */ /* 0x101fe2000001080e */
[----:B------:R-:W-:Y:S01]  /*5ae0*/  FMNMX.FTZ R32, R57, R32, !PT ;  /* 0x0000002039207209 */ /* 0x000fe20007810000 */
[-CC-:B------:R-:W-:Y:S01]  /*5af0*/  FFMA.FTZ R47, R59, R0.reuse, -R14.reuse ;  /* 0x000000003b2f7223 */ /* 0x180fe2000001080e */
[----:B------:R-:W-:Y:S01]  /*5b00*/  ISETP.GT.AND P4, PT, R2, 0x50, PT ;  /* 0x000000500200780c */ /* 0x000fe20003f84270 */
[--C-:B------:R-:W-:Y:S01]  /*5b10*/  FFMA.FTZ R59, R67, R0, -R14.reuse ;  /* 0x00000000433b7223 */ /* 0x100fe2000001080e */
[----:B------:R-:W-:Y:S01]  /*5b20*/  FMNMX.FTZ R34, R43, R32, !PT ;  /* 0x000000202b227209 */ /* 0x000fe20007810000 */
[----:B------:R-:W-:Y:S01]  /*5b30*/  MUFU.EX2 R30, R30 ;  /* 0x0000001e001e7308 */ /* 0x000fe20000000800 */
[----:B------:R-:W-:Y:S01]  /*5b40*/  FSEL R64, R64, -INF , P4 ;  /* 0xff80000040407808 */ /* 0x000fe20002000000 */
[----:B------:R-:W-:Y:S01]  /*5b50*/  FFMA.FTZ R67, R165, R0, -R14 ;  /* 0x00000000a5437223 */ /* 0x000fe2000001080e */
[----:B------:R-:W-:-:S02]  /*5b60*/  FMNMX.FTZ R7, R61, R34, !PT ;  /* 0x000000223d077209 */ /* 0x000fc40007810000 */
[----:B------:R-:W-:Y:S02]  /*5b70*/  ISETP.GT.AND P4, PT, R2, 0x58, PT ;  /* 0x000000580200780c */ /* 0x000fe40003f84270 */
[----:B------:R-:W-:Y:S01]  /*5b80*/  FMNMX.FTZ R34, R64, R7, !PT ;  /* 0x0000000740227209 */ /* 0x000fe20007810000 */
[----:B------:R0:W-:Y:S01]  /*5b90*/  MUFU.EX2 R32, R169 ;  /* 0x000000a900207308 */ /* 0x0001e20000000800 */
[----:B------:R-:W-:Y:S02]  /*5ba0*/  FSEL R68, R68, -INF , P4 ;  /* 0xff80000044447808 */ /* 0x000fe40002000000 */
[----:B------:R-:W-:Y:S02]  /*5bb0*/  FMNMX.FTZ R7, R65, R34, !PT ;  /* 0x0000002241077209 */ /* 0x000fe40007810000 */
[----:B------:R-:W-:Y:S02]  /*5bc0*/  ISETP.GT.AND P4, PT, R2, 0x60, PT ;  /* 0x000000600200780c */ /* 0x000fe40003f84270 */
[----:B------:R-:W-:Y:S01]  /*5bd0*/  FMNMX.FTZ R34, R68, R7, !PT ;  /* 0x0000000744227209 */ /* 0x000fe20007810000 */
[----:B------:R-:W3:Y:S01]  /*5be0*/  MUFU.EX2 R39, R39 ;  /* 0x0000002700277308 */ /* 0x000ee20000000800 */
[----:B------:R-:W-:Y:S01]  /*5bf0*/  FSEL R72, R72, -INF , P4 ;  /* 0xff80000048487808 */ /* 0x000fe20002000000 */
[--C-:B0-----:R-:W-:Y:S01]  /*5c00*/  FFMA.FTZ R169, R171, R0, -R14.reuse ;  /* 0x00000000aba97223 */ /* 0x101fe2000001080e */
[----:B------:R-:W-:Y:S01]  /*5c10*/  FMNMX.FTZ R7, R69, R34, !PT ;  /* 0x0000002245077209 */ /* 0x000fe20007810000 */
[-CC-:B------:R-:W-:Y:S01]  /*5c20*/  FFMA.FTZ R171, R173, R0.reuse, -R14.reuse ;  /* 0x00000000adab7223 */ /* 0x180fe2000001080e */
[----:B------:R-:W-:Y:S01]  /*5c30*/  ISETP.GT.AND P4, PT, R2, 0x68, PT ;  /* 0x000000680200780c */ /* 0x000fe20003f84270 */
[-CC-:B------:R-:W-:Y:S01]  /*5c40*/  FFMA.FTZ R34, R51, R0.reuse, -R14.reuse ;  /* 0x0000000033227223 */ /* 0x180fe2000001080e */
[----:B------:R-:W-:Y:S01]  /*5c50*/  FMNMX.FTZ R36, R72, R7, !PT ;  /* 0x0000000748247209 */ /* 0x000fe20007810000 */
[----:B------:R-:W-:Y:S01]  /*5c60*/  MUFU.EX2 R169, R169 ;  /* 0x000000a900a97308 */ /* 0x000fe20000000800 */
[----:B------:R-:W-:Y:S01]  /*5c70*/  FSEL R76, R76, -INF , P4 ;  /* 0xff8000004c4c7808 */ /* 0x000fe20002000000 */
[--C-:B------:R-:W-:Y:S01]  /*5c80*/  FFMA.FTZ R51, R63, R0, -R14.reuse ;  /* 0x000000003f337223 */ /* 0x100fe2000001080e */
[----:B------:R-:W-:Y:S01]  /*5c90*/  FMNMX.FTZ R7, R73, R36, !PT ;  /* 0x0000002449077209 */ /* 0x000fe20007810000 */
[----:B------:R-:W-:Y:S01]  /*5ca0*/  FFMA.FTZ R63, R75, R0, -R14 ;  /* 0x000000004b3f7223 */ /* 0x000fe2000001080e */
[----:B------:R-:W-:-:S02]  /*5cb0*/  ISETP.GT.AND P4, PT, R2, 0x70, PT ;  /* 0x000000700200780c */ /* 0x000fc40003f84270 */
[----:B------:R-:W-:Y:S01]  /*5cc0*/  FMNMX.FTZ R36, R76, R7, !PT ;  /* 0x000000074c247209 */ /* 0x000fe20007810000 */
[----:B------:R-:W-:Y:S01]  /*5cd0*/  MUFU.EX2 R34, R34 ;  /* 0x0000002200227308 */ /* 0x000fe20000000800 */
[----:B------:R-:W-:Y:S02]  /*5ce0*/  FSEL R173, R80, -INF , P4 ;  /* 0xff80000050ad7808 */ /* 0x000fe40002000000 */
[----:B------:R-:W-:Y:S02]  /*5cf0*/  FMNMX.FTZ R36, R77, R36, !PT ;  /* 0x000000244d247209 */ /* 0x000fe40007810000 */
[----:B------:R-:W-:Y:S02]  /*5d00*/  ISETP.GT.AND P4, PT, R2, 0x78, PT ;  /* 0x000000780200780c */ /* 0x000fe40003f84270 */
[----:B------:R-:W-:Y:S01]  /*5d10*/  FMNMX.FTZ R38, R173, R36, !PT ;  /* 0x00000024ad267209 */ /* 0x000fe20007810000 */
[----:B------:R-:W-:Y:S01]  /*5d20*/  MUFU.EX2 R171, R171 ;  /* 0x000000ab00ab7308 */ /* 0x000fe20000000800 */
[----:B------:R-:W-:-:S02]  /*5d30*/  FSEL R84, R84, -INF , P4 ;  /* 0xff80000054547808 */ /* 0x000fc40002000000 */
[----:B------:R-:W-:Y:S01]  /*5d40*/  FMNMX.FTZ R7, R81, R38, !PT ;  /* 0x0000002651077209 */ /* 0x000fe20007810000 */
[----:B------:R-:W-:Y:S01]  /*5d50*/  FFMA.FTZ R38, R177, R0, -R14 ;  /* 0x00000000b1267223 */ /* 0x000fe2000001080e */
[----:B-1----:R-:W-:Y:S02]  /*5d60*/  F2FP.BF16.F32.PACK_AB R177, R26, R13 ;  /* 0x0000000d1ab1723e */ /* 0x002fe400000010ff */
[----:B------:R-:W-:Y:S01]  /*5d70*/  FMNMX.FTZ R2, R84, R7, !PT ;  /* 0x0000000754027209 */ /* 0x000fe20007810000 */
[----:B------:R0:W-:Y:S01]  /*5d80*/  MUFU.EX2 R36, R55 ;  /* 0x0000003700247308 */ /* 0x0001e20000000800 */
[----:B--2---:R-:W-:Y:S02]  /*5d90*/  F2FP.BF16.F32.PACK_AB R179, R28, R15 ;  /* 0x0000000f1cb3723e */ /* 0x004fe400000010ff */
[----:B------:R-:W-:Y:S02]  /*5da0*/  FMNMX.FTZ R2, R85, R2, !PT ;  /* 0x0000000255027209 */ /* 0x000fe40007810000 */
[----:B------:R-:W-:-:S02]  /*5db0*/  F2FP.BF16.F32.PACK_AB R183, R24, R11 ;  /* 0x0000000b18b7723e */ /* 0x000fc400000010ff */
[----:B---3--:R-:W-:Y:S01]  /*5dc0*/  F2FP.BF16.F32.PACK_AB R175, R39, R32 ;  /* 0x0000002027af723e */ /* 0x008fe200000010ff */
[----:B------:R-:W1:Y:S01]  /*5dd0*/  SHFL.BFLY PT, R7, R2, 0x2, 0x1f ;  /* 0x0c401f0002077f89 */ /* 0x000e6200000e0000 */
[----:B------:R-:W2:Y:S01]  /*5de0*/  MUFU.EX2 R47, R47 ;  /* 0x0000002f002f7308 */ /* 0x000ea20000000800 */
[-CC-:B0-----:R-:W-:Y:S01]  /*5df0*/  FFMA.FTZ R55, R71, R0.reuse, -R14.reuse ;  /* 0x0000000047377223 */ /* 0x181fe2000001080e */
[----:B------:R-:W-:-:S06]  /*5e00*/  FFMA.FTZ R71, R83, R0, -R14 ;  /* 0x0000000053477223 */ /* 0x000fcc000001080e */
[----:B------:R-:W-:Y:S08]  /*5e10*/  MUFU.EX2 R38, R38 ;  /* 0x0000002600267308 */ /* 0x000ff00000000800 */
[----:B------:R-:W0:Y:S01]  /*5e20*/  MUFU.EX2 R51, R51 ;  /* 0x0000003300337308 */ /* 0x000e220000000800 */
[----:B--2---:R-:W-:Y:S01]  /*5e30*/  F2FP.BF16.F32.PACK_AB R165, R47, R40 ;  /* 0x000000282fa5723e */ /* 0x004fe200000010ff */
[----:B------:R-:W-:-:S02]  /*5e40*/  WARPGROUP.DEPBAR.LE gsb0, 0x0 ;  /* 0x00008000000079c5 */ /* 0x000fc40000010000 */
[----:B-1----:R-:W-:Y:S01]  /*5e50*/  FMNMX.FTZ R50, R2, R7, !PT ;  /* 0x0000000702327209 */ /* 0x002fe20007810000 */
[----:B------:R-:W-:-:S03]  /*5e60*/  WARPGROUP.ARRIVE ;  /* 0x00000000000079c5 */ /* 0x000fc60000000000 */
[----:B------:R-:W-:Y:S01]  /*5e70*/  MUFU.EX2 R59, R59 ;  /* 0x0000003b003b7308 */ /* 0x000fe20000000800 */
[----:B------:R-:W1:Y:S07]  /*5e80*/  SHFL.BFLY PT, R7, R50, 0x1, 0x1f ;  /* 0x0c201f0032077f89 */ /* 0x000e6e00000e0000 */
[----:B------:R-:W-:Y:S01]  /*5e90*/  MUFU.EX2 R55, R55 ;  /* 0x0000003700377308 */ /* 0x000fe20000000800 */
[----:B0-----:R-:W-:-:S07]  /*5ea0*/  F2FP.BF16.F32.PACK_AB R167, R51, R38 ;  /* 0x0000002633a7723e */ /* 0x001fce00000010ff */
[----:B------:R-:W0:Y:S08]  /*5eb0*/  MUFU.EX2 R63, R63 ;  /* 0x0000003f003f7308 */ /* 0x000e300000000800 */
[----:B------:R-:W-:Y:S01]  /*5ec0*/  MUFU.EX2 R67, R67 ;  /* 0x0000004300437308 */ /* 0x000fe20000000800 */
[----:B-1----:R-:W-:Y:S01]  /*5ed0*/  FMNMX.FTZ R7, R50, R7, !PT ;  /* 0x0000000732077209 */ /* 0x002fe20007810000 */
[-CC-:B------:R-:W-:Y:S01]  /*5ee0*/  FFMA.FTZ R50, R79, R0.reuse, -R14.reuse ;  /* 0x000000004f327223 */ /* 0x180fe2000001080e */
[----:B------:R-:W-:-:S02]  /*5ef0*/  FFMA.FTZ R14, R87, R0, -R14 ;  /* 0x00000000570e7223 */ /* 0x000fc4000001080e */
[C---:B------:R-:W-:Y:S01]  /*5f00*/  FSETP.NEU.FTZ.AND P4, PT, R7.reuse, -INF , PT ;  /* 0xff8000000700780b */ /* 0x040fe20003f9d000 */
[----:B------:R-:W-:Y:S02]  /*5f10*/  FMUL.FTZ R58, R7, R0 ;  /* 0x00000000073a7220 */ /* 0x000fe40000410000 */
[----:B------:R-:W-:Y:S01]  /*5f20*/  MUFU.EX2 R71, R71 ;  /* 0x0000004700477308 */ /* 0x000fe20000000800 */
[----:B0-----:R-:W-:Y:S02]  /*5f30*/  F2FP.BF16.F32.PACK_AB R157, R63, R46 ;  /* 0x0000002e3f9d723e */ /* 0x001fe400000010ff */
[----:B------:R-:W-:-:S05]  /*5f40*/  FSEL R58, R58, RZ, P4 ;  /* 0x000000ff3a3a7208 */ /* 0x000fca0002000000 */
[----:B------:R-:W-:Y:S01]  /*5f50*/  MUFU.EX2 R50, R50 ;  /* 0x0000003200327308 */ /* 0x000fe20000000800 */
[-CC-:B------:R-:W-:Y:S01]  /*5f60*/  FFMA.FTZ R180, R3, R0.reuse, -R58.reuse ;  /* 0x0000000003b47223 */ /* 0x180fe2000001083a */
[----:B------:R-:W-:Y:S01]  /*5f70*/  FSEL R3, R4, RZ, P3 ;  /* 0x000000ff04037208 */ /* 0x000fe20001800000 */
[-CC-:B------:R-:W-:Y:S01]  /*5f80*/  FFMA.FTZ R174, R35, R0.reuse, -R58.reuse ;  /* 0x0000000023ae7223 */ /* 0x180fe2000001083a */
[-CC-:B------:R-:W-:Y:S01]  /*5f90*/  FFMA.FTZ R35, R45, R0.reuse, -R58.reuse ;  /* 0x000000002d237223 */ /* 0x180fe2000001083a */
[-CC-:B------:R-:W-:Y:S01]  /*5fa0*/  FFMA.FTZ R25, R25, R0.reuse, -R58.reuse ;  /* 0x0000000019197223 */ /* 0x180fe2000001083a */
[----:B------:R-:W-:Y:S01]  /*5fb0*/  FFMA.FTZ R182, R27, R0, -R58 ;  /* 0x000000001bb67223 */ /* 0x000fe2000001083a */
[----:B------:R-:W-:Y:S01]  /*5fc0*/  FADD.FTZ R45, -R3, R8 ;  /* 0x00000008032d7221 */ /* 0x000fe20000010100 */
[----:B------:R-:W-:Y:S01]  /*5fd0*/  FSEL R3, R7, RZ, P4 ;  /* 0x000000ff07037208 */ /* 0x000fe20002000000 */
[----:B------:R-:W-:Y:S01]  /*5fe0*/  MUFU.EX2 R180, R180 ;  /* 0x000000b400b47308 */ /* 0x000fe20000000800 */
[----:B------:R-:W-:-:S02]  /*5ff0*/  IMAD.U32 R8, RZ, RZ, UR58 ;  /* 0x0000003aff087e24 */ /* 0x000fc4000f8e00ff */
[-C--:B------:R-:W-:Y:S01]  /*6000*/  FMUL.FTZ R2, R45, R0.reuse ;  /* 0x000000002d027220 */ /* 0x080fe20000410000 */
[-C--:B------:R-:W-:Y:S01]  /*6010*/  FFMA.FTZ R27, R29, R0.reuse, -R58 ;  /* 0x000000001d1b7223 */ /* 0x080fe2000001083a */
[----:B------:R-:W-:Y:S01]  /*6020*/  FADD.FTZ R3, -R3, R10 ;  /* 0x0000000a03037221 */ /* 0x000fe20000010100 */
[----:B------:R-:W-:Y:S01]  /*6030*/  IMAD.U32 R10, RZ, RZ, UR7 ;  /* 0x00000007ff0a7e24 */ /* 0x000fe2000f8e00ff */
[----:B------:R-:W-:Y:S01]  /*6040*/  UMOV UR7, 0x40000040 ;  /* 0x4000004000077882 */ /* 0x000fe20000000000 */
[----:B------:R-:W-:Y:S01]  /*6050*/  @!P1 VIADD R8, R8, 0x34840 ;  /* 0x0003484008089836 */ /* 0x000fe20000000000 */
[----:B------:R-:W-:Y:S01]  /*6060*/  HGMMA.64x128x16.F32.BF16 R88, R152, gdesc[UR4].tnspB, R88, gsb0 ;  /* 0x41e0000498587df0 */ /* 0x000fe20008001858 */
[-C--:B------:R-:W-:Y:S01]  /*6070*/  FMUL.FTZ R3, R3, R0.reuse ;  /* 0x0000000003037220 */ /* 0x080fe20000410000 */
[----:B------:R-:W0:Y:S01]  /*6080*/  MUFU.EX2 R2, R2 ;  /* 0x0000000200027308 */ /* 0x000e220000000800 */
[-C--:B------:R-:W-:Y:S01]  /*6090*/  FFMA.FTZ R176, R163, R0.reuse, -R58 ;  /* 0x00000000a3b07223 */ /* 0x080fe2000001083a */
[----:B------:R-:W-:Y:S01]  /*60a0*/  @!P1 PRMT R8, RZ, 0x654, R8 ;  /* 0x00000654ff089816 */ /* 0x000fe20000000008 */
        /* <DEDUP_REMOVED lines=12> */
[-CC-:B------:R-:W-:Y:S01]  /*6170*/  FFMA.FTZ R164, R56, R0.reuse, -R58.reuse ;  /* 0x0000000038a47223 */ /* 0x180fe2000001083a */
[----:B------:R-:W2:Y:S01]  /*6180*/  MUFU.EX2 R25, R25 ;  /* 0x0000001900197308 */ /* 0x000ea20000000800 */
[----:B0-----:R-:W-:Y:S01]  /*6190*/  FFMA.FTZ R43, R2, R5, R161 ;  /* 0x00000005022b7223 */ /* 0x001fe200000100a1 */
[-CC-:B------:R-:W-:Y:S01]  /*61a0*/  FFMA.FTZ R61, R61, R0.reuse, -R58.reuse ;  /* 0x000000003d3d7223 */ /* 0x180fe2000001083a */
[-CC-:B------:R-:W-:Y:S01]  /*61b0*/  FFMA.FTZ R160, R64, R0.reuse, -R58.reuse ;  /* 0x0000000040a07223 */ /* 0x180fe2000001083a */
[-CC-:B------:R-:W-:Y:S01]  /*61c0*/  FFMA.FTZ R162, R68, R0.reuse, -R58.reuse ;  /* 0x0000000044a27223 */ /* 0x180fe2000001083a */
[-CC-:B------:R-:W-:Y:S01]  /*61d0*/  FFMA.FTZ R156, R72, R0.reuse, -R58.reuse ;  /* 0x00000000489c7223 */ /* 0x180fe2000001083a */
[-CC-:B------:R-:W-:Y:S01]  /*61e0*/  FFMA.FTZ R73, R73, R0.reuse, -R58.reuse ;  /* 0x0000000049497223 */ /* 0x180fe2000001083a */
[----:B------:R-:W-:Y:S01]  /*61f0*/  FFMA.FTZ R76, R76, R0, -R58 ;  /* 0x000000004c4c7223 */ /* 0x000fe2000001083a */
[----:B------:R-:W0:Y:S01]  /*6200*/  MUFU.EX2 R182, R182 ;  /* 0x000000b600b67308 */ /* 0x000e220000000800 */
[----:B-1----:R-:W-:Y:S01]  /*6210*/  FFMA.FTZ R6, R3, R6, R180 ;  /* 0x0000000603067223 */ /* 0x002fe200000100b4 */
[-CC-:B------:R-:W-:Y:S01]  /*6220*/  FFMA.FTZ R77, R77, R0.reuse, -R58.reuse ;  /* 0x000000004d4d7223 */ /* 0x180fe2000001083a */
[-CC-:B------:R-:W-:Y:S01]  /*6230*/  FFMA.FTZ R81, R81, R0.reuse, -R58.reuse ;  /* 0x0000000051517223 */ /* 0x180fe2000001083a */
[----:B------:R-:W-:Y:S01]  /*6240*/  FFMA.FTZ R84, R84, R0, -R58 ;  /* 0x0000000054547223 */ /* 0x000fe2000001083a */
[C---:B------:R-:W-:Y:S01]  /*6250*/  ISETP.GT.AND P3, PT, R9.reuse, R12, PT ;  /* 0x0000000c0900720c */ /* 0x040fe20003f64270 */
[----:B------:R-:W-:Y:S01]  /*6260*/  VIADD R9, R9, 0xffffffff ;  /* 0xffffffff09097836 */ /* 0x000fe20000000000 */
[----:B------:R-:W-:Y:S01]  /*6270*/  F2FP.BF16.F32.PACK_AB R161, R59, R44 ;  /* 0x0000002c3ba1723e */ /* 0x000fe200000010ff */
[----:B------:R-:W1:Y:S01]  /*6280*/  MUFU.EX2 R27, R27 ;  /* 0x0000001b001b7308 */ /* 0x000e620000000800 */
[C---:B--2---:R-:W-:Y:S01]  /*6290*/  FADD.FTZ R49, R25.reuse, R6 ;  /* 0x0000000619317221 */ /* 0x044fe20000010000 */
[----:B------:R-:W-:Y:S01]  /*62a0*/  FADD.FTZ R6, R20, R43 ;  /* 0x0000002b14067221 */ /* 0x000fe20000010000 */
[----:B------:R-:W-:-:S02]  /*62b0*/  F2FP.BF16.F32.PACK_AB R180, R25, R180 ;  /* 0x000000b419b4723e */ /* 0x000fc400000010ff */
[----:B------:R-:W-:Y:S01]  /*62c0*/  F2FP.BF16.F32.PACK_AB R163, R55, R42 ;  /* 0x0000002a37a3723e */ /* 0x000fe200000010ff */
[----:B------:R-:W-:Y:S01]  /*62d0*/  FADD.FTZ R43, R11, R6 ;  /* 0x000000060b2b7221 */ /* 0x000fe20000010000 */
[----:B------:R-:W-:Y:S01]  /*62e0*/  F2FP.BF16.F32.PACK_AB R159, R67, R48 ;  /* 0x00000030439f723e */ /* 0x000fe200000010ff */
[----:B------:R-:W2:Y:S02]  /*62f0*/  MUFU.EX2 R176, R176 ;  /* 0x000000b000b07308 */ /* 0x000ea40000000800 */
[----:B------:R-:W-:Y:S01]  /*6300*/  FADD.FTZ R6, R24, R43 ;  /* 0x0000002b18067221 */ /* 0x000fe20000010000 */
[----:B------:R-:W-:-:S03]  /*6310*/  FFMA.FTZ R43, R65, R0, -R58 ;  /* 0x00000000412b7223 */ /* 0x000fc6000001083a */
[----:B------:R-:W-:Y:S02]  /*6320*/  FADD.FTZ R53, R13, R6 ;  /* 0x000000060d357221 */ /* 0x000fe40000010000 */
[----:B------:R-:W3:Y:S02]  /*6330*/  MUFU.EX2 R29, R29 ;  /* 0x0000001d001d7308 */ /* 0x000ee40000000800 */
[----:B------:R-:W-:-:S04]  /*6340*/  FADD.FTZ R6, R26, R53 ;  /* 0x000000351a067221 */ /* 0x000fc80000010000 */
[----:B------:R-:W-:Y:S01]  /*6350*/  FADD.FTZ R53, R15, R6 ;  /* 0x000000060f357221 */ /* 0x000fe20000010000 */
[----:B------:R-:W-:Y:S01]  /*6360*/  FFMA.FTZ R6, R173, R0, -R58 ;  /* 0x00000000ad067223 */ /* 0x000fe2000001083a */
[----:B------:R-:W4:Y:S01]  /*6370*/  MUFU.EX2 R178, R178 ;  /* 0x000000b200b27308 */ /* 0x000f220000000800 */
[----:B------:R-:W-:-:S07]  /*6380*/  F2FP.BF16.F32.PACK_AB R173, R30, R21 ;  /* 0x000000151ead723e */ /* 0x000fce00000010ff */
[----:B------:R-:W5:Y:S08]  /*6390*/  MUFU.EX2 R31, R31 ;  /* 0x0000001f001f7308 */ /* 0x000f700000000800 */
        /* <DEDUP_REMOVED lines=8> */
[----:B------:R-:W5:Y:S01]  /*6420*/  MUFU.EX2 R164, R164 ;  /* 0x000000a400a47308 */ /* 0x000f620000000800 */
[----:B------:R-:W-:-:S02]  /*6430*/  WARPGROUP.DEPBAR.LE gsb0, 0x0 ;  /* 0x00008000000079c5 */ /* 0x000fc40000010000 */
[----:B------:R0:W-:Y:S01]  /*6440*/  @!P1 SYNCS.ARRIVE.TRANS64.RED.A1T0 RZ, [R8+URZ], RZ ;  /* 0x000000ff08ff99a7 */ /* 0x0001e2000810043f */
[----:B------:R-:W-:-:S04]  /*6450*/  F2FP.BF16.F32.PACK_AB R153, R71, R50 ;  /* 0x000000324799723e */ /* 0x000fc800000010ff */
[----:B------:R-:W5:Y:S01]  /*6460*/  MUFU.EX2 R45, R45 ;  /* 0x0000002d002d7308 */ /* 0x000f620000000800 */
[----:B0-----:R-:W-:-:S07]  /*6470*/  @!P1 VIADD R8, R10, 0x34860 ;  /* 0x000348600a089836 */ /* 0x001fce0000000000 */
[----:B------:R-:W0:Y:S01]  /*6480*/  MUFU.EX2 R166, R166 ;  /* 0x000000a600a67308 */ /* 0x000e220000000800 */
[----:B------:R-:W-:-:S04]  /*6490*/  @!P1 PRMT R8, RZ, 0x654, R8 ;  /* 0x00000654ff089816 */ /* 0x000fc80000000008 */
[----:B------:R1:W-:Y:S03]  /*64a0*/  @!P1 SYNCS.ARRIVE.TRANS64.RED.A1T0 RZ, [R8+URZ], RZ ;  /* 0x000000ff08ff99a7 */ /* 0x0003e6000810043f */
[----:B------:R-:W0:Y:S01]  /*64b0*/  MUFU.EX2 R5, R61 ;  /* 0x0000003d00057308 */ /* 0x000e220000000800 */
[----:B-1----:R-:W-:-:S07]  /*64c0*/  FADD.FTZ R8, R182, R49 ;  /* 0x00000031b6087221 */ /* 0x002fce0000010000 */
[----:B------:R-:W1:Y:S01]  /*64d0*/  MUFU.EX2 R160, R160 ;  /* 0x000000a000a07308 */ /* 0x000e620000000800 */
[C---:B------:R-:W-:Y:S01]  /*64e0*/  F2FP.BF16.F32.PACK_AB R182, R27.reuse, R182 ;  /* 0x000000b61bb6723e */ /* 0x040fe200000010ff */
[----:B------:R-:W-:-:S04]  /*64f0*/  FADD.FTZ R49, R27, R8 ;  /* 0x000000081b317221 */ /* 0x000fc80000010000 */
[----:B--2---:R-:W-:Y:S02]  /*6500*/  FADD.FTZ R8, R176, R49 ;  /* 0x00000031b0087221 */ /* 0x004fe40000010000 */
[----:B------:R-:W2:Y:S01]  /*6510*/  MUFU.EX2 R43, R43 ;  /* 0x0000002b002b7308 */ /* 0x000ea20000000800 */
[-CC-:B------:R-:W-:Y:S01]  /*6520*/  FFMA.FTZ R49, R69, R0.reuse, -R58.reuse ;  /* 0x0000000045317223 */ /* 0x180fe2000001083a */
[----:B------:R-:W-:Y:S01]  /*6530*/  FFMA.FTZ R58, R85, R0, -R58 ;  /* 0x00000000553a7223 */ /* 0x000fe2000001083a */
[C---:B---3--:R-:W-:Y:S01]  /*6540*/  FADD.FTZ R57, R29.reuse, R8 ;  /* 0x000000081d397221 */ /* 0x048fe20000010000 */
[----:B------:R-:W-:-:S03]  /*6550*/  F2FP.BF16.F32.PACK_AB R176, R29, R176 ;  /* 0x000000b01db0723e */ /* 0x000fc600000010ff */
[----:B----4-:R-:W-:Y:S01]  /*6560*/  FADD.FTZ R8, R178, R57 ;  /* 0x00000039b2087221 */ /* 0x010fe20000010000 */
[----:B------:R-:W3:Y:S01]  /*6570*/  MUFU.EX2 R162, R162 ;  /* 0x000000a200a27308 */ /* 0x000ee20000000800 */
[C---:B-----5:R-:W-:Y:S02]  /*6580*/  F2FP.BF16.F32.PACK_AB R178, R31.reuse, R178 ;  /* 0x000000b21fb2723e */ /* 0x060fe400000010ff */
[----:B------:R-:W-:Y:S01]  /*6590*/  FADD.FTZ R57, R31, R8 ;  /* 0x000000081f397221 */ /* 0x000fe20000010000 */
[----:B------:R-:W-:-:S03]  /*65a0*/  FADD.FTZ R8, R28, R53 ;  /* 0x000000351c087221 */ /* 0x000fc60000010000 */
[----:B------:R-:W-:Y:S01]  /*65b0*/  FADD.FTZ R10, R172, R57 ;  /* 0x00000039ac0a7221 */ /* 0x000fe20000010000 */
[----:B------:R-:W-:Y:S01]  /*65c0*/  FADD.FTZ R53, R21, R8 ;  /* 0x0000000815357221 */ /* 0x000fe20000010000 */
[----:B------:R-:W4:Y:S01]  /*65d0*/  MUFU.EX2 R49, R49 ;  /* 0x0000003100317308 */ /* 0x000f220000000800 */
[C---:B------:R-:W-:Y:S01]  /*65e0*/  F2FP.BF16.F32.PACK_AB R172, R33.reuse, R172 ;  /* 0x000000ac21ac723e */ /* 0x040fe200000010ff */
[----:B------:R-:W-:Y:S01]  /*65f0*/  FADD.FTZ R57, R33, R10 ;  /* 0x0000000a21397221 */ /* 0x000fe20000010000 */
[----:B------:R-:W-:-:S03]  /*6600*/  FADD.FTZ R53, R30, R53 ;  /* 0x000000351e357221 */ /* 0x000fc60000010000 */
[----:B------:R-:W-:Y:S01]  /*6610*/  FADD.FTZ R8, R174, R57 ;  /* 0x00000039ae087221 */ /* 0x000fe20000010000 */
[----:B------:R-:W-:Y:S01]  /*6620*/  FADD.FTZ R10, R32, R53 ;  /* 0x00000035200a7221 */ /* 0x000fe20000010000 */
[----:B------:R-:W-:Y:S01]  /*6630*/  MUFU.EX2 R156, R156 ;  /* 0x0000009c009c7308 */ /* 0x000fe20000000800 */
        /* <DEDUP_REMOVED lines=8> */
[C---:B------:R-:W-:Y:S01]  /*66c0*/  FADD.FTZ R8, R34.reuse, R13 ;  /* 0x0000000d22087221 */ /* 0x040fe20000010000 */
[----:B------:R-:W-:Y:S02]  /*66d0*/  F2FP.BF16.F32.PACK_AB R169, R34, R169 ;  /* 0x000000a922a9723e */ /* 0x000fe400000010ff */
[----:B------:R-:W-:Y:S01]  /*66e0*/  FADD.FTZ R10, R170, R25 ;  /* 0x00000019aa0a7221 */ /* 0x000fe20000010000 */
[----:B------:R-:W-:Y:S01]  /*66f0*/  FADD.FTZ R13, R171, R8 ;  /* 0x00000008ab0d7221 */ /* 0x000fe20000010000 */
[----:B------:R-:W-:Y:S01]  /*6700*/  MUFU.EX2 R27, R76 ;  /* 0x0000004c001b7308 */ /* 0x000fe20000000800 */
[C---:B------:R-:W-:Y:S01]  /*6710*/  F2FP.BF16.F32.PACK_AB R170, R41.reuse, R170 ;  /* 0x000000aa29aa723e */ /* 0x040fe200000010ff */
[----:B------:R-:W-:Y:S01]  /*6720*/  FADD.FTZ R25, R41, R10 ;  /* 0x0000000a29197221 */ /* 0x000fe20000010000 */
[C---:B------:R-:W-:Y:S01]  /*6730*/  FADD.FTZ R13, R36.reuse, R13 ;  /* 0x0000000d240d7221 */ /* 0x040fe20000010000 */
[----:B------:R-:W-:-:S02]  /*6740*/  F2FP.BF16.F32.PACK_AB R171, R36, R171 ;  /* 0x000000ab24ab723e */ /* 0x000fc400000010ff */
[----:B------:R-:W-:Y:S01]  /*6750*/  FADD.FTZ R8, R164, R25 ;  /* 0x00000019a4087221 */ /* 0x000fe20000010000 */
[----:B------:R-:W-:Y:S01]  /*6760*/  FADD.FTZ R10, R40, R13 ;  /* 0x0000000d280a7221 */ /* 0x000fe20000010000 */
[----:B------:R3:W-:Y:S01]  /*6770*/  MUFU.EX2 R21, R6 ;  /* 0x0000000600157308 */ /* 0x0007e20000000800 */
[C---:B------:R-:W-:Y:S01]  /*6780*/  F2FP.BF16.F32.PACK_AB R164, R45.reuse, R164 ;  /* 0x000000a42da4723e */ /* 0x040fe200000010ff */
[----:B------:R-:W-:Y:S01]  /*6790*/  FADD.FTZ R13, R45, R8 ;  /* 0x000000082d0d7221 */ /* 0x000fe20000010000 */
[----:B------:R-:W-:-:S03]  /*67a0*/  FADD.FTZ R15, R47, R10 ;  /* 0x0000000a2f0f7221 */ /* 0x000fc60000010000 */
[----:B0-----:R-:W-:Y:S01]  /*67b0*/  FADD.FTZ R8, R166, R13 ;  /* 0x0000000da6087221 */ /* 0x001fe20000010000 */
[----:B------:R-:W-:Y:S01]  /*67c0*/  FADD.FTZ R10, R38, R15 ;  /* 0x0000000f260a7221 */ /* 0x000fe20000010000 */
[----:B------:R-:W0:Y:S01]  /*67d0*/  MUFU.EX2 R77, R77 ;  /* 0x0000004d004d7308 */ /* 0x000e220000000800 */
[C---:B------:R-:W-:Y:S01]  /*67e0*/  F2FP.BF16.F32.PACK_AB R166, R5.reuse, R166 ;  /* 0x000000a605a6723e */ /* 0x040fe200000010ff */
[----:B------:R-:W-:Y:S01]  /*67f0*/  FADD.FTZ R13, R5, R8 ;  /* 0x00000008050d7221 */ /* 0x000fe20000010000 */
[----:B------:R-:W-:-:S03]  /*6800*/  FADD.FTZ R15, R51, R10 ;  /* 0x0000000a330f7221 */ /* 0x000fc60000010000 */
[----:B-1----:R-:W-:Y:S01]  /*6810*/  FADD.FTZ R8, R160, R13 ;  /* 0x0000000da0087221 */ /* 0x002fe20000010000 */
[----:B------:R-:W-:Y:S01]  /*6820*/  FADD.FTZ R10, R44, R15 ;  /* 0x0000000f2c0a7221 */ /* 0x000fe20000010000 */
[----:B------:R-:W1:Y:S01]  /*6830*/  MUFU.EX2 R81, R81 ;  /* 0x0000005100517308 */ /* 0x000e620000000800 */
[C---:B--2---:R-:W-:Y:S01]  /*6840*/  F2FP.BF16.F32.PACK_AB R160, R43.reuse, R160 ;  /* 0x000000a02ba0723e */ /* 0x044fe200000010ff */
[----:B------:R-:W-:Y:S01]  /*6850*/  FADD.FTZ R13, R43, R8 ;  /* 0x000000082b0d7221 */ /* 0x000fe20000010000 */
[----:B------:R-:W-:Y:S01]  /*6860*/  FADD.FTZ R15, R59, R10 ;  /* 0x0000000a3b0f7221 */ /* 0x000fe20000010000 */
[----:B------:R-:W-:Y:S02]  /*6870*/  IMAD.MOV.U32 R10, RZ, RZ, R7 ;  /* 0x000000ffff0a7224 */ /* 0x000fe400078e0007 */
[----:B---3--:R-:W-:Y:S01]  /*6880*/  FADD.FTZ R6, R162, R13 ;  /* 0x0000000da2067221 */ /* 0x008fe20000010000 */
[----:B------:R-:W-:Y:S01]  /*6890*/  FADD.FTZ R8, R42, R15 ;  /* 0x0000000f2a087221 */ /* 0x000fe20000010000 */
[----:B------:R-:W-:Y:S01]  /*68a0*/  MUFU.EX2 R54, R54 ;  /* 0x0000003600367308 */ /* 0x000fe20000000800 */
[C---:B----4-:R-:W-:Y:S01]  /*68b0*/  F2FP.BF16.F32.PACK_AB R162, R49.reuse, R162 ;  /* 0x000000a231a2723e */ /* 0x050fe200000010ff */
[----:B------:R-:W-:Y:S01]  /*68c0*/  FADD.FTZ R5, R49, R6 ;  /* 0x0000000631057221 */ /* 0x000fe20000010000 */
[----:B------:R-:W-:Y:S01]  /*68d0*/  FADD.FTZ R13, R55, R8 ;  /* 0x00000008370d7221 */ /* 0x000fe20000010000 */
[----:B0-----:R-:W-:-:S02]  /*68e0*/  F2FP.BF16.F32.PACK_AB R158, R77, R27 ;  /* 0x0000001b4d9e723e */ /* 0x001fc400000010ff */
[----:B------:R-:W-:Y:S01]  /*68f0*/  FADD.FTZ R6, R156, R5 ;  /* 0x000000059c067221 */ /* 0x000fe20000010000 */
[----:B------:R-:W-:Y:S01]  /*6900*/  FADD.FTZ R8, R46, R13 ;  /* 0x0000000d2e087221 */ /* 0x000fe20000010000 */
[----:B------:R-:W0:Y:S01]  /*6910*/  MUFU.EX2 R15, R84 ;  /* 0x00000054000f7308 */ /* 0x000e220000000800 */
[C---:B------:R-:W-:Y:S01]  /*6920*/  F2FP.BF16.F32.PACK_AB R156, R11.reuse, R156 ;  /* 0x0000009c0b9c723e */ /* 0x040fe200000010ff */
[----:B------:R-:W-:Y:S01]  /*6930*/  FADD.FTZ R6, R11, R6 ;  /* 0x000000060b067221 */ /* 0x000fe20000010000 */
[----:B------:R-:W-:Y:S01]  /*6940*/  FADD.FTZ R5, R63, R8 ;  /* 0x000000083f057221 */ /* 0x000fe20000010000 */
[----:B-1----:R-:W-:Y:S02]  /*6950*/  F2FP.BF16.F32.PACK_AB R152, R81, R21 ;  /* 0x000000155198723e */ /* 0x002fe400000010ff */
[----:B------:R-:W-:Y:S01]  /*6960*/  FADD.FTZ R6, R27, R6 ;  /* 0x000000061b067221 */ /* 0x000fe20000010000 */
[----:B------:R-:W-:Y:S01]  /*6970*/  FADD.FTZ R8, R48, R5 ;  /* 0x0000000530087221 */ /* 0x000fe20000010000 */
[----:B------:R-:W1:Y:S02]  /*6980*/  MUFU.EX2 R58, R58 ;  /* 0x0000003a003a7308 */ /* 0x000e640000000800 */
[----:B------:R-:W-:Y:S01]  /*6990*/  FADD.FTZ R6, R77, R6 ;  /* 0x000000064d067221 */ /* 0x000fe20000010000 */
[----:B------:R-:W-:-:S03]  /*69a0*/  FADD.FTZ R5, R67, R8 ;  /* 0x0000000843057221 */ /* 0x000fc60000010000 */
[----:B------:R-:W-:Y:S01]  /*69b0*/  FADD.FTZ R6, R21, R6 ;  /* 0x0000000615067221 */ /* 0x000fe20000010000 */
[----:B------:R-:W-:Y:S01]  /*69c0*/  FADD.FTZ R8, R50, R5 ;  /* 0x0000000532087221 */ /* 0x000fe20000010000 */
[----:B------:R-:W2:Y:S02]  /*69d0*/  MUFU.EX2 R14, R14 ;  /* 0x0000000e000e7308 */ /* 0x000ea40000000800 */
[----:B------:R-:W-:Y:S01]  /*69e0*/  FADD.FTZ R6, R81, R6 ;  /* 0x0000000651067221 */ /* 0x000fe20000010000 */
[----:B------:R-:W-:Y:S01]  /*69f0*/  FADD.FTZ R5, R71, R8 ;  /* 0x0000000847057221 */ /* 0x000fe20000010000 */
[----:B------:R-:W-:Y:S02]  /*6a00*/  IMAD.MOV.U32 R8, RZ, RZ, R4 ;  /* 0x000000ffff087224 */ /* 0x000fe400078e0004 */
[----:B0-----:R-:W-:Y:S01]  /*6a10*/  FADD.FTZ R6, R15, R6 ;  /* 0x000000060f067221 */ /* 0x001fe20000010000 */
[----:B------:R-:W-:Y:S01]  /*6a20*/  FADD.FTZ R5, R54, R5 ;  /* 0x0000000536057221 */ /* 0x000fe20000010000 */
[----:B-1----:R-:W-:-:S02]  /*6a30*/  F2FP.BF16.F32.PACK_AB R154, R58, R15 ;  /* 0x0000000f3a9a723e */ /* 0x002fc400000010ff */
[----:B------:R-:W-:Y:S01]  /*6a40*/  FADD.FTZ R6, R58, R6 ;  /* 0x000000063a067221 */ /* 0x000fe20000010000 */
[C---:B--2---:R-:W-:Y:S01]  /*6a50*/  FADD.FTZ R5, R14.reuse, R5 ;  /* 0x000000050e057221 */ /* 0x044fe20000010000 */
[----:B------:R-:W-:Y:S01]  /*6a60*/  F2FP.BF16.F32.PACK_AB R155, R14, R54 ;  /* 0x000000360e9b723e */ /* 0x000fe200000010ff */
[----:B------:R-:W-:Y:S06]  /*6a70*/  @P3 BRA `(.L_x_2232) ;  /* 0xffffffd400a43947 */ /* 0x000fec000383ffff */
.L_x_2223:
[----:B------:R-:W-:-:S13]  /*6a80*/  ISETP.GE.AND P2, PT, R9, R22, PT ;  /* 0x000000160900720c */ /* 0x000fda0003f46270 */
[----:B------:R-:W-:Y:S05]  /*6a90*/  @!P2 BRA `(.L_x_2233) ;  /* 0x000000200024a947 */ /* 0x000fea0003800000 */
[----:B------:R-:W-:Y:S01]  /*6aa0*/  IMAD.MOV.U32 R11, RZ, RZ, R4 ;  /* 0x000000ffff0b7224 */ /* 0x000fe200078e0004 */
[----:B------:R-:W-:Y:S01]  /*6ab0*/  UMOV UR59, UR38 ;  /* 0x00000026003b7c82 */ /* 0x000fe20008000000 */
[----:B------:R-:W-:Y:S01]  /*6ac0*/  IMAD.MOV.U32 R8, RZ, RZ, R7 ;  /* 0x000000ffff087224 */ /* 0x000fe200078e0007 */
[----:B------:R-:W-:-:S06]  /*6ad0*/  UMOV UR58, UR36 ;  /* 0x00000024003a7c82 */ /* 0x000fcc0008000000 */
.L_x_2242:
[----:B------:R-:W-:-:S04]  /*6ae0*/  UIADD3 UR36, UR58, 0x1, URZ ;  /* 0x000000013a247890 */ /* 0x000fc8000fffe03f */
[----:B------:R-:W-:-:S04]  /*6af0*/  UISETP.NE.AND UP0, UPT, UR36, 0x2, UPT ;  /* 0x000000022400788c */ /* 0x000fc8000bf05270 */
[----:B------:R-:W-:Y:S02]  /*6b00*/  USEL UR38, URZ, 0x1, UP0 ;  /* 0x000000013f267887 */ /* 0x000fe40008000000 */
[----:B------:R-:W-:Y:S02]  /*6b10*/  USEL UR36, UR36, URZ, UP0 ;  /* 0x0000003f24247287 */ /* 0x000fe40008000000 */
[----:B------:R-:W-:Y:S01]  /*6b20*/  ULOP3.LUT UR38, UR59, UR38, URZ, 0x3c, !UPT ;  /* 0x000000263b267292 */ /* 0x000fe2000f8e3c3f */
[----:B------:R-:W-:Y:S11]  /*6b30*/  @!P0 BRA `(.L_x_2234) ;  /* 0x0000000000048947 */ /* 0x000ff60003800000 */
[----:B------:R-:W-:Y:S01]  /*6b40*/  BPT.TRAP 0x1 ;  /* 0x000000040000795c */ /* 0x000fe20000300000 */
.L_x_2234:
[----:B------:R-:W-:Y:S01]  /*6b50*/  ULEA UR6, UR36, UR37, 0x3 ;  /* 0x0000002524067291 */ /* 0x000fe2000f8e183f */
[----:B------:R-:W-:-:S05]  /*6b60*/  IMAD.U32 R0, RZ, RZ, UR38 ;  /* 0x00000026ff007e24 */ /* 0x000fca000f8e00ff */
[----:B------:R-:W-:-:S04]  /*6b70*/  SHF.L.U32 R0, R0, 0x1f, RZ ;  /* 0x0000001f00007819 */ /* 0x000fc800000006ff */
[----:B------:R0:W1:Y:S01]  /*6b80*/  SYNCS.PHASECHK.TRANS64.TRYWAIT P2, [UR6+0x34830], R0 ;  /* 0x03483000ff0075a7 */ /* 0x0000620008040146 */
[----:B------:R-:W-:Y:S05]  /*6b90*/  @!P0 BRA `(.L_x_2235) ;  /* 0x0000000000048947 */ /* 0x000fea0003800000 */
[----:B------:R-:W-:Y:S01]  /*6ba0*/  BPT.TRAP 0x1 ;  /* 0x000000040000795c */ /* 0x000fe20000300000 */
.L_x_2235:
[----:B-1----:R-:W-:Y:S05]  /*6bb0*/  @P2 BRA `(.L_x_2236) ;  /* 0x0000000000082947 */ /* 0x002fea0003800000 */
[----:B------:R-:W1:Y:S02]  /*6bc0*/  SYNCS.PHASECHK.TRANS64.TRYWAIT P2, [UR6+0x34830], R0 ;  /* 0x03483000ff0075a7 */ /* 0x000e640008040146 */
[----:B-1----:R-:W-:Y:S05]  /*6bd0*/  @!P2 BRA `(.L_x_2237) ;  /* 0x000000cc0020a947 */ /* 0x002fea0003800000 */
.L_x_2236:
        /* <DEDUP_REMOVED lines=126> */
.L_x_2238:
[----:B------:R-:W-:Y:S01]  /*73c0*/  ULEA UR7, UR58, UR37, 0x3 ;  /* 0x000000253a077291 */ /* 0x000fe2000f8e183f */
[----:B01----:R-:W-:-:S05]  /*73d0*/  IMAD.U32 R0, RZ, RZ, UR59 ;  /* 0x0000003bff007e24 */ /* 0x003fca000f8e00ff */
[----:B------:R-:W-:-:S04]  /*73e0*/  SHF.L.U32 R0, R0, 0x1f, RZ ;  /* 0x0000001f00007819 */ /* 0x000fc800000006ff */
[----:B------:R0:W1:Y:S01]  /*73f0*/  SYNCS.PHASECHK.TRANS64.TRYWAIT P2, [UR7+0x34850], R0 ;  /* 0x03485000ff0075a7 */ /* 0x0000620008040147 */
[----:B------:R-:W-:Y:S05]  /*7400*/  @!P0 BRA `(.L_x_2239) ;  /* 0x0000000000048947 */ /* 0x000fea0003800000 */
[----:B------:R-:W-:Y:S01]  /*7410*/  BPT.TRAP 0x1 ;  /* 0x000000040000795c */ /* 0x000fe20000300000 */
.L_x_2239:
[----:B-1----:R-:W-:Y:S05]  /*7420*/  @P2 BRA `(.L_x_2240) ;  /* 0x0000000000082947 */ /* 0x002fea0003800000 */
[----:B------:R-:W1:Y:S02]  /*7430*/  SYNCS.PHASECHK.TRANS64.TRYWAIT P2, [UR7+0x34850], R0 ;  /* 0x03485000ff0075a7 */ /* 0x000e640008040147 */
[----:B-1----:R-:W-:Y:S05]  /*7440*/  @!P2 BRA `(.L_x_2241) ;  /* 0x000000c4001ca947 */ /* 0x002fea0003800000 */
.L_x_2240:
[----:B------:R-:W-:Y:S01]  /*7450*/  UIADD3 UR6, UR37, 0x400, URZ ;  /* 0x0000040025067890 */ /* 0x000fe2000fffe03f */
[----:B------:R-:W-:Y:S01]  /*7460*/  WARPGROUP.ARRIVE ;  /* 0x00000000000079c5 */ /* 0x000fe20000000000 */
[----:B------:R-:W-:Y:S01]  /*7470*/  UMOV UR11, 0x40000040 ;  /* 0x40000040000b7882 */ /* 0x000fe20000000000 */
[----:B01----:R-:W-:Y:S01]  /*7480*/  FMNMX.FTZ R0, R24, R8, !PT ;  /* 0x0000000818007209 */ /* 0x003fe20007810000 */
[----:B------:R-:W-:Y:S01]  /*7490*/  USHF.R.U32.HI UR6, URZ, 0x4, UR6 ;  /* 0x000000043f067899 */ /* 0x000fe20008011606 */
[----:B------:R-:W-:Y:S01]  /*74a0*/  ISETP.GT.AND P2, PT, R9, R22, PT ;  /* 0x000000160900720c */ /* 0x000fe20003f44270 */
[----:B------:R-:W-:Y:S01]  /*74b0*/  UMOV UR59, UR38 ;  /* 0x00000026003b7c82 */ /* 0x000fe20008000000 */
[----:B------:R-:W-:Y:S01]  /*74c0*/  FMNMX.FTZ R3, R25, R0, !PT ;  /* 0x0000000019037209 */ /* 0x000fe20007810000 */
[----:B------:R-:W-:Y:S01]  /*74d0*/  ULOP3.LUT UR6, UR6, 0x3fff, URZ, 0xc0, !UPT ;  /* 0x00003fff06067892 */ /* 0x000fe2000f8ec03f */
[----:B------:R-:W-:Y:S02]  /*74e0*/  VIADD R9, R9, 0xffffffff ;  /* 0xffffffff09097836 */ /* 0x000fe40000000000 */
        /* <DEDUP_REMOVED lines=51> */
[----:B------:R-:W-:-:S04]  /*7820*/  FMNMX.FTZ R15, R35, R2, !PT ;  /* 0x00000002230f7209 */ /* 0x000fc80007810000 */
[----:B------:R-:W-:Y:S02]  /*7830*/  FMNMX.FTZ R2, R38, R15, !PT ;  /* 0x0000000f26027209 */ /* 0x000fe40007810000 */
[----:B-1----:R-:W-:Y:S02]  /*7840*/  FMNMX.FTZ R7, R4, R7, !PT ;  /* 0x0000000704077209 */ /* 0x002fe40007810000 */
[----:B------:R-:W-:-:S03]  /*7850*/  FMNMX.FTZ R15, R39, R2, !PT ;  /* 0x00000002270f7209 */ /* 0x000fc60007810000 */
[----:B------:R-:W-:Y:S01]  /*7860*/  FADD.FTZ R3, -R7, R8 ;  /* 0x0000000807037221 */ /* 0x000fe20000010100 */
[----:B------:R-:W-:-:S03]  /*7870*/  FMNMX.FTZ R2, R42, R15, !PT ;  /* 0x0000000f2a027209 */ /* 0x000fc60007810000 */
[----:B0-----:R-:W-:Y:S01]  /*7880*/  FMUL.FTZ R3, R3, R0 ;  /* 0x0000000003037220 */ /* 0x001fe20000410000 */
[----:B------:R-:W-:-:S04]  /*7890*/  FMNMX.FTZ R15, R43, R2, !PT ;  /* 0x000000022b0f7209 */ /* 0x000fc80007810000 */
[----:B------:R-:W-:Y:S01]  /*78a0*/  FMNMX.FTZ R2, R46, R15, !PT ;  /* 0x0000000f2e027209 */ /* 0x000fe20007810000 */
[----:B------:R-:W-:Y:S03]  /*78b0*/  MUFU.EX2 R3, R3 ;  /* 0x0000000300037308 */ /* 0x000fe60000000800 */
        /* <DEDUP_REMOVED lines=24> */
[----:B------:R-:W-:-:S04]  /*7a40*/  FMUL.FTZ R169, R7, R0 ;  /* 0x0000000007a97220 */ /* 0x000fc80000410000 */
[-CC-:B------:R-:W-:Y:S02]  /*7a50*/  FFMA.FTZ R13, R25, R0.reuse, -R169.reuse ;  /* 0x00000000190d7223 */ /* 0x180fe400000108a9 */
[----:B------:R-:W-:Y:S01]  /*7a60*/  HGMMA.64x128x16.F32.BF16 R88, R164, gdesc[UR8].tnspB, R88, gsb0 ;  /* 0x41e00008a4587df0 */ /* 0x000fe20008001858 */
[----:B------:R-:W-:Y:S01]  /*7a70*/  UIADD3 UR10, UR6, 0x280, URZ ;  /* 0x00000280060a7890 */ /* 0x000fe2000fffe03f */
[--C-:B------:R-:W-:Y:S01]  /*7a80*/  FFMA.FTZ R25, R37, R0, -R169.reuse ;  /* 0x0000000025197223 */ /* 0x100fe200000108a9 */
[----:B------:R-:W-:Y:S01]  /*7a90*/  UMOV UR11, 0x40000040 ;  /* 0x40000040000b7882 */ /* 0x000fe20000000000 */
[----:B------:R-:W-:Y:S01]  /*7aa0*/  FMNMX.FTZ R37, R71, R2, !PT ;  /* 0x0000000247257209 */ /* 0x000fe20007810000 */
[-CC-:B------:R-:W-:Y:S01]  /*7ab0*/  FFMA.FTZ R41, R41, R0.reuse, -R169.reuse ;  /* 0x0000000029297223 */ /* 0x180fe200000108a9 */
[-CC-:B------:R-:W-:Y:S01]  /*7ac0*/  FFMA.FTZ R29, R29, R0.reuse, -R169.reuse ;  /* 0x000000001d1d7223 */ /* 0x180fe200000108a9 */
[-CC-:B------:R-:W-:Y:S01]  /*7ad0*/  FFMA.FTZ R180, R24, R0.reuse, -R169.reuse ;  /* 0x0000000018b47223 */ /* 0x180fe200000108a9 */
[----:B------:R-:W-:Y:S01]  /*7ae0*/  FMNMX.FTZ R2, R74, R37, !PT ;  /* 0x000000254a027209 */ /* 0x000fe20007810000 */
[----:B------:R0:W-:Y:S01]  /*7af0*/  MUFU.EX2 R15, R41 ;  /* 0x00000029000f7308 */ /* 0x0001e20000000800 */
[-CC-:B------:R-:W-:Y:S01]  /*7b00*/  FFMA.FTZ R182, R28, R0.reuse, -R169.reuse ;  /* 0x000000001cb67223 */ /* 0x180fe200000108a9 */
[--C-:B------:R-:W-:Y:S01]  /*7b10*/  FFMA.FTZ R176, R32, R0, -R169.reuse ;  /* 0x0000000020b07223 */ /* 0x100fe200000108a9 */
[----:B------:R-:W-:Y:S01]  /*7b20*/  FMNMX.FTZ R37, R75, R2, !PT ;  /* 0x000000024b257209 */ /* 0x000fe20007810000 */
[-CC-:B------:R-:W-:Y:S01]  /*7b30*/  FFMA.FTZ R33, R33, R0.reuse, -R169.reuse ;  /* 0x0000000021217223 */ /* 0x180fe200000108a9 */
[-CC-:B------:R-:W-:Y:S01]  /*7b40*/  FFMA.FTZ R178, R36, R0.reuse, -R169.reuse ;  /* 0x0000000024b27223 */ /* 0x180fe200000108a9 */
[-CC-:B------:R-:W-:Y:S01]  /*7b50*/  FFMA.FTZ R172, R40, R0.reuse, -R169.reuse ;  /* 0x0000000028ac7223 */ /* 0x180fe200000108a9 */
[----:B------:R-:W-:Y:S01]  /*7b60*/  FMNMX.FTZ R2, R78, R37, !PT ;  /* 0x000000254e027209 */ /* 0x000fe20007810000 */
[----:B------:R-:W1:Y:S01]  /*7b70*/  MUFU.EX2 R180, R180 ;  /* 0x000000b400b47308 */ /* 0x000e620000000800 */
[-CC-:B------:R-:W-:Y:S01]  /*7b80*/  FFMA.FTZ R174, R44, R0.reuse, -R169.reuse ;  /* 0x000000002cae7223 */ /* 0x180fe200000108a9 */
[--C-:B------:R-:W-:Y:S01]  /*7b90*/  FFMA.FTZ R53, R53, R0, -R169.reuse ;  /* 0x0000000035357223 */ /* 0x100fe200000108a9 */
[----:B0-----:R-:W-:Y:S01]  /*7ba0*/  FMNMX.FTZ R41, R79, R2, !PT ;  /* 0x000000024f297209 */ /* 0x001fe20007810000 */
[-CC-:B------:R-:W-:Y:S01]  /*7bb0*/  FFMA.FTZ R45, R45, R0.reuse, -R169.reuse ;  /* 0x000000002d2d7223 */ /* 0x180fe200000108a9 */
[-CC-:B------:R-:W-:Y:S01]  /*7bc0*/  FFMA.FTZ R57, R57, R0.reuse, -R169.reuse ;  /* 0x0000000039397223 */ /* 0x180fe200000108a9 */
[-CC-:B------:R-:W-:Y:S01]  /*7bd0*/  FFMA.FTZ R168, R48, R0.reuse, -R169.reuse ;  /* 0x0000000030a87223 */ /* 0x180fe200000108a9 */
[----:B------:R-:W-:Y:S01]  /*7be0*/  FMNMX.FTZ R2, R82, R41, !PT ;  /* 0x0000002952027209 */ /* 0x000fe20007810000 */
[----:B------:R-:W0:Y:S01]  /*7bf0*/  MUFU.EX2 R13, R13 ;  /* 0x0000000d000d7308 */ /* 0x000e220000000800 */
[-CC-:B------:R-:W-:Y:S01]  /*7c00*/  FFMA.FTZ R170, R52, R0.reuse, -R169.reuse ;  /* 0x0000000034aa7223 */ /* 0x180fe200000108a9 */
[--C-:B------:R-:W-:Y:S01]  /*7c10*/  FFMA.FTZ R8, R72, R0, -R169.reuse ;  /* 0x0000000048087223 */ /* 0x100fe200000108a9 */
[----:B------:R-:W-:Y:S01]  /*7c20*/  FMNMX.FTZ R41, R83, R2, !PT ;  /* 0x0000000253297209 */ /* 0x000fe20007810000 */
[-CC-:B------:R-:W-:Y:S01]  /*7c30*/  FFMA.FTZ R73, R73, R0.reuse, -R169.reuse ;  /* 0x0000000049497223 */ /* 0x180fe200000108a9 */
[-CC-:B------:R-:W-:Y:S01]  /*7c40*/  FFMA.FTZ R10, R76, R0.reuse, -R169.reuse ;  /* 0x000000004c0a7223 */ /* 0x180fe200000108a9 */
[-CC-:B------:R-:W-:Y:S01]  /*7c50*/  FFMA.FTZ R12, R80, R0.reuse, -R169.reuse ;  /* 0x00000000500c7223 */ /* 0x180fe200000108a9 */
[----:B------:R-:W-:Y:S01]  /*7c60*/  FMNMX.FTZ R2, R86, R41, !PT ;  /* 0x0000002956027209 */ /* 0x000fe20007810000 */
[--C-:B------:R-:W-:Y:S01]  /*7c70*/  FFMA.FTZ R41, R65, R0, -R169.reuse ;  /* 0x0000000041297223 */ /* 0x100fe200000108a9 */
[----:B------:R-:W-:Y:S01]  /*7c80*/  MUFU.EX2 R182, R182 ;  /* 0x000000b600b67308 */ /* 0x000fe20000000800 */
[----:B-1----:R-:W-:Y:S01]  /*7c90*/  FFMA.FTZ R6, R3, R6, R180 ;  /* 0x0000000603067223 */ /* 0x002fe200000100b4 */
[----:B------:R-:W-:Y:S01]  /*7ca0*/  FMNMX.FTZ R2, R87, R2, !PT ;  /* 0x0000000257027209 */ /* 0x000fe20007810000 */
[-CC-:B------:R-:W-:Y:S01]  /*7cb0*/  FFMA.FTZ R14, R84, R0.reuse, -R169.reuse ;  /* 0x00000000540e7223 */ /* 0x180fe200000108a9 */
[----:B------:R-:W-:-:S04]  /*7cc0*/  FFMA.FTZ R85, R85, R0, -R169 ;  /* 0x0000000055557223 */ /* 0x000fc800000108a9 */
[----:B------:R-:W-:Y:S01]  /*7cd0*/  MUFU.EX2 R176, R176 ;  /* 0x000000b000b07308 */ /* 0x000fe20000000800 */
[----:B0-----:R-:W-:-:S07]  /*7ce0*/  F2FP.BF16.F32.PACK_AB R180, R13, R180 ;  /* 0x000000b40db4723e */ /* 0x001fce00000010ff */
[----:B------:R-:W-:Y:S08]  /*7cf0*/  MUFU.EX2 R33, R33 ;  /* 0x0000002100217308 */ /* 0x000ff00000000800 */
[----:B------:R-:W-:Y:S08]  /*7d00*/  MUFU.EX2 R178, R178 ;  /* 0x000000b200b27308 */ /* 0x000ff00000000800 */
[----:B------:R-:W-:Y:S08]  /*7d10*/  MUFU.EX2 R25, R25 ;  /* 0x0000001900197308 */ /* 0x000ff00000000800 */
[----:B------:R-:W-:Y:S08]  /*7d20*/  MUFU.EX2 R172, R172 ;  /* 0x000000ac00ac7308 */ /* 0x000ff00000000800 */
[----:B------:R-:W-:Y:S08]  /*7d30*/  MUFU.EX2 R174, R174 ;  /* 0x000000ae00ae7308 */ /* 0x000ff00000000800 */
[----:B------:R0:W-:Y:S08]  /*7d40*/  MUFU.EX2 R21, R53 ;  /* 0x0000003500157308 */ /* 0x0001f00000000800 */
[----:B------:R1:W-:Y:S01]  /*7d50*/  MUFU.EX2 R17, R45 ;  /* 0x0000002d00117308 */ /* 0x0003e20000000800 */
[-CC-:B0-----:R-:W-:Y:S01]  /*7d60*/  FFMA.FTZ R53, R61, R0.reuse, -R169.reuse ;  /* 0x000000003d357223 */ /* 0x181fe200000108a9 */
[----:B------:R-:W-:-:S06]  /*7d70*/  FFMA.FTZ R61, R81, R0, -R169 ;  /* 0x00000000513d7223 */ /* 0x000fcc00000108a9 */
[----:B------:R0:W-:Y:S01]  /*7d80*/  MUFU.EX2 R37, R57 ;  /* 0x0000003900257308 */ /* 0x0001e20000000800 */
[----:B-1----:R-:W-:-:S07]  /*7d90*/  FFMA.FTZ R45, R69, R0, -R169 ;  /* 0x00000000452d7223 */ /* 0x002fce00000108a9 */
[----:B------:R-:W-:Y:S01]  /*7da0*/  MUFU.EX2 R168, R168 ;  /* 0x000000a800a87308 */ /* 0x000fe20000000800 */
[----:B0-----:R-:W-:-:S07]  /*7db0*/  FFMA.FTZ R57, R77, R0, -R169 ;  /* 0x000000004d397223 */ /* 0x001fce00000108a9 */
[----:B------:R-:W-:Y:S08]  /*7dc0*/  MUFU.EX2 R170, R170 ;  /* 0x000000aa00aa7308 */ /* 0x000ff00000000800 */
[----:B------:R-:W-:Y:S08]  /*7dd0*/  MUFU.EX2 R53, R53 ;  /* 0x0000003500357308 */ /* 0x000ff00000000800 */
[----:B------:R-:W-:Y:S01]  /*7de0*/  MUFU.EX2 R41, R41 ;  /* 0x0000002900297308 */ /* 0x000fe20000000800 */
[----:B------:R-:W-:-:S02]  /*7df0*/  WARPGROUP.DEPBAR.LE gsb0, 0x0 ;  /* 0x00008000000079c5 */ /* 0x000fc40000010000 */
[----:B------:R-:W-:Y:S01]  /*7e00*/  WARPGROUP.ARRIVE ;  /* 0x00000000000079c5 */ /* 0x000fe20000000000 */
[----:B------:R-:W-:-:S04]  /*7e10*/  FFMA.FTZ R164, R56, R0, -R169 ;  /* 0x0000000038a47223 */ /* 0x000fc800000108a9 */
[----:B------:R0:W-:Y:S01]  /*7e20*/  MUFU.EX2 R165, R29 ;  /* 0x0000001d00a57308 */ /* 0x0001e20000000800 */
[-CC-:B------:R-:W-:Y:S01]  /*7e30*/  FFMA.FTZ R166, R60, R0.reuse, -R169.reuse ;  /* 0x000000003ca67223 */ /* 0x180fe200000108a9 */
[----:B------:R-:W-:Y:S01]  /*7e40*/  HGMMA.64x128x16.F32.BF16 R88, R160, gdesc[UR8].tnspB, R88, gsb0 ;  /* 0x41e00008a0587df0 */ /* 0x000fe20008001858 */
[----:B------:R-:W-:Y:S01]  /*7e50*/  UIADD3 UR10, UR6, 0x300, URZ ;  /* 0x00000300060a7890 */ /* 0x000fe2000fffe03f */
[----:B------:R-:W-:Y:S01]  /*7e60*/  UMOV UR11, 0x40000040 ;  /* 0x40000040000b7882 */ /* 0x000fe20000000000 */
[----:B------:R-:W-:Y:S01]  /*7e70*/  UIADD3 UR6, UR6, 0x380, URZ ;  /* 0x0000038006067890 */ /* 0x000fe2000fffe03f */
[----:B0-----:R-:W-:Y:S02]  /*7e80*/  FFMA.FTZ R29, R49, R0, -R169 ;  /* 0x00000000311d7223 */ /* 0x001fe400000108a9 */
[----:B------:R-:W-:Y:S01]  /*7e90*/  MUFU.EX2 R164, R164 ;  /* 0x000000a400a47308 */ /* 0x000fe20000000800 */
[----:B------:R-:W0:Y:S07]  /*7ea0*/  SHFL.BFLY PT, R49, R2, 0x2, 0x1f ;  /* 0x0c401f0002317f89 */ /* 0x000e2e00000e0000 */
        /* <DEDUP_REMOVED lines=8> */
[----:B0-----:R-:W-:-:S07]  /*7f30*/  FMNMX.FTZ R4, R16, R65, !PT ;  /* 0x0000004110047209 */ /* 0x001fce0007810000 */
[----:B------:R-:W-:Y:S01]  /*7f40*/  MUFU.EX2 R57, R57 ;  /* 0x0000003900397308 */ /* 0x000fe20000000800 */
[----:B------:R-:W-:-:S04]  /*7f50*/  FADD.FTZ R65, -R4, R11 ;  /* 0x0000000b04417221 */ /* 0x000fc80000010100 */
[-C--:B------:R-:W-:Y:S01]  /*7f60*/  FMUL.FTZ R2, R65, R0.reuse ;  /* 0x0000000041027220 */ /* 0x080fe20000410000 */
[-C--:B------:R-:W-:Y:S02]  /*7f70*/  FMUL.FTZ R65, R4, R0.reuse ;  /* 0x0000000004417220 */ /* 0x080fe40000410000 */
[----:B------:R-:W-:Y:S02]  /*7f80*/  MUFU.EX2 R12, R12 ;  /* 0x0000000c000c7308 */ /* 0x000fe40000000800 */
[-CC-:B------:R-:W-:Y:S01]  /*7f90*/  FFMA.FTZ R24, R35, R0.reuse, -R65.reuse ;  /* 0x0000000023187223 */ /* 0x180fe20000010841 */
[----:B------:R-:W-:Y:S01]  /*7fa0*/  IMAD.U32 R35, RZ, RZ, UR7 ;  /* 0x00000007ff237e24 */ /* 0x000fe2000f8e00ff */
[----:B------:R-:W-:Y:S01]  /*7fb0*/  UMOV UR7, 0x40000040 ;  /* 0x4000004000077882 */ /* 0x000fe20000000000 */
[-CC-:B------:R-:W-:Y:S01]  /*7fc0*/  FFMA.FTZ R20, R31, R0.reuse, -R65.reuse ;  /* 0x000000001f147223 */ /* 0x180fe20000010841 */
[----:B------:R-:W-:Y:S01]  /*7fd0*/  FFMA.FTZ R181, R26, R0, -R65 ;  /* 0x000000001ab57223 */ /* 0x000fe20000010841 */
[----:B------:R-:W-:-:S02]  /*7fe0*/  IMAD.U32 R31, RZ, RZ, UR36 ;  /* 0x00000024ff1f7e24 */ /* 0x000fc4000f8e00ff */
[-CC-:B------:R-:W-:Y:S01]  /*7ff0*/  FFMA.FTZ R16, R27, R0.reuse, -R65.reuse ;  /* 0x000000001b107223 */ /* 0x180fe20000010841 */
[----:B------:R-:W-:Y:S01]  /*8000*/  MUFU.EX2 R2, R2 ;  /* 0x0000000200027308 */ /* 0x000fe20000000800 */
[-CC-:B------:R-:W-:Y:S01]  /*8010*/  FFMA.FTZ R183, R30, R0.reuse, -R65.reuse ;  /* 0x000000001eb77223 */ /* 0x180fe20000010841 */
[-CC-:B------:R-:W-:Y:S01]  /*8020*/  FFMA.FTZ R177, R34, R0.reuse, -R65.reuse ;  /* 0x0000000022b17223 */ /* 0x180fe20000010841 */
[----:B------:R-:W-:Y:S01]  /*8030*/  @!P1 LEA R31, R31, UR37, 0x3 ;  /* 0x000000251f1f9c11 */ /* 0x000fe2000f8e18ff */
[-CC-:B------:R-:W-:Y:S01]  /*8040*/  FFMA.FTZ R179, R38, R0.reuse, -R65.reuse ;  /* 0x0000000026b37223 */ /* 0x180fe20000010841 */
[-CC-:B------:R-:W-:Y:S01]  /*8050*/  FFMA.FTZ R26, R39, R0.reuse, -R65.reuse ;  /* 0x00000000271a7223 */ /* 0x180fe20000010841 */
[-CC-:B------:R-:W-:Y:S01]  /*8060*/  FFMA.FTZ R173, R42, R0.reuse, -R65.reuse ;  /* 0x000000002aad7223 */ /* 0x180fe20000010841 */
[----:B------:R-:W-:Y:S01]  /*8070*/  FFMA.FTZ R28, R43, R0, -R65 ;  /* 0x000000002b1c7223 */ /* 0x000fe20000010841 */
[----:B------:R-:W0:Y:S01]  /*8080*/  MUFU.EX2 R181, R181 ;  /* 0x000000b500b57308 */ /* 0x000e220000000800 */
[----:B------:R-:W-:-:S02]  /*8090*/  @!P1 VIADD R31, R31, 0x34840 ;  /* 0x000348401f1f9836 */ /* 0x000fc40000000000 */
[-CC-:B------:R-:W-:Y:S01]  /*80a0*/  FFMA.FTZ R175, R46, R0.reuse, -R65.reuse ;  /* 0x000000002eaf7223 */ /* 0x180fe20000010841 */
[-CC-:B------:R-:W-:Y:S01]  /*80b0*/  FFMA.FTZ R30, R47, R0.reuse, -R65.reuse ;  /* 0x000000002f1e7223 */ /* 0x180fe20000010841 */
[-CC-:B------:R-:W-:Y:S01]  /*80c0*/  FFMA.FTZ R32, R51, R0.reuse, -R65.reuse ;  /* 0x0000000033207223 */ /* 0x180fe20000010841 */
[-C--:B------:R-:W-:Y:S01]  /*80d0*/  FFMA.FTZ R171, R54, R0.reuse, -R65 ;  /* 0x0000000036ab7223 */ /* 0x080fe20000010841 */
[----:B------:R-:W-:Y:S01]  /*80e0*/  @!P1 PRMT R31, RZ, 0x654, R31 ;  /* 0x00000654ff1f9816 */ /* 0x000fe2000000001f */
        /* <DEDUP_REMOVED lines=8> */
[-C--:B------:R-:W-:Y:S01]  /*8170*/  FFMA.FTZ R82, R82, R0.reuse, -R65 ;  /* 0x0000000052527223 */ /* 0x080fe20000010841 */
[----:B------:R-:W2:Y:S01]  /*8180*/  MUFU.EX2 R183, R183 ;  /* 0x000000b700b77308 */ /* 0x000ea20000000800 */
[----:B0-----:R-:W-:Y:S01]  /*8190*/  FFMA.FTZ R5, R2, R5, R181 ;  /* 0x0000000502057223 */ /* 0x001fe200000100b5 */
[-CC-:B------:R-:W-:Y:S01]  /*81a0*/  FFMA.FTZ R83, R83, R0.reuse, -R65.reuse ;  /* 0x0000000053537223 */ /* 0x180fe20000010841 */
[----:B------:R-:W-:-:S05]  /*81b0*/  FFMA.FTZ R86, R86, R0, -R65 ;  /* 0x0000000056567223 */ /* 0x000fca0000010841 */
[----:B------:R-:W0:Y:S01]  /*81c0*/  MUFU.EX2 R20, R20 ;  /* 0x0000001400147308 */ /* 0x000e220000000800 */
[C---:B-1----:R-:W-:Y:S01]  /*81d0*/  FADD.FTZ R38, R16.reuse, R5 ;  /* 0x0000000510267221 */ /* 0x042fe20000010000 */
[----:B------:R-:W-:-:S06]  /*81e0*/  F2FP.BF16.F32.PACK_AB R181, R16, R181 ;  /* 0x000000b510b5723e */ /* 0x000fcc00000010ff */
[----:B------:R-:W-:Y:S01]  /*81f0*/  MUFU.EX2 R177, R177 ;  /* 0x000000b100b17308 */ /* 0x000fe20000000800 */
[----:B--2---:R-:W-:Y:S01]  /*8200*/  FADD.FTZ R5, R183, R38 ;  /* 0x00000026b7057221 */ /* 0x004fe20000010000 */
[----:B------:R-:W-:-:S06]  /*8210*/  FFMA.FTZ R38, R67, R0, -R65 ;  /* 0x0000000043267223 */ /* 0x000fcc0000010841 */
[----:B------:R-:W-:Y:S01]  /*8220*/  MUFU.EX2 R24, R24 ;  /* 0x0000001800187308 */ /* 0x000fe20000000800 */
[----:B0-----:R-:W-:-:S07]  /*8230*/  F2FP.BF16.F32.PACK_AB R183, R20, R183 ;  /* 0x000000b714b7723e */ /* 0x001fce00000010ff */
[----:B------:R-:W-:Y:S01]  /*8240*/  MUFU.EX2 R179, R179 ;  /* 0x000000b300b37308 */ /* 0x000fe20000000800 */
[----:B------:R-:W-:Y:S02]  /*8250*/  WARPGROUP.DEPBAR.LE gsb0, 0x0 ;  /* 0x00008000000079c5 */ /* 0x000fe40000010000 */
[----:B------:R-:W-:-:S05]  /*8260*/  WARPGROUP.ARRIVE ;  /* 0x00000000000079c5 */ /* 0x000fca0000000000 */
[----:B------:R-:W-:Y:S01]  /*8270*/  MUFU.EX2 R26, R26 ;  /* 0x0000001a001a7308 */ /* 0x000fe20000000800 */
[-CC-:B------:R-:W-:Y:S01]  /*8280*/  FFMA.FTZ R160, R64, R0.reuse, -R169.reuse ;  /* 0x0000000040a07223 */ /* 0x180fe200000108a9 */
[-C--:B------:R-:W-:Y:S01]  /*8290*/  FFMA.FTZ R162, R68, R0.reuse, -R169 ;  /* 0x0000000044a27223 */ /* 0x080fe200000108a9 */
[-CC-:B------:R-:W-:Y:S01]  /*82a0*/  FFMA.FTZ R169, R50, R0.reuse, -R65.reuse ;  /* 0x0000000032a97223 */ /* 0x180fe20000010841 */
[-CC-:B------:R-:W-:Y:S01]  /*82b0*/  FFMA.FTZ R161, R66, R0.reuse, -R65.reuse ;  /* 0x0000000042a17223 */ /* 0x180fe20000010841 */
[----:B------:R-:W-:Y:S01]  /*82c0*/  HGMMA.64x128x16.F32.BF16 R88, R156, gdesc[UR8].tnspB, R88, gsb0 ;  /* 0x41e000089c587df0 */ /* 0x000fe20008001858 */
[----:B------:R-:W-:Y:S02]  /*82d0*/  FFMA.FTZ R163, R70, R0, -R65 ;  /* 0x0000000046a37223 */ /* 0x000fe40000010841 */
        /* <DEDUP_REMOVED lines=20> */
[----:B------:R-:W-:Y:S01]  /*8420*/  FFMA.FTZ R157, R74, R0, -R65 ;  /* 0x000000004a9d7223 */ /* 0x000fe20000010841 */
[----:B------:R-:W-:-:S03]  /*8430*/  F2FP.BF16.F32.PACK_AB R156, R49, R8 ;  /* 0x00000008319c723e */ /* 0x000fc600000010ff */
[----:B------:R-:W-:Y:S01]  /*8440*/  MUFU.EX2 R159, R78 ;  /* 0x0000004e009f7308 */ /* 0x000fe20000000800 */
[----:B------:R-:W-:Y:S01]  /*8450*/  F2FP.BF16.F32.PACK_AB R158, R57, R10 ;  /* 0x0000000a399e723e */ /* 0x000fe200000010ff */
[----:B------:R-:W-:Y:S06]  /*8460*/  HGMMA.64x128x16.F32.BF16 R88, R152, gdesc[UR4].tnspB, R88, gsb0 ;  /* 0x41e0000498587df0 */ /* 0x000fec0008001858 */
[----:B------:R-:W-:Y:S08]  /*8470*/  MUFU.EX2 R157, R157 ;  /* 0x0000009d009d7308 */ /* 0x000ff00000000800 */
[----:B------:R-:W-:Y:S08]  /*8480*/  MUFU.EX2 R61, R61 ;  /* 0x0000003d003d7308 */ /* 0x000ff00000000800 */
[----:B------:R-:W-:Y:S08]  /*8490*/  MUFU.EX2 R83, R83 ;  /* 0x0000005300537308 */ /* 0x000ff00000000800 */
[----:B------:R-:W-:Y:S08]  /*84a0*/  MUFU.EX2 R14, R14 ;  /* 0x0000000e000e7308 */ /* 0x000ff00000000800 */
[----:B------:R-:W0:Y:S01]  /*84b0*/  MUFU.EX2 R11, R85 ;  /* 0x00000055000b7308 */ /* 0x000e220000000800 */
[----:B------:R-:W-:-:S02]  /*84c0*/  WARPGROUP.DEPBAR.LE gsb0, 0x0 ;  /* 0x00008000000079c5 */ /* 0x000fc40000010000 */
[----:B------:R1:W-:Y:S05]  /*84d0*/  @!P1 SYNCS.ARRIVE.TRANS64.RED.A1T0 RZ, [R31+URZ], RZ ;  /* 0x000000ff1fff99a7 */ /* 0x0003ea000810043f */
[----:B------:R-:W-:Y:S01]  /*84e0*/  MUFU.EX2 R153, R82 ;  /* 0x0000005200997308 */ /* 0x000fe20000000800 */
[----:B0-----:R-:W-:Y:S02]  /*84f0*/  F2FP.BF16.F32.PACK_AB R154, R11, R14 ;  /* 0x0000000e0b9a723e */ /* 0x001fe400000010ff */
[----:B------:R-:W-:Y:S01]  /*8500*/  F2FP.BF16.F32.PACK_AB R152, R61, R12 ;  /* 0x0000000c3d98723e */ /* 0x000fe200000010ff */
[----:B-1----:R-:W-:-:S04]  /*8510*/  @!P1 VIADD R31, R35, 0x34860 ;  /* 0x00034860231f9836 */ /* 0x002fc80000000000 */
[----:B------:R-:W-:Y:S01]  /*8520*/  MUFU.EX2 R155, R86 ;  /* 0x00000056009b7308 */ /* 0x000fe20000000800 */
[----:B------:R-:W-:Y:S01]  /*8530*/  @!P1 PRMT R35, RZ, 0x654, R31 ;  /* 0x00000654ff239816 */ /* 0x000fe2000000001f */
[----:B------:R-:W-:Y:S01]  /*8540*/  FADD.FTZ R31, R13, R6 ;  /* 0x000000060d1f7221 */ /* 0x000fe20000010000 */
[----:B------:R-:W-:Y:S02]  /*8550*/  FFMA.FTZ R6, R63, R0, -R65 ;  /* 0x000000003f067223 */ /* 0x000fe40000010841 */
[----:B------:R0:W-:Y:S01]  /*8560*/  @!P1 SYNCS.ARRIVE.TRANS64.RED.A1T0 RZ, [R35+URZ], RZ ;  /* 0x000000ff23ff99a7 */ /* 0x0001e2000810043f */
[----:B------:R-:W-:Y:S01]  /*8570*/  FADD.FTZ R40, R182, R31 ;  /* 0x0000001fb6287221 */ /* 0x000fe20000010000 */
[C---:B------:R-:W-:Y:S02]  /*8580*/  F2FP.BF16.F32.PACK_AB R182, R165.reuse, R182 ;  /* 0x000000b6a5b6723e */ /* 0x040fe400000010ff */
[----:B------:R-:W1:Y:S01]  /*8590*/  MUFU.EX2 R6, R6 ;  /* 0x0000000600067308 */ /* 0x000e620000000800 */
[----:B------:R-:W-:Y:S01]  /*85a0*/  FADD.FTZ R31, R165, R40 ;  /* 0x00000028a51f7221 */ /* 0x000fe20000010000 */
[----:B------:R-:W-:Y:S01]  /*85b0*/  FADD.FTZ R40, R20, R5 ;  /* 0x0000000514287221 */ /* 0x000fe20000010000 */
[----:B------:R-:W-:-:S02]  /*85c0*/  F2FP.BF16.F32.PACK_AB R165, R36, R27 ;  /* 0x0000001b24a5723e */ /* 0x000fc400000010ff */
[----:B------:R-:W-:Y:S01]  /*85d0*/  FADD.FTZ R42, R176, R31 ;  /* 0x0000001fb02a7221 */ /* 0x000fe20000010000 */
[----:B------:R-:W-:Y:S01]  /*85e0*/  FADD.FTZ R5, R177, R40 ;  /* 0x00000028b1057221 */ /* 0x000fe20000010000 */
[-CC-:B------:R-:W-:Y:S01]  /*85f0*/  FFMA.FTZ R40, R71, R0.reuse, -R65.reuse ;  /* 0x0000000047287223 */ /* 0x180fe20000010841 */
[----:B------:R-:W-:Y:S01]  /*8600*/  FFMA.FTZ R65, R87, R0, -R65 ;  /* 0x0000000057417223 */ /* 0x000fe20000010841 */
[C---:B------:R-:W-:Y:S01]  /*8610*/  FADD.FTZ R31, R33.reuse, R42 ;  /* 0x0000002a211f7221 */ /* 0x040fe20000010000 */
[----:B------:R-:W-:Y:S01]  /*8620*/  FADD.FTZ R42, R24, R5 ;  /* 0x00000005182a7221 */ /* 0x000fe20000010000 */
[----:B------:R-:W-:Y:S02]  /*8630*/  F2FP.BF16.F32.PACK_AB R176, R33, R176 ;  /* 0x000000b021b0723e */ /* 0x000fe400000010ff */
[----:B------:R-:W-:Y:S01]  /*8640*/  FADD.FTZ R44, R178, R31 ;  /* 0x0000001fb22c7221 */ /* 0x000fe20000010000 */
[----:B------:R-:W-:Y:S01]  /*8650*/  FADD.FTZ R5, R179, R42 ;  /* 0x0000002ab3057221 */ /* 0x000fe20000010000 */
[----:B------:R-:W2:Y:S01]  /*8660*/  MUFU.EX2 R40, R40 ;  /* 0x0000002800287308 */ /* 0x000ea20000000800 */
[----:B------:R-:W-:Y:S01]  /*8670*/  F2FP.BF16.F32.PACK_AB R177, R24, R177 ;  /* 0x000000b118b1723e */ /* 0x000fe200000010ff */
[C---:B------:R-:W-:Y:S01]  /*8680*/  FADD.FTZ R31, R25.reuse, R44 ;  /* 0x0000002c191f7221 */ /* 0x040fe20000010000 */
[----:B------:R-:W-:Y:S01]  /*8690*/  FADD.FTZ R42, R26, R5 ;  /* 0x000000051a2a7221 */ /* 0x000fe20000010000 */
[----:B------:R-:W-:-:S02]  /*86a0*/  F2FP.BF16.F32.PACK_AB R178, R25, R178 ;  /* 0x000000b219b2723e */ /* 0x000fc400000010ff */
[----:B------:R-:W-:Y:S01]  /*86b0*/  FADD.FTZ R44, R172, R31 ;  /* 0x0000001fac2c7221 */ /* 0x000fe20000010000 */
[----:B------:R-:W-:Y:S01]  /*86c0*/  FADD.FTZ R5, R173, R42 ;  /* 0x0000002aad057221 */ /* 0x000fe20000010000 */
[----:B------:R-:W3:Y:S01]  /*86d0*/  MUFU.EX2 R65, R65 ;  /* 0x0000004100417308 */ /* 0x000ee20000000800 */
[----:B------:R-:W-:Y:S01]  /*86e0*/  F2FP.BF16.F32.PACK_AB R179, R26, R179 ;  /* 0x000000b31ab3723e */ /* 0x000fe200000010ff */
        /* <DEDUP_REMOVED lines=29> */
[C---:B-1----:R-:W-:Y:S02]  /*88c0*/  F2FP.BF16.F32.PACK_AB R167, R6.reuse, R167 ;  /* 0x000000a706a7723e */ /* 0x042fe400000010ff */
[C---:B------:R-:W-:Y:S01]  /*88d0*/  FADD.FTZ R13, R53.reuse, R20 ;  /* 0x00000014350d7221 */ /* 0x040fe20000010000 */
[----:B------:R-:W-:Y:S01]  /*88e0*/  FADD.FTZ R16, R6, R5 ;  /* 0x0000000506107221 */ /* 0x000fe20000010000 */
        /* <DEDUP_REMOVED lines=11> */
[C---:B--2---:R-:W-:Y:S01]  /*89a0*/  FADD.FTZ R16, R40.reuse, R5 ;  /* 0x0000000528107221 */ /* 0x044fe20000010000 */
[----:B------:R-:W-:Y:S02]  /*89b0*/  F2FP.BF16.F32.PACK_AB R163, R40, R163 ;  /* 0x000000a328a3723e */ /* 0x000fe400000010ff */
[----:B------:R-:W-:Y:S01]  /*89c0*/  FADD.FTZ R6, R8, R13 ;  /* 0x0000000d08067221 */ /* 0x000fe20000010000 */
[----:B------:R-:W-:Y:S01]  /*89d0*/  FADD.FTZ R16, R157, R16 ;  /* 0x000000109d107221 */ /* 0x000fe20000010000 */
[----:B------:R-:W-:Y:S01]  /*89e0*/  F2FP.BF16.F32.PACK_AB R157, R75, R157 ;  /* 0x0000009d4b9d723e */ /* 0x000fe200000010ff */
[----:B------:R-:W-:Y:S02]  /*89f0*/  IMAD.MOV.U32 R8, RZ, RZ, R7 ;  /* 0x000000ffff087224 */ /* 0x000fe400078e0007 */
[----:B------:R-:W-:Y:S01]  /*8a00*/  FADD.FTZ R5, R49, R6 ;  /* 0x0000000631057221 */ /* 0x000fe20000010000 */
[----:B------:R-:W-:-:S03]  /*8a10*/  FADD.FTZ R16, R75, R16 ;  /* 0x000000104b107221 */ /* 0x000fc60000010000 */
[----:B------:R-:W-:Y:S01]  /*8a20*/  FADD.FTZ R6, R10, R5 ;  /* 0x000000050a067221 */ /* 0x000fe20000010000 */
[----:B------:R-:W-:Y:S01]  /*8a30*/  FADD.FTZ R16, R159, R16 ;  /* 0x000000109f107221 */ /* 0x000fe20000010000 */
[----:B------:R-:W-:Y:S02]  /*8a40*/  F2FP.BF16.F32.PACK_AB R159, R79, R159 ;  /* 0x0000009f4f9f723e */ /* 0x000fe400000010ff */
        /* <DEDUP_REMOVED lines=9> */
[----:B---3--:R-:W-:Y:S02]  /*8ae0*/  F2FP.BF16.F32.PACK_AB R155, R65, R155 ;  /* 0x0000009b419b723e */ /* 0x008fe400000010ff */
[----:B------:R-:W-:Y:S01]  /*8af0*/  FADD.FTZ R6, R11, R6 ;  /* 0x000000060b067221 */ /* 0x000fe20000010000 */
[----:B------:R-:W-:Y:S01]  /*8b00*/  FADD.FTZ R5, R65, R16 ;  /* 0x0000001041057221 */ /* 0x000fe20000010000 */
[----:B------:R-:W-:Y:S01]  /*8b10*/  IMAD.MOV.U32 R11, RZ, RZ, R4 ;  /* 0x000000ffff0b7224 */ /* 0x000fe200078e0004 */
[----:B0-----:R-:W-:Y:S06]  /*8b20*/  @P2 BRA `(.L_x_2242) ;  /* 0xffffffdc00ec2947 */ /* 0x001fec000383ffff */
.L_x_2233:
        /* <DEDUP_REMOVED lines=67> */
.L_x_2243:
[----:B------:R-:W-:Y:S01]  /*8f60*/  ULEA UR5, UR36, UR37, 0x3 ;  /* 0x0000002524057291 */ /* 0x000fe2000f8e183f */
[----:B------:R-:W-:-:S05]  /*8f70*/  IMAD.U32 R2, RZ, RZ, UR38 ;  /* 0x00000026ff027e24 */ /* 0x000fca000f8e00ff */
[----:B------:R-:W-:-:S04]  /*8f80*/  SHF.L.U32 R2, R2, 0x1f, RZ ;  /* 0x0000001f02027819 */ /* 0x000fc800000006ff */
[----:B------:R0:W1:Y:S01]  /*8f90*/  SYNCS.PHASECHK.TRANS64.TRYWAIT P2, [UR5+0x34850], R2 ;  /* 0x03485002ff0075a7 */ /* 0x0000620008040145 */
[----:B------:R-:W-:Y:S05]  /*8fa0*/  @!P0 BRA `(.L_x_2244) ;  /* 0x0000000000048947 */ /* 0x000fea0003800000 */
[----:B------:R-:W-:Y:S01]  /*8fb0*/  BPT.TRAP 0x1 ;  /* 0x000000040000795c */ /* 0x000fe20000300000 */
.L_x_2244:
[----:B-1----:R-:W-:Y:S05]  /*8fc0*/  @P2 BRA `(.L_x_2245) ;  /* 0x0000000000082947 */ /* 0x002fea0003800000 */
[----:B------:R-:W1:Y:S02]  /*8fd0*/  SYNCS.PHASECHK.TRANS64.TRYWAIT P0, [UR5+0x34850], R2 ;  /* 0x03485002ff0075a7 */ /* 0x000e640008000145 */
[----:B-1----:R-:W-:Y:S05]  /*8fe0*/  @!P0 BRA `(.L_x_2246) ;  /* 0x000000a8004c8947 */ /* 0x002fea0003800000 */
.L_x_2245:
[----:B------:R-:W-:Y:S01]  /*8ff0*/  UIADD3 UR37, UR37, 0x400, URZ ;  /* 0x0000040025257890 */ /* 0x000fe2000fffe03f */
[----:B------:R-:W-:Y:S01]  /*9000*/  WARPGROUP.ARRIVE ;  /* 0x00000000000079c5 */ /* 0x000fe20000000000 */
[----:B------:R-:W-:Y:S01]  /*9010*/  UMOV UR7, 0x40000040 ;  /* 0x4000004000077882 */ /* 0x000fe20000000000 */
[----:B-1----:R-:W1:Y:S01]  /*9020*/  SHFL.BFLY PT, R3, R6, 0x2, 0x1f ;  /* 0x0c401f0006037f89 */ /* 0x002e6200000e0000 */
[----:B------:R-:W-:Y:S01]  /*9030*/  USHF.R.U32.HI UR37, URZ, 0x4, UR37 ;  /* 0x000000043f257899 */ /* 0x000fe20008011625 */
[----:B------:R-:W-:Y:S02]  /*9040*/  IMAD.MOV.U32 R102, RZ, RZ, -0x800000 ;  /* 0xff800000ff667424 */ /* 0x000fe400078e00ff */
[----:B0-----:R-:W0:Y:S01]  /*9050*/  SHFL.BFLY PT, R2, R5, 0x2, 0x1f ;  /* 0x0c401f0005027f89 */ /* 0x001e2200000e0000 */
[----:B------:R-:W-:Y:S01]  /*9060*/  ULOP3.LUT UR37, UR37, 0x3fff, URZ, 0xc0, !UPT ;  /* 0x00003fff25257892 */ /* 0x000fe2000f8ec03f */
[----:B------:R-:W-:Y:S02]  /*9070*/  IMAD.MOV.U32 R94, RZ, RZ, -0x800000 ;  /* 0xff800000ff5e7424 */ /* 0x000fe400078e00ff */
[----:B------:R-:W-:Y:S01]  /*9080*/  VIADD R209, R209, 0x1 ;  /* 0x00000001d1d17836 */ /* 0x000fe20000000000 */
[----:B------:R-:W-:-:S04]  /*9090*/  ULOP3.LUT UR4, UR37, 0x4000000, URZ, 0xfc, !UPT ;  /* 0x0400000025047892 */ /* 0x000fc8000f8efc3f */
[----:B------:R-:W-:Y:S02]  /*90a0*/  ULEA UR4, UR36, UR4, 0xb ;  /* 0x0000000424047291 */ /* 0x000fe4000f8e583f */
[----:B------:R-:W-:-:S04]  /*90b0*/  UIADD3 UR36, UR36, 0x1, URZ ;  /* 0x0000000124247890 */ /* 0x000fc8000fffe03f */
[----:B------:R-:W-:Y:S01]  /*90c0*/  UISETP.NE.AND UP0, UPT, UR36, 0x2, UPT ;  /* 0x000000022400788c */ /* 0x000fe2000bf05270 */
[----:B------:R-:W-:Y:S02]  /*90d0*/  UMOV UR6, UR4 ;  /* 0x0000000400067c82 */ /* 0x000fe40008000000 */
[----:B------:R-:W-:Y:S01]  /*90e0*/  HGMMA.64x128x16.F32.BF16 R24, R180, gdesc[UR4].tnspB, R24, gsb0 ;  /* 0x41e00004b4187df0 */ /* 0x000fe20008001818 */
[----:B------:R-:W-:Y:S01]  /*90f0*/  UIADD3 UR6, UR4, 0x80, URZ ;  /* 0x0000008004067890 */ /* 0x000fe2000fffe03f */
[----:B-1----:R-:W-:Y:S01]  /*9100*/  FADD.FTZ R3, R3, R6 ;  /* 0x0000000603037221 */ /* 0x002fe20000010000 */
[----:B------:R-:W-:Y:S01]  /*9110*/  UMOV UR7, 0x40000040 ;  /* 0x4000004000077882 */ /* 0x000fe20000000000 */
[----:B------:R-:W-:Y:S02]  /*9120*/  IMAD.MOV.U32 R6, RZ, RZ, RZ ;  /* 0x000000ffff067224 */ /* 0x000fe400078e00ff */
[----:B0-----:R-:W-:Y:S01]  /*9130*/  FADD.FTZ R8, R2, R5 ;  /* 0x0000000502087221 */ /* 0x001fe20000010000 */
[----:B------:R-:W-:Y:S01]  /*9140*/  IMAD.MOV.U32 R5, RZ, RZ, RZ ;  /* 0x000000ffff057224 */ /* 0x000fe200078e00ff */
[----:B------:R-:W0:Y:S01]  /*9150*/  SHFL.BFLY PT, R2, R3, 0x1, 0x1f ;  /* 0x0c201f0003027f89 */ /* 0x000e2200000e0000 */
[----:B------:R-:W-:-:S03]  /*9160*/  USEL UR36, UR36, URZ, UP0 ;  /* 0x0000003f24247287 */ /* 0x000fc60008000000 */
[----:B------:R-:W1:Y:S01]  /*9170*/  SHFL.BFLY PT, R9, R8, 0x1, 0x1f ;  /* 0x0c201f0008097f89 */ /* 0x000e6200000e0000 */
[----:B0-----:R-:W-:Y:S01]  /*9180*/  FADD.FTZ R11, R3, R2 ;  /* 0x00000002030b7221 */ /* 0x001fe20000010000 */
[----:B------:R-:W-:Y:S02]  /*9190*/  IMAD.U32 R2, RZ, RZ, UR5 ;  /* 0x00000005ff027e24 */ /* 0x000fe4000f8e00ff */
[----:B-1----:R-:W-:Y:S02]  /*91a0*/  FADD.FTZ R12, R8, R9 ;  /* 0x00000009080c7221 */ /* 0x002fe40000010000 */
[----:B------:R-:W-:Y:S01]  /*91b0*/  FSETP.NE.FTZ.AND P0, PT, R11, RZ, PT ;  /* 0x000000ff0b00720b */ /* 0x000fe20003f15000 */
[----:B------:R-:W-:Y:S02]  /*91c0*/  @!P1 VIADD R8, R2, 0x34860 ;  /* 0x0003486002089836 */ /* 0x000fe40000000000 */
[----:B------:R-:W-:-:S03]  /*91d0*/  FSETP.NE.FTZ.AND P2, PT, R12, RZ, PT ;  /* 0x000000ff0c00720b */ /* 0x000fc60003f55000 */
[----:B------:R-:W-:-:S07]  /*91e0*/  @!P1 PRMT R8, RZ, 0x654, R8 ;  /* 0x00000654ff089816 */ /* 0x000fce0000000008 */
        /* <DEDUP_REMOVED lines=113> */
.L_x_2216:
        /* <DEDUP_REMOVED lines=8> */
[----:B------:R-:W2:Y:S01]  /*9980*/  S2R R5, SR_SWINHI ;  /* 0x0000000000057919 */ /* 0x000ea20000002f00 */
[----:B------:R-:W-:Y:S01]  /*9990*/  F2FP.BF16.F32.PACK_AB R36, R73, R72 ;  /* 0x000000484924723e */ /* 0x000fe200000010ff */
[C---:B------:R-:W-:Y:S01]  /*99a0*/  IMAD.SHL.U32 R107, R186.reuse, 0x4, RZ ;  /* 0x00000004ba6b7824 */ /* 0x040fe200078e00ff */
[----:B------:R-:W-:Y:S01]  /*99b0*/  SHF.L.U64.HI R106, R186, 0x2, R191 ;  /* 0x00000002ba6a7819 */ /* 0x000fe200000102bf */
[----:B------:R-:W-:Y:S06]  /*99c0*/  BAR.SYNC.DEFER_BLOCKING 0x1, 0x100 ;  /* 0x0044000000007b1d */ /* 0x000fec0000010000 */
[----:B------:R-:W-:Y:S01]  /*99d0*/  ULDC.64 UR4, c[0x0][0xc08] ;  /* 0x0003020000047ab9 */ /* 0x000fe20000000a00 */
[----:B------:R-:W-:-:S02]  /*99e0*/  MOV R16, R0 ;  /* 0x0000000000107202 */ /* 0x000fc40000000f00 */
[----:B--2---:R-:W-:-:S03]  /*99f0*/  MOV R17, R5 ;  /* 0x0000000500117202 */ /* 0x004fc60000000f00 */
        /* <DEDUP_REMOVED lines=17> */
[----:B------:R-:W-:-:S02]  /*9b10*/  IADD3 R37, P5, R8, 0x40, RZ ;  /* 0x0000004008257810 */ /* 0x000fc40007fbe0ff */
[----:B------:R-:W-:Y:S01]  /*9b20*/  LOP3.LUT R12, R105, 0x380, RZ, 0xc0, !PT ;  /* 0x00000380690c7812 */ /* 0x000fe200078ec0ff */
[----:B------:R-:W-:Y:S01]  /*9b30*/  IMAD.X R7, RZ, RZ, R9, P4 ;  /* 0x000000ffff077224 */ /* 0x000fe200020e0609 */
[----:B------:R-:W-:Y:S02]  /*9b40*/  LOP3.LUT R28, R4, R11, RZ, 0x3c, !PT ;  /* 0x0000000b041c7212 */ /* 0x000fe400078e3cff */
[----:B------:R-:W-:Y:S02]  /*9b50*/  SHF.R.U64 R5, R5, 0x3, RZ ;  /* 0x0000000305057819 */ /* 0x000fe400000012ff */
[----:B------:R-:W-:Y:S02]  /*9b60*/  LOP3.LUT R10, R103, 0x380, RZ, 0xc0, !PT ;  /* 0x00000380670a7812 */ /* 0x000fe400078ec0ff */
[----:B------:R-:W-:Y:S02]  /*9b70*/  LOP3.LUT R32, R6, R95, RZ, 0x3c, !PT ;  /* 0x0000005f06207212 */ /* 0x000fe400078e3cff */
[----:B------:R-:W-:-:S02]  /*9b80*/  LOP3.LUT R4, R35, 0x380, RZ, 0xc0, !PT ;  /* 0x0000038023047812 */ /* 0x000fc400078ec0ff */
[----:B------:R-:W-:Y:S02]  /*9b90*/  LOP3.LUT R6, R39, 0x380, RZ, 0xc0, !PT ;  /* 0x0000038027067812 */ /* 0x000fe400078ec0ff */
[----:B------:R-:W-:Y:S02]  /*9ba0*/  LOP3.LUT R22, R37, 0x380, RZ, 0xc0, !PT ;  /* 0x0000038025167812 */ /* 0x000fe400078ec0ff */
[----:B------:R-:W-:Y:S02]  /*9bb0*/  SHF.R.U64 R12, R12, 0x3, RZ ;  /* 0x000000030c0c7819 */ /* 0x000fe400000012ff */
[----:B------:R-:W-:Y:S01]  /*9bc0*/  LOP3.LUT R8, R5, R8, RZ, 0x3c, !PT ;  /* 0x0000000805087212 */ /* 0x000fe200078e3cff */
[----:B------:R-:W-:Y:S01]  /*9bd0*/  IMAD.X R5, RZ, RZ, R9, P5 ;  /* 0x000000ffff057224 */ /* 0x000fe200028e0609 */
[----:B------:R-:W-:Y:S02]  /*9be0*/  SHF.R.U64 R10, R10, 0x3, RZ ;  /* 0x000000030a0a7819 */ /* 0x000fe400000012ff */
[----:B------:R-:W-:-:S02]  /*9bf0*/  SHF.R.U64 R4, R4, 0x3, RZ ;  /* 0x0000000304047819 */ /* 0x000fc400000012ff */
[----:B------:R-:W-:Y:S02]  /*9c00*/  SHF.R.U64 R6, R6, 0x3, RZ ;  /* 0x0000000306067819 */ /* 0x000fe400000012ff */
[----:B------:R-:W-:Y:S02]  /*9c10*/  SHF.R.U64 R22, R22, 0x3, RZ ;  /* 0x0000000316167819 */ /* 0x000fe400000012ff */
[----:B------:R-:W-:Y:S02]  /*9c20*/  LOP3.LUT R30, R12, R105, RZ, 0x3c, !PT ;  /* 0x000000690c1e7212 */ /* 0x000fe400078e3cff */
[----:B------:R-:W-:Y:S01]  /*9c30*/  LOP3.LUT R14, R10, R103, RZ, 0x3c, !PT ;  /* 0x000000670a0e7212 */ /* 0x000fe200078e3cff */
[----:B------:R-:W2:Y:S01]  /*9c40*/  LDC.64 R104, c[0x0][0xc00] ;  /* 0x00030000ff687b82 */ /* 0x000ea20000000a00 */
[----:B------:R-:W-:Y:S02]  /*9c50*/  MOV R34, R8 ;  /* 0x0000000800227202 */ /* 0x000fe40000000f00 */
[----:B------:R-:W-:-:S02]  /*9c60*/  LOP3.LUT R12, R4, R35, RZ, 0x3c, !PT ;  /* 0x00000023040c7212 */ /* 0x000fc400078e3cff */
        /* <DEDUP_REMOVED lines=14> */
[----:B-1----:R-:W-:Y:S02]  /*9d50*/  MOV R24, R14 ;  /* 0x0000000e00187202 */ /* 0x002fe40000000f00 */
[----:B---3--:R-:W-:Y:S01]  /*9d60*/  F2FP.BF16.F32.PACK_AB R8, R41, R40 ;  /* 0x000000282908723e */ /* 0x008fe200000010ff */
        /* <DEDUP_REMOVED lines=10> */
[----:B-1----:R-:W-:Y:S01]  /*9e10*/  IMAD.MOV.U32 R95, RZ, RZ, RZ ;  /* 0x000000ffff5f7224 */ /* 0x002fe200078e00ff */
        /* <DEDUP_REMOVED lines=13> */
[----:B-1----:R-:W-:Y:S01]  /*9ef0*/  F2FP.BF16.F32.PACK_AB R38, R77, R76 ;  /* 0x0000004c4d26723e */ /* 0x002fe200000010ff */
[----:B------:R-:W-:Y:S01]  /*9f00*/  STSM.16.M88.4 [R103], R32 ;  /* 0x0000002067007844 */ /* 0x000fe20000000200 */
[----:B------:R-:W-:Y:S02]  /*9f10*/  F2FP.BF16.F32.PACK_AB R4, R81, R80 ;  /* 0x000000505104723e */ /* 0x000fe400000010ff */
[----:B------:R-:W-:-:S02]  /*9f20*/  F2FP.BF16.F32.PACK_AB R5, R83, R82 ;  /* 0x000000525305723e */ /* 0x000fc400000010ff */
[----:B------:R-:W-:Y:S02]  /*9f30*/  F2FP.BF16.F32.PACK_AB R6, R85, R84 ;  /* 0x000000545506723e */ /* 0x000fe400000010ff */
[----:B----4-:R-:W-:Y:S02]  /*9f40*/  F2FP.BF16.F32.PACK_AB R39, R79, R78 ;  /* 0x0000004e4f27723e */ /* 0x010fe400000010ff */
[----:B------:R-:W-:Y:S02]  /*9f50*/  F2FP.BF16.F32.PACK_AB R7, R87, R86 ;  /* 0x000000565707723e */ /* 0x000fe400000010ff */
[----:B--2---:R-:W-:Y:S01]  /*9f60*/  ISETP.NE.U32.AND P0, PT, R104, RZ, PT ;  /* 0x000000ff6800720c */ /* 0x004fe20003f05070 */
[----:B------:R1:W-:Y:S01]  /*9f70*/  STSM.16.M88.4 [R24], R36 ;  /* 0x0000002418007844 */ /* 0x0003e20000000200 */
[----:B------:R-:W-:Y:S02]  /*9f80*/  IADD3 R8, P1, R107, R104, RZ ;  /* 0x000000686b087210 */ /* 0x000fe40007f3e0ff */
[----:B------:R-:W-:Y:S01]  /*9f90*/  ISETP.NE.AND.EX P0, PT, R105, RZ, PT, P0 ;  /* 0x000000ff6900720c */ /* 0x000fe20003f05300 */
[----:B------:R2:W-:Y:S02]  /*9fa0*/  STSM.16.M88.4 [R22], R4 ;  /* 0x0000000416007844 */ /* 0x0005e40000000200 */
[----:B------:R-:W-:Y:S01]  /*9fb0*/  IMAD.X R9, R106, 0x1, R105, P1 ;  /* 0x000000016a097824 */ /* 0x000fe200008e0669 */
[----:B------:R-:W-:Y:S08]  /*9fc0*/  BAR.SYNC.DEFER_BLOCKING 0x1, 0x100 ;  /* 0x0044000000007b1d */ /* 0x000ff00000010000 */
[----:B-1----:R-:W1:Y:S08]  /*9fd0*/  LDC R24, c[0x0][0xbe8] ;  /* 0x0002fa00ff187b82 */ /* 0x002e700000000800 */
[----:B--2---:R-:W2:Y:S01]  /*9fe0*/  LDC R5, c[0x0][0xad4] ;  /* 0x0002b500ff057b82 */ /* 0x004ea20000000800 */
[----:B------:R-:W3:Y:S01]  /*9ff0*/  @P0 LDG.E R95, desc[UR56][R8.64] ;  /* 0x00000038085f0981 */ /* 0x000ee2000c1e1900 */
[----:B------:R-:W-:-:S04]  /*a000*/  ISETP.NE.U32.AND P1, PT, RZ, UR4, PT ;  /* 0x00000004ff007c0c */ /* 0x000fc8000bf25070 */
[----:B------:R-:W-:Y:S01]  /*a010*/  ISETP.NE.AND.EX P1, PT, RZ, UR5, PT, P1 ;  /* 0x00000005ff007c0c */ /* 0x000fe2000bf25310 */
[----:B------:R-:W-:-:S12]  /*a020*/  IMAD.MOV.U32 R28, RZ, RZ, 0x9b8 ;  /* 0x000009b8ff1c7424 */ /* 0x000fd800078e00ff */
[----:B------:R-:W-:Y:S01]  /*a030*/  @P1 IADD3 R12, P2, R107, UR4, RZ ;  /* 0x000000046b0c1c10 */ /* 0x000fe2000ff5e0ff */
[----:B------:R-:W-:Y:S01]  /*a040*/  ULDC UR4, c[0x0][0xa88] ;  /* 0x0002a20000047ab9 */ /* 0x000fe20000000800 */
[----:B-1----:R-:W-:Y:S01]  /*a050*/  ISETP.NE.AND P4, PT, R24, 0x1, PT ;  /* 0x000000011800780c */ /* 0x002fe20003f85270 */
[----:B------:R-:W-:Y:S01]  /*a060*/  IMAD.U32 R29, RZ, RZ, UR4 ;  /* 0x00000004ff1d7e24 */ /* 0x000fe2000f8e00ff */
[----:B------:R-:W-:Y:S02]  /*a070*/  @P1 IADD3.X R13, R106, UR5, RZ, P2, !PT ;  /* 0x000000056a0d1c10 */ /* 0x000fe400097fe4ff */
[----:B------:R-:W-:-:S03]  /*a080*/  ISETP.NE.AND P2, PT, R190, RZ, PT ;  /* 0x000000ffbe00720c */ /* 0x000fc60003f45270 */
[----:B------:R1:W5:Y:S01]  /*a090*/  @P1 LDG.E R29, desc[UR56][R12.64] ;  /* 0x000000380c1d1981 */ /* 0x000362000c1e1900 */
[----:B--2---:R-:W-:Y:S01]  /*a0a0*/  SEL R5, R190, R5, P2 ;  /* 0x00000005be057207 */ /* 0x004fe20001000000 */
[----:B------:R-:W-:Y:S01]  /*a0b0*/  IMAD.IADD R37, R185, 0x1, R18 ;  /* 0x00000001b9257824 */ /* 0x000fe200078e0212 */
[----:B------:R-:W-:Y:S02]  /*a0c0*/  ISETP.NE.U32.AND P2, PT, R104, RZ, PT ;  /* 0x000000ff6800720c */ /* 0x000fe40003f45070 */
[----:B------:R-:W-:Y:S01]  /*a0d0*/  ISETP.GT.AND P3, PT, R5, 0x1, PT ;  /* 0x000000010500780c */ /* 0x000fe20003f64270 */
[----:B------:R-:W2:Y:S01]  /*a0e0*/  @P4 LDC R30, c[0x0][0xbec] ;  /* 0x0002fb00ff1e4b82 */ /* 0x000ea20000000800 */
[----:B------:R-:W-:Y:S02]  /*a0f0*/  ISETP.NE.AND.EX P2, PT, R105, RZ, PT, P2 ;  /* 0x000000ff6900720c */ /* 0x000fe40003f45320 */
[----:B------:R-:W-:Y:S02]  /*a100*/  SEL R28, R28, 0x978, P3 ;  /* 0x000009781c1c7807 */ /* 0x000fe40001800000 */
[----:B------:R-:W-:-:S02]  /*a110*/  SEL R186, R186, RZ, !P2 ;  /* 0x000000ffbaba7207 */ /* 0x000fc40005000000 */
[----:B------:R-:W-:Y:S01]  /*a120*/  SEL R191, R191, RZ, !P2 ;  /* 0x000000ffbfbf7207 */ /* 0x000fe20005000000 */
[----:B------:R-:W4:Y:S01]  /*a130*/  LDC.64 R10, c[0x0][R28+0x220] ;  /* 0x000088001c0a7b82 */ /* 0x000f220000000a00 */
[----:B------:R-:W-:-:S07]  /*a140*/  SEL R31, R207, RZ, P3 ;  /* 0x000000ffcf1f7207 */ /* 0x000fce0001800000 */
[----:B------:R-:W0:Y:S08]  /*a150*/  LDC.64 R6, c[0x0][R28+0x218] ;  /* 0x000086001c067b82 */ /* 0x000e300000000a00 */
[----:B------:R-:W2:Y:S08]  /*a160*/  @P4 LDC R35, c[0x0][0xbf0] ;  /* 0x0002fc00ff234b82 */ /* 0x000eb00000000800 */
[----:B------:R-:W2:Y:S01]  /*a170*/  LDC.64 R4, c[0x0][0xba8] ;  /* 0x0002ea00ff047b82 */ /* 0x000ea20000000a00 */
[----:B----4-:R-:W-:-:S04]  /*a180*/  IMAD R11, R11, R186, RZ ;  /* 0x000000ba0b0b7224 */ /* 0x010fc800078e02ff */
[C---:B------:R-:W-:Y:S02]  /*a190*/  IMAD R191, R10.reuse, R191, R11 ;  /* 0x000000bf0abf7224 */ /* 0x040fe400078e020b */
[----:B------:R-:W-:Y:S01]  /*a1a0*/  IMAD.WIDE.U32 R10, R10, R186, RZ ;  /* 0x000000ba0a0a7225 */ /* 0x000fe200078e00ff */
[----:B-1----:R-:W1:Y:S03]  /*a1b0*/  LDC.64 R12, c[0x0][R28+0x228] ;  /* 0x00008a001c0c7b82 */ /* 0x002e660000000a00 */
[----:B0-----:R-:W-:-:S04]  /*a1c0*/  IMAD.WIDE.U32 R14, R6, R189, RZ ;  /* 0x000000bd060e7225 */ /* 0x001fc800078e00ff */
[----:B------:R-:W-:Y:S02]  /*a1d0*/  IMAD R33, R7, R189, RZ ;  /* 0x000000bd07217224 */ /* 0x000fe400078e02ff */
[----:B------:R-:W0:Y:S01]  /*a1e0*/  LDC.64 R6, c[0x0][R28+0x210] ;  /* 0x000084001c067b82 */ /* 0x000e220000000a00 */
[----:B------:R-:W-:Y:S02]  /*a1f0*/  IMAD.IADD R191, R11, 0x1, R191 ;  /* 0x000000010bbf7824 */ /* 0x000fe400078e02bf */
[----:B------:R-:W-:Y:S02]  /*a200*/  IMAD.IADD R32, R15, 0x1, R33 ;  /* 0x000000010f207824 */ /* 0x000fe400078e0221 */
[----:B------:R-:W-:-:S03]  /*a210*/  IMAD.MOV.U32 R15, RZ, RZ, R37 ;  /* 0x000000ffff0f7224 */ /* 0x000fc600078e0025 */
[----:B--2---:R-:W2:Y:S01]  /*a220*/  @!P3 LDC R4, c[0x0][0xb50] ;  /* 0x0002d400ff04bb82 */ /* 0x004ea20000000800 */
[----:B-1----:R-:W-:-:S07]  /*a230*/  IMAD R13, R13, R31, RZ ;  /* 0x0000001f0d0d7224 */ /* 0x002fce00078e02ff */
[----:B------:R-:W1:Y:S01]  /*a240*/  @!P3 LDC R5, c[0x0][0xb54] ;  /* 0x0002d500ff05bb82 */ /* 0x000e620000000800 */
[--C-:B---3--:R-:W-:Y:S01]  /*a250*/  IADD3 R22, P2, P5, R10, R14, R95.reuse ;  /* 0x0000000e0a167210 */ /* 0x108fe20007d5e05f */
[----:B------:R-:W-:Y:S01]  /*a260*/  @P4 IMAD.HI.U32 R14, R37, R30, RZ ;  /* 0x0000001e250e4227 */ /* 0x000fe200078e00ff */
[----:B------:R-:W-:-:S03]  /*a270*/  SHF.R.S32.HI R103, RZ, 0x1f, R95 ;  /* 0x0000001fff677819 */ /* 0x000fc6000001145f */
[----:B------:R-:W-:Y:S01]  /*a280*/  IMAD.WIDE.U32 R10, R12, R31, RZ ;  /* 0x0000001f0c0a7225 */ /* 0x000fe200078e00ff */
[----:B------:R-:W-:Y:S02]  /*a290*/  @P4 SHF.R.U32.HI R15, RZ, R35, R14 ;  /* 0x00000023ff0f4219 */ /* 0x000fe4000001160e */
[----:B------:R-:W-:Y:S01]  /*a2a0*/  IADD3.X R12, R191, R32, R103, P2, P5 ;  /* 0x00000020bf0c7210 */ /* 0x000fe200017ea467 */
[----:B------:R-:W-:Y:S01]  /*a2b0*/  IMAD.IADD R14, R11, 0x1, R13 ;  /* 0x000000010b0e7824 */ /* 0x000fe200078e020d */
[----:B------:R-:W-:Y:S01]  /*a2c0*/  IADD3 R10, P2, P5, R15, R22, R10 ;  /* 0x000000160f0a7210 */ /* 0x000fe20007d5e00a */
[--C-:B------:R-:W-:Y:S01]  /*a2d0*/  IMAD.MOV R31, RZ, RZ, -R15.reuse ;  /* 0x000000ffff1f7224 */ /* 0x100fe200078e0a0f */
[----:B------:R-:W-:-:S03]  /*a2e0*/  SHF.R.S32.HI R11, RZ, 0x1f, R15 ;  /* 0x0000001fff0b7819 */ /* 0x000fc6000001140f */
[----:B------:R-:W-:Y:S01]  /*a2f0*/  IMAD R13, R24, R31, R37 ;  /* 0x0000001f180d7224 */ /* 0x000fe200078e0225 */
[----:B------:R-:W-:-:S03]  /*a300*/  IADD3.X R11, R11, R12, R14, P2, P5 ;  /* 0x0000000c0b0b7210 */ /* 0x000fc600017ea40e */
[----:B0-----:R-:W-:Y:S01]  /*a310*/  IMAD R7, R7, R13, RZ ;  /* 0x0000000d07077224 */ /* 0x001fe200078e02ff */
[----:B------:R-:W-:-:S05]  /*a320*/  SHF.R.S32.HI R15, RZ, 0x1f, R13 ;  /* 0x0000001fff0f7819 */ /* 0x000fca000001140d */
[C---:B------:R-:W-:Y:S02]  /*a330*/  IMAD R15, R6.reuse, R15, R7 ;  /* 0x0000000f060f7224 */ /* 0x040fe400078e0207 */
[----:B------:R-:W-:-:S04]  /*a340*/  IMAD.WIDE.U32 R6, R6, R13, R10 ;  /* 0x0000000d06067225 */ /* 0x000fc800078e000a */
[----:B------:R-:W-:Y:S01]  /*a350*/  IMAD.IADD R7, R7, 0x1, R15 ;  /* 0x0000000107077824 */ /* 0x000fe200078e020f */
[----:B--2---:R-:W-:-:S04]  /*a360*/  LEA R10, P2, R6, R4, 0x2 ;  /* 0x00000004060a7211 */ /* 0x004fc800078410ff */
[----:B-1----:R-:W-:Y:S01]  /*a370*/  LEA.HI.X R11, R6, R5, R7, 0x2, P2 ;  /* 0x00000005060b7211 */ /* 0x002fe200010f1407 */
[----:B------:R-:W-:Y:S08]  /*a380*/  @P1 BRA `(.L_x_2249) ;  /* 0x0000000000101947 */ /* 0x000ff00003800000 */
[----:B------:R-:W-:Y:S05]  /*a390*/  @!P0 BRA `(.L_x_2249) ;  /* 0x00000000000c8947 */ /* 0x000fea0003800000 */
[----:B------:R-:W2:Y:S04]  /*a3a0*/  LDG.E R4, desc[UR56][R8.64] ;  /* 0x0000003808047981 */ /* 0x000ea8000c1e1900 */
[----:B-----5:R-:W2:Y:S02]  /*a3b0*/  LDG.E R29, desc[UR56][R8.64+0x4] ;  /* 0x00000438081d7981 */ /* 0x020ea4000c1e1900 */
[----:B--2---:R-:W-:-:S07]  /*a3c0*/  IMAD.IADD R29, R29, 0x1, -R4 ;  /* 0x000000011d1d7824 */ /* 0x004fce00078e0a04 */
.L_x_2249:
[----:B------:R-:W-:Y:S01]  /*a3d0*/  SHFL.IDX PT, R4, R10, RZ, 0x1c1f ;  /* 0x001c1fff0a047589 */ /* 0x000fe200000e0000 */
[----:B------:R-:W-:Y:S01]  /*a3e0*/  IMAD.IADD R13, R227, 0x1, R18 ;  /* 0x00000001e30d7824 */ /* 0x000fe200078e0212 */
        /* <DEDUP_REMOVED lines=11> */
[----:B------:R-:W-:Y:S01]  /*a4a0*/  IMAD R3, R208, 0x40, R23 ;  /* 0x00000040d0037824 */ /* 0x000fe200078e0217 */
[----:B------:R-:W1:Y:S01]  /*a4b0*/  @P4 LDC R49, c[0x0][0xbec] ;  /* 0x0002fb00ff314b82 */ /* 0x000e620000000800 */
[----:B------:R-:W-:Y:S02]  /*a4c0*/  ULDC.64 UR4, c[0x0][0xaa0] ;  /* 0x0002a80000047ab9 */ /* 0x000fe40000000a00 */
[----:B------:R-:W-:-:S03]  /*a4d0*/  IMAD.WIDE R16, R3, 0x2, R16 ;  /* 0x0000000203107825 */ /* 0x000fc600078e0210 */
[C---:B------:R-:W-:Y:S02]  /*a4e0*/  IADD3 R9, P6, R16.reuse, 0x1000, RZ ;  /* 0x0000100010097810 */ /* 0x040fe40007fde0ff */
[----:B------:R-:W2:Y:S01]  /*a4f0*/  @P4 LDC R51, c[0x0][0xbf0] ;  /* 0x0002fc00ff334b82 */ /* 0x000ea20000000800 */
[C---:B------:R-:W-:Y:S02]  /*a500*/  IADD3 R13, P5, R16.reuse, 0x2000, RZ ;  /* 0x00002000100d7810 */ /* 0x040fe40007fbe0ff */
[----:B------:R-:W-:Y:S02]  /*a510*/  LOP3.LUT R8, R9, 0x380, RZ, 0xc0, !PT ;  /* 0x0000038009087812 */ /* 0x000fe400078ec0ff */
[----:B------:R-:W-:Y:S02]  /*a520*/  IADD3 R29, P3, R16, 0x3000, RZ ;  /* 0x00003000101d7810 */ /* 0x000fe40007f7e0ff */
[----:B------:R-:W-:Y:S02]  /*a530*/  SHF.R.U64 R8, R8, 0x3, RZ ;  /* 0x0000000308087819 */ /* 0x000fe400000012ff */
[----:B------:R-:W-:-:S02]  /*a540*/  IADD3 R33, P2, R16, 0x4000, RZ ;  /* 0x0000400010217810 */ /* 0x000fc40007f5e0ff */
[----:B------:R-:W-:Y:S01]  /*a550*/  LOP3.LUT R8, R8, R9, RZ, 0x3c, !PT ;  /* 0x0000000908087212 */ /* 0x000fe200078e3cff */
[--C-:B------:R-:W-:Y:S01]  /*a560*/  IMAD.X R9, RZ, RZ, R17.reuse, P6 ;  /* 0x000000ffff097224 */ /* 0x100fe200030e0611 */
[C---:B------:R-:W-:Y:S02]  /*a570*/  IADD3 R3, P6, R16.reuse, 0x7000, RZ ;  /* 0x0000700010037810 */ /* 0x040fe40007fde0ff */
[C---:B------:R-:W-:Y:S02]  /*a580*/  IADD3 R37, P1, R16.reuse, 0x5000, RZ ;  /* 0x0000500010257810 */ /* 0x040fe40007f3e0ff */
[C---:B------:R-:W-:Y:S01]  /*a590*/  IADD3 R41, P0, R16.reuse, 0x6000, RZ ;  /* 0x0000600010297810 */ /* 0x040fe20007f1e0ff */
[----:B------:R-:W-:Y:S01]  /*a5a0*/  IMAD.X R45, RZ, RZ, R17, P6 ;  /* 0x000000ffff2d7224 */ /* 0x000fe200030e0611 */
[----:B0-----:R-:W-:Y:S01]  /*a5b0*/  LOP3.LUT R5, R16, 0x380, RZ, 0xc0, !PT ;  /* 0x0000038010057812 */ /* 0x001fe200078ec0ff */
[----:B------:R-:W5:Y:S01]  /*a5c0*/  LD.E.128 R8, desc[UR56][R8.64] ;  /* 0x0000003808087980 */ /* 0x000f62000c101d00 */
[----:B------:R-:W-:-:S02]  /*a5d0*/  LOP3.LUT R2, R3, 0x380, RZ, 0xc0, !PT ;  /* 0x0000038003027812 */ /* 0x000fc400078ec0ff */
[----:B------:R-:W-:Y:S02]  /*a5e0*/  LOP3.LUT R12, R13, 0x380, RZ, 0xc0, !PT ;  /* 0x000003800d0c7812 */ /* 0x000fe400078ec0ff */
[----:B------:R-:W-:Y:S02]  /*a5f0*/  LOP3.LUT R28, R29, 0x380, RZ, 0xc0, !PT ;  /* 0x000003801d1c7812 */ /* 0x000fe400078ec0ff */
[----:B------:R-:W-:Y:S02]  /*a600*/  LOP3.LUT R32, R33, 0x380, RZ, 0xc0, !PT ;  /* 0x0000038021207812 */ /* 0x000fe400078ec0ff */
[----:B------:R-:W-:Y:S02]  /*a610*/  LOP3.LUT R36, R37, 0x380, RZ, 0xc0, !PT ;  /* 0x0000038025247812 */ /* 0x000fe400078ec0ff */
[----:B------:R-:W-:Y:S02]  /*a620*/  LOP3.LUT R40, R41, 0x380, RZ, 0xc0, !PT ;  /* 0x0000038029287812 */ /* 0x000fe400078ec0ff */
[----:B------:R-:W-:-:S02]  /*a630*/  SHF.R.U64 R5, R5, 0x3, RZ ;  /* 0x0000000305057819 */ /* 0x000fc400000012ff */
[----:B------:R-:W-:Y:S02]  /*a640*/  SHF.R.U64 R2, R2, 0x3, RZ ;  /* 0x0000000302027819 */ /* 0x000fe400000012ff */
[----:B------:R-:W-:Y:S02]  /*a650*/  SHF.R.U64 R12, R12, 0x3, RZ ;  /* 0x000000030c0c7819 */ /* 0x000fe400000012ff */
[----:B------:R-:W-:Y:S02]  /*a660*/  SHF.R.U64 R28, R28, 0x3, RZ ;  /* 0x000000031c1c7819 */ /* 0x000fe400000012ff */
[----:B------:R-:W-:Y:S02]  /*a670*/  SHF.R.U64 R32, R32, 0x3, RZ ;  /* 0x0000000320207819 */ /* 0x000fe400000012ff */
[----:B------:R-:W-:Y:S02]  /*a680*/  SHF.R.U64 R36, R36, 0x3, RZ ;  /* 0x0000000324247819 */ /* 0x000fe400000012ff */
[----:B------:R-:W-:-:S02]  /*a690*/  SHF.R.U64 R40, R40, 0x3, RZ ;  /* 0x0000000328287819 */ /* 0x000fc400000012ff */
[----:B------:R-:W-:Y:S02]  /*a6a0*/  LOP3.LUT R16, R5, R16, RZ, 0x3c, !PT ;  /* 0x0000001005107212 */ /* 0x000fe400078e3cff */
[----:B------:R-:W-:Y:S01]  /*a6b0*/  LOP3.LUT R44, R2, R3, RZ, 0x3c, !PT ;  /* 0x00000003022c7212 */ /* 0x000fe200078e3cff */
[----:B------:R-:W-:Y:S01]  /*a6c0*/  IMAD R2, R103, UR4, RZ ;  /* 0x0000000467027c24 */ /* 0x000fe2000f8e02ff */
        /* <DEDUP_REMOVED lines=10> */
[----:B------:R0:W5:Y:S01]  /*a770*/  LD.E.128 R4, desc[UR56][R16.64] ;  /* 0x0000003810047980 */ /* 0x000162000c101d00 */
[----:B------:R-:W-:-:S03]  /*a780*/  SHF.R.S32.HI R21, RZ, 0x1f, R186 ;  /* 0x0000001fff157819 */ /* 0x000fc600000114ba */
[----:B------:R-:W5:Y:S04]  /*a790*/  LD.E.128 R12, desc[UR56][R12.64] ;  /* 0x000000380c0c7980 */ /* 0x000f68000c101d00 */
[----:B------:R-:W5:Y:S01]  /*a7a0*/  LD.E.128 R28, desc[UR56][R28.64] ;  /* 0x000000381c1c7980 */ /* 0x000f62000c101d00 */
[C---:B0-----:R-:W-:Y:S02]  /*a7b0*/  IMAD R17, R95.reuse, UR5, R2 ;  /* 0x000000055f117c24 */ /* 0x041fe4000f8e0202 */
[----:B------:R-:W-:Y:S01]  /*a7c0*/  IMAD.WIDE.U32 R2, R95, UR4, RZ ;  /* 0x000000045f027c25 */ /* 0x000fe2000f8e00ff */
[----:B------:R-:W-:Y:S01]  /*a7d0*/  ULDC.64 UR4, c[0x0][0xae8] ;  /* 0x0002ba0000047ab9 */ /* 0x000fe20000000a00 */
[----:B------:R-:W5:Y:S02]  /*a7e0*/  LD.E.128 R32, desc[UR56][R32.64] ;  /* 0x0000003820207980 */ /* 0x000f64000c101d00 */
[----:B------:R-:W-:-:S02]  /*a7f0*/  IMAD.IADD R3, R3, 0x1, R17 ;  /* 0x0000000103037824 */ /* 0x000fc400078e0211 */
[----:B------:R-:W-:Y:S01]  /*a800*/  IMAD R17, R188, 0x20, R208 ;  /* 0x00000020bc117824 */ /* 0x000fe200078e02d0 */
[----:B------:R-:W5:Y:S01]  /*a810*/  LD.E.128 R36, desc[UR56][R36.64] ;  /* 0x0000003824247980 */ /* 0x000f62000c101d00 */
[----:B------:R-:W-:-:S03]  /*a820*/  IMAD.WIDE.U32 R2, R189, UR4, R2 ;  /* 0x00000004bd027c25 */ /* 0x000fc6000f8e0002 */
[----:B------:R-:W5:Y:S01]  /*a830*/  LD.E.128 R40, desc[UR56][R40.64] ;  /* 0x0000003828287980 */ /* 0x000f62000c101d00 */
[----:B------:R-:W-:Y:S02]  /*a840*/  IMAD.IADD R20, R18, 0x1, R17 ;  /* 0x0000000112147824 */ /* 0x000fe400078e0211 */
[----:B------:R-:W-:Y:S01]  /*a850*/  IMAD R3, R189, UR5, R3 ;  /* 0x00000005bd037c24 */ /* 0x000fe2000f8e0203 */
[----:B------:R-:W-:Y:S01]  /*a860*/  ULDC.64 UR4, c[0x0][0xaf0] ;  /* 0x0002bc0000047ab9 */ /* 0x000fe20000000a00 */
[----:B-1----:R-:W-:Y:S01]  /*a870*/  @P4 IMAD.HI.U32 R16, R20, R49, RZ ;  /* 0x0000003114104227 */ /* 0x002fe200078e00ff */
[----:B------:R-:W5:Y:S03]  /*a880*/  LD.E.128 R44, desc[UR56][R44.64] ;  /* 0x000000382c2c7980 */ /* 0x000f66000c101d00 */
[----:B------:R-:W-:Y:S01]  /*a890*/  IMAD.MOV.U32 R17, RZ, RZ, R20 ;  /* 0x000000ffff117224 */ /* 0x000fe200078e0014 */
[----:B--2---:R-:W-:Y:S01]  /*a8a0*/  @P4 SHF.R.U32.HI R17, RZ, R51, R16 ;  /* 0x00000033ff114219 */ /* 0x004fe20000011610 */
[----:B------:R-:W-:Y:S01]  /*a8b0*/  IMAD R21, R21, UR4, RZ ;  /* 0x0000000415157c24 */ /* 0x000fe2000f8e02ff */
[----:B------:R-:W-:Y:S01]  /*a8c0*/  @!PT LDS RZ, [RZ] ;  /* 0x00000000fffff984 */ /* 0x000fe20000000800 */
[----:B------:R-:W-:Y:S01]  /*a8d0*/  @!PT LDS RZ, [RZ] ;  /* 0x00000000fffff984 */ /* 0x000fe20000000800 */
[----:B------:R-:W-:Y:S01]  /*a8e0*/  @!PT LDS RZ, [RZ] ;  /* 0x00000000fffff984 */ /* 0x000fe20000000800 */
[----:B------:R-:W-:Y:S01]  /*a8f0*/  @!PT LDS RZ, [RZ] ;  /* 0x00000000fffff984 */ /* 0x000fe20000000800 */
[----:B------:R0:W-:Y:S06]  /*a900*/  MEMBAR.ALL.CTA ;  /* 0x0000000000007992 */ /* 0x0001ec0000008000 */
[----:B0-----:R-:W0:Y:S01]  /*a910*/  FENCE.VIEW.ASYNC.S ;  /* 0x00000000000073c6 */ /* 0x001e220000000000 */
[----:B------:R-:W-:Y:S01]  /*a920*/  IMAD.WIDE.U32 R2, R186, UR4, R2 ;  /* 0x00000004ba027c25 */ /* 0x000fe2000f8e0002 */
[----:B------:R-:W-:-:S03]  /*a930*/  SHF.R.S32.HI R16, RZ, 0x1f, R17 ;  /* 0x0000001fff107819 */ /* 0x000fc60000011411 */
[----:B------:R-:W-:Y:S01]  /*a940*/  IMAD R21, R186, UR5, R21 ;  /* 0x00000005ba157c24 */ /* 0x000fe2000f8e0215 */
[----:B------:R-:W-:Y:S01]  /*a950*/  ULDC.64 UR4, c[0x0][0xae0] ;  /* 0x0002b80000047ab9 */ /* 0x000fe20000000a00 */
        /* <DEDUP_REMOVED lines=10> */
[----:B------:R-:W-:Y:S02]  /*aa00*/  IMAD.IADD R51, R208, 0x1, R18 ;  /* 0x00000001d0337824 */ /* 0x000fe400078e0212 */
[----:B------:R-:W-:-:S02]  /*aa10*/  IMAD R49, R21, UR5, R16 ;  /* 0x0000000515317c24 */ /* 0x000fc4000f8e0210 */
[----:B------:R-:W-:Y:S01]  /*aa20*/  IMAD.WIDE.U32 R2, R21, UR4, R2 ;  /* 0x0000000415027c25 */ /* 0x000fe2000f8e0002 */
[----:B------:R-:W-:Y:S01]  /*aa30*/  ISETP.GE.AND P2, PT, R51, R22, PT ;  /* 0x000000163300720c */ /* 0x000fe20003f46270 */
[----:B------:R-:W-:Y:S02]  /*aa40*/  ULDC.64 UR4, c[0x0][0xa80] ;  /* 0x0002a00000047ab9 */ /* 0x000fe40000000a00 */
[----:B------:R-:W-:Y:S01]  /*aa50*/  VIADD R0, R0, 0x34820 ;  /* 0x0003482000007836 */ /* 0x000fe20000000000 */
[C---:B------:R-:W-:Y:S01]  /*aa60*/  LEA R18, P3, R2.reuse, UR4, 0x1 ;  /* 0x0000000402127c11 */ /* 0x040fe2000f8608ff */
[----:B------:R-:W-:Y:S02]  /*aa70*/  IMAD.IADD R3, R3, 0x1, R49 ;  /* 0x0000000103037824 */ /* 0x000fe400078e0231 */
[----:B------:R-:W-:Y:S01]  /*aa80*/  VIADD R17, R51, 0x20 ;  /* 0x0000002033117836 */ /* 0x000fe20000000000 */
[----:B------:R-:W-:Y:S02]  /*aa90*/  PRMT R0, RZ, 0x654, R0 ;  /* 0x00000654ff007816 */ /* 0x000fe40000000000 */
[----:B------:R-:W-:-:S02]  /*aaa0*/  LEA.HI.X R20, R2, UR5, R3, 0x1, P3 ;  /* 0x0000000502147c11 */ /* 0x000fc400098f0c03 */
[-C--:B------:R-:W-:Y:S01]  /*aab0*/  ISETP.GE.AND P0, PT, R17, R22.reuse, PT ;  /* 0x000000161100720c */ /* 0x080fe20003f06270 */
[----:B------:R-:W-:Y:S01]  /*aac0*/  VIADD R17, R51, 0x40 ;  /* 0x0000004033117836 */ /* 0x000fe20000000000 */
[----:B0-----:R0:W-:Y:S01]  /*aad0*/  SYNCS.ARRIVE.TRANS64.RED.A1T0 RZ, [R0+URZ], RZ ;  /* 0x000000ff00ff79a7 */ /* 0x0011e2000810043f */
[----:B------:R1:W2:Y:S01]  /*aae0*/  SHFL.IDX PT, R16, R18, RZ, 0x181f ;  /* 0x00181fff12107589 */ /* 0x0002a200000e0000 */
[----:B------:R-:W-:Y:S02]  /*aaf0*/  BSSY B1, `(.L_x_2251) ;  /* 0x000000d000017945 */ /* 0x000fe40003800000 */
[----:B------:R-:W-:Y:S01]  /*ab00*/  ISETP.GE.AND P1, PT, R17, R22, PT ;  /* 0x000000161100720c */ /* 0x000fe20003f26270 */
[----:B0-----:R1:W0:Y:S01]  /*ab10*/  SHFL.IDX PT, R0, R20, RZ, 0x181f ;  /* 0x00181fff14007589 */ /* 0x00122200000e0000 */
[----:B------:R-:W-:Y:S11]  /*ab20*/  @P2 BRA `(.L_x_2252) ;  /* 0x0000000000242947 */ /* 0x000ff60003800000 */
[----:B------:R-:W-:Y:S02]  /*ab30*/  ULDC UR4, c[0x0][0xac8] ;  /* 0x0002b20000047ab9 */ /* 0x000fe40000000800 */
[----:B------:R-:W-:Y:S02]  /*ab40*/  ISETP.GE.AND P2, PT, R23, UR4, PT ;  /* 0x0000000417007c0c */ /* 0x000fe4000bf46270 */
[----:B------:R-:W-:-:S11]  /*ab50*/  ISETP.GE.AND P3, PT, R187, UR4, PT ;  /* 0x00000004bb007c0c */ /* 0x000fd6000bf66270 */
[-C--:B--2---:R-:W-:Y:S02]  /*ab60*/  @!P2 LEA R2, P4, R23, R16.reuse, 0x1 ;  /* 0x000000101702a211 */ /* 0x084fe400078808ff */
[----:B------:R-:W-:Y:S02]  /*ab70*/  @!P3 LEA R16, P5, R187, R16, 0x1 ;  /* 0x00000010bb10b211 */ /* 0x000fe400078a08ff */
[-C--:B0-----:R-:W-:Y:S02]  /*ab80*/  @!P2 LEA.HI.X R3, R23, R0.reuse, R230, 0x1, P4 ;  /* 0x000000001703a211 */ /* 0x081fe400020f0ce6 */
[----:B------:R-:W-:-:S03]  /*ab90*/  @!P3 LEA.HI.X R17, R187, R0, R229, 0x1, P5 ;  /* 0x00000000bb11b211 */ /* 0x000fc600028f0ce5 */
[----:B-----5:R3:W-:Y:S04]  /*aba0*/  @!P2 ST.E.128 desc[UR56][R2.64], R4 ;  /* 0x000000040200a985 */ /* 0x0207e8000c101d38 */
[----:B------:R3:W-:Y:S02]  /*abb0*/  @!P3 ST.E.128 desc[UR56][R16.64], R32 ;  /* 0x000000201000b985 */ /* 0x0007e4000c101d38 */
.L_x_2252:
[----:B------:R-:W-:Y:S05]  /*abc0*/  BSYNC B1 ;  /* 0x0000000000017941 */ /* 0x000fea0003800000 */
.L_x_2251:
[----:B0-----:R0:W4:Y:S01]  /*abd0*/  SHFL.IDX PT, R0, R20, 0x1, 0x181f ;  /* 0x00381f0014007f89 */ /* 0x00112200000e0000 */
        /* <DEDUP_REMOVED lines=12> */
.L_x_2254:
[----:B------:R-:W-:Y:S05]  /*aca0*/  BSYNC B1 ;  /* 0x0000000000017941 */ /* 0x000fea0003800000 */
.L_x_2253:
        /* <DEDUP_REMOVED lines=13> */
.L_x_2256:
[----:B------:R-:W-:Y:S05]  /*ad80*/  BSYNC B1 ;  /* 0x0000000000017941 */ /* 0x000fea0003800000 */
.L_x_2255:
[----:B0-----:R-:W-:Y:S01]  /*ad90*/  VIADD R3, R51, 0x60 ;  /* 0x0000006033037836 */ /* 0x001fe20000000000 */
[----:B-1--4-:R-:W0:Y:S04]  /*ada0*/  SHFL.IDX PT, R20, R20, 0x3, 0x181f ;  /* 0x00781f0014147f89 */ /* 0x012e2800000e0000 */
[----:B------:R-:W-:Y:S01]  /*adb0*/  ISETP.GE.AND P0, PT, R3, R22, PT ;  /* 0x000000160300720c */ /* 0x000fe20003f06270 */
[----:B------:R-:W1:-:S12]  /*adc0*/  SHFL.IDX PT, R18, R18, 0x3, 0x181f ;  /* 0x00781f0012127f89 */ /* 0x000e5800000e0000 */
[----:B------:R-:W-:Y:S05]  /*add0*/  @P0 BRA `(.L_x_2257) ;  /* 0x0000001400dc0947 */ /* 0x000fea0003800000 */
[----:B------:R-:W-:Y:S02]  /*ade0*/  ULDC UR4, c[0x0][0xac8] ;  /* 0x0002b20000047ab9 */ /* 0x000fe40000000800 */
[----:B------:R-:W-:-:S13]  /*adf0*/  ISETP.GE.AND P1, PT, R23, UR4, PT ;  /* 0x0000000417007c0c */ /* 0x000fda000bf26270 */
[----:B-1----:R-:W-:-:S04]  /*ae00*/  @!P1 LEA R2, P0, R23, R18, 0x1 ;  /* 0x0000001217029211 */ /* 0x002fc800078008ff */
        /* <DEDUP_REMOVED lines=8> */
.L_x_2250:
[----:B------:R-:W1:Y:S01]  /*ae90*/  @P4 LDC R8, c[0x0][0xbec] ;  /* 0x0002fb00ff084b82 */ /* 0x000e620000000800 */
[----:B------:R-:W-:Y:S01]  /*aea0*/  ULDC.64 UR4, c[0x0][0xb08] ;  /* 0x0002c20000047ab9 */ /* 0x000fe20000000a00 */
[----:B0-----:R-:W-:Y:S01]  /*aeb0*/  SHF.R.S32.HI R7, RZ, 0x1f, R186 ;  /* 0x0000001fff077819 */ /* 0x001fe200000114ba */
[----:B------:R-:W-:Y:S01]  /*aec0*/  IMAD R6, R103, UR4, RZ ;  /* 0x0000000467067c24 */ /* 0x000fe2000f8e02ff */
[----:B------:R-:W-:Y:S01]  /*aed0*/  ULDC.64 UR6, c[0x0][0xb30] ;  /* 0x0002cc0000067ab9 */ /* 0x000fe20000000a00 */
[----:B------:R-:W-:Y:S01]  /*aee0*/  IMAD.WIDE.U32 R4, R95, UR4, RZ ;  /* 0x000000045f047c25 */ /* 0x000fe2000f8e00ff */
[----:B------:R-:W-:Y:S01]  /*aef0*/  ISETP.GE.AND P0, PT, R13, R22, PT ;  /* 0x000000160d00720c */ /* 0x000fe20003f06270 */
[----:B------:R-:W-:Y:S01]  /*af00*/  BSSY B1, `(.L_x_2258) ;  /* 0x0000068000017945 */ /* 0x000fe20003800000 */
[----:B------:R-:W0:Y:S01]  /*af10*/  @P4 LDC R11, c[0x0][0xbf0] ;  /* 0x0002fc00ff0b4b82 */ /* 0x000e220000000800 */
[----:B------:R-:W-:Y:S01]  /*af20*/  IMAD R95, R95, UR5, R6 ;  /* 0x000000055f5f7c24 */ /* 0x000fe2000f8e0206 */
[----:B------:R-:W-:-:S03]  /*af30*/  ULDC.64 UR4, c[0x0][0xb38] ;  /* 0x0002ce0000047ab9 */ /* 0x000fc60000000a00 */
[----:B------:R-:W-:Y:S02]  /*af40*/  IMAD.IADD R5, R5, 0x1, R95 ;  /* 0x0000000105057824 */ /* 0x000fe400078e025f */
[----:B------:R-:W-:-:S04]  /*af50*/  IMAD.WIDE.U32 R4, R189, UR4, R4 ;  /* 0x00000004bd047c25 */ /* 0x000fc8000f8e0004 */
[----:B------:R-:W-:Y:S01]  /*af60*/  IMAD R5, R189, UR5, R5 ;  /* 0x00000005bd057c24 */ /* 0x000fe2000f8e0205 */
[----:B------:R-:W-:Y:S02]  /*af70*/  ULDC.64 UR4, c[0x0][0xb40] ;  /* 0x0002d00000047ab9 */ /* 0x000fe40000000a00 */
[----:B------:R-:W-:Y:S02]  /*af80*/  IMAD R7, R7, UR4, RZ ;  /* 0x0000000407077c24 */ /* 0x000fe4000f8e02ff */
[----:B-1----:R-:W-:-:S04]  /*af90*/  @P4 IMAD.HI.U32 R8, R37, R8, RZ ;  /* 0x0000000825084227 */ /* 0x002fc800078e00ff */
[C---:B------:R-:W-:Y:S02]  /*afa0*/  IMAD R9, R186.reuse, UR5, R7 ;  /* 0x00000005ba097c24 */ /* 0x040fe4000f8e0207 */
[----:B------:R-:W-:Y:S01]  /*afb0*/  IMAD.WIDE.U32 R4, R186, UR4, R4 ;  /* 0x00000004ba047c25 */ /* 0x000fe2000f8e0004 */
[----:B------:R-:W-:-:S03]  /*afc0*/  ULDC.64 UR4, c[0x0][0xb48] ;  /* 0x0002d20000047ab9 */ /* 0x000fc60000000a00 */
[----:B------:R-:W-:Y:S01]  /*afd0*/  IMAD.MOV.U32 R7, RZ, RZ, R37 ;  /* 0x000000ffff077224 */ /* 0x000fe200078e0025 */
[----:B0-----:R-:W-:Y:S01]  /*afe0*/  @P4 SHF.R.U32.HI R7, RZ, R11, R8 ;  /* 0x0000000bff074219 */ /* 0x001fe20000011608 */
[----:B------:R-:W-:-:S03]  /*aff0*/  IMAD.IADD R5, R5, 0x1, R9 ;  /* 0x0000000105057824 */ /* 0x000fc600078e0209 */
        /* <DEDUP_REMOVED lines=88> */
.L_x_2259:
[----:B------:R-:W-:Y:S05]  /*b580*/  BSYNC B1 ;  /* 0x0000000000017941 */ /* 0x000fea0003800000 */
.L_x_2258:
[----:B------:R-:W-:Y:S01]  /*b590*/  ISETP.GE.AND P0, PT, R29, R22, PT ;  /* 0x000000161d00720c */ /* 0x000fe20003f06270 */
[----:B----4-:R3:W4:Y:S04]  /*b5a0*/  SHFL.IDX PT, R5, R16, 0x1, 0x1c1f ;  /* 0x003c1f0010057f89 */ /* 0x01072800000e0000 */
[----:B------:R3:W0:Y:S08]  /*b5b0*/  SHFL.IDX PT, R4, R0, 0x1, 0x1c1f ;  /* 0x003c1f0000047f89 */ /* 0x00063000000e0000 */
[----:B---3--:R-:W-:Y:S05]  /*b5c0*/  @P0 BRA `(.L_x_2257) ;  /* 0x0000000c00e00947 */ /* 0x008fea0003800000 */
[----:B------:R-:W-:Y:S02]  /*b5d0*/  ULDC UR4, c[0x0][0xac8] ;  /* 0x0002b20000047ab9 */ /* 0x000fe40000000800 */
[----:B------:R-:W-:Y:S02]  /*b5e0*/  ISETP.GE.AND P1, PT, R206, UR4, PT ;  /* 0x00000004ce007c0c */ /* 0x000fe4000bf26270 */
[----:B------:R-:W-:Y:S02]  /*b5f0*/  ISETP.GE.AND P0, PT, R205, UR4, PT ;  /* 0x00000004cd007c0c */ /* 0x000fe4000bf06270 */
[----:B------:R-:W-:Y:S02]  /*b600*/  ISETP.GE.AND P2, PT, R184, UR4, PT ;  /* 0x00000004b8007c0c */ /* 0x000fe4000bf46270 */
[----:B------:R-:W-:Y:S02]  /*b610*/  ISETP.GE.AND P4, PT, R203, UR4, PT ;  /* 0x00000004cb007c0c */ /* 0x000fe4000bf86270 */
[----:B------:R-:W-:-:S05]  /*b620*/  ISETP.GE.AND P3, PT, R204, UR4, PT ;  /* 0x00000004cc007c0c */ /* 0x000fca000bf66270 */
[CC--:B0-----:R-:W-:Y:S02]  /*b630*/  @!P1 LEA R6, P5, R206.reuse, R4.reuse, 0x2 ;  /* 0x00000004ce069211 */ /* 0x0c1fe400078a10ff */
        /* <DEDUP_REMOVED lines=55> */
[----:B---3--:R-:W-:-:S04]  /*b9b0*/  LEA R2, P0, R192, R4, 0x2 ;  /* 0x00000004c0027211 */ /* 0x008fc800078010ff */
[----:B------:R-:W-:-:S05]  /*b9c0*/  LEA.HI.X R3, R192, R5, R211, 0x2, P0 ;  /* 0x00000005c0037211 */ /* 0x000fca00000f14d3 */
[----:B------:R0:W-:Y:S01]  /*b9d0*/  ST.E.64 desc[UR56][R2.64], R86 ;  /* 0x0000005602007985 */ /* 0x0001e2000c101b38 */
[----:B------:R-:W-:Y:S05]  /*b9e0*/  BRA `(.L_x_2257) ;  /* 0x0000000800d87947 */ /* 0x000fea0003800000 */
.L_x_2248:
[----:B------:R-:W2:Y:S01]  /*b9f0*/  LDC.64 R4, c[0x0][0xc00] ;  /* 0x00030000ff047b82 */ /* 0x000ea20000000a00 */
[----:B------:R-:W-:Y:S01]  /*ba00*/  ULDC.64 UR4, c[0x0][0xc08] ;  /* 0x0003020000047ab9 */ /* 0x000fe20000000a00 */
[----:B------:R-:W-:Y:S01]  /*ba10*/  IMAD.MOV.U32 R13, RZ, RZ, RZ ;  /* 0x000000ffff0d7224 */ /* 0x000fe200078e00ff */
[----:B------:R-:W-:-:S04]  /*ba20*/  ISETP.NE.U32.AND P0, PT, RZ, UR4, PT ;  /* 0x00000004ff007c0c */ /* 0x000fc8000bf05070 */
[----:B------:R-:W-:Y:S01]  /*ba30*/  ISETP.NE.AND.EX P1, PT, RZ, UR5, PT, P0 ;  /* 0x00000005ff007c0c */ /* 0x000fe2000bf25300 */
[----:B------:R-:W3:Y:S01]  /*ba40*/  LDC.64 R2, c[0x0][0xc00] ;  /* 0x00030000ff027b82 */ /* 0x000ee20000000a00 */
[----:B--2---:R-:W-:-:S04]  /*ba50*/  ISETP.NE.U32.AND P0, PT, R4, RZ, PT ;  /* 0x000000ff0400720c */ /* 0x004fc80003f05070 */
[----:B------:R-:W-:-:S07]  /*ba60*/  ISETP.NE.AND.EX P0, PT, R5, RZ, PT, P0 ;  /* 0x000000ff0500720c */ /* 0x000fce0003f05300 */
[----:B------:R-:W2:Y:S01]  /*ba70*/  @P1 LDC.64 R4, c[0x0][0xc08] ;  /* 0x00030200ff041b82 */ /* 0x000ea20000000a00 */
[----:B------:R-:W-:Y:S01]  /*ba80*/  ULDC UR4, c[0x0][0xa88] ;  /* 0x0002a20000047ab9 */ /* 0x000fe20000000800 */
[----:B---3--:R-:W-:-:S04]  /*ba90*/  IMAD.WIDE R6, R186, 0x4, R2 ;  /* 0x00000004ba067825 */ /* 0x008fc800078e0202 */
[----:B0-----:R-:W-:Y:S01]  /*baa0*/  IMAD.U32 R0, RZ, RZ, UR4 ;  /* 0x00000004ff007e24 */ /* 0x001fe2000f8e00ff */
        /* <DEDUP_REMOVED lines=12> */
.L_x_2260:
[----:B------:R-:W-:Y:S01]  /*bb70*/  BSSY B1, `(.L_x_2261) ;  /* 0x0000036000017945 */ /* 0x000fe20003800000 */
[----:B------:R-:W-:Y:S02]  /*bb80*/  SEL R21, R186, RZ, !P0 ;  /* 0x000000ffba157207 */ /* 0x000fe40004000000 */
[----:B------:R-:W-:Y:S02]  /*bb90*/  SEL R191, R191, RZ, !P0 ;  /* 0x000000ffbfbf7207 */ /* 0x000fe40004000000 */
[----:B-----5:R-:W-:Y:S01]  /*bba0*/  SHF.R.S32.HI R16, RZ, 0x1f, R13 ;  /* 0x0000001fff107819 */ /* 0x020fe2000001140d */
[----:B------:R-:W-:Y:S06]  /*bbb0*/  @P3 BRA `(.L_x_2262) ;  /* 0x0000000000c43947 */ /* 0x000fec0003800000 */
[----:B------:R-:W0:Y:S01]  /*bbc0*/  S2R R3, SR_TID.X ;  /* 0x0000000000037919 */ /* 0x000e220000002100 */
[----:B------:R-:W2:Y:S02]  /*bbd0*/  LDC R33, c[0x0][0xbe8] ;  /* 0x0002fa00ff217b82 */ /* 0x000ea40000000800 */
[----:B--2---:R-:W-:Y:S01]  /*bbe0*/  IMAD R2, R0, R33, RZ ;  /* 0x0000002100027224 */ /* 0x004fe200078e02ff */
[----:B0-----:R-:W-:-:S04]  /*bbf0*/  IADD3 R29, R18, -0x80, R3 ;  /* 0xffffff80121d7810 */ /* 0x001fc80007ffe003 */
        /* <DEDUP_REMOVED lines=9> */
[----:B------:R-:W2:Y:S08]  /*bc90*/  LDC.64 R4, c[0x0][R14+0x220] ;  /* 0x000088000e047b82 */ /* 0x000eb00000000a00 */
[----:B------:R-:W3:Y:S08]  /*bca0*/  @P1 LDC R12, c[0x0][0xbec] ;  /* 0x0002fb00ff0c1b82 */ /* 0x000ef00000000800 */
[----:B------:R-:W4:Y:S08]  /*bcb0*/  LDC.64 R2, c[0x0][R14+0x218] ;  /* 0x000086000e027b82 */ /* 0x000f300000000a00 */
[----:B------:R-:W5:Y:S01]  /*bcc0*/  @P1 LDC R35, c[0x0][0xbf0] ;  /* 0x0002fc00ff231b82 */ /* 0x000f620000000800 */
[----:B--2---:R-:W-:-:S02]  /*bcd0*/  IMAD R5, R5, R21, RZ ;  /* 0x0000001505057224 */ /* 0x004fc400078e02ff */
[----:B------:R-:W-:-:S04]  /*bce0*/  IMAD.WIDE.U32 R10, R4, R21, RZ ;  /* 0x00000015040a7225 */ /* 0x000fc800078e00ff */
[----:B------:R-:W-:Y:S01]  /*bcf0*/  IMAD R5, R4, R191, R5 ;  /* 0x000000bf04057224 */ /* 0x000fe200078e0205 */
[----:B------:R-:W2:Y:S01]  /*bd00*/  LDC.64 R6, c[0x0][R14+0x228] ;  /* 0x00008a000e067b82 */ /* 0x000ea20000000a00 */
[----:B---3--:R-:W-:-:S04]  /*bd10*/  @P1 IMAD.HI.U32 R12, R29, R12, RZ ;  /* 0x0000000c1d0c1227 */ /* 0x008fc800078e00ff */
[----:B------:R-:W-:-:S03]  /*bd20*/  IMAD.IADD R11, R11, 0x1, R5 ;  /* 0x000000010b0b7824 */ /* 0x000fc600078e0205 */
[----:B------:R-:W3:Y:S01]  /*bd30*/  LDC.64 R8, c[0x0][R14+0x210] ;  /* 0x000084000e087b82 */ /* 0x000ee20000000a00 */
[-C--:B----4-:R-:W-:Y:S02]  /*bd40*/  IMAD R17, R3, R189.reuse, RZ ;  /* 0x000000bd03117224 */ /* 0x090fe400078e02ff */
[----:B------:R-:W-:-:S04]  /*bd50*/  IMAD.WIDE.U32 R2, R2, R189, RZ ;  /* 0x000000bd02027225 */ /* 0x000fc800078e00ff */
[----:B------:R-:W-:Y:S01]  /*bd60*/  IMAD.IADD R17, R3, 0x1, R17 ;  /* 0x0000000103117824 */ /* 0x000fe200078e0211 */
[----:B-----5:R-:W-:Y:S01]  /*bd70*/  @P1 SHF.R.U32.HI R15, RZ, R35, R12 ;  /* 0x00000023ff0f1219 */ /* 0x020fe2000001160c */
[----:B0-----:R-:W0:Y:S01]  /*bd80*/  @!P0 LDC R30, c[0x0][0xb50] ;  /* 0x0002d400ff1e8b82 */ /* 0x001e220000000800 */
[----:B------:R-:W-:-:S03]  /*bd90*/  IADD3 R4, P1, P3, R10, R2, R13 ;  /* 0x000000020a047210 */ /* 0x000fc60007b3e00d */
[----:B------:R-:W-:Y:S02]  /*bda0*/  IMAD.MOV R10, RZ, RZ, -R15 ;  /* 0x000000ffff0a7224 */ /* 0x000fe400078e0a0f */
[----:B--2---:R-:W-:Y:S02]  /*bdb0*/  IMAD.WIDE.U32 R2, R6, R207, RZ ;  /* 0x000000cf06027225 */ /* 0x004fe400078e00ff */
[----:B------:R-:W2:Y:S01]  /*bdc0*/  @!P0 LDC R31, c[0x0][0xb54] ;  /* 0x0002d500ff1f8b82 */ /* 0x000ea20000000800 */
[----:B------:R-:W-:Y:S01]  /*bdd0*/  IADD3.X R6, R11, R17, R16, P1, P3 ;  /* 0x000000110b067210 */ /* 0x000fe20000fe6410 */
[----:B------:R-:W-:Y:S01]  /*bde0*/  IMAD R7, R7, R207, RZ ;  /* 0x000000cf07077224 */ /* 0x000fe200078e02ff */
[----:B------:R-:W-:Y:S01]  /*bdf0*/  IADD3 R2, P0, P1, R15, R4, R2 ;  /* 0x000000040f027210 */ /* 0x000fe2000791e002 */
[----:B------:R-:W-:Y:S01]  /*be00*/  IMAD R5, R33, R10, R29 ;  /* 0x0000000a21057224 */ /* 0x000fe200078e021d */
[----:B------:R-:W-:Y:S01]  /*be10*/  SHF.R.S32.HI R15, RZ, 0x1f, R15 ;  /* 0x0000001fff0f7819 */ /* 0x000fe2000001140f */
[----:B------:R-:W-:-:S02]  /*be20*/  IMAD.IADD R7, R3, 0x1, R7 ;  /* 0x0000000103077824 */ /* 0x000fc400078e0207 */
[----:B---3--:R-:W-:-:S03]  /*be30*/  IMAD R4, R9, R5, RZ ;  /* 0x0000000509047224 */ /* 0x008fc600078e02ff */
[----:B------:R-:W-:Y:S02]  /*be40*/  IADD3.X R3, R15, R6, R7, P0, P1 ;  /* 0x000000060f037210 */ /* 0x000fe400007e2407 */
[----:B------:R-:W-:Y:S01]  /*be50*/  SHF.R.S32.HI R7, RZ, 0x1f, R5 ;  /* 0x0000001fff077819 */ /* 0x000fe20000011405 */
[----:B------:R-:W-:-:S04]  /*be60*/  IMAD.WIDE.U32 R2, R8, R5, R2 ;  /* 0x0000000508027225 */ /* 0x000fc800078e0002 */
[----:B------:R-:W-:Y:S01]  /*be70*/  IMAD R7, R8, R7, R4 ;  /* 0x0000000708077224 */ /* 0x000fe200078e0204 */
[----:B0-----:R-:W-:-:S03]  /*be80*/  LEA R4, P0, R2, R30, 0x2 ;  /* 0x0000001e02047211 */ /* 0x001fc600078010ff */
[----:B------:R-:W-:-:S05]  /*be90*/  IMAD.IADD R3, R3, 0x1, R7 ;  /* 0x0000000103037824 */ /* 0x000fca00078e0207 */
[----:B--2---:R-:W-:Y:S01]  /*bea0*/  LEA.HI.X R5, R2, R31, R3, 0x2, P0 ;  /* 0x0000001f02057211 */ /* 0x004fe200000f1403 */
[----:B------:R-:W-:-:S05]  /*beb0*/  IMAD.MOV.U32 R3, RZ, RZ, -0x800000 ;  /* 0xff800000ff037424 */ /* 0x000fca00078e00ff */
[----:B------:R0:W-:Y:S02]  /*bec0*/  STG.E desc[UR56][R4.64], R3 ;  /* 0x0000000304007986 */ /* 0x0001e4000c101938 */
.L_x_2262:
[----:B------:R-:W-:Y:S05]  /*bed0*/  BSYNC B1 ;  /* 0x0000000000017941 */ /* 0x000fea0003800000 */
.L_x_2261:
[----:B------:R-:W-:Y:S05]  /*bee0*/  @P2 BRA `(.L_x_2257) ;  /* 0x0000000400982947 */ /* 0x000fea0003800000 */
[----:B------:R-:W2:Y:S01]  /*bef0*/  LDC R11, c[0x0][0xbe8] ;  /* 0x0002fa00ff0b7b82 */ /* 0x000ea20000000800 */
[----:B------:R-:W-:Y:S01]  /*bf00*/  ULDC.64 UR4, c[0x0][0xaa0] ;  /* 0x0002a80000047ab9 */ /* 0x000fe20000000a00 */
[----:B------:R-:W-:Y:S01]  /*bf10*/  IMAD R7, R188, 0x20, R208 ;  /* 0x00000020bc077824 */ /* 0x000fe200078e02d0 */
[----:B------:R-:W-:Y:S01]  /*bf20*/  ULDC.64 UR6, c[0x0][0xaf0] ;  /* 0x0002bc0000067ab9 */ /* 0x000fe20000000a00 */
[----:B------:R-:W-:Y:S01]  /*bf30*/  IMAD R2, R16, UR4, RZ ;  /* 0x0000000410027c24 */ /* 0x000fe2000f8e02ff */
[----:B------:R-:W-:Y:S01]  /*bf40*/  BSSY B1, `(.L_x_2263) ;  /* 0x0000036000017945 */ /* 0x000fe20003800000 */
[----:B------:R-:W-:Y:S02]  /*bf50*/  IMAD.IADD R9, R18, 0x1, R7 ;  /* 0x0000000112097824 */ /* 0x000fe400078e0207 */
[C---:B0-----:R-:W-:Y:S02]  /*bf60*/  IMAD R5, R13.reuse, UR5, R2 ;  /* 0x000000050d057c24 */ /* 0x041fe4000f8e0202 */
[----:B------:R-:W-:Y:S01]  /*bf70*/  IMAD.WIDE.U32 R2, R13, UR4, RZ ;  /* 0x000000040d027c25 */ /* 0x000fe2000f8e00ff */
[----:B------:R-:W-:-:S03]  /*bf80*/  ULDC.64 UR4, c[0x0][0xae8] ;  /* 0x0002ba0000047ab9 */ /* 0x000fc60000000a00 */
[----:B------:R-:W-:Y:S02]  /*bf90*/  IMAD.IADD R3, R3, 0x1, R5 ;  /* 0x0000000103037824 */ /* 0x000fe400078e0205 */
[----:B------:R-:W-:Y:S02]  /*bfa0*/  IMAD.MOV.U32 R5, RZ, RZ, R9 ;  /* 0x000000ffff057224 */ /* 0x000fe400078e0009 */
[----:B------:R-:W-:-:S04]  /*bfb0*/  IMAD.WIDE.U32 R2, R189, UR4, R2 ;  /* 0x00000004bd027c25 */ /* 0x000fc8000f8e0002 */
[----:B------:R-:W-:Y:S01]  /*bfc0*/  IMAD R6, R191, UR6, RZ ;  /* 0x00000006bf067c24 */ /* 0x000fe2000f8e02ff */
[----:B--2---:R-:W-:Y:S01]  /*bfd0*/  ISETP.NE.AND P0, PT, R11, 0x1, PT ;  /* 0x000000010b00780c */ /* 0x004fe20003f05270 */
[----:B------:R-:W-:Y:S01]  /*bfe0*/  IMAD R3, R189, UR5, R3 ;  /* 0x00000005bd037c24 */ /* 0x000fe2000f8e0203 */
[----:B------:R-:W-:Y:S01]  /*bff0*/  ULDC.64 UR4, c[0x0][0xae0] ;  /* 0x0002b80000047ab9 */ /* 0x000fe20000000a00 */
[C---:B------:R-:W-:Y:S02]  /*c000*/  IMAD R7, R21.reuse, UR7, R6 ;  /* 0x0000000715077c24 */ /* 0x040fe4000f8e0206 */
[----:B------:R-:W-:-:S04]  /*c010*/  IMAD.WIDE.U32 R2, R21, UR6, R2 ;  /* 0x0000000615027c25 */ /* 0x000fc8000f8e0002 */
[----:B------:R-:W-:Y:S02]  /*c020*/  IMAD.IADD R3, R3, 0x1, R7 ;  /* 0x0000000103037824 */ /* 0x000fe400078e0207 */
[----:B------:R-:W-:Y:S02]  /*c030*/  IMAD.IADD R18, R208, 0x1, R18 ;  /* 0x00000001d0127824 */ /* 0x000fe400078e0212 */
[----:B------:R-:W0:Y:S08]  /*c040*/  @P0 LDC R4, c[0x0][0xbec] ;  /* 0x0002fb00ff040b82 */ /* 0x000e300000000800 */
[----:B------:R-:W2:Y:S01]  /*c050*/  @P0 LDC R15, c[0x0][0xbf0] ;  /* 0x0002fc00ff0f0b82 */ /* 0x000ea20000000800 */
[----:B0-----:R-:W-:-:S05]  /*c060*/  @P0 IMAD.HI.U32 R4, R9, R4, RZ ;  /* 0x0000000409040227 */ /* 0x001fca00078e00ff */
        /* <DEDUP_REMOVED lines=21> */
[----:B------:R-:W-:Y:S02]  /*c1c0*/  ISETP.GE.AND P0, PT, R0, R11, PT ;  /* 0x0000000b0000720c */ /* 0x000fe40003f06270 */
[----:B------:R-:W-:Y:S02]  /*c1d0*/  LEA.HI.X R5, R2, UR5, R3, 0x1, P3 ;  /* 0x0000000502057c11 */ /* 0x000fe400098f0c03 */
[----:B------:R0:W2:Y:S04]  /*c1e0*/  SHFL.IDX PT, R2, R4, RZ, 0x181f ;  /* 0x00181fff04027589 */ /* 0x0000a800000e0000 */
        /* <DEDUP_REMOVED lines=11> */
.L_x_2264:
[----:B------:R-:W-:Y:S05]  /*c2a0*/  BSYNC B1 ;  /* 0x0000000000017941 */ /* 0x000fea0003800000 */
.L_x_2263:
[----:B---3--:R3:W0:Y:S01]  /*c2b0*/  SHFL.IDX PT, R0, R5, 0x1, 0x181f ;  /* 0x00381f0005007f89 */ /* 0x00862200000e0000 */
[----:B------:R-:W-:Y:S03]  /*c2c0*/  BSSY B1, `(.L_x_2265) ;  /* 0x000000c000017945 */ /* 0x000fe60003800000 */
[----:B--2-4-:R3:W2:Y:S01]  /*c2d0*/  SHFL.IDX PT, R2, R4, 0x1, 0x181f ;  /* 0x00381f0004027f89 */ /* 0x0146a200000e0000 */
[----:B------:R-:W-:Y:S05]  /*c2e0*/  @P1 BRA `(.L_x_2266) ;  /* 0x0000000000241947 */ /* 0x000fea0003800000 */
        /* <DEDUP_REMOVED lines=9> */
.L_x_2266:
[----:B------:R-:W-:Y:S05]  /*c380*/  BSYNC B1 ;  /* 0x0000000000017941 */ /* 0x000fea0003800000 */
.L_x_2265:
[----:B0-----:R0:W0:Y:S01]  /*c390*/  SHFL.IDX PT, R0, R5, 0x2, 0x181f ;  /* 0x00581f0005007f89 */ /* 0x00102200000e0000 */
[----:B------:R-:W-:Y:S03]  /*c3a0*/  BSSY B1, `(.L_x_2267) ;  /* 0x000000c000017945 */ /* 0x000fe60003800000 */
[----:B--2-4-:R2:W4:Y:S01]  /*c3b0*/  SHFL.IDX PT, R2, R4, 0x2, 0x181f ;  /* 0x00581f0004027f89 */ /* 0x01452200000e0000 */
[----:B------:R-:W-:Y:S05]  /*c3c0*/  @P0 BRA `(.L_x_2268) ;  /* 0x0000000000240947 */ /* 0x000fea0003800000 */
        /* <DEDUP_REMOVED lines=9> */
.L_x_2268:
[----:B------:R-:W-:Y:S05]  /*c460*/  BSYNC B1 ;  /* 0x0000000000017941 */ /* 0x000fea0003800000 */
.L_x_2267:
[----:B0-----:R-:W-:Y:S01]  /*c470*/  VIADD R0, R18, 0x60 ;  /* 0x0000006012007836 */ /* 0x001fe20000000000 */
[----:B------:R0:W0:Y:S04]  /*c480*/  SHFL.IDX PT, R6, R5, 0x3, 0x181f ;  /* 0x00781f0005067f89 */ /* 0x00002800000e0000 */
[----:B------:R-:W-:Y:S01]  /*c490*/  ISETP.GE.AND P0, PT, R0, R11, PT ;  /* 0x0000000b0000720c */ /* 0x000fe20003f06270 */
[----:B----4-:R4:W0:-:S12]  /*c4a0*/  SHFL.IDX PT, R2, R4, 0x3, 0x181f ;  /* 0x00781f0004027f89 */ /* 0x01081800000e0000 */
[----:B----4-:R-:W-:Y:S05]  /*c4b0*/  @P0 BRA `(.L_x_2257) ;  /* 0x0000000000240947 */ /* 0x010fea0003800000 */
[----:B------:R-:W-:Y:S02]  /*c4c0*/  ULDC UR4, c[0x0][0xac8] ;  /* 0x0002b20000047ab9 */ /* 0x000fe40000000800 */
[----:B------:R-:W-:Y:S02]  /*c4d0*/  ISETP.GE.AND P2, PT, R23, UR4, PT ;  /* 0x0000000417007c0c */ /* 0x000fe4000bf46270 */
[----:B------:R-:W-:-:S11]  /*c4e0*/  ISETP.GE.AND P3, PT, R187, UR4, PT ;  /* 0x00000004bb007c0c */ /* 0x000fd6000bf66270 */
[-C--:B0-23--:R-:W-:Y:S02]  /*c4f0*/  @!P2 LEA R4, P0, R23, R2.reuse, 0x1 ;  /* 0x000000021704a211 */ /* 0x08dfe400078008ff */
[----:B------:R-:W-:Y:S02]  /*c500*/  @!P3 LEA R2, P1, R187, R2, 0x1 ;  /* 0x00000002bb02b211 */ /* 0x000fe400078208ff */
[-C--:B------:R-:W-:Y:S02]  /*c510*/  @!P2 LEA.HI.X R5, R23, R6.reuse, R230, 0x1, P0 ;  /* 0x000000061705a211 */ /* 0x080fe400000f0ce6 */
[----:B------:R-:W-:-:S03]  /*c520*/  @!P3 LEA.HI.X R3, R187, R6, R229, 0x1, P1 ;  /* 0x00000006bb03b211 */ /* 0x000fc600008f0ce5 */
[----:B------:R4:W-:Y:S04]  /*c530*/  @!P2 ST.E.128 desc[UR56][R4.64], RZ ;  /* 0x000000ff0400a985 */ /* 0x0009e8000c101d38 */
[----:B------:R4:W-:Y:S02]  /*c540*/  @!P3 ST.E.128 desc[UR56][R2.64], RZ ;  /* 0x000000ff0200b985 */ /* 0x0009e4000c101d38 */
.L_x_2257:
[----:B------:R-:W-:Y:S05]  /*c550*/  BSYNC B0 ;  /* 0x0000000000007941 */ /* 0x000fea0003800000 */
.L_x_2247:
[----:B------:R-:W-:Y:S02]  /*c560*/  ULDC UR4, c[0x0][0xc3c] ;  /* 0x00030f0000047ab9 */ /* 0x000fe40000000800 */
[----:B-1----:R-:W-:-:S13]  /*c570*/  ISETP.GE.AND P0, PT, R27, UR4, PT ;  /* 0x000000041b007c0c */ /* 0x002fda000bf06270 */
[----:B------:R-:W-:Y:S05]  /*c580*/  @!P0 BRA `(.L_x_2269) ;  /* 0xffffff4800848947 */ /* 0x000fea000383ffff */
[----:B------:R-:W-:Y:S05]  /*c590*/  EXIT ;  /* 0x000000000000794d */ /* 0x000fea0003800000 */
.L_x_2210:
[----:B------:R-:W-:-:S08]  /*c5a0*/  NOP ;  /* 0x0000000000007918 */ /* 0x000fd00000000000 */
[----:B0-----:R-:W0:-:S00]  /*c5b0*/  USETMAXREG.DEALLOC.CTAPOOL 0x18 ;  /* 0x00000018000079c8 */ /* 0x001e0000080e0500 */
[----:B0-----:R-:W-:Y:S01]  /*c5c0*/  LOP3.LUT R0, R0, 0x3, RZ, 0xc0, !PT ;  /* 0x0000000300007812 */ /* 0x001fe200078ec0ff */
[----:B------:R-:W-:-:S05]  /*c5d0*/  IMAD.MOV.U32 R6, RZ, RZ, RZ ;  /* 0x000000ffff067224 */ /* 0x000fca00078e00ff */
[----:B------:R-:W0:Y:S02]  /*c5e0*/  SHFL.IDX PT, R0, R0, RZ, 0x1f ;  /* 0x00001fff00007589 */ /* 0x000e2400000e0000 */
[----:B0-----:R-:W-:-:S04]  /*c5f0*/  ISETP.NE.AND P0, PT, R0, RZ, PT ;  /* 0x000000ff0000720c */ /* 0x001fc80003f05270 */
[----:B------:R-:W-:-:S05]  /*c600*/  P2R R0, PR, RZ, 0x1 ;  /* 0x00000001ff007803 */ /* 0x000fca0000000000 */
[----:B------:R0:W-:Y:S04]  /*c610*/  STL [R1+0x5c], R0 ;  /* 0x00005c0001007387 */ /* 0x0001e80000100800 */
        /* <DEDUP_REMOVED lines=10> */
.L_x_2270:
[----:B0-----:R-:W0:Y:S01]  /*c6c0*/  S2R R0, SR_TID.X ;  /* 0x0000000000007919 */ /* 0x001e220000002100 */
[----:B------:R-:W-:Y:S01]  /*c6d0*/  ULDC UR4, c[0x0][0xc3c] ;  /* 0x00030f0000047ab9 */ /* 0x000fe20000000800 */
[----:B------:R-:W1:Y:S01]  /*c6e0*/  S2UR UR6, SR_CTAID.X ;  /* 0x00000000000679c3 */ /* 0x000e620000002500 */
[----:B------:R-:W-:Y:S01]  /*c6f0*/  ULDC UR5, c[0x0][0xc38] ;  /* 0x00030e0000057ab9 */ /* 0x000fe20000000800 */
[----:B0-----:R-:W-:-:S04]  /*c700*/  LOP3.LUT R0, R0, 0x1f, RZ, 0xc0, !PT ;  /* 0x0000001f00007812 */ /* 0x001fc800078ec0ff */
[----:B------:R-:W-:-:S04]  /*c710*/  ISETP.NE.AND P0, PT, R0, 0x1f, PT ;  /* 0x0000001f0000780c */ /* 0x000fc80003f05270 */
[----:B------:R-:W-:-:S13]  /*c720*/  ISETP.GE.OR P1, PT, R0, UR4, !P0 ;  /* 0x0000000400007c0c */ /* 0x000fda000c726670 */
[----:B------:R-:W0:Y:S08]  /*c730*/  @!P1 LDC.64 R2, c[0x0][0xc80] ;  /* 0x00032000ff029b82 */ /* 0x000e300000000a00 */
[----:B------:R-:W2:Y:S01]  /*c740*/  @!P1 LDC.64 R4, c[0x0][0xc78] ;  /* 0x00031e00ff049b82 */ /* 0x000ea20000000a00 */
[----:B0-----:R-:W-:-:S05]  /*c750*/  @!P1 IMAD.WIDE.U32 R2, R0, 0x4, R2 ;  /* 0x0000000400029825 */ /* 0x001fca00078e0002 */
[----:B------:R2:W3:Y:S02]  /*c760*/  @!P1 LDG.E R6, desc[UR56][R2.64] ;  /* 0x0000003802069981 */ /* 0x0004e4000c1e1900 */
[----:B--2---:R-:W-:-:S04]  /*c770*/  @!P1 IMAD.WIDE.U32 R2, R0, 0x4, R4 ;  /* 0x0000000400029825 */ /* 0x004fc800078e0004 */
[----:B------:R-:W-:-:S06]  /*c780*/  IMAD.MOV.U32 R5, RZ, RZ, RZ ;  /* 0x000000ffff057224 */ /* 0x000fcc00078e00ff */
        /* <DEDUP_REMOVED lines=31> */
.L_x_2274:
        /* <DEDUP_REMOVED lines=39> */
.L_x_2272:
        /* <DEDUP_REMOVED lines=10> */
[----:B------:R-:W-:-:S06]  /*cc90*/  VIADD R8, R10, 0xffffffff ;  /* 0xffffffff0a087836 */ /* 0x000fcc0000000000 */
[----:B------:R3:W4:Y:S02]  /*cca0*/  SHFL.IDX PT, R8, R3, R8, 0x1f ;  /* 0x00001f0803087589 */ /* 0x00072400000e0000 */
.L_x_2275:
[----:B---34-:R-:W-:Y:S01]  /*ccb0*/  IMAD R3, R8, UR5, R9 ;  /* 0x0000000508037c24 */ /* 0x018fe2000f8e0209 */
[----:B-1----:R-:W-:Y:S01]  /*ccc0*/  ISETP.NE.AND P0, PT, R7, 0x1, PT ;  /* 0x000000010700780c */ /* 0x002fe20003f05270 */
[----:B------:R-:W-:-:S03]  /*ccd0*/  VIADD R13, R10, UR4 ;  /* 0x000000040a0d7c36 */ /* 0x000fc60008000000 */
[----:B------:R1:W-:Y:S01]  /*cce0*/  STL [R1], R3 ;  /* 0x0000000301007387 */ /* 0x0003e20000100800 */
[----:B0-----:R-:W-:-:S03]  /*ccf0*/  IADD3 R5, -R3, UR6, RZ ;  /* 0x0000000603057c10 */ /* 0x001fc6000fffe1ff */
[----:B------:R1:W-:Y:S05]  /*cd00*/  STL [R1+0xc], R13 ;  /* 0x00000c0d01007387 */ /* 0x0003ea0000100800 */
[----:B------:R-:W-:Y:S05]  /*cd10*/  @!P0 BRA `(.L_x_2276) ;  /* 0x0000000000e08947 */ /* 0x000fea0003800000 */
[----:B--2---:R-:W-:Y:S01]  /*cd20*/  IABS R6, R4 ;  /* 0x0000000400067213 */ /* 0x004fe20000000000 */
[----:B------:R-:W-:Y:S01]  /*cd30*/  IMAD.MOV.U32 R2, RZ, RZ, RZ ;  /* 0x000000ffff027224 */ /* 0x000fe200078e00ff */
[----:B------:R-:W-:Y:S02]  /*cd40*/  IABS R8, R7 ;  /* 0x0000000700087213 */ /* 0x000fe40000000000 */
[----:B------:R-:W0:Y:S08]  /*cd50*/  I2F.RP R9, R6 ;  /* 0x0000000600097306 */ /* 0x000e300000209400 */
[----:B------:R-:W-:Y:S08]  /*cd60*/  I2F.RP R12, R8 ;  /* 0x00000008000c7306 */ /* 0x000ff00000209400 */
[----:B0-----:R-:W1:Y:S02]  /*cd70*/  MUFU.RCP R9, R9 ;  /* 0x0000000900097308 */ /* 0x001e640000001000 */
[----:B-1----:R-:W-:-:S06]  /*cd80*/  VIADD R3, R9, 0xffffffe ;  /* 0x0ffffffe09037836 */ /* 0x002fcc0000000000 */
[----:B------:R-:W0:Y:S02]  /*cd90*/  F2I.FTZ.U32.TRUNC.NTZ R3, R3 ;  /* 0x0000000300037305 */ /* 0x000e24000021f000 */
[----:B0-----:R-:W-:-:S04]  /*cda0*/  IMAD.MOV R11, RZ, RZ, -R3 ;  /* 0x000000ffff0b7224 */ /* 0x001fc800078e0a03 */
[----:B------:R-:W-:-:S04]  /*cdb0*/  IMAD R11, R11, R6, RZ ;  /* 0x000000060b0b7224 */ /* 0x000fc800078e02ff */
[----:B------:R-:W-:Y:S01]  /*cdc0*/  IMAD.HI.U32 R10, R3, R11, R2 ;  /* 0x0000000b030a7227 */ /* 0x000fe200078e0002 */
[----:B------:R-:W-:Y:S01]  /*cdd0*/  IABS R11, R5 ;  /* 0x00000005000b7213 */ /* 0x000fe20000000000 */
[----:B------:R-:W0:Y:S01]  /*cde0*/  MUFU.RCP R2, R12 ;  /* 0x0000000c00027308 */ /* 0x000e220000001000 */
[----:B------:R-:W-:-:S03]  /*cdf0*/  IABS R3, R4 ;  /* 0x0000000400037213 */ /* 0x000fc60000000000 */
[----:B------:R-:W-:-:S04]  /*ce00*/  IMAD.HI.U32 R9, R10, R11, RZ ;  /* 0x0000000b0a097227 */ /* 0x000fc800078e00ff */
[----:B------:R-:W-:-:S04]  /*ce10*/  IMAD.MOV R14, RZ, RZ, -R3 ;  /* 0x000000ffff0e7224 */ /* 0x000fc800078e0a03 */
[----:B------:R-:W-:Y:S02]  /*ce20*/  IMAD R11, R9, R14, R11 ;  /* 0x0000000e090b7224 */ /* 0x000fe400078e020b */
[----:B0-----:R-:W-:-:S03]  /*ce30*/  VIADD R3, R2, 0xffffffe ;  /* 0x0ffffffe02037836 */ /* 0x001fc60000000000 */
[----:B------:R-:W-:Y:S01]  /*ce40*/  ISETP.GT.U32.AND P1, PT, R6, R11, PT ;  /* 0x0000000b0600720c */ /* 0x000fe20003f24070 */
[----:B------:R-:W-:Y:S02]  /*ce50*/  IMAD.MOV.U32 R2, RZ, RZ, RZ ;  /* 0x000000ffff027224 */ /* 0x000fe400078e00ff */
[----:B------:R-:W0:Y:S10]  /*ce60*/  F2I.FTZ.U32.TRUNC.NTZ R3, R3 ;  /* 0x0000000300037305 */ /* 0x000e34000021f000 */
[----:B------:R-:W-:-:S02]  /*ce70*/  @!P1 IMAD.IADD R11, R11, 0x1, -R6 ;  /* 0x000000010b0b9824 */ /* 0x000fc400078e0a06 */
[----:B------:R-:W-:Y:S01]  /*ce80*/  @!P1 VIADD R9, R9, 0x1 ;  /* 0x0000000109099836 */ /* 0x000fe20000000000 */
[----:B------:R-:W-:Y:S02]  /*ce90*/  ISETP.NE.AND P1, PT, R4, RZ, PT ;  /* 0x000000ff0400720c */ /* 0x000fe40003f25270 */
[----:B------:R-:W-:Y:S01]  /*cea0*/  ISETP.GE.U32.AND P0, PT, R11, R6, PT ;  /* 0x000000060b00720c */ /* 0x000fe20003f06070 */
[----:B0-----:R-:W-:-:S04]  /*ceb0*/  IMAD.MOV R11, RZ, RZ, -R3 ;  /* 0x000000ffff0b7224 */ /* 0x001fc800078e0a03 */
[----:B------:R-:W-:-:S04]  /*cec0*/  IMAD R11, R11, R8, RZ ;  /* 0x000000080b0b7224 */ /* 0x000fc800078e02ff */
[----:B------:R-:W-:Y:S01]  /*ced0*/  IMAD.HI.U32 R6, R3, R11, R2 ;  /* 0x0000000b03067227 */ /* 0x000fe200078e0002 */
[----:B------:R-:W-:-:S03]  /*cee0*/  LOP3.LUT R2, R5, R4, RZ, 0x3c, !PT ;  /* 0x0000000405027212 */ /* 0x000fc600078e3cff */
[----:B------:R-:W-:Y:S01]  /*cef0*/  @P0 VIADD R9, R9, 0x1 ;  /* 0x0000000109090836 */ /* 0x000fe20000000000 */
[----:B------:R-:W-:Y:S02]  /*cf00*/  ISETP.GE.AND P2, PT, R2, RZ, PT ;  /* 0x000000ff0200720c */ /* 0x000fe40003f46270 */
[----:B------:R-:W-:-:S05]  /*cf10*/  IABS R2, R7 ;  /* 0x0000000700027213 */ /* 0x000fca0000000000 */
[----:B------:R-:W-:-:S06]  /*cf20*/  IMAD.MOV R2, RZ, RZ, -R2 ;  /* 0x000000ffff027224 */ /* 0x000fcc00078e0a02 */
[----:B------:R-:W-:Y:S01]  /*cf30*/  @!P2 IMAD.MOV R9, RZ, RZ, -R9 ;  /* 0x000000ffff09a224 */ /* 0x000fe200078e0a09 */
[----:B------:R-:W-:-:S04]  /*cf40*/  @!P1 LOP3.LUT R9, RZ, R4, RZ, 0x33, !PT ;  /* 0x00000004ff099212 */ /* 0x000fc800078e33ff */
[----:B------:R-:W-:-:S05]  /*cf50*/  IABS R3, R9 ;  /* 0x0000000900037213 */ /* 0x000fca0000000000 */
        /* <DEDUP_REMOVED lines=12> */
[--C-:B------:R-:W-:Y:S02]  /*d020*/  IMAD.MOV R2, RZ, RZ, -R6.reuse ;  /* 0x000000ffff027224 */ /* 0x100fe400078e0a06 */
[C---:B------:R-:W-:Y:S02]  /*d030*/  IMAD R6, R7.reuse, 0x1000000, R6 ;  /* 0x0100000007067824 */ /* 0x040fe400078e0206 */
[--C-:B------:R-:W-:Y:S02]  /*d040*/  IMAD R7, R7, R2, R9.reuse ;  /* 0x0000000207077224 */ /* 0x100fe400078e0209 */
[----:B------:R-:W-:Y:S02]  /*d050*/  IMAD.MOV R2, RZ, RZ, -R9 ;  /* 0x000000ffff027224 */ /* 0x000fe400078e0a09 */
[----:B------:R-:W-:Y:S02]  /*d060*/  IMAD R3, R7, 0x10000, R6 ;  /* 0x0001000007037824 */ /* 0x000fe400078e0206 */
[----:B------:R-:W-:-:S03]  /*d070*/  IMAD R2, R4, R2, R5 ;  /* 0x0000000204027224 */ /* 0x000fc600078e0205 */
[----:B------:R0:W-:Y:S01]  /*d080*/  STL [R1+0x8], R3 ;  /* 0x0000080301007387 */ /* 0x0001e20000100800 */
[----:B------:R-:W-:Y:S05]  /*d090*/  BRA `(.L_x_2277) ;  /* 0x0000000000f47947 */ /* 0x000fea0003800000 */
.L_x_2276:
[----:B-1----:R-:W0:Y:S02]  /*d0a0*/  LDC.64 R2, c[0x0][0xc90] ;  /* 0x00032400ff027b82 */ /* 0x002e240000000a00 */
[----:B0-----:R-:W-:-:S05]  /*d0b0*/  IMAD.WIDE R2, R13, 0x4, R2 ;  /* 0x000000040d027825 */ /* 0x001fca00078e0202 */
[----:B------:R0:W2:Y:S02]  /*d0c0*/  LDG.E R7, desc[UR56][R2.64] ;  /* 0x0000003802077981 */ /* 0x0000a4000c1e1900 */
        /* <DEDUP_REMOVED lines=29> */
[----:B------:R-:W-:-:S04]  /*d2a0*/  VIADDMNMX R7, R10, UR5, R7, PT ;  /* 0x000000050a077c46 */ /* 0x000fc8000b800107 */
[-C--:B------:R-:W-:Y:S02]  /*d2b0*/  IABS R9, R7.reuse ;  /* 0x0000000700097213 */ /* 0x080fe40000000000 */
        /* <DEDUP_REMOVED lines=11> */
[----:B------:R-:W-:Y:S02]  /*d370*/  LOP3.LUT R3, R5, R7, RZ, 0x3c, !PT ;  /* 0x0000000705037212 */ /* 0x000fe400078e3cff */
[----:B------:R-:W-:Y:S01]  /*d380*/  IADD3 R5, R8, 0x1000000, R5 ;  /* 0x0100000008057810 */ /* 0x000fe20007ffe005 */
        /* <DEDUP_REMOVED lines=10> */
[----:B------:R-:W-:Y:S01]  /*d430*/  @!P1 LOP3.LUT R2, RZ, R7, RZ, 0x33, !PT ;  /* 0x00000007ff029212 */ /* 0x000fe200078e33ff */
[----:B------:R-:W-:-:S04]  /*d440*/  IMAD.MOV R7, RZ, RZ, -R7 ;  /* 0x000000ffff077224 */ /* 0x000fc800078e0a07 */
[----:B------:R-:W-:-:S05]  /*d450*/  IMAD R3, R2, R7, R5 ;  /* 0x0000000702037224 */ /* 0x000fca00078e0205 */
[----:B------:R1:W-:Y:S02]  /*d460*/  STL [R1+0x8], R3 ;  /* 0x0000080301007387 */ /* 0x0003e40000100800 */
.L_x_2277:
[----:B01----:R-:W-:-:S05]  /*d470*/  LOP3.LUT R3, RZ, R2, RZ, 0x33, !PT ;  /* 0x00000002ff037212 */ /* 0x003fca00078e33ff */
[----:B------:R-:W-:-:S05]  /*d480*/  IMAD.IADD R2, R4, 0x1, R3 ;  /* 0x0000000104027824 */ /* 0x000fca00078e0203 */
[----:B------:R1:W-:Y:S01]  /*d490*/  STL [R1+0x4], R2 ;  /* 0x0000040201007387 */ /* 0x0003e20000100800 */
[----:B------:R-:W-:Y:S05]  /*d4a0*/  BRA `(.L_x_2278) ;  /* 0x0000000000107947 */ /* 0x000fea0003800000 */
.L_x_2273:
[----:B------:R-:W-:Y:S01]  /*d4b0*/  IMAD.U32 R2, RZ, RZ, UR6 ;  /* 0x00000006ff027e24 */ /* 0x000fe2000f8e00ff */
[----:B------:R0:W-:Y:S04]  /*d4c0*/  STL [R1+0x4], RZ ;  /* 0x000004ff01007387 */ /* 0x0001e80000100800 */
[----:B------:R0:W-:Y:S04]  /*d4d0*/  STL [R1+0x8], RZ ;  /* 0x000008ff01007387 */ /* 0x0001e80000100800 */
[----:B------:R0:W-:Y:S02]  /*d4e0*/  STL [R1], R2 ;  /* 0x0000000201007387 */ /* 0x0001e40000100800 */
.L_x_2278:
        /* <DEDUP_REMOVED lines=10> */
.L_x_2271:
[----:B0-2---:R-:W2:Y:S01]  /*d590*/  LDL R0, [R1+0xc] ;  /* 0x00000c0001007983 */ /* 0x005ea20000100800 */
[----:B------:R-:W-:Y:S01]  /*d5a0*/  ULDC UR4, c[0x0][0xc3c] ;  /* 0x00030f0000047ab9 */ /* 0x000fe20000000800 */
[----:B------:R-:W-:Y:S02]  /*d5b0*/  IMAD.MOV.U32 R19, RZ, RZ, RZ ;  /* 0x000000ffff137224 */ /* 0x000fe400078e00ff */
[----:B------:R0:W-:Y:S01]  /*d5c0*/  STL [R1+0x48], RZ ;  /* 0x000048ff01007387 */ /* 0x0001e20000100800 */
[----:B--2---:R-:W-:Y:S01]  /*d5d0*/  ISETP.GE.AND P0, PT, R0, UR4, PT ;  /* 0x0000000400007c0c */ /* 0x004fe2000bf06270 */
[----:B------:R-:W-:-:S05]  /*d5e0*/  IMAD.MOV.U32 R0, RZ, RZ, 0x1 ;  /* 0x00000001ff007424 */ /* 0x000fca00078e00ff */
[----:B------:R0:W-:Y:S07]  /*d5f0*/  STL [R1+0x14], R0 ;  /* 0x0000140001007387 */ /* 0x0001ee0000100800 */
[----:B------:R-:W-:Y:S05]  /*d600*/  @P0 BRA `(.L_x_2279) ;  /* 0x0000005c004c0947 */ /* 0x000fea0003800000 */
[----:B---3--:R-:W2:Y:S01]  /*d610*/  S2R R5, SR_TID.X ;  /* 0x0000000000057919 */ /* 0x008ea20000002100 */
        /* <DEDUP_REMOVED lines=9> */
[----:B0-----:R-:W-:-:S05]  /*d6b0*/  IMAD.SHL.U32 R0, R5, 0x8, RZ ;  /* 0x0000000805007824 */ /* 0x001fca00078e00ff */
[C---:B-1----:R-:W-:Y:S02]  /*d6c0*/  LOP3.LUT R2, R0.reuse, 0x1f8, RZ, 0xc0, !PT ;  /* 0x000001f800027812 */ /* 0x042fe400078ec0ff */
        /* <DEDUP_REMOVED lines=14> */
.L_x_2383:
[----:B------:R-:W2:Y:S01]  /*d7b0*/  LDL R0, [R1+0xc] ;  /* 0x00000c0001007983 */ /* 0x000ea20000100800 */
[----:B------:R-:W2:Y:S01]  /*d7c0*/  LDC.64 R2, c[0x0][0xc88] ;  /* 0x00032200ff027b82 */ /* 0x000ea20000000a00 */
[----:B------:R-:W-:Y:S05]  /*d7d0*/  YIELD ;  /* 0x0000000000007946 */ /* 0x000fea0003800000 */
[----:B------:R-:W-:Y:S01]  /*d7e0*/  ULDC.64 UR4, c[0x0][0xa28] ;  /* 0x00028a0000047ab9 */ /* 0x000fe20000000a00 */
[----:B01----:R-:W-:Y:S01]  /*d7f0*/  IMAD.MOV.U32 R6, RZ, RZ, RZ ;  /* 0x000000ffff067224 */ /* 0x003fe200078e00ff */
        /* <DEDUP_REMOVED lines=47> */
[----:B------:R-:W0:Y:S04]  /*daf0*/  LDG.E R7, desc[UR56][R2.64] ;  /* 0x0000003802077981 */ /* 0x000e28000c1e1900 */
[----:B------:R-:W0:Y:S02]  /*db00*/  LDG.E R2, desc[UR56][R2.64+0x4] ;  /* 0x0000043802027981 */ /* 0x000e24000c1e1900 */
[----:B0-----:R-:W-:-:S05]  /*db10*/  IMAD.IADD R9, R2, 0x1, -R7 ;  /* 0x0000000102097824 */ /* 0x001fca00078e0a07 */
[----:B------:R1:W-:Y:S02]  /*db20*/  STL [R1+0x38], R9 ;  /* 0x0000380901007387 */ /* 0x0003e40000100800 */
.L_x_2280:
[----:B------:R-:W2:Y:S01]  /*db30*/  LDL.LU R7, [R1+0x8] ;  /* 0x0000080001077983 */ /* 0x000ea20000300800 */
[----:B------:R-:W-:Y:S02]  /*db40*/  ULDC.64 UR4, c[0x0][0xa20] ;  /* 0x0002880000047ab9 */ /* 0x000fe40000000a00 */
[----:B------:R-:W-:-:S04]  /*db50*/  ISETP.NE.U32.AND P1, PT, RZ, UR4, PT ;  /* 0x00000004ff007c0c */ /* 0x000fc8000bf25070 */
[----:B------:R-:W-:Y:S02]  /*db60*/  ISETP.NE.AND.EX P1, PT, RZ, UR5, PT, P1 ;  /* 0x00000005ff007c0c */ /* 0x000fe4000bf25310 */
[C---:B--2---:R-:W-:Y:S02]  /*db70*/  LOP3.LUT R2, R7.reuse, 0xff000000, RZ, 0xc0, !PT ;  /* 0xff00000007027812 */ /* 0x044fe400078ec0ff */
        /* <DEDUP_REMOVED lines=10> */
[----:B--2---:R-:W-:-:S05]  /*dc20*/  IADD3.X R7, R10, UR5, RZ, P0, !PT ;  /* 0x000000050a077c10 */ /* 0x004fca00087fe4ff */
[----:B------:R3:W5:Y:S01]  /*dc30*/  LDG.E R6, desc[UR56][R6.64] ;  /* 0x0000003806067981 */ /* 0x000762000c1e1900 */
[----:B------:R-:W-:Y:S05]  /*dc40*/  BRA `(.L_x_2282) ;  /* 0x0000000000107947 */ /* 0x000fea0003800000 */
.L_x_2281:
[----:B------:R-:W-:Y:S05]  /*dc50*/  @!P0 BRA `(.L_x_2282) ;  /* 0x00000000000c8947 */ /* 0x000fea0003800000 */
[----:B------:R-:W3:Y:S04]  /*dc60*/  LDG.E R6, desc[UR56][R4.64] ;  /* 0x0000003804067981 */ /* 0x000ee8000c1e1900 */
[----:B------:R-:W3:Y:S02]  /*dc70*/  LDG.E R4, desc[UR56][R4.64+0x4] ;  /* 0x0000043804047981 */ /* 0x000ee4000c1e1900 */
[----:B---3--:R-:W-:-:S07]  /*dc80*/  IMAD.IADD R6, R4, 0x1, -R6 ;  /* 0x0000000104067824 */ /* 0x008fce00078e0a06 */
.L_x_2282:
[----:B------:R-:W4:Y:S01]  /*dc90*/  LDL R5, [R1+0x4] ;  /* 0x0000040001057983 */ /* 0x000f220000100800 */
[----:B-----5:R-:W-:Y:S01]  /*dca0*/  IMAD.IADD R6, R6, 0x1, -R0 ;  /* 0x0000000106067824 */ /* 0x020fe200078e0a00 */
[----:B------:R-:W-:Y:S01]  /*dcb0*/  BSSY B0, `(.L_x_2283) ;  /* 0x000003a000007945 */ /* 0x000fe20003800000 */
[----:B------:R-:W0:Y:S02]  /*dcc0*/  LDC R0, c[0x0][0x448] ;  /* 0x00011200ff007b82 */ /* 0x000e240000000800 */
[----:B0-----:R-:W-:-:S13]  /*dcd0*/  ISETP.NE.AND P0, PT, R0, 0x1, PT ;  /* 0x000000010000780c */ /* 0x001fda0003f05270 */
[----:B--2---:R-:W0:Y:S08]  /*dce0*/  @P0 LDC R3, c[0x0][0x44c] ;  /* 0x00011300ff030b82 */ /* 0x004e300000000800 */
[----:B------:R-:W2:Y:S01]  /*dcf0*/  @P0 LDC R4, c[0x0][0x450] ;  /* 0x00011400ff040b82 */ /* 0x000ea20000000800 */
[----:B----4-:R-:W-:Y:S02]  /*dd00*/  IMAD.SHL.U32 R0, R5, 0x80, RZ ;  /* 0x0000008005007824 */ /* 0x010fe400078e00ff */
[----:B------:R-:W-:-:S02]  /*dd10*/  IMAD.MOV.U32 R5, RZ, RZ, RZ ;  /* 0x000000ffff057224 */ /* 0x000fc400078e00ff */
[----:B------:R-:W-:Y:S02]  /*dd20*/  VIADD R0, R0, 0x7f ;  /* 0x0000007f00007836 */ /* 0x000fe40000000000 */
[----:B------:R-:W-:Y:S02]  /*dd30*/  IMAD.MOV.U32 R10, RZ, RZ, R5 ;  /* 0x000000ffff0a7224 */ /* 0x000fe400078e0005 */
[----:B0-----:R-:W-:-:S05]  /*dd40*/  @P0 IMAD.HI.U32 R3, R0, R3, RZ ;  /* 0x0000000300030227 */ /* 0x001fca00078e00ff */
[----:B--2---:R-:W-:Y:S02]  /*dd50*/  @P0 SHF.R.U32.HI R0, RZ, R4, R3 ;  /* 0x00000004ff000219 */ /* 0x004fe40000011603 */
[C---:B------:R-:W-:Y:S01]  /*dd60*/  IADD3 R3, R6.reuse, 0x80, -R9 ;  /* 0x0000008006037810 */ /* 0x040fe20007ffe809 */
[----:B------:R-:W-:Y:S01]  /*dd70*/  VIADD R6, R6, 0x7f ;  /* 0x0000007f06067836 */ /* 0x000fe20000000000 */
[----:B-1----:R-:W-:-:S03]  /*dd80*/  LOP3.LUT R9, R2, 0xff, RZ, 0xc0, !PT ;  /* 0x000000ff02097812 */ /* 0x002fc600078ec0ff */
[----:B------:R-:W-:Y:S01]  /*dd90*/  IMAD.IADD R0, R3, 0x1, R0 ;  /* 0x0000000103007824 */ /* 0x000fe200078e0200 */
[----:B------:R-:W-:-:S04]  /*dda0*/  SHF.R.S32.HI R3, RZ, 0x1f, R6 ;  /* 0x0000001fff037819 */ /* 0x000fc80000011406 */
[----:B------:R-:W-:Y:S02]  /*ddb0*/  SHF.R.S32.HI R4, RZ, 0x1f, R0 ;  /* 0x0000001fff047819 */ /* 0x000fe40000011400 */
[----:B------:R-:W-:Y:S02]  /*ddc0*/  LEA.HI R3, R3, R6, RZ, 0x7 ;  /* 0x0000000603037211 */ /* 0x000fe400078f38ff */
[----:B------:R-:W-:Y:S02]  /*ddd0*/  LEA.HI R4, R4, R0, RZ, 0x7 ;  /* 0x0000000004047211 */ /* 0x000fe400078f38ff */
[----:B------:R-:W-:Y:S02]  /*dde0*/  SHF.R.U32.HI R0, RZ, 0x10, R2 ;  /* 0x00000010ff007819 */ /* 0x000fe40000011602 */
[----:B------:R-:W-:Y:S02]  /*ddf0*/  SHF.R.S32.HI R3, RZ, 0x7, R3 ;  /* 0x00000007ff037819 */ /* 0x000fe40000011403 */
[----:B------:R-:W-:-:S02]  /*de00*/  ISETP.NE.AND P0, PT, R0, RZ, PT ;  /* 0x000000ff0000720c */ /* 0x000fc40003f05270 */
[----:B------:R-:W-:-:S04]  /*de10*/  SHF.R.S32.HI R4, RZ, 0x7, R4 ;  /* 0x00000007ff047819 */ /* 0x000fc80000011404 */
[----:B------:R-:W-:-:S04]  /*de20*/  VIMNMX R8, R3, R4, PT ;  /* 0x0000000403087248 */ /* 0x000fc80003fe0100 */
[----:B------:R-:W-:Y:S01]  /*de30*/  ISETP.GE.AND P1, PT, R8, 0x1, PT ;  /* 0x000000010800780c */ /* 0x000fe20003f26270 */
[----:B------:R0:W-:Y:S02]  /*de40*/  STL [R1+0x30], R8 ;  /* 0x0000300801007387 */ /* 0x0001e40000100800 */
[----:B------:R-:W1:Y:S02]  /*de50*/  @!P0 LDC R0, c[0x0][0x9f0] ;  /* 0x00027c00ff008b82 */ /* 0x000e640000000800 */
[----:B------:R0:W-:Y:S04]  /*de60*/  STL [R1+0x3c], R5 ;  /* 0x00003c0501007387 */ /* 0x0001e80000100800 */
[----:B------:R0:W-:Y:S04]  /*de70*/  STL [R1+0x58], R9 ;  /* 0x0000580901007387 */ /* 0x0001e80000100800 */
[----:B------:R-:W-:Y:S05]  /*de80*/  @!P1 BRA `(.L_x_2284) ;  /* 0x0000000000709947 */ /* 0x000fea0003800000 */
[----:B-1----:R-:W-:-:S04]  /*de90*/  IABS R4, R0 ;  /* 0x0000000000047213 */ /* 0x002fc80000000000 */
[----:B------:R-:W1:Y:S08]  /*dea0*/  I2F.RP R2, R4 ;  /* 0x0000000400027306 */ /* 0x000e700000209400 */
[----:B-1----:R-:W1:Y:S02]  /*deb0*/  MUFU.RCP R2, R2 ;  /* 0x0000000200027308 */ /* 0x002e640000001000 */
[----:B-1----:R-:W-:-:S06]  /*dec0*/  VIADD R2, R2, 0xffffffe ;  /* 0x0ffffffe02027836 */ /* 0x002fcc0000000000 */
[----:B------:R-:W1:Y:S02]  /*ded0*/  F2I.FTZ.U32.TRUNC.NTZ R3, R2 ;  /* 0x0000000200037305 */ /* 0x000e64000021f000 */
[----:B-1----:R-:W-:-:S04]  /*dee0*/  IMAD.MOV R2, RZ, RZ, -R3 ;  /* 0x000000ffff027224 */ /* 0x002fc800078e0a03 */
[----:B0-----:R-:W-:Y:S02]  /*def0*/  IMAD R5, R2, R4, RZ ;  /* 0x0000000402057224 */ /* 0x001fe400078e02ff */
[----:B------:R-:W-:-:S04]  /*df00*/  IMAD.MOV.U32 R2, RZ, RZ, RZ ;  /* 0x000000ffff027224 */ /* 0x000fc800078e00ff */
[----:B---3--:R-:W-:Y:S01]  /*df10*/  IMAD.HI.U32 R7, R3, R5, R2 ;  /* 0x0000000503077227 */ /* 0x008fe200078e0002 */
        /* <DEDUP_REMOVED lines=19> */
.L_x_2284:
[----:B------:R-:W-:Y:S05]  /*e050*/  BSYNC B0 ;  /* 0x0000000000007941 */ /* 0x000fea0003800000 */
.L_x_2283:
[----:B-1----:R-:W-:Y:S01]  /*e060*/  IMAD.MOV.U32 R0, RZ, RZ, R10 ;  /* 0x000000ffff007224 */ /* 0x002fe200078e000a */
[----:B------:R-:W-:Y:S03]  /*e070*/  BSSY B7, `(.L_x_2285) ;  /* 0x000040d000077945 */ /* 0x000fe60003800000 */
[----:B------:R-:W-:-:S05]  /*e080*/  IMAD R2, R9, R0, RZ ;  /* 0x0000000009027224 */ /* 0x000fca00078e02ff */
[----:B------:R-:W-:Y:S01]  /*e090*/  VIADDMNMX R0, R2, R0, R8, PT ;  /* 0x0000000002007246 */ /* 0x000fe20003800108 */
[----:B------:R1:W-:Y:S03]  /*e0a0*/  STL [R1+0x28], R2 ;  /* 0x0000280201007387 */ /* 0x0003e60000100800 */
[----:B------:R-:W-:Y:S01]  /*e0b0*/  ISETP.GT.AND P0, PT, R0, R2, PT ;  /* 0x000000020000720c */ /* 0x000fe20003f04270 */
[----:B------:R1:W-:-:S12]  /*e0c0*/  STL [R1+0x40], R0 ;  /* 0x0000400001007387 */ /* 0x0003d80000100800 */
[----:B------:R-:W-:Y:S05]  /*e0d0*/  @P0 BRA `(.L_x_2286) ;  /* 0x0000000000480947 */ /* 0x000fea0003800000 */
[----:B-1----:R-:W1:Y:S02]  /*e0e0*/  S2R R0, SR_TID.X ;  /* 0x0000000000007919 */ /* 0x002e640000002100 */
[----:B-1----:R-:W-:-:S04]  /*e0f0*/  LOP3.LUT R0, R0, 0x7f, RZ, 0xc0, !PT ;  /* 0x0000007f00007812 */ /* 0x002fc800078ec0ff */
[----:B------:R-:W-:-:S13]  /*e100*/  ISETP.NE.AND P0, PT, R0, RZ, PT ;  /* 0x000000ff0000720c */ /* 0x000fda0003f05270 */
[----:B------:R-:W-:Y:S05]  /*e110*/  @P0 BRA `(.L_x_2287) ;  /* 0x0000004000080947 */ /* 0x000fea0003800000 */
[----:B------:R-:W1:Y:S01]  /*e120*/  S2R R3, SR_LANEID ;  /* 0x0000000000037919 */ /* 0x000e620000000000 */
[----:B------:R-:W-:Y:S02]  /*e130*/  VOTEU.ANY UR4, UPT, PT ;  /* 0x0000000000047886 */ /* 0x000fe400038e0100 */
[----:B------:R-:W1:Y:S08]  /*e140*/  FLO.U32 R0, UR4 ;  /* 0x0000000400007d00 */ /* 0x000e7000080e0000 */
[----:B0-----:R-:W0:Y:S01]  /*e150*/  POPC R5, UR4 ;  /* 0x0000000400057d09 */ /* 0x001e220008000000 */
[----:B-1----:R-:W-:-:S02]  /*e160*/  ISETP.EQ.U32.AND P0, PT, R0, R3, PT ;  /* 0x000000030000720c */ /* 0x002fc40003f02070 */
[----:B------:R-:W0:Y:S11]  /*e170*/  LDC.64 R2, c[0x0][0xc60] ;  /* 0x00031800ff027b82 */ /* 0x000e360000000a00 */
[----:B0-----:R-:W4:Y:S01]  /*e180*/  @P0 ATOMG.E.ADD.STRONG.GPU PT, R3, desc[UR56][R2.64], R5 ;  /* 0x00000005020309a8 */ /* 0x001f2200081ee1f8 */
[----:B------:R-:W0:Y:S02]  /*e190*/  S2R R4, SR_LTMASK ;  /* 0x0000000000047919 */ /* 0x000e240000003900 */
[----:B0-----:R-:W-:-:S04]  /*e1a0*/  LOP3.LUT R4, R4, UR4, RZ, 0xc0, !PT ;  /* 0x0000000404047c12 */ /* 0x001fc8000f8ec0ff */
[----:B---3--:R-:W0:Y:S01]  /*e1b0*/  POPC R7, R4 ;  /* 0x0000000400077309 */ /* 0x008e220000000000 */
[----:B----4-:R-:W0:Y:S02]  /*e1c0*/  SHFL.IDX PT, R0, R3, R0, 0x1f ;  /* 0x00001f0003007589 */ /* 0x010e2400000e0000 */
[----:B0-----:R-:W-:-:S05]  /*e1d0*/  IADD3 R0, R0, UR36, R7 ;  /* 0x0000002400007c10 */ /* 0x001fca000fffe007 */
[----:B------:R4:W-:Y:S01]  /*e1e0*/  STL [R1], R0 ;  /* 0x0000000001007387 */ /* 0x0009e20000100800 */
[----:B------:R-:W-:Y:S05]  /*e1f0*/  BRA `(.L_x_2287) ;  /* 0x0000003c00d07947 */ /* 0x000fea0003800000 */
.L_x_2286:
[----:B-1----:R-:W-:Y:S01]  /*e200*/  VIADD R0, R18, 0x1c400 ;  /* 0x0001c40012007836 */ /* 0x002fe20000000000 */
        /* <DEDUP_REMOVED lines=11> */
[----:B---3--:R-:W-:-:S02]  /*e2c0*/  IMAD.U32 R7, RZ, RZ, UR9 ;  /* 0x00000009ff077e24 */ /* 0x008fc4000f8e00ff */
[----:B--2---:R-:W-:Y:S02]  /*e2d0*/  IMAD.U32 R10, RZ, RZ, UR4 ;  /* 0x00000004ff0a7e24 */ /* 0x004fe4000f8e00ff */
[----:B------:R-:W-:Y:S02]  /*e2e0*/  IMAD.U32 R11, RZ, RZ, UR5 ;  /* 0x00000005ff0b7e24 */ /* 0x000fe4000f8e00ff */
[----:B------:R-:W-:Y:S02]  /*e2f0*/  IMAD.MOV.U32 R8, RZ, RZ, 0x70 ;  /* 0x00000070ff087424 */ /* 0x000fe400078e00ff */
[----:B------:R-:W-:Y:S02]  /*e300*/  IMAD.MOV.U32 R12, RZ, RZ, 0x1 ;  /* 0x00000001ff0c7424 */ /* 0x000fe400078e00ff */
[----:B------:R-:W-:-:S07]  /*e310*/  IMAD.MOV.U32 R13, RZ, RZ, RZ ;  /* 0x000000ffff0d7224 */ /* 0x000fce00078e00ff */
[----:B------:R-:W-:-:S07]  /*e320*/  LEPC R20, `(.L_x_2289) ;  /* 0x000000001014794e */ /* 0x000fce0000000000 */
[----:B-1----:R-:W-:Y:S05]  /*e330*/  CALL.ABS.NOINC R2 ;  /* 0x0000000002007343 */ /* 0x002fea0003c00000 */
.L_x_2289:
[----:B------:R-:W-:Y:S05]  /*e340*/  BSYNC B6 ;  /* 0x0000000000067941 */ /* 0x000fea0003800000 */
.L_x_2288:
        /* <DEDUP_REMOVED lines=9> */
[----:B------:R-:W-:Y:S02]  /*e3e0*/  IMAD.U32 R4, RZ, RZ, UR6 ;  /* 0x00000006ff047e24 */ /* 0x000fe4000f8e00ff */
[----:B0-----:R-:W-:Y:S02]  /*e3f0*/  IMAD.U32 R5, RZ, RZ, UR7 ;  /* 0x00000007ff057e24 */ /* 0x001fe4000f8e00ff */
[----:B------:R-:W-:Y:S02]  /*e400*/  IMAD.U32 R6, RZ, RZ, UR8 ;  /* 0x00000008ff067e24 */ /* 0x000fe4000f8e00ff */
[----:B---3--:R-:W-:-:S02]  /*e410*/  IMAD.U32 R7, RZ, RZ, UR9 ;  /* 0x00000009ff077e24 */ /* 0x008fc4000f8e00ff */
[----:B--2---:R-:W-:Y:S02]  /*e420*/  IMAD.U32 R10, RZ, RZ, UR4 ;  /* 0x00000004ff0a7e24 */ /* 0x004fe4000f8e00ff */
[----:B------:R-:W-:Y:S02]  /*e430*/  IMAD.U32 R11, RZ, RZ, UR5 ;  /* 0x00000005ff0b7e24 */ /* 0x000fe4000f8e00ff */
[----:B------:R-:W-:Y:S02]  /*e440*/  IMAD.MOV.U32 R8, RZ, RZ, 0x70 ;  /* 0x00000070ff087424 */ /* 0x000fe400078e00ff */
[----:B------:R-:W-:Y:S02]  /*e450*/  IMAD.MOV.U32 R12, RZ, RZ, 0x1 ;  /* 0x00000001ff0c7424 */ /* 0x000fe400078e00ff */
[----:B-1----:R-:W-:-:S07]  /*e460*/  IMAD.MOV.U32 R13, RZ, RZ, RZ ;  /* 0x000000ffff0d7224 */ /* 0x002fce00078e00ff */
[----:B------:R-:W-:-:S07]  /*e470*/  LEPC R20, `(.L_x_2292) ;  /* 0x000000001014794e */ /* 0x000fce0000000000 */
[----:B----4-:R-:W-:Y:S05]  /*e480*/  CALL.ABS.NOINC R2 ;  /* 0x0000000002007343 */ /* 0x010fea0003c00000 */
.L_x_2292:
        /* <DEDUP_REMOVED lines=16> */
.L_x_2291:
[----:B------:R-:W-:Y:S05]  /*e590*/  BSYNC B6 ;  /* 0x0000000000067941 */ /* 0x000fea0003800000 */
.L_x_2290:
[----:B------:R-:W4:Y:S01]  /*e5a0*/  LDL.LU R4, [R1+0x1c] ;  /* 0x00001c0001047983 */ /* 0x000f220000300800 */
[----:B------:R-:W-:-:S03]  /*e5b0*/  ULDC.64 UR4, c[0x0][0x9f8] ;  /* 0x00027e0000047ab9 */ /* 0x000fc60000000a00 */
[----:B---3--:R-:W3:Y:S01]  /*e5c0*/  LDL R7, [R1+0x10] ;  /* 0x0000100001077983 */ /* 0x008ee20000100800 */
[----:B------:R-:W-:-:S03]  /*e5d0*/  ISETP.NE.U32.AND P0, PT, RZ, UR4, PT ;  /* 0x00000004ff007c0c */ /* 0x000fc6000bf05070 */
[----:B------:R-:W5:Y:S01]  /*e5e0*/  LDL R0, [R1+0x40] ;  /* 0x0000400001007983 */ /* 0x000f620000100800 */
[----:B------:R-:W-:-:S13]  /*e5f0*/  ISETP.NE.AND.EX P0, PT, RZ, UR5, PT, P0 ;  /* 0x00000005ff007c0c */ /* 0x000fda000bf05300 */
[----:B------:R-:W-:-:S04]  /*e600*/  @P0 IADD3 R2, P1, R17, UR4, RZ ;  /* 0x0000000411020c10 */ /* 0x000fc8000ff3e0ff */
[----:B----4-:R-:W-:Y:S01]  /*e610*/  @P0 IADD3.X R3, R4, UR5, RZ, P1, !PT ;  /* 0x0000000504030c10 */ /* 0x010fe20008ffe4ff */
[----:B------:R-:W-:-:S04]  /*e620*/  ULDC.64 UR4, c[0x0][0xa08] ;  /* 0x0002820000047ab9 */ /* 0x000fc80000000a00 */
[----:B---3--:R1:W0:Y:S02]  /*e630*/  @P0 LDG.E R7, desc[UR56][R2.64] ;  /* 0x0000003802070981 */ /* 0x008224000c1e1900 */
[----:B-1----:R-:W1:Y:S01]  /*e640*/  LDC.64 R2, c[0x0][0x418] ;  /* 0x00010600ff027b82 */ /* 0x002e620000000a00 */
[----:B-----5:R-:W-:Y:S01]  /*e650*/  VIADD R0, R0, 0xffffffff ;  /* 0xffffffff00007836 */ /* 0x020fe20000000000 */
[----:B0-----:R-:W-:Y:S01]  /*e660*/  SHF.R.S32.HI R8, RZ, 0x1f, R7 ;  /* 0x0000001fff087819 */ /* 0x001fe20000011407 */
[----:B------:R0:W-:Y:S04]  /*e670*/  @P0 STL [R1+0x10], R7 ;  /* 0x0000100701000387 */ /* 0x0001e80000100800 */
[----:B------:R0:W-:Y:S01]  /*e680*/  STL [R1+0x1c], R8 ;  /* 0x00001c0801007387 */ /* 0x0001e20000100800 */
[----:B-1----:R-:W-:Y:S01]  /*e690*/  LOP3.LUT P0, RZ, R2, UR4, RZ, 0xfc, !PT ;  /* 0x0000000402ff7c12 */ /* 0x002fe2000f80fcff */
[----:B------:R-:W-:-:S03]  /*e6a0*/  UMOV UR4, 0xffffffff ;  /* 0xffffffff00047882 */ /* 0x000fc60000000000 */
[----:B------:R-:W-:-:S04]  /*e6b0*/  LOP3.LUT P0, RZ, R3, UR5, RZ, 0xfc, P0 ;  /* 0x0000000503ff7c12 */ /* 0x000fc8000800fcff */
[----:B------:R-:W-:Y:S01]  /*e6c0*/  SEL R17, R7, RZ, !P0 ;  /* 0x000000ff07117207 */ /* 0x000fe20004000000 */
[----:B0-----:R-:W-:Y:S08]  /*e6d0*/  BRA.DIV UR4, `(.L_x_2293) ;  /* 0x0000005204a87947 */ /* 0x001ff0000b800000 */
[----:B------:R-:W0:Y:S02]  /*e6e0*/  S2R R4, SR_TID.X ;  /* 0x0000000000047919 */ /* 0x000e240000002100 */
[----:B0-----:R-:W-:-:S04]  /*e6f0*/  SHF.R.U32.HI R4, RZ, 0x5, R4 ;  /* 0x00000005ff047819 */ /* 0x001fc80000011604 */
[----:B------:R-:W-:-:S05]  /*e700*/  LOP3.LUT R4, R4, 0x3, RZ, 0xc0, !PT ;  /* 0x0000000304047812 */ /* 0x000fca00078ec0ff */
[----:B------:R0:W1:Y:S02]  /*e710*/  SHFL.IDX PT, R14, R4, RZ, 0x1f ;  /* 0x00001fff040e7589 */ /* 0x00006400000e0000 */
.L_x_2399:
[----:B------:R-:W-:Y:S01]  /*e720*/  PLOP3.LUT P1, PT, PT, PT, PT, 0x8, 0x0 ;  /* 0x000000000000781c */ /* 0x000fe20003f2e170 */
[----:B------:R3:W-:Y:S01]  /*e730*/  STL [R1+0x8], R0 ;  /* 0x0000080001007387 */ /* 0x0007e20000100800 */
[----:B-1----:R-:W-:Y:S02]  /*e740*/  ISETP.NE.AND P0, PT, R14, RZ, PT ;  /* 0x000000ff0e00720c */ /* 0x002fe40003f05270 */
[----:B0-----:R-:W-:-:S05]  /*e750*/  P2R R4, PR, RZ, 0x2 ;  /* 0x00000002ff047803 */ /* 0x001fca0000000000 */
[----:B------:R3:W-:Y:S06]  /*e760*/  STL [R1+0x20], R4 ;  /* 0x0000200401007387 */ /* 0x0007ec0000100800 */
[----:B------:R-:W-:Y:S05]  /*e770*/  @P0 BRA `(.L_x_2294) ;  /* 0x0000000400300947 */ /* 0x000fea0003800000 */
[----:B------:R-:W-:-:S03]  /*e780*/  UMOV UR4, 0xffffffff ;  /* 0xffffffff00047882 */ /* 0x000fc60000000000 */
[----:B------:R-:W-:Y:S05]  /*e790*/  BRA.DIV UR4, `(.L_x_2295) ;  /* 0x0000005204ac7947 */ /* 0x000fea000b800000 */
[----:B------:R-:W-:-:S13]  /*e7a0*/  ELECT P6, URZ, PT ;  /* 0x00000000003f782f */ /* 0x000fda00038c0000 */
.L_x_2402:
[----:B------:R-:W-:Y:S05]  /*e7b0*/  @!P6 BRA `(.L_x_2294) ;  /* 0x000000040020e947 */ /* 0x000fea0003800000 */
[----:B------:R-:W-:-:S04]  /*e7c0*/  ISETP.NE.U32.AND P0, PT, R2, RZ, PT ;  /* 0x000000ff0200720c */ /* 0x000fc80003f05070 */
[----:B------:R-:W-:-:S13]  /*e7d0*/  ISETP.NE.AND.EX P0, PT, R3, RZ, PT, P0 ;  /* 0x000000ff0300720c */ /* 0x000fda0003f05300 */
[----:B------:R-:W-:Y:S05]  /*e7e0*/  @!P0 BRA `(.L_x_2296) ;  /* 0x0000000000508947 */ /* 0x000fea0003800000 */
[----:B------:R-:W0:Y:S01]  /*e7f0*/  LDC R6, c[0x0][0x43c] ;  /* 0x00010f00ff067b82 */ /* 0x000e220000000800 */
[----:B------:R-:W-:Y:S01]  /*e800*/  IMAD.MOV.U32 R9, RZ, RZ, R0 ;  /* 0x000000ffff097224 */ /* 0x000fe200078e0000 */
[----:B------:R-:W-:-:S03]  /*e810*/  ULDC.64 UR4, c[0x0][0x428] ;  /* 0x00010a0000047ab9 */ /* 0x000fc60000000a00 */
[----:B---3--:R-:W-:Y:S01]  /*e820*/  IMAD.MOV.U32 R0, RZ, RZ, R9 ;  /* 0x000000ffff007224 */ /* 0x008fe200078e0009 */
[----:B0-----:R-:W-:-:S13]  /*e830*/  ISETP.NE.AND P0, PT, R6, 0x1, PT ;  /* 0x000000010600780c */ /* 0x001fda0003f05270 */
[----:B------:R-:W0:Y:S02]  /*e840*/  @P0 LDC.64 R4, c[0x0][0x440] ;  /* 0x00011000ff040b82 */ /* 0x000e240000000a00 */
[----:B0-----:R-:W-:-:S05]  /*e850*/  @P0 IMAD.HI.U32 R4, R9, R4, RZ ;  /* 0x0000000409040227 */ /* 0x001fca00078e00ff */
        /* <DEDUP_REMOVED lines=13> */
.L_x_2296:
[----:B0-----:R-:W4:Y:S01]  /*e930*/  LDL R2, [R1+0x14] ;  /* 0x0000140001027983 */ /* 0x001f220000100800 */
[----:B---3--:R-:W-:Y:S01]  /*e940*/  IMAD R0, R19, 0x8, R18 ;  /* 0x0000000813007824 */ /* 0x008fe200078e0212 */
[----:B----4-:R-:W-:-:S04]  /*e950*/  SHF.L.U32 R2, R2, 0x1f, RZ ;  /* 0x0000001f02027819 */ /* 0x010fc800000006ff */
[----:B------:R-:W0:Y:S02]  /*e960*/  SYNCS.PHASECHK.TRANS64.TRYWAIT P0, [R0+URZ+0x34840], R2 ;  /* 0x03484002000075a7 */ /* 0x000e24000800017f */
[----:B0-----:R-:W-:Y:S05]  /*e970*/  @!P0 BRA `(.L_x_2297) ;  /* 0x0000005000548947 */ /* 0x001fea0003800000 */
.L_x_2403:
[----:B------:R-:W1:Y:S02]  /*e980*/  S2R R3, SR_TID.X ;  /* 0x0000000000037919 */ /* 0x000e640000002100 */
[----:B-1----:R-:W-:-:S04]  /*e990*/  LOP3.LUT R3, R3, 0x7f, RZ, 0xc0, !PT ;  /* 0x0000007f03037812 */ /* 0x002fc800078ec0ff */
[----:B------:R-:W-:-:S13]  /*e9a0*/  ISETP.NE.AND P0, PT, R3, RZ, PT ;  /* 0x000000ff0300720c */ /* 0x000fda0003f05270 */
[----:B------:R-:W-:Y:S05]  /*e9b0*/  @P0 BRA `(.L_x_2298) ;  /* 0x00000000001c0947 */ /* 0x000fea0003800000 */
[----:B------:R-:W1:Y:S01]  /*e9c0*/  S2R R3, SR_TID.X ;  /* 0x0000000000037919 */ /* 0x000e620000002100 */
[----:B0-----:R-:W-:-:S04]  /*e9d0*/  IMAD.MOV.U32 R2, RZ, RZ, 0xc000 ;  /* 0x0000c000ff027424 */ /* 0x001fc800078e00ff */
[----:B------:R3:W-:Y:S01]  /*e9e0*/  SYNCS.ARRIVE.TRANS64 RZ, [R0+URZ+0x34830], R2 ;  /* 0x0348300200ff79a7 */ /* 0x0007e2000800003f */
[----:B-1----:R-:W-:-:S04]  /*e9f0*/  LOP3.LUT R3, R3, 0x1f, RZ, 0xc0, !PT ;  /* 0x0000001f03037812 */ /* 0x002fc800078ec0ff */
[----:B------:R-:W-:-:S13]  /*ea00*/  ISETP.NE.AND P0, PT, R3, RZ, PT ;  /* 0x000000ff0300720c */ /* 0x000fda0003f05270 */
[----:B---3--:R-:W-:Y:S05]  /*ea10*/  @!P0 BRA `(.L_x_2298) ;  /* 0x0000000000048947 */ /* 0x008fea0003800000 */
[----:B------:R-:W-:Y:S01]  /*ea20*/  BPT.TRAP 0x1 ;  /* 0x000000040000795c */ /* 0x000fe20000300000 */
.L_x_2298:
[----:B------:R-:W3:Y:S04]  /*ea30*/  LDL R3, [R1+0x8] ;  /* 0x0000080001037983 */ /* 0x000ee80000100800 */
[----:B0-----:R-:W4:Y:S01]  /*ea40*/  LDL R2, [R1+0x18] ;  /* 0x0000180001027983 */ /* 0x001f220000100800 */
        /* <DEDUP_REMOVED lines=11> */
[----:B------:R-:W-:Y:S01]  /*eb00*/  UIADD3 UR9, UR9, 0x34830, URZ ;  /* 0x0003483009097890 */ /* 0x000fe2000fffe03f */
[----:B------:R-:W-:-:S05]  /*eb10*/  P2R R0, PR, RZ, 0x1 ;  /* 0x00000001ff007803 */ /* 0x000fca0000000000 */
[----:B------:R0:W-:Y:S01]  /*eb20*/  STL [R1+0x20], R0 ;  /* 0x0000200001007387 */ /* 0x0001e20000100800 */
[----:B------:R-:W-:Y:S02]  /*eb30*/  UIADD3 UR14, UR8, 0x1c400, URZ ;  /* 0x0001c400080e7890 */ /* 0x000fe4000fffe03f */
[----:B------:R-:W-:Y:S02]  /*eb40*/  UIADD3 UR15, UR8, 0x20400, URZ ;  /* 0x00020400080f7890 */ /* 0x000fe4000fffe03f */
[----:B------:R-:W-:-:S03]  /*eb50*/  UIADD3 UR17, UR8, 0x24400, URZ ;  /* 0x0002440008117890 */ /* 0x000fc6000fffe03f */
[----:B------:R-:W-:Y:S01]  /*eb60*/  UMOV UR8, UR14 ;  /* 0x0000000e00087c82 */ /* 0x000fe20008000000 */
[----:B------:R-:W-:Y:S01]  /*eb70*/  UMOV UR14, 0x80 ;  /* 0x00000080000e7882 */ /* 0x000fe20000000000 */
[----:B---3--:R-:W-:Y:S02]  /*eb80*/  R2UR UR11, R3 ;  /* 0x00000000030b72ca */ /* 0x008fe400000e0000 */
[----:B----4-:R-:W-:-:S13]  /*eb90*/  R2UR UR5, R2 ;  /* 0x00000000020572ca */ /* 0x010fda00000e0000 */
[----:B------:R-:W-:Y:S02]  /*eba0*/  ULEA UR11, UR11, UR5, 0x7 ;  /* 0x000000050b0b7291 */ /* 0x000fe4000f8e383f */
        /* <DEDUP_REMOVED lines=8> */
[----:B0-----:R-:W-:Y:S01]  /*ec30*/  NOP ;  /* 0x0000000000007918 */ /* 0x001fe20000000000 */
.L_x_2294:
[----:B------:R-:W4:Y:S04]  /*ec40*/  LDL.LU R3, [R1+0x34] ;  /* 0x0000340001037983 */ /* 0x000f280000300800 */
[----:B------:R-:W5:Y:S04]  /*ec50*/  LDL.LU R5, [R1+0x2c] ;  /* 0x00002c0001057983 */ /* 0x000f680000300800 */
        /* <DEDUP_REMOVED lines=10> */
[----:B----4-:R-:W-:Y:S02]  /*ed00*/  SHF.R.S32.HI R0, RZ, 0x1f, R3 ;  /* 0x0000001fff007819 */ /* 0x010fe40000011403 */
[----:B-----5:R-:W-:-:S03]  /*ed10*/  SEL R5, R5, RZ, !P0 ;  /* 0x000000ff05057207 */ /* 0x020fc60004000000 */
        /* <DEDUP_REMOVED lines=10> */
[----:B0-----:R-:W-:Y:S01]  /*edc0*/  MOV R2, 0x0 ;  /* 0x0000000000027802 */ /* 0x001fe20000000f00 */
        /* <DEDUP_REMOVED lines=14> */
[----:B0-----:R-:W-:Y:S05]  /*eeb0*/  CALL.ABS.NOINC R2 ;  /* 0x0000000002007343 */ /* 0x001fea0003c00000 */
.L_x_2300:
[----:B------:R-:W-:Y:S05]  /*eec0*/  BSYNC B6 ;  /* 0x0000000000067941 */ /* 0x000fea0003800000 */
.L_x_2299:
[----:B0-----:R-:W3:Y:S01]  /*eed0*/  LDL.LU R0, [R1+0x44] ;  /* 0x0000440001007983 */ /* 0x001ee20000300800 */
[----:B------:R-:W-:Y:S01]  /*eee0*/  ULDC.64 UR4, c[0x0][0x2d8] ;  /* 0x0000b60000047ab9 */ /* 0x000fe20000000a00 */
[----:B------:R-:W0:Y:S01]  /*eef0*/  LDC R7, c[0x0][0x448] ;  /* 0x00011200ff077b82 */ /* 0x000e220000000800 */
[----:B------:R-:W-:Y:S01]  /*ef00*/  ULDC.64 UR6, c[0x0][0x280] ;  /* 0x0000a00000067ab9 */ /* 0x000fe20000000a00 */
[----:B------:R-:W4:Y:S04]  /*ef10*/  LDL.LU R5, [R1+0x34] ;  /* 0x0000340001057983 */ /* 0x000f280000300800 */
[----:B------:R-:W4:Y:S04]  /*ef20*/  LDL.LU.64 R2, [R1+0x50] ;  /* 0x0000500001027983 */ /* 0x000f280000300a00 */
[----:B------:R-:W3:Y:S04]  /*ef30*/  LDL.LU R4, [R1+0x2c] ;  /* 0x00002c0001047983 */ /* 0x000ee80000300800 */
[----:B------:R-:W3:Y:S01]  /*ef40*/  LDL R9, [R1+0x4] ;  /* 0x0000040001097983 */ /* 0x000ee20000100800 */
[----:B--2---:R-:W1:Y:S01]  /*ef50*/  S2R R10, SR_TID.X ;  /* 0x00000000000a7919 */ /* 0x004e620000002100 */
[----:B0-----:R-:W-:-:S13]  /*ef60*/  ISETP.NE.AND P0, PT, R7, 0x1, PT ;  /* 0x000000010700780c */ /* 0x001fda0003f05270 */
[----:B------:R-:W0:Y:S01]  /*ef70*/  @P0 LDC R6, c[0x0][0x450] ;  /* 0x00011400ff060b82 */ /* 0x000e220000000800 */
[----:B-1----:R-:W-:-:S05]  /*ef80*/  IMAD.SHL.U32 R10, R10, 0x8, RZ ;  /* 0x000000080a0a7824 */ /* 0x002fca00078e00ff */
[----:B------:R-:W-:-:S04]  /*ef90*/  LOP3.LUT R10, R10, 0x38, RZ, 0xc0, !PT ;  /* 0x000000380a0a7812 */ /* 0x000fc800078ec0ff */
[C---:B------:R-:W-:Y:S02]  /*efa0*/  LOP3.LUT R11, R10.reuse, 0x40, RZ, 0xfc, !PT ;  /* 0x000000400a0b7812 */ /* 0x040fe400078efcff */
[----:B------:R-:W-:Y:S01]  /*efb0*/  LOP3.LUT R10, R10, 0x80, RZ, 0xfc, !PT ;  /* 0x000000800a0a7812 */ /* 0x000fe200078efcff */
[----:B----4-:R-:W-:Y:S02]  /*efc0*/  IMAD.MOV.U32 R3, RZ, RZ, R5 ;  /* 0x000000ffff037224 */ /* 0x010fe400078e0005 */
[----:B------:R-:W1:Y:S01]  /*efd0*/  S2R R5, SR_TID.X ;  /* 0x0000000000057919 */ /* 0x000e620000002100 */
[----:B------:R-:W-:-:S04]  /*efe0*/  IMAD.WIDE.U32 R2, R16, UR4, R2 ;  /* 0x0000000410027c25 */ /* 0x000fc8000f8e0002 */
[----:B------:R-:W-:Y:S01]  /*eff0*/  IMAD R3, R16, UR5, R3 ;  /* 0x0000000510037c24 */ /* 0x000fe2000f8e0203 */
[----:B------:R-:W-:Y:S02]  /*f000*/  ULDC.64 UR4, c[0x0][0x2e0] ;  /* 0x0000b80000047ab9 */ /* 0x000fe40000000a00 */
[----:B---3--:R-:W-:Y:S02]  /*f010*/  IMAD R0, R0, UR4, RZ ;  /* 0x0000000400007c24 */ /* 0x008fe4000f8e02ff */
[----:B------:R-:W-:-:S04]  /*f020*/  IMAD.WIDE.U32 R2, R4, UR4, R2 ;  /* 0x0000000404027c25 */ /* 0x000fc8000f8e0002 */
[----:B------:R-:W-:Y:S01]  /*f030*/  IMAD R0, R4, UR5, R0 ;  /* 0x0000000504007c24 */ /* 0x000fe2000f8e0200 */
[----:B------:R-:W-:Y:S01]  /*f040*/  ULDC.64 UR4, c[0x0][0x2d0] ;  /* 0x0000b40000047ab9 */ /* 0x000fe20000000a00 */
[----:B------:R-:W2:Y:S02]  /*f050*/  S2R R4, SR_TID.X ;  /* 0x0000000000047919 */ /* 0x000ea40000002100 */
[----:B------:R-:W-:Y:S01]  /*f060*/  IMAD.IADD R3, R3, 0x1, R0 ;  /* 0x0000000103037824 */ /* 0x000fe200078e0200 */
[----:B-1----:R-:W-:-:S04]  /*f070*/  LOP3.LUT R5, R5, 0x7f, RZ, 0xc0, !PT ;  /* 0x0000007f05057812 */ /* 0x002fc800078ec0ff */
[----:B------:R-:W-:Y:S01]  /*f080*/  SHF.R.U32.HI R5, RZ, 0x3, R5 ;  /* 0x00000003ff057819 */ /* 0x000fe20000011605 */
[----:B--2---:R-:W-:-:S05]  /*f090*/  IMAD.SHL.U32 R4, R4, 0x10, RZ ;  /* 0x0000001004047824 */ /* 0x004fca00078e00ff */
[----:B------:R-:W-:Y:S02]  /*f0a0*/  LOP3.LUT R4, R5, 0x70, R4, 0xf8, !PT ;  /* 0x0000007005047812 */ /* 0x000fe400078ef804 */
[----:B------:R-:W1:Y:S03]  /*f0b0*/  @P0 LDC R5, c[0x0][0x44c] ;  /* 0x00011300ff050b82 */ /* 0x000e660000000800 */
[----:B------:R-:W-:-:S04]  /*f0c0*/  IMAD R0, R9, 0x80, R4 ;  /* 0x0000008009007824 */ /* 0x000fc800078e0204 */
[----:B------:R-:W-:Y:S02]  /*f0d0*/  IMAD.MOV.U32 R4, RZ, RZ, R0 ;  /* 0x000000ffff047224 */ /* 0x000fe400078e0000 */
[----:B-1----:R-:W-:-:S05]  /*f0e0*/  @P0 IMAD.HI.U32 R5, R0, R5, RZ ;  /* 0x0000000500050227 */ /* 0x002fca00078e00ff */
[----:B0-----:R-:W-:-:S05]  /*f0f0*/  @P0 SHF.R.U32.HI R4, RZ, R6, R5 ;  /* 0x00000006ff040219 */ /* 0x001fca0000011605 */
[----:B------:R-:W-:Y:S02]  /*f100*/  IMAD.MOV R5, RZ, RZ, -R4 ;  /* 0x000000ffff057224 */ /* 0x000fe400078e0a04 */
[----:B------:R-:W-:-:S04]  /*f110*/  IMAD.WIDE.U32 R2, R4, UR4, R2 ;  /* 0x0000000404027c25 */ /* 0x000fc8000f8e0002 */
[----:B------:R-:W-:Y:S01]  /*f120*/  IMAD R0, R7, R5, R0 ;  /* 0x0000000507007224 */ /* 0x000fe200078e0200 */
[----:B------:R-:W-:-:S05]  /*f130*/  SHF.R.S32.HI R5, RZ, 0x1f, R4 ;  /* 0x0000001fff057819 */ /* 0x000fca0000011404 */
[----:B------:R-:W-:-:S04]  /*f140*/  IMAD R5, R5, UR4, RZ ;  /* 0x0000000405057c24 */ /* 0x000fc8000f8e02ff */
[----:B------:R-:W-:Y:S01]  /*f150*/  IMAD R4, R4, UR5, R5 ;  /* 0x0000000504047c24 */ /* 0x000fe2000f8e0205 */
[----:B------:R-:W-:Y:S01]  /*f160*/  ULDC.64 UR4, c[0x0][0x2c8] ;  /* 0x0000b20000047ab9 */ /* 0x000fe20000000a00 */
[----:B------:R-:W0:Y:S02]  /*f170*/  S2R R5, SR_TID.X ;  /* 0x0000000000057919 */ /* 0x000e240000002100 */
        /* <DEDUP_REMOVED lines=8> */
[----:B------:R-:W-:Y:S02]  /*f200*/  LEA R4, P3, R2, UR6, 0x1 ;  /* 0x0000000602047c11 */ /* 0x000fe4000f8608ff */
[----:B------:R-:W-:Y:S01]  /*f210*/  IMAD.IADD R0, R3, 0x1, R0 ;  /* 0x0000000103007824 */ /* 0x000fe200078e0200 */
[----:B------:R-:W-:Y:S01]  /*f220*/  ISETP.GE.AND P1, PT, R11, UR4, PT ;  /* 0x000000040b007c0c */ /* 0x000fe2000bf26270 */
[----:B0-----:R-:W-:-:S05]  /*f230*/  IMAD.SHL.U32 R8, R5, 0x8, RZ ;  /* 0x0000000805087824 */ /* 0x001fca00078e00ff */
[----:B------:R-:W-:-:S04]  /*f240*/  LOP3.LUT R8, R8, 0x38, RZ, 0xc0, !PT ;  /* 0x0000003808087812 */ /* 0x000fc800078ec0ff */
[----:B------:R-:W-:Y:S01]  /*f250*/  ISETP.GE.AND P2, PT, R8, UR4, PT ;  /* 0x0000000408007c0c */ /* 0x000fe2000bf46270 */
[----:B------:R-:W-:Y:S01]  /*f260*/  UMOV UR4, 0xffffffff ;  /* 0xffffffff00047882 */ /* 0x000fe20000000000 */
[----:B------:R-:W-:Y:S02]  /*f270*/  LEA.HI.X R3, R2, UR7, R0, 0x1, P3 ;  /* 0x0000000702037c11 */ /* 0x000fe400098f0c00 */
[----:B-1----:R-:W-:Y:S09]  /*f280*/  BRA.DIV UR4, `(.L_x_2301) ;  /* 0x0000004a04247947 */ /* 0x002ff2000b800000 */
[----:B------:R-:W0:Y:S02]  /*f290*/  S2R R6, SR_TID.X ;  /* 0x0000000000067919 */ /* 0x000e240000002100 */
[----:B0-----:R-:W-:-:S04]  /*f2a0*/  LOP3.LUT R6, R6, 0x7f, RZ, 0xc0, !PT ;  /* 0x0000007f06067812 */ /* 0x001fc800078ec0ff */
[----:B------:R-:W-:Y:S02]  /*f2b0*/  SHF.R.U32.HI R9, RZ, 0x3, R6 ;  /* 0x00000003ff097819 */ /* 0x000fe40000011606 */
[----:B------:R-:W2:Y:S04]  /*f2c0*/  LDL.LU R6, [R1+0x4] ;  /* 0x0000040001067983 */ /* 0x000ea80000300800 */
[----:B------:R-:W3:Y:S01]  /*f2d0*/  LDL.LU R8, [R1+0x38] ;  /* 0x0000380001087983 */ /* 0x000ee20000300800 */
[----:B--2---:R-:W-:Y:S02]  /*f2e0*/  IMAD R2, R6, 0x80, R9 ;  /* 0x0000008006027824 */ /* 0x004fe400078e0209 */
[----:B------:R-:W0:Y:S01]  /*f2f0*/  S2R R6, SR_TID.X ;  /* 0x0000000000067919 */ /* 0x000e220000002100 */
[----:B---3--:R-:W-:-:S02]  /*f300*/  IMAD R0, R8, R7, RZ ;  /* 0x0000000708007224 */ /* 0x008fc400078e02ff */
[----:B------:R-:W1:Y:S01]  /*f310*/  SHFL.IDX PT, R7, R4, RZ, 0x181f ;  /* 0x00181fff04077589 */ /* 0x000e6200000e0000 */
[C---:B------:R-:W-:Y:S02]  /*f320*/  VIADD R5, R2.reuse, 0x10 ;  /* 0x0000001002057836 */ /* 0x040fe40000000000 */
[-C--:B------:R-:W-:Y:S01]  /*f330*/  ISETP.GE.AND P4, PT, R2, R0.reuse, PT ;  /* 0x000000000200720c */ /* 0x080fe20003f86270 */
[----:B------:R-:W-:Y:S02]  /*f340*/  SHFL.IDX PT, R9, R3, 0x1, 0x181f ;  /* 0x00381f0003097f89 */ /* 0x000fe400000e0000 */
[----:B------:R-:W-:Y:S02]  /*f350*/  ISETP.GE.AND P3, PT, R5, R0, PT ;  /* 0x000000000500720c */ /* 0x000fe40003f66270 */
[----:B------:R-:W-:Y:S01]  /*f360*/  SHFL.IDX PT, R5, R4, 0x1, 0x181f ;  /* 0x00381f0004057f89 */ /* 0x000fe200000e0000 */
[----:B0-----:R-:W-:-:S03]  /*f370*/  IMAD.SHL.U32 R11, R6, 0x8, RZ ;  /* 0x00000008060b7824 */ /* 0x001fc600078e00ff */
[----:B------:R-:W0:Y:S02]  /*f380*/  SHFL.IDX PT, R6, R3, RZ, 0x181f ;  /* 0x00181fff03067589 */ /* 0x000e2400000e0000 */
[----:B------:R-:W-:-:S04]  /*f390*/  LOP3.LUT R11, R11, 0x38, RZ, 0xc0, !PT ;  /* 0x000000380b0b7812 */ /* 0x000fc800078ec0ff */
[----:B-1----:R-:W-:-:S05]  /*f3a0*/  @!P4 LEA R7, P5, R11, R7, 0x1 ;  /* 0x000000070b07c211 */ /* 0x002fca00078a08ff */
[----:B0-----:R-:W-:Y:S01]  /*f3b0*/  @!P4 IMAD.X R6, RZ, RZ, R6, P5 ;  /* 0x000000ffff06c224 */ /* 0x001fe200028e0606 */
[----:B------:R-:W-:-:S04]  /*f3c0*/  @!P3 LEA R8, P5, R11, R5, 0x1 ;  /* 0x000000050b08b211 */ /* 0x000fc800078a08ff */
[----:B------:R-:W-:Y:S01]  /*f3d0*/  @!P4 LOP3.LUT R7, R7, R6, RZ, 0x3c, !PT ;  /* 0x000000060707c212 */ /* 0x000fe200078e3cff */
[----:B------:R-:W-:-:S03]  /*f3e0*/  @!P3 IMAD.X R5, RZ, RZ, R9, P5 ;  /* 0x000000ffff05b224 */ /* 0x000fc600028e0609 */
[----:B------:R-:W-:-:S04]  /*f3f0*/  @!P4 LOP3.LUT R6, R7, R6, RZ, 0x3c, !PT ;  /* 0x000000060706c212 */ /* 0x000fc800078e3cff */
        /* <DEDUP_REMOVED lines=66> */
.L_x_2420:
        /* <DEDUP_REMOVED lines=15> */
.L_x_2303:
[----:B------:R-:W-:Y:S05]  /*f910*/  BSYNC B0 ;  /* 0x0000000000007941 */ /* 0x000fea0003800000 */
.L_x_2302:
[----:B------:R-:W-:Y:S01]  /*f920*/  NOP ;  /* 0x0000000000007918 */ /* 0x000fe20000000000 */
[----:B------:R-:W-:Y:S01]  /*f930*/  PLOP3.LUT P0, PT, PT, PT, PT, 0x80, 0x0 ;  /* 0x000000000000781c */ /* 0x000fe20003f0f070 */
[----:B0--3--:R-:W-:-:S12]  /*f940*/  VIADD R6, R18, 0x34800 ;  /* 0x0003480012067836 */ /* 0x009fd80000000000 */
.L_x_2304:
[----:B------:R-:W-:Y:S02]  /*f950*/  PLOP3.LUT P1, PT, P1, P0, PT, 0xa2, 0x0 ;  /* 0x000000000000781c */ /* 0x000fe40000f21472 */
[----:B------:R-:W-:-:S08]  /*f960*/  @P0 R2UR P1, UR4, R18 ;  /* 0x00000000120402ca */ /* 0x000fd00000020000 */
[----:B------:R-:W-:-:S05]  /*f970*/  @P0 PLOP3.LUT P0, PT, P1, PT, PT, 0x80, 0x0 ;  /* 0x000000000000081c */ /* 0x000fca0000f0f070 */
[----:B------:R-:W-:Y:S01]  /*f980*/  @!P1 SYNCS.ARRIVE.TRANS64.RED.A0T1 RZ, [UR4+0x34800], RZ ;  /* 0x034800ffffff99a7 */ /* 0x000fe20008200404 */
[----:B------:R-:W-:Y:S07]  /*f990*/  @!P1 ARRIVES.LDGSTSBAR.64.TRANSCNT [UR4+0x34800] ;  /* 0x03480000ff0099b0 */ /* 0x000fee0008000a84 */
[----:B------:R-:W-:Y:S05]  /*f9a0*/  @P0 BRA.U.ANY `(.L_x_2304) ;  /* 0xfffffffd00e80947 */ /* 0x000fea000393ffff */
[----:B----4-:R-:W3:Y:S02]  /*f9b0*/  LDL.LU R2, [R1+0x48] ;  /* 0x0000480001027983 */ /* 0x010ee40000300800 */
        /* <DEDUP_REMOVED lines=11> */
.L_x_2421:
[----:B------:R-:W-:Y:S05]  /*fa70*/  BSYNC B0 ;  /* 0x0000000000007941 */ /* 0x000fea0003800000 */
.L_x_2305:
[----:B------:R-:W0:Y:S04]  /*fa80*/  LDL R2, [R1+0x40] ;  /* 0x0000400001027983 */ /* 0x000e280000100800 */
[----:B--2---:R-:W2:Y:S01]  /*fa90*/  LDL R3, [R1+0x28] ;  /* 0x0000280001037983 */ /* 0x004ea20000100800 */
[----:B------:R-:W-:Y:S01]  /*faa0*/  BSSY B0, `(.L_x_2307) ;  /* 0x0000213000007945 */ /* 0x000fe20003800000 */
[----:B0-----:R-:W-:-:S05]  /*fab0*/  VIADD R0, R2, 0xfffffffe ;  /* 0xfffffffe02007836 */ /* 0x001fca0000000000 */
[----:B--2---:R-:W-:-:S13]  /*fac0*/  ISETP.GE.AND P0, PT, R0, R3, PT ;  /* 0x000000030000720c */ /* 0x004fda0003f06270 */
[----:B------:R-:W-:Y:S05]  /*fad0*/  @!P0 BRA `(.L_x_2308) ;  /* 0x00000020003c8947 */ /* 0x000fea0003800000 */
[----:B------:R-:W2:Y:S04]  /*fae0*/  LDL.LU R2, [R1+0x58] ;  /* 0x0000580001027983 */ /* 0x000ea80000300800 */
[----:B-1----:R-:W3:Y:S04]  /*faf0*/  LDL.LU R5, [R1+0x3c] ;  /* 0x00003c0001057983 */ /* 0x002ee80000300800 */
[----:B------:R-:W4:Y:S01]  /*fb00*/  LDL.LU R4, [R1+0x30] ;  /* 0x0000300001047983 */ /* 0x000f220000300800 */
[----:B------:R-:W-:Y:S01]  /*fb10*/  LOP3.LUT R12, RZ, R3, RZ, 0x33, !PT ;  /* 0x00000003ff0c7212 */ /* 0x000fe200078e33ff */
[----:B------:R-:W-:Y:S01]  /*fb20*/  BSSY B2, `(.L_x_2309) ;  /* 0x00000b5000027945 */ /* 0x000fe20003800000 */
[----:B--2---:R-:W-:-:S04]  /*fb30*/  VIADD R2, R2, 0x1 ;  /* 0x0000000102027836 */ /* 0x004fc80000000000 */
[----:B---3--:R-:W-:-:S05]  /*fb40*/  IMAD R2, R2, R5, RZ ;  /* 0x0000000502027224 */ /* 0x008fca00078e02ff */
        /* <DEDUP_REMOVED lines=14> */
[----:B--2---:R-:W-:Y:S02]  /*fc30*/  ISETP.NE.AND P1, PT, R5, RZ, PT ;  /* 0x000000ff0500720c */ /* 0x004fe40003f25270 */
        /* <DEDUP_REMOVED lines=26> */
.L_x_2313:
[----:B------:R-:W-:Y:S01]  /*fde0*/  IMAD R3, R9, 0x8, R18 ;  /* 0x0000000809037824 */ /* 0x000fe200078e0212 */
[----:B------:R-:W-:Y:S01]  /*fdf0*/  SHF.L.U32 R2, R13, 0x1f, RZ ;  /* 0x0000001f0d027819 */ /* 0x000fe200000006ff */
[----:B------:R-:W-:Y:S03]  /*fe00*/  BSSY B3, `(.L_x_2314) ;  /* 0x0000003000037945 */ /* 0x000fe60003800000 */
[----:B------:R-:W1:Y:S02]  /*fe10*/  SYNCS.PHASECHK.TRANS64.TRYWAIT P0, [R3+URZ+0x34840], R2 ;  /* 0x03484002030075a7 */ /* 0x000e64000800017f */
[----:B-1----:R-:W-:Y:S05]  /*fe20*/  @!P0 BRA `(.L_x_2315) ;  /* 0x0000004800448947 */ /* 0x002fea0003800000 */
.L_x_2422:
[----:B------:R-:W-:Y:S05]  /*fe30*/  BSYNC B3 ;  /* 0x0000000000037941 */ /* 0x000fea0003800000 */
.L_x_2314:
        /* <DEDUP_REMOVED lines=12> */
.L_x_2317:
[----:B------:R-:W-:Y:S05]  /*ff00*/  BSYNC B3 ;  /* 0x0000000000037941 */ /* 0x000fea0003800000 */
.L_x_2316:
        /* <DEDUP_REMOVED lines=12> */
.L_x_2318:
        /* <DEDUP_REMOVED lines=16> */
.L_x_2319:
        /* <DEDUP_REMOVED lines=15> */
.L_x_2320:
        /* <DEDUP_REMOVED lines=16> */
.L_x_2423:
[----:B------:R-:W-:Y:S05]  /*102c0*/  BSYNC B3 ;  /* 0x0000000000037941 */ /* 0x000fea0003800000 */
.L_x_2321:
        /* <DEDUP_REMOVED lines=12> */
.L_x_2324:
[----:B------:R-:W-:Y:S05]  /*10390*/  BSYNC B3 ;  /* 0x0000000000037941 */ /* 0x000fea0003800000 */
.L_x_2323:
        /* <DEDUP_REMOVED lines=13> */
.L_x_2325:
        /* <DEDUP_REMOVED lines=15> */
.L_x_2326:
        /* <DEDUP_REMOVED lines=12> */
.L_x_2312:
[----:B------:R-:W-:Y:S05]  /*10620*/  BSYNC B1 ;  /* 0x0000000000017941 */ /* 0x000fea0003800000 */
.L_x_2311:
[----:B0-----:R-:W2:Y:S01]  /*10630*/  LDL.LU R0, [R1+0x40] ;  /* 0x0000400001007983 */ /* 0x001ea20000300800 */
[----:B------:R-:W-:-:S03]  /*10640*/  IMAD.MOV.U32 R19, RZ, RZ, R9 ;  /* 0x000000ffff137224 */ /* 0x000fc600078e0009 */
[----:B------:R0:W-:Y:S02]  /*10650*/  STL [R1+0x14], R13 ;  /* 0x0000140d01007387 */ /* 0x0001e40000100800 */
[----:B0-2---:R-:W-:-:S07]  /*10660*/  VIADD R0, R0, 0xfffffffd ;  /* 0xfffffffd00007836 */ /* 0x005fce0000000000 */
.L_x_2310:
[----:B------:R-:W-:Y:S05]  /*10670*/  BSYNC B2 ;  /* 0x0000000000027941 */ /* 0x000fea0003800000 */
.L_x_2309:
[----:B------:R-:W-:Y:S01]  /*10680*/  VIADD R12, R12, 0xfffffffe ;  /* 0xfffffffe0c0c7836 */ /* 0x000fe20000000000 */
[----:B------:R-:W-:-:S04]  /*10690*/  LOP3.LUT R4, RZ, R4, RZ, 0x33, !PT ;  /* 0x00000004ff047212 */ /* 0x000fc800078e33ff */
[----:B------:R-:W-:-:S13]  /*106a0*/  ISETP.NE.AND P0, PT, R12, R4, PT ;  /* 0x000000040c00720c */ /* 0x000fda0003f05270 */
[----:B------:R-:W-:Y:S05]  /*106b0*/  @!P0 BRA `(.L_x_2308) ;  /* 0x0000001400448947 */ /* 0x000fea0003800000 */
[----:B------:R-:W-:-:S07]  /*106c0*/  IMAD.MOV.U32 R9, RZ, RZ, R17 ;  /* 0x000000ffff097224 */ /* 0x000fce00078e0011 */
.L_x_2359:
        /* <DEDUP_REMOVED lines=8> */
[----:B--2---:R-:W-:Y:S02]  /*10750*/  ISETP.NE.AND P1, PT, R3, RZ, PT ;  /* 0x000000ff0300720c */ /* 0x004fe40003f25270 */
        /* <DEDUP_REMOVED lines=26> */
.L_x_2329:
[----:B------:R-:W-:Y:S01]  /*10900*/  IMAD R3, R4, 0x8, R18 ;  /* 0x0000000804037824 */ /* 0x000fe200078e0212 */
[----:B------:R-:W-:Y:S01]  /*10910*/  SHF.L.U32 R2, R5, 0x1f, RZ ;  /* 0x0000001f05027819 */ /* 0x000fe200000006ff */
[----:B------:R-:W-:Y:S03]  /*10920*/  BSSY B2, `(.L_x_2330) ;  /* 0x0000003000027945 */ /* 0x000fe60003800000 */
[----:B------:R-:W1:Y:S02]  /*10930*/  SYNCS.PHASECHK.TRANS64.TRYWAIT P0, [R3+URZ+0x34840], R2 ;  /* 0x03484002030075a7 */ /* 0x000e64000800017f */
[----:B-1----:R-:W-:Y:S05]  /*10940*/  @!P0 BRA `(.L_x_2331) ;  /* 0x0000003c00a48947 */ /* 0x002fea0003800000 */
.L_x_2424:
[----:B------:R-:W-:Y:S05]  /*10950*/  BSYNC B2 ;  /* 0x0000000000027941 */ /* 0x000fea0003800000 */
.L_x_2330:
        /* <DEDUP_REMOVED lines=12> */
.L_x_2333:
[----:B------:R-:W-:Y:S05]  /*10a20*/  BSYNC B2 ;  /* 0x0000000000027941 */ /* 0x000fea0003800000 */
.L_x_2332:
        /* <DEDUP_REMOVED lines=12> */
.L_x_2334:
        /* <DEDUP_REMOVED lines=16> */
.L_x_2335:
        /* <DEDUP_REMOVED lines=15> */
.L_x_2336:
        /* <DEDUP_REMOVED lines=16> */
.L_x_2425:
[----:B------:R-:W-:Y:S05]  /*10de0*/  BSYNC B2 ;  /* 0x0000000000027941 */ /* 0x000fea0003800000 */
.L_x_2337:
        /* <DEDUP_REMOVED lines=11> */
.L_x_2340:
[----:B------:R-:W-:Y:S05]  /*10ea0*/  BSYNC B2 ;  /* 0x0000000000027941 */ /* 0x000fea0003800000 */
.L_x_2339:
        /* <DEDUP_REMOVED lines=12> */
.L_x_2341:
        /* <DEDUP_REMOVED lines=15> */
.L_x_2342:
        /* <DEDUP_REMOVED lines=12> */
.L_x_2328:
[----:B------:R-:W-:Y:S05]  /*11120*/  BSYNC B1 ;  /* 0x0000000000017941 */ /* 0x000fea0003800000 */
.L_x_2327:
[----:B------:R-:W2:Y:S01]  /*11130*/  LDL R2, [R1+0x20] ;  /* 0x0000200001027983 */ /* 0x000ea20000100800 */
[----:B------:R-:W-:Y:S01]  /*11140*/  VIADD R19, R4, 0x1 ;  /* 0x0000000104137836 */ /* 0x000fe20000000000 */
[----:B------:R-:W-:Y:S01]  /*11150*/  BSSY B1, `(.L_x_2343) ;  /* 0x00000a3000017945 */ /* 0x000fe20003800000 */
[----:B0-----:R-:W-:-:S03]  /*11160*/  VIADD R7, R0, 0xffffffff ;  /* 0xffffffff00077836 */ /* 0x001fc60000000000 */
[----:B------:R-:W-:-:S04]  /*11170*/  ISETP.NE.AND P0, PT, R19, 0x2, PT ;  /* 0x000000021300780c */ /* 0x000fc80003f05270 */
[----:B------:R-:W-:Y:S02]  /*11180*/  SEL R19, R19, RZ, P0 ;  /* 0x000000ff13137207 */ /* 0x000fe40000000000 */
[----:B--2---:R-:W-:Y:S02]  /*11190*/  ISETP.NE.AND P1, PT, R2, RZ, PT ;  /* 0x000000ff0200720c */ /* 0x004fe40003f25270 */
        /* <DEDUP_REMOVED lines=28> */
.L_x_2345:
[----:B------:R-:W-:Y:S01]  /*11360*/  IMAD R2, R19, 0x8, R18 ;  /* 0x0000000813027824 */ /* 0x000fe200078e0212 */
[----:B------:R-:W-:Y:S01]  /*11370*/  SHF.L.U32 R3, R12, 0x1f, RZ ;  /* 0x0000001f0c037819 */ /* 0x000fe200000006ff */
[----:B------:R-:W-:Y:S03]  /*11380*/  BSSY B2, `(.L_x_2346) ;  /* 0x0000003000027945 */ /* 0x000fe60003800000 */
[----:B------:R-:W2:Y:S02]  /*11390*/  SYNCS.PHASECHK.TRANS64.TRYWAIT P0, [R2+URZ+0x34840], R3 ;  /* 0x03484003020075a7 */ /* 0x000ea4000800017f */
[----:B--2---:R-:W-:Y:S05]  /*113a0*/  @!P0 BRA `(.L_x_2347) ;  /* 0x0000003400348947 */ /* 0x004fea0003800000 */
.L_x_2426:
[----:B------:R-:W-:Y:S05]  /*113b0*/  BSYNC B2 ;  /* 0x0000000000027941 */ /* 0x000fea0003800000 */
.L_x_2346:
        /* <DEDUP_REMOVED lines=12> */
.L_x_2349:
[----:B------:R-:W-:Y:S05]  /*11480*/  BSYNC B2 ;  /* 0x0000000000027941 */ /* 0x000fea0003800000 */
.L_x_2348:
        /* <DEDUP_REMOVED lines=13> */
.L_x_2350:
        /* <DEDUP_REMOVED lines=16> */
.L_x_2351:
        /* <DEDUP_REMOVED lines=15> */
.L_x_2352:
        /* <DEDUP_REMOVED lines=15> */
.L_x_2427:
[----:B------:R-:W-:Y:S05]  /*11840*/  BSYNC B2 ;  /* 0x0000000000027941 */ /* 0x000fea0003800000 */
.L_x_2353:
        /* <DEDUP_REMOVED lines=11> */
.L_x_2356:
[----:B------:R-:W-:Y:S05]  /*11900*/  BSYNC B2 ;  /* 0x0000000000027941 */ /* 0x000fea0003800000 */
.L_x_2355:
        /* <DEDUP_REMOVED lines=12> */
.L_x_2357:
        /* <DEDUP_REMOVED lines=15> */
.L_x_2358:
        /* <DEDUP_REMOVED lines=12> */
.L_x_2344:
[----:B------:R-:W-:Y:S05]  /*11b80*/  BSYNC B1 ;  /* 0x0000000000017941 */ /* 0x000fea0003800000 */
.L_x_2343:
[----:B------:R-:W2:Y:S01]  /*11b90*/  LDL R2, [R1+0x28] ;  /* 0x0000280001027983 */ /* 0x000ea20000100800 */
[----:B------:R-:W-:Y:S01]  /*11ba0*/  VIADD R0, R0, 0xfffffffe ;  /* 0xfffffffe00007836 */ /* 0x000fe20000000000 */
[----:B--2---:R-:W-:-:S13]  /*11bb0*/  ISETP.GT.AND P0, PT, R7, R2, PT ;  /* 0x000000020700720c */ /* 0x004fda0003f04270 */
[----:B------:R-:W-:Y:S05]  /*11bc0*/  @P0 BRA `(.L_x_2359) ;  /* 0xffffffe800c00947 */ /* 0x000fea000383ffff */
.L_x_2308:
[----:B------:R-:W-:Y:S05]  /*11bd0*/  BSYNC B0 ;  /* 0x0000000000007941 */ /* 0x000fea0003800000 */
.L_x_2307:
[----:B------:R-:W2:Y:S01]  /*11be0*/  S2R R2, SR_TID.X ;  /* 0x0000000000027919 */ /* 0x000ea20000002100 */
        /* <DEDUP_REMOVED lines=17> */
.L_x_2361:
[----:B------:R-:W-:Y:S05]  /*11d00*/  BSYNC B0 ;  /* 0x0000000000007941 */ /* 0x000fea0003800000 */
.L_x_2360:
[----:B--2---:R-:W2:Y:S01]  /*11d10*/  LDL.LU R0, [R1+0x20] ;  /* 0x0000200001007983 */ /* 0x004ea20000300800 */
[----:B------:R-:W-:Y:S01]  /*11d20*/  BSSY B0, `(.L_x_2362) ;  /* 0x000003a000007945 */ /* 0x000fe20003800000 */
[----:B--2---:R-:W-:-:S13]  /*11d30*/  ISETP.NE.AND P0, PT, R0, RZ, PT ;  /* 0x000000ff0000720c */ /* 0x004fda0003f05270 */
        /* <DEDUP_REMOVED lines=8> */
.L_x_2428:
[----:B------:R-:W-:Y:S05]  /*11dc0*/  BSYNC B1 ;  /* 0x0000000000017941 */ /* 0x000fea0003800000 */
.L_x_2364:
        /* <DEDUP_REMOVED lines=9> */
.L_x_2367:
[----:B------:R-:W-:Y:S05]  /*11e60*/  BSYNC B1 ;  /* 0x0000000000017941 */ /* 0x000fea0003800000 */
.L_x_2366:
        /* <DEDUP_REMOVED lines=12> */
.L_x_2368:
        /* <DEDUP_REMOVED lines=15> */
.L_x_2369:
        /* <DEDUP_REMOVED lines=10> */
.L_x_2363:
[----:B------:R-:W-:Y:S05]  /*120c0*/  BSYNC B0 ;  /* 0x0000000000007941 */ /* 0x000fea0003800000 */
.L_x_2362:
[----:B------:R-:W2:Y:S01]  /*120d0*/  LDL.LU R4, [R1+0x14] ;  /* 0x0000140001047983 */ /* 0x000ea20000300800 */
[----:B------:R-:W-:-:S05]  /*120e0*/  VIADD R19, R19, 0x1 ;  /* 0x0000000113137836 */ /* 0x000fca0000000000 */
[----:B------:R-:W-:-:S04]  /*120f0*/  ISETP.NE.AND P0, PT, R19, 0x2, PT ;  /* 0x000000021300780c */ /* 0x000fc80003f05270 */
[----:B------:R-:W-:Y:S02]  /*12100*/  SEL R0, RZ, 0x1, P0 ;  /* 0x00000001ff007807 */ /* 0x000fe40000000000 */
[----:B------:R-:W-:Y:S02]  /*12110*/  SEL R19, R19, RZ, P0 ;  /* 0x000000ff13137207 */ /* 0x000fe40000000000 */
[----:B--2---:R-:W-:-:S05]  /*12120*/  LOP3.LUT R4, R4, R0, RZ, 0x3c, !PT ;  /* 0x0000000004047212 */ /* 0x004fca00078e3cff */
[----:B------:R2:W-:Y:S02]  /*12130*/  STL [R1+0x14], R4 ;  /* 0x0000140401007387 */ /* 0x0005e40000100800 */
.L_x_2287:
[----:B------:R-:W-:Y:S05]  /*12140*/  BSYNC B7 ;  /* 0x0000000000077941 */ /* 0x000fea0003800000 */
.L_x_2285:
[----:B----4-:R-:W4:Y:S02]  /*12150*/  LDL R0, [R1+0x5c] ;  /* 0x00005c0001007983 */ /* 0x010f240000100800 */
[----:B----4-:R-:W-:-:S13]  /*12160*/  ISETP.NE.AND P0, PT, R0, RZ, PT ;  /* 0x000000ff0000720c */ /* 0x010fda0003f05270 */
[----:B------:R-:W-:Y:S05]  /*12170*/  @!P0 BRA `(.L_x_2370) ;  /* 0x00000000002c8947 */ /* 0x000fea0003800000 */
[----:B------:R-:W-:Y:S05]  /*12180*/  WARPSYNC.ALL ;  /* 0x0000000000007948 */ /* 0x000fea0003800000 */
[----:B------:R-:W4:Y:S08]  /*12190*/  S2UR UR5, SR_CgaCtaId ;  /* 0x00000000000579c3 */ /* 0x000f300000008800 */
[----:B------:R-:W-:Y:S06]  /*121a0*/  BAR.SYNC.DEFER_BLOCKING 0x5, 0x180 ;  /* 0x0146000000007b1d */ /* 0x000fec0000010000 */
[----:B------:R-:W-:-:S02]  /*121b0*/  UMOV UR4, 0x400 ;  /* 0x0000040000047882 */ /* 0x000fc40000000000 */
[----:B----4-:R-:W-:-:S06]  /*121c0*/  ULEA UR4, UR5, UR4, 0x18 ;  /* 0x0000000405047291 */ /* 0x010fcc000f8ec03f */
[----:B------:R-:W-:-:S05]  /*121d0*/  IMAD.U32 R18, RZ, RZ, UR4 ;  /* 0x00000004ff127e24 */ /* 0x000fca000f8e00ff */
[----:B0123--:R-:W0:Y:S04]  /*121e0*/  LDS.128 R4, [R18+0x348d0] ;  /* 0x0348d00012047984 */ /* 0x00fe280000000c00 */
[----:B0-----:R0:W-:Y:S04]  /*121f0*/  STL.64 [R1], R4 ;  /* 0x0000000401007387 */ /* 0x0011e80000100a00 */
[----:B------:R0:W-:Y:S01]  /*12200*/  STL.64 [R1+0x8], R6 ;  /* 0x0000080601007387 */ /* 0x0001e20000100a00 */
[----:B------:R-:W-:Y:S06]  /*12210*/  BAR.ARV 0x4, 0x180 ;  /* 0x0106000000007b1d */ /* 0x000fec0000002000 */
[----:B------:R-:W-:Y:S05]  /*12220*/  BRA `(.L_x_2371) ;  /* 0x0000001000307947 */ /* 0x000fea0003800000 */
.L_x_2370:
[----:B------:R-:W2:Y:S01]  /*12230*/  S2R R0, SR_TID.X ;  /* 0x0000000000007919 */ /* 0x000ea20000002100 */
[----:B------:R-:W-:Y:S01]  /*12240*/  UMOV UR4, 0xffffffff ;  /* 0xffffffff00047882 */ /* 0x000fe20000000000 */
[----:B--2---:R-:W-:-:S04]  /*12250*/  LOP3.LUT R10, R0, 0x1f, RZ, 0xc0, !PT ;  /* 0x0000001f000a7812 */ /* 0x004fc800078ec0ff */
[----:B------:R-:W-:Y:S01]  /*12260*/  ISETP.NE.AND P0, PT, R10, 0x1f, PT ;  /* 0x0000001f0a00780c */ /* 0x000fe20003f05270 */
[----:B------:R-:W-:-:S12]  /*12270*/  BRA.DIV UR4, `(.L_x_2372) ;  /* 0x0000002604bc7947 */ /* 0x000fd8000b800000 */
[----:B------:R-:W2:Y:S01]  /*12280*/  LDL.LU R3, [R1] ;  /* 0x0000000001037983 */ /* 0x000ea20000300800 */
[----:B------:R-:W-:-:S03]  /*12290*/  ULDC UR4, c[0x0][0xc3c] ;  /* 0x00030f0000047ab9 */ /* 0x000fc60000000800 */
[----:B01----:R-:W4:Y:S02]  /*122a0*/  LDL R8, [R1+0xc] ;  /* 0x00000c0001087983 */ /* 0x003f240000100800 */
[----:B----4-:R-:W-:Y:S02]  /*122b0*/  IMAD.IADD R0, R8, 0x1, R10 ;  /* 0x0000000108007824 */ /* 0x010fe400078e020a */
[----:B--2---:R-:W-:-:S03]  /*122c0*/  IMAD.MOV.U32 R8, RZ, RZ, R3 ;  /* 0x000000ffff087224 */ /* 0x004fc600078e0003 */
[----:B------:R-:W-:-:S13]  /*122d0*/  ISETP.GE.OR P1, PT, R0, UR4, !P0 ;  /* 0x0000000400007c0c */ /* 0x000fda000c726670 */
[----:B------:R-:W0:Y:S08]  /*122e0*/  @!P1 LDC.64 R2, c[0x0][0xc80] ;  /* 0x00032000ff029b82 */ /* 0x000e300000000a00 */
[----:B---3--:R-:W1:Y:S01]  /*122f0*/  @!P1 LDC.64 R6, c[0x0][0xc78] ;  /* 0x00031e00ff069b82 */ /* 0x008e620000000a00 */
[----:B0-----:R-:W-:-:S05]  /*12300*/  @!P1 IMAD.WIDE R2, R0, 0x4, R2 ;  /* 0x0000000400029825 */ /* 0x001fca00078e0202 */
[----:B------:R1:W2:Y:S02]  /*12310*/  @!P1 LDG.E R5, desc[UR56][R2.64] ;  /* 0x0000003802059981 */ /* 0x0002a4000c1e1900 */
[----:B-1----:R-:W-:-:S06]  /*12320*/  @!P1 IMAD.WIDE R2, R0, 0x4, R6 ;  /* 0x0000000400029825 */ /* 0x002fcc00078e0206 */
[----:B------:R-:W3:Y:S01]  /*12330*/  @!P1 LDG.E R2, desc[UR56][R2.64] ;  /* 0x0000003802029981 */ /* 0x000ee2000c1e1900 */
[----:B------:R-:W-:Y:S02]  /*12340*/  CS2R R6, SRZ ;  /* 0x0000000000067805 */ /* 0x000fe4000001ff00 */
[C---:B------:R-:W-:Y:S02]  /*12350*/  ISETP.GE.U32.AND P2, PT, R10.reuse, 0x2, PT ;  /* 0x000000020a00780c */ /* 0x040fe40003f46070 */
[C---:B------:R-:W-:Y:S01]  /*12360*/  ISETP.GE.U32.AND P3, PT, R10.reuse, 0x4, PT ;  /* 0x000000040a00780c */ /* 0x040fe20003f66070 */
[----:B------:R-:W-:Y:S01]  /*12370*/  SHFL.IDX PT, R4, R8, RZ, 0x1f ;  /* 0x00001fff08047589 */ /* 0x000fe200000e0000 */
[C---:B------:R-:W-:Y:S02]  /*12380*/  ISETP.GE.U32.AND P4, PT, R10.reuse, 0x8, PT ;  /* 0x000000080a00780c */ /* 0x040fe40003f86070 */
[----:B------:R-:W-:Y:S01]  /*12390*/  ISETP.GE.U32.AND P5, PT, R10, 0x10, PT ;  /* 0x000000100a00780c */ /* 0x000fe20003fa6070 */
[----:B------:R-:W-:Y:S01]  /*123a0*/  SHFL.IDX PT, R0, R8, 0x1, 0x1f ;  /* 0x00201f0008007f89 */ /* 0x000fe200000e0000 */
[----:B--2---:R-:W-:-:S02]  /*123b0*/  @!P1 IMAD.MOV.U32 R6, RZ, RZ, R5 ;  /* 0x000000ffff069224 */ /* 0x004fc400078e0005 */
[----:B---3--:R-:W-:Y:S01]  /*123c0*/  @!P1 IMAD.MOV.U32 R7, RZ, RZ, R2 ;  /* 0x000000ffff079224 */ /* 0x008fe200078e0002 */
[----:B------:R-:W-:-:S03]  /*123d0*/  ISETP.NE.AND P1, PT, R10, RZ, PT ;  /* 0x000000ff0a00720c */ /* 0x000fc60003f25270 */
[----:B------:R-:W-:-:S05]  /*123e0*/  IMAD R2, R7, R6, RZ ;  /* 0x0000000607027224 */ /* 0x000fca00078e02ff */
[----:B------:R-:W0:Y:S02]  /*123f0*/  SHFL.UP PT, R3, R2, 0x1, RZ ;  /* 0x0420000002037989 */ /* 0x000e2400000e00ff */
[----:B0-----:R-:W-:-:S05]  /*12400*/  SEL R5, R3, RZ, P1 ;  /* 0x000000ff03057207 */ /* 0x001fca0000800000 */
[----:B------:R-:W-:Y:S02]  /*12410*/  IMAD.IADD R2, R2, 0x1, R5 ;  /* 0x0000000102027824 */ /* 0x000fe400078e0205 */
[----:B------:R-:W-:-:S03]  /*12420*/  IMAD.MOV.U32 R5, RZ, RZ, RZ ;  /* 0x000000ffff057224 */ /* 0x000fc600078e00ff */
        /* <DEDUP_REMOVED lines=13> */
.L_x_2438:
[----:B------:R-:W-:Y:S02]  /*12500*/  ULDC UR4, c[0x0][0xc38] ;  /* 0x00030e0000047ab9 */ /* 0x000fe40000000800 */
[----:B------:R-:W-:-:S04]  /*12510*/  IMAD.U32 R8, RZ, RZ, UR4 ;  /* 0x00000004ff087e24 */ /* 0x000fc8000f8e00ff */
[----:B-1----:R-:W-:-:S04]  /*12520*/  IMAD R9, R9, R8, RZ ;  /* 0x0000000809097224 */ /* 0x002fc800078e02ff */
[----:B------:R-:W-:-:S05]  /*12530*/  IMAD.IADD R0, R0, 0x1, R9 ;  /* 0x0000000100007824 */ /* 0x000fca00078e0209 */
[----:B------:R-:W-:-:S13]  /*12540*/  ISETP.GT.AND P6, PT, R0, R4, PT ;  /* 0x000000040000720c */ /* 0x000fda0003fc4270 */
[----:B------:R-:W-:Y:S05]  /*12550*/  @P6 BRA `(.L_x_2373) ;  /* 0x0000000000ac6947 */ /* 0x000fea0003800000 */
.L_x_2376:
[----:B------:R-:W2:Y:S01]  /*12560*/  LDL.LU R3, [R1+0xc] ;  /* 0x00000c0001037983 */ /* 0x000ea20000300800 */
[----:B0-----:R-:W0:Y:S01]  /*12570*/  LDC R2, c[0x0][0xc3c] ;  /* 0x00030f00ff027b82 */ /* 0x001e220000000800 */
[----:B--2---:R-:W-:-:S05]  /*12580*/  VIADD R3, R3, 0x1f ;  /* 0x0000001f03037836 */ /* 0x004fca0000000000 */
[----:B0-----:R-:W-:-:S13]  /*12590*/  ISETP.GE.AND P6, PT, R3, R2, PT ;  /* 0x000000020300720c */ /* 0x001fda0003fc6270 */
[----:B------:R-:W-:Y:S05]  /*125a0*/  @P6 BRA `(.L_x_2374) ;  /* 0x0000000800e86947 */ /* 0x000fea0003800000 */
[----:B------:R-:W0:Y:S01]  /*125b0*/  S2R R6, SR_TID.X ;  /* 0x0000000000067919 */ /* 0x000e220000002100 */
        /* <DEDUP_REMOVED lines=31> */
.L_x_2446:
[----:B------:R-:W-:Y:S02]  /*127b0*/  ULDC UR4, c[0x0][0xc38] ;  /* 0x00030e0000047ab9 */ /* 0x000fe40000000800 */
[----:B------:R-:W-:-:S04]  /*127c0*/  IMAD.U32 R8, RZ, RZ, UR4 ;  /* 0x00000004ff087e24 */ /* 0x000fc8000f8e00ff */
[----:B-1----:R-:W-:-:S04]  /*127d0*/  IMAD R9, R9, R8, RZ ;  /* 0x0000000809097224 */ /* 0x002fc800078e02ff */
[----:B------:R-:W-:-:S05]  /*127e0*/  IMAD.IADD R0, R9, 0x1, R0 ;  /* 0x0000000109007824 */ /* 0x000fca00078e0200 */
[----:B------:R-:W-:-:S13]  /*127f0*/  ISETP.GT.AND P6, PT, R0, R4, PT ;  /* 0x000000040000720c */ /* 0x000fda0003fc4270 */
[----:B------:R-:W-:Y:S05]  /*12800*/  @!P6 BRA `(.L_x_2376) ;  /* 0xfffffffc0054e947 */ /* 0x000fea000383ffff */
.L_x_2373:
        /* <DEDUP_REMOVED lines=12> */
.L_x_2451:
[----:B------:R-:W-:-:S13]  /*128d0*/  ISETP.NE.AND P0, PT, R3, RZ, PT ;  /* 0x000000ff0300720c */ /* 0x000fda0003f05270 */
[----:B------:R-:W-:Y:S05]  /*128e0*/  @!P0 BRA `(.L_x_2378) ;  /* 0x0000000000148947 */ /* 0x000fea0003800000 */
[----:B------:R-:W-:Y:S01]  /*128f0*/  UMOV UR4, 0xffffffff ;  /* 0xffffffff00047882 */ /* 0x000fe20000000000 */
[----:B---3--:R-:W-:Y:S02]  /*12900*/  VIADD R10, R10, 0xffffffff ;  /* 0xffffffff0a0a7836 */ /* 0x008fe40000000000 */
[----:B------:R-:W-:Y:S05]  /*12910*/  BRA.DIV UR4, `(.L_x_2379) ;  /* 0x0000002a04b07947 */ /* 0x000fea000b800000 */
[----:B0-----:R0:W1:Y:S02]  /*12920*/  SHFL.IDX PT, R2, R2, R10, 0x1f ;  /* 0x00001f0a02027589 */ /* 0x00106400000e0000 */
.L_x_2454:
[----:B-1----:R-:W-:-:S07]  /*12930*/  IMAD.MOV.U32 R5, RZ, RZ, R2 ;  /* 0x000000ffff057224 */ /* 0x002fce00078e0002 */
.L_x_2378:
[----:B0-----:R-:W-:Y:S01]  /*12940*/  IMAD R2, R5, R8, R9 ;  /* 0x0000000805027224 */ /* 0x001fe200078e0209 */
[----:B------:R-:W-:-:S03]  /*12950*/  ISETP.NE.AND P0, PT, R7, 0x1, PT ;  /* 0x000000010700780c */ /* 0x000fc60003f05270 */
[----:B------:R-:W-:Y:S01]  /*12960*/  IMAD.IADD R4, R4, 0x1, -R2 ;  /* 0x0000000104047824 */ /* 0x000fe200078e0a02 */
[----:B------:R0:W-:Y:S09]  /*12970*/  STL [R1], R2 ;  /* 0x0000000201007387 */ /* 0x0001f20000100800 */
[----:B------:R-:W-:Y:S05]  /*12980*/  @!P0 BRA `(.L_x_2380) ;  /* 0x0000000000e48947 */ /* 0x000fea0003800000 */
[----:B------:R-:W-:-:S04]  /*12990*/  IABS R5, R0 ;  /* 0x0000000000057213 */ /* 0x000fc80000000000 */
        /* <DEDUP_REMOVED lines=25> */
[----:B---3--:R-:W-:Y:S02]  /*12b30*/  IMAD R6, R2, R5, RZ ;  /* 0x0000000502067224 */ /* 0x008fe400078e02ff */
        /* <DEDUP_REMOVED lines=30> */
.L_x_2380:
[----:B------:R-:W2:Y:S01]  /*12d20*/  LDL R5, [R1+0xc] ;  /* 0x00000c0001057983 */ /* 0x000ea20000100800 */
[----:B0-----:R-:W2:Y:S02]  /*12d30*/  LDC.64 R2, c[0x0][0xc90] ;  /* 0x00032400ff027b82 */ /* 0x001ea40000000a00 */
[----:B--2---:R-:W-:-:S05]  /*12d40*/  IMAD.WIDE R2, R5, 0x4, R2 ;  /* 0x0000000405027825 */ /* 0x004fca00078e0202 */
[----:B---3--:R-:W2:Y:S02]  /*12d50*/  LDG.E R6, desc[UR56][R2.64] ;  /* 0x0000003802067981 */ /* 0x008ea4000c1e1900 */
        /* <DEDUP_REMOVED lines=59> */
.L_x_2381:
[----:B0-----:R-:W-:-:S05]  /*13110*/  LOP3.LUT R3, RZ, R4, RZ, 0x33, !PT ;  /* 0x00000004ff037212 */ /* 0x001fca00078e33ff */
[----:B------:R-:W-:-:S05]  /*13120*/  IMAD.IADD R0, R0, 0x1, R3 ;  /* 0x0000000100007824 */ /* 0x000fca00078e0203 */
[----:B------:R2:W-:Y:S01]  /*13130*/  STL [R1+0x4], R0 ;  /* 0x0000040001007387 */ /* 0x0005e20000100800 */
[----:B------:R-:W-:Y:S05]  /*13140*/  BRA `(.L_x_2382) ;  /* 0x0000000000287947 */ /* 0x000fea0003800000 */
.L_x_2374:
        /* <DEDUP_REMOVED lines=10> */
.L_x_2382:
[----:B0-----:R-:W3:Y:S04]  /*131f0*/  LDL R3, [R1+0x8] ;  /* 0x0000080001037983 */ /* 0x001ee80000100800 */
[----:B-1----:R-:W4:Y:S04]  /*13200*/  LDL R2, [R1+0xc] ;  /* 0x00000c0001027983 */ /* 0x002f280000100800 */
[----:B------:R-:W5:Y:S04]  /*13210*/  LDL R4, [R1] ;  /* 0x0000000001047983 */ /* 0x000f680000100800 */
[----:B------:R-:W5:Y:S01]  /*13220*/  LDL R5, [R1+0x4] ;  /* 0x0000040001057983 */ /* 0x000f620000100800 */
[----:B------:R-:W-:Y:S05]  /*13230*/  WARPSYNC.ALL ;  /* 0x0000000000007948 */ /* 0x000fea0003800000 */
[----:B--2---:R-:W0:Y:S02]  /*13240*/  S2R R0, SR_TID.X ;  /* 0x0000000000007919 */ /* 0x004e240000002100 */
        /* <DEDUP_REMOVED lines=10> */
.L_x_2371:
[----:B------:R-:W2:Y:S01]  /*132f0*/  LDL R0, [R1+0xc] ;  /* 0x00000c0001007983 */ /* 0x000ea20000100800 */
[----:B------:R-:W-:Y:S02]  /*13300*/  ULDC UR4, c[0x0][0xc3c] ;  /* 0x00030f0000047ab9 */ /* 0x000fe40000000800 */
[----:B--2---:R-:W-:-:S13]  /*13310*/  ISETP.GE.AND P0, PT, R0, UR4, PT ;  /* 0x0000000400007c0c */ /* 0x004fda000bf06270 */
[----:B------:R-:W-:Y:S05]  /*13320*/  @!P0 BRA `(.L_x_2383) ;  /* 0xffffffa400208947 */ /* 0x000fea000383ffff */
[----:B------:R-:W-:Y:S05]  /*13330*/  BSYNC B8 ;  /* 0x0000000000087941 */ /* 0x000fea0003800000 */
.L_x_2279:
[----:B0-----:R-:W2:Y:S01]  /*13340*/  LDL.LU R0, [R1+0x48] ;  /* 0x0000480001007983 */ /* 0x001ea20000300800 */
[----:B------:R-:W-:Y:S01]  /*13350*/  BSSY B0, `(.L_x_2384) ;  /* 0x000000b000007945 */ /* 0x000fe20003800000 */
[----:B-1-3--:R-:W0:Y:S01]  /*13360*/  S2R R5, SR_CgaCtaId ;  /* 0x0000000000057919 */ /* 0x00ae220000008800 */
        /* <DEDUP_REMOVED lines=9> */
.L_x_2455:
[----:B------:R-:W-:Y:S05]  /*13400*/  BSYNC B0 ;  /* 0x0000000000007941 */ /* 0x000fea0003800000 */
.L_x_2384:
[----:B------:R-:W-:-:S03]  /*13410*/  UMOV UR4, 0xffffffff ;  /* 0xffffffff00047882 */ /* 0x000fc60000000000 */
[----:B------:R-:W-:Y:S05]  /*13420*/  BRA.DIV UR4, `(.L_x_2386) ;  /* 0x00000022042c7947 */ /* 0x000fea000b800000 */
[----:B------:R-:W1:Y:S02]  /*13430*/  S2R R2, SR_TID.X ;  /* 0x0000000000027919 */ /* 0x000e640000002100 */
[----:B-1----:R-:W-:-:S04]  /*13440*/  SHF.R.U32.HI R2, RZ, 0x5, R2 ;  /* 0x00000005ff027819 */ /* 0x002fc80000011602 */
[----:B------:R-:W-:-:S05]  /*13450*/  LOP3.LUT R2, R2, 0x3, RZ, 0xc0, !PT ;  /* 0x0000000302027812 */ /* 0x000fca00078ec0ff */
[----:B------:R1:W2:Y:S02]  /*13460*/  SHFL.IDX PT, R14, R2, RZ, 0x1f ;  /* 0x00001fff020e7589 */ /* 0x0002a400000e0000 */
.L_x_2458:
[----:B--2---:R-:W-:Y:S01]  /*13470*/  ISETP.NE.AND P0, PT, R14, RZ, PT ;  /* 0x000000ff0e00720c */ /* 0x004fe20003f05270 */
[----:B------:R-:W-:-:S12]  /*13480*/  BSSY B0, `(.L_x_2387) ;  /* 0x0000025000007945 */ /* 0x000fd80003800000 */
[----:B------:R-:W-:Y:S05]  /*13490*/  @P0 BRA `(.L_x_2388) ;  /* 0x00000000008c0947 */ /* 0x000fea0003800000 */
[----:B------:R-:W-:-:S03]  /*134a0*/  UMOV UR4, 0xffffffff ;  /* 0xffffffff00047882 */ /* 0x000fc60000000000 */
[----:B------:R-:W-:Y:S05]  /*134b0*/  BRA.DIV UR4, `(.L_x_2389) ;  /* 0x00000022043c7947 */ /* 0x000fea000b800000 */
[----:B------:R-:W-:-:S13]  /*134c0*/  ELECT P6, URZ, PT ;  /* 0x00000000003f782f */ /* 0x000fda00038c0000 */
.L_x_2461:
[----:B------:R-:W-:Y:S05]  /*134d0*/  @!P6 BRA `(.L_x_2388) ;  /* 0x00000000007ce947 */ /* 0x000fea0003800000 */
[----:B-1----:R-:W2:Y:S02]  /*134e0*/  LDL.LU R2, [R1+0x60] ;  /* 0x0000600001027983 */ /* 0x002ea40000300800 */
[----:B--2---:R-:W-:-:S04]  /*134f0*/  LOP3.LUT R2, R2, 0x2, RZ, 0xfc, !PT ;  /* 0x0000000202027812 */ /* 0x004fc800078efcff */
[----:B------:R-:W-:-:S13]  /*13500*/  ISETP.NE.AND P2, PT, R2, 0x3, PT ;  /* 0x000000030200780c */ /* 0x000fda0003f45270 */
[----:B------:R-:W-:Y:S05]  /*13510*/  @!P2 BRA `(.L_x_2390) ;  /* 0x000000000004a947 */ /* 0x000fea0003800000 */
[----:B------:R-:W-:Y:S01]  /*13520*/  BPT.TRAP 0x1 ;  /* 0x000000040000795c */ /* 0x000fe20000300000 */
.L_x_2390:
        /* <DEDUP_REMOVED lines=13> */
.L_x_2462:
[----:B------:R-:W1:Y:S02]  /*13600*/  SYNCS.PHASECHK.TRANS64.TRYWAIT P0, [R7+URZ], R2 ;  /* 0x00000002070075a7 */ /* 0x000e64000800017f */
[----:B-1----:R-:W-:Y:S05]  /*13610*/  @!P0 BRA `(.L_x_2392) ;  /* 0x0000002000188947 */ /* 0x002fea0003800000 */
.L_x_2463:
[----:B------:R-:W-:Y:S05]  /*13620*/  @!P2 BRA `(.L_x_2393) ;  /* 0x000000000004a947 */ /* 0x000fea0003800000 */
[----:B------:R-:W-:Y:S01]  /*13630*/  BPT.TRAP 0x1 ;  /* 0x000000040000795c */ /* 0x000fe20000300000 */
.L_x_2393:
[----:B------:R-:W-:-:S04]  /*13640*/  VIADD R0, R0, 0x34860 ;  /* 0x0003486000007836 */ /* 0x000fc80000000000 */
[----:B------:R-:W-:-:S04]  /*13650*/  IMAD R4, R19, 0x8, R0 ;  /* 0x0000000813047824 */ /* 0x000fc800078e0200 */
[----:B------:R-:W2:Y:S02]  /*13660*/  SYNCS.PHASECHK.TRANS64.TRYWAIT P0, [R4+URZ], R5 ;  /* 0x00000005040075a7 */ /* 0x000ea4000800017f */
[----:B--2---:R-:W-:Y:S05]  /*13670*/  @!P0 BRA `(.L_x_2394) ;  /* 0x0000002000148947 */ /* 0x004fea0003800000 */
.L_x_2464:
[----:B------:R-:W-:-:S07]  /*13680*/  IMAD R3, R3, 0x8, R0 ;  /* 0x0000000803037824 */ /* 0x000fce00078e0200 */
.L_x_2395:
[----:B---3--:R3:W4:Y:S02]  /*13690*/  SYNCS.PHASECHK.TRANS64.TRYWAIT P0, [R3+URZ], R2 ;  /* 0x00000002030075a7 */ /* 0x008724000800017f */
[----:B----4-:R-:W-:Y:S05]  /*136a0*/  @!P0 NANOSLEEP.SYNCS 0x989680 ;  /* 0x009896800000895d */ /* 0x010fea0003900000 */
[----:B------:R-:W4:Y:S02]  /*136b0*/  @!P0 SYNCS.PHASECHK.TRANS64 P0, [R3+URZ], R2 ;  /* 0x00000002030085a7 */ /* 0x000f24000800007f */
[----:B----4-:R-:W-:Y:S05]  /*136c0*/  @!P0 BRA `(.L_x_2395) ;  /* 0xfffffffc00f08947 */ /* 0x010fea000383ffff */
.L_x_2388:
[----:B------:R-:W-:Y:S05]  /*136d0*/  BSYNC B0 ;  /* 0x0000000000007941 */ /* 0x000fea0003800000 */
.L_x_2387:
[----:B------:R-:W-:Y:S05]  /*136e0*/  EXIT ;  /* 0x000000000000794d */ /* 0x000fea0003800000 */
.L_x_2218:
[----:B0-----:R-:W-:-:S04]  /*136f0*/  IMAD.U32 R3, RZ, RZ, UR37 ;  /* 0x00000025ff037e24 */ /* 0x001fc8000f8e00ff */
[----:B------:R0:W1:Y:S03]  /*13700*/  SYNCS.PHASECHK.TRANS64.TRYWAIT P1, [R3+URZ+0x34800], R0 ;  /* 0x03480000030075a7 */ /* 0x000066000802017f */
[----:B-1----:R-:W-:Y:S05]  /*13710*/  @!P1 NANOSLEEP.SYNCS 0x989680 ;  /* 0x009896800000995d */ /* 0x002fea0003900000 */
[----:B------:R-:W1:Y:S02]  /*13720*/  @!P1 SYNCS.PHASECHK.TRANS64 P1, [R3+URZ+0x34800], R0 ;  /* 0x03480000030095a7 */ /* 0x000e64000802007f */
[----:B-1----:R-:W-:Y:S05]  /*13730*/  @!P1 BRA `(.L_x_2218) ;  /* 0xfffffffc00ec9947 */ /* 0x002fea000383ffff */
[----:B------:R-:W-:Y:S05]  /*13740*/  BRA `(.L_x_2396) ;  /* 0xfffffee400047947 */ /* 0x000fea000383ffff */
.L_x_2222:
[----:B-1----:R1:W2:Y:S02]  /*13750*/  SYNCS.PHASECHK.TRANS64.TRYWAIT P2, [R2+URZ+0x34830], R3 ;  /* 0x03483003020075a7 */ /* 0x0022a4000804017f */
[----:B--2---:R-:W-:Y:S05]  /*13760*/  @!P2 NANOSLEEP.SYNCS 0x989680 ;  /* 0x009896800000a95d */ /* 0x004fea0003900000 */
[----:B------:R-:W2:Y:S02]  /*13770*/  @!P2 SYNCS.PHASECHK.TRANS64 P2, [R2+URZ+0x34830], R3 ;  /* 0x034830030200a5a7 */ /* 0x000ea4000804007f */
[----:B--2---:R-:W-:Y:S05]  /*13780*/  @!P2 BRA `(.L_x_2222) ;  /* 0xfffffffc00f0a947 */ /* 0x004fea000383ffff */
[----:B------:R-:W-:Y:S05]  /*13790*/  BRA `(.L_x_2221) ;  /* 0xfffffee400287947 */ /* 0x000fea000383ffff */
.L_x_2227:
[----:B-1----:R-:W-:-:S04]  /*137a0*/  IMAD.U32 R7, RZ, RZ, UR58 ;  /* 0x0000003aff077e24 */ /* 0x002fc8000f8e00ff */
[----:B------:R1:W2:Y:S03]  /*137b0*/  SYNCS.PHASECHK.TRANS64.TRYWAIT P3, [R7+URZ+0x34830], R0 ;  /* 0x03483000070075a7 */ /* 0x0002a6000806017f */
[----:B--2---:R-:W-:Y:S05]  /*137c0*/  @!P3 NANOSLEEP.SYNCS 0x989680 ;  /* 0x009896800000b95d */ /* 0x004fea0003900000 */
[----:B------:R-:W2:Y:S02]  /*137d0*/  @!P3 SYNCS.PHASECHK.TRANS64 P3, [R7+URZ+0x34830], R0 ;  /* 0x034830000700b5a7 */ /* 0x000ea4000806007f */
[----:B--2---:R-:W-:Y:S05]  /*137e0*/  @!P3 BRA `(.L_x_2227) ;  /* 0xfffffffc00ecb947 */ /* 0x004fea000383ffff */
[----:B------:R-:W-:Y:S05]  /*137f0*/  BRA `(.L_x_2226) ;  /* 0xffffff0800847947 */ /* 0x000fea000383ffff */
.L_x_2231:
[----:B-1----:R-:W-:-:S04]  /*13800*/  IMAD.U32 R3, RZ, RZ, UR7 ;  /* 0x00000007ff037e24 */ /* 0x002fc8000f8e00ff */
[----:B------:R1:W2:Y:S03]  /*13810*/  SYNCS.PHASECHK.TRANS64.TRYWAIT P3, [R3+URZ+0x34850], R0 ;  /* 0x03485000030075a7 */ /* 0x0002a6000806017f */
[----:B--2---:R-:W-:Y:S05]  /*13820*/  @!P3 NANOSLEEP.SYNCS 0x989680 ;  /* 0x009896800000b95d */ /* 0x004fea0003900000 */
[----:B------:R-:W2:Y:S02]  /*13830*/  @!P3 SYNCS.PHASECHK.TRANS64 P3, [R3+URZ+0x34850], R0 ;  /* 0x034850000300b5a7 */ /* 0x000ea4000806007f */
[----:B--2---:R-:W-:Y:S05]  /*13840*/  @!P3 BRA `(.L_x_2231) ;  /* 0xfffffffc00ecb947 */ /* 0x004fea000383ffff */
[----:B------:R-:W-:Y:S05]  /*13850*/  BRA `(.L_x_2230) ;  /* 0xffffff1000887947 */ /* 0x000fea000383ffff */
.L_x_2237:
[----:B-1----:R-:W-:-:S04]  /*13860*/  IMAD.U32 R7, RZ, RZ, UR6 ;  /* 0x00000006ff077e24 */ /* 0x002fc8000f8e00ff */
[----:B------:R1:W2:Y:S03]  /*13870*/  SYNCS.PHASECHK.TRANS64.TRYWAIT P2, [R7+URZ+0x34830], R0 ;  /* 0x03483000070075a7 */ /* 0x0002a6000804017f */
[----:B--2---:R-:W-:Y:S05]  /*13880*/  @!P2 NANOSLEEP.SYNCS 0x989680 ;  /* 0x009896800000a95d */ /* 0x004fea0003900000 */
[----:B------:R-:W2:Y:S02]  /*13890*/  @!P2 SYNCS.PHASECHK.TRANS64 P2, [R7+URZ+0x34830], R0 ;  /* 0x034830000700a5a7 */ /* 0x000ea4000804007f */
[----:B--2---:R-:W-:Y:S05]  /*138a0*/  @!P2 BRA `(.L_x_2237) ;  /* 0xfffffffc00eca947 */ /* 0x004fea000383ffff */
[----:B------:R-:W-:Y:S05]  /*138b0*/  BRA `(.L_x_2236) ;  /* 0xffffff3000c87947 */ /* 0x000fea000383ffff */
.L_x_2241:
[----:B-1----:R-:W-:-:S04]  /*138c0*/  IMAD.U32 R3, RZ, RZ, UR7 ;  /* 0x00000007ff037e24 */ /* 0x002fc8000f8e00ff */
[----:B------:R1:W2:Y:S03]  /*138d0*/  SYNCS.PHASECHK.TRANS64.TRYWAIT P2, [R3+URZ+0x34850], R0 ;  /* 0x03485000030075a7 */ /* 0x0002a6000804017f */
[----:B--2---:R-:W-:Y:S05]  /*138e0*/  @!P2 NANOSLEEP.SYNCS 0x989680 ;  /* 0x009896800000a95d */ /* 0x004fea0003900000 */
[----:B------:R-:W2:Y:S02]  /*138f0*/  @!P2 SYNCS.PHASECHK.TRANS64 P2, [R3+URZ+0x34850], R0 ;  /* 0x034850000300a5a7 */ /* 0x000ea4000804007f */
[----:B--2---:R-:W-:Y:S05]  /*13900*/  @!P2 BRA `(.L_x_2241) ;  /* 0xfffffffc00eca947 */ /* 0x004fea000383ffff */
[----:B------:R-:W-:Y:S05]  /*13910*/  BRA `(.L_x_2240) ;  /* 0xffffff3800cc7947 */ /* 0x000fea000383ffff */
.L_x_2246:
[----:B-1----:R-:W-:-:S04]  /*13920*/  IMAD.U32 R3, RZ, RZ, UR5 ;  /* 0x00000005ff037e24 */ /* 0x002fc8000f8e00ff */
[----:B------:R1:W2:Y:S03]  /*13930*/  SYNCS.PHASECHK.TRANS64.TRYWAIT P0, [R3+URZ+0x34850], R2 ;  /* 0x03485002030075a7 */ /* 0x0002a6000800017f */
[----:B--2---:R-:W-:Y:S05]  /*13940*/  @!P0 NANOSLEEP.SYNCS 0x989680 ;  /* 0x009896800000895d */ /* 0x004fea0003900000 */
[----:B------:R-:W2:Y:S02]  /*13950*/  @!P0 SYNCS.PHASECHK.TRANS64 P0, [R3+URZ+0x34850], R2 ;  /* 0x03485002030085a7 */ /* 0x000ea4000800007f */
[----:B--2---:R-:W-:Y:S05]  /*13960*/  @!P0 BRA `(.L_x_2246) ;  /* 0xfffffffc00ec8947 */ /* 0x004fea000383ffff */
[----:B------:R-:W-:Y:S05]  /*13970*/  BRA `(.L_x_2245) ;  /* 0xffffff54009c7947 */ /* 0x000fea000383ffff */
.L_x_2293:
[----:B------:R-:W0:Y:S01]  /*13980*/  S2R R4, SR_TID.X ;  /* 0x0000000000047919 */ /* 0x000e220000002100 */
[----:B------:R-:W-:Y:S01]  /*13990*/  BSSY B0, `(.L_x_2397) ;  /* 0x000000a000007945 */ /* 0x000fe20003800000 */
[----:B------:R-:W-:Y:S02]  /*139a0*/  IMAD.MOV.U32 R12, RZ, RZ, RZ ;  /* 0x000000ffff0c7224 */ /* 0x000fe400078e00ff */
[----:B------:R-:W-:Y:S02]  /*139b0*/  IMAD.MOV.U32 R11, RZ, RZ, 0x1f ;  /* 0x0000001fff0b7424 */ /* 0x000fe400078e00ff */
[----:B------:R-:W-:Y:S01]  /*139c0*/  IMAD.MOV.U32 R15, RZ, RZ, -0x1 ;  /* 0xffffffffff0f7424 */ /* 0x000fe200078e00ff */
[----:B0-----:R-:W-:-:S04]  /*139d0*/  SHF.R.U32.HI R4, RZ, 0x5, R4 ;  /* 0x00000005ff047819 */ /* 0x001fc80000011604 */
[----:B------:R-:W-:-:S05]  /*139e0*/  LOP3.LUT R4, R4, 0x3, RZ, 0xc0, !PT ;  /* 0x0000000304047812 */ /* 0x000fca00078ec0ff */
[----:B------:R-:W-:-:S07]  /*139f0*/  IMAD.MOV.U32 R13, RZ, RZ, R4 ;  /* 0x000000ffff0d7224 */ /* 0x000fce00078e0004 */
[----:B--2---:R-:W-:Y:S05]  /*13a00*/  WARPSYNC.COLLECTIVE R15, `(.L_x_2398) ;  /* 0x000000000f087348 */ /* 0x004fea0003c00000 */
[----:B------:R0:W1:Y:S02]  /*13a10*/  SHFL.IDX P6, R14, R13, R12, R11 ;  /* 0x0000000c0d0e7389 */ /* 0x00006400000c000b */
[----:B012---:R-:W-:Y:S01]  /*13a20*/  ENDCOLLECTIVE ;  /* 0x000000000000791b */ /* 0x007fe20003800000 */
.L_x_2398:
[----:B------:R-:W-:Y:S05]  /*13a30*/  BSYNC B0 ;  /* 0x0000000000007941 */ /* 0x000fea0003800000 */
.L_x_2397:
[----:B------:R-:W-:Y:S05]  /*13a40*/  BRA `(.L_x_2399) ;  /* 0xffffffac00347947 */ /* 0x000fea000383ffff */
.L_x_2295:
[----:B------:R-:W-:Y:S01]  /*13a50*/  BSSY B0, `(.L_x_2400) ;  /* 0x0000006000007945 */ /* 0x000fe20003800000 */
[----:B------:R-:W-:-:S07]  /*13a60*/  IMAD.MOV.U32 R15, RZ, RZ, -0x1 ;  /* 0xffffffffff0f7424 */ /* 0x000fce00078e00ff */
[----:B--23--:R-:W-:Y:S05]  /*13a70*/  WARPSYNC.COLLECTIVE R15, `(.L_x_2401) ;  /* 0x000000000f0c7348 */ /* 0x00cfea0003c00000 */
[----:B------:R-:W-:Y:S02]  /*13a80*/  ELECT P6, UR62, PT ;  /* 0x00000000003e782f */ /* 0x000fe400038c0000 */
[----:B------:R-:W-:Y:S01]  /*13a90*/  MOV R14, UR62 ;  /* 0x0000003e000e7c02 */ /* 0x000fe20008000f00 */
[----:B--23--:R-:W-:Y:S10]  /*13aa0*/  ENDCOLLECTIVE ;  /* 0x000000000000791b */ /* 0x00cff40003800000 */
.L_x_2401:
[----:B------:R-:W-:Y:S05]  /*13ab0*/  BSYNC B0 ;  /* 0x0000000000007941 */ /* 0x000fea0003800000 */
.L_x_2400:
[----:B------:R-:W-:Y:S05]  /*13ac0*/  BRA `(.L_x_2402) ;  /* 0xffffffac00387947 */ /* 0x000fea000383ffff */
.L_x_2297:
[----:B0-----:R0:W1:Y:S02]  /*13ad0*/  SYNCS.PHASECHK.TRANS64.TRYWAIT P0, [R0+URZ+0x34840], R2 ;  /* 0x03484002000075a7 */ /* 0x001064000800017f */
[----:B-1----:R-:W-:Y:S05]  /*13ae0*/  @!P0 NANOSLEEP.SYNCS 0x989680 ;  /* 0x009896800000895d */ /* 0x002fea0003900000 */
[----:B------:R-:W1:Y:S02]  /*13af0*/  @!P0 SYNCS.PHASECHK.TRANS64 P0, [R0+URZ+0x34840], R2 ;  /* 0x03484002000085a7 */ /* 0x000e64000800007f */
[----:B-1----:R-:W-:Y:S05]  /*13b00*/  @!P0 BRA `(.L_x_2297) ;  /* 0xfffffffc00f08947 */ /* 0x002fea000383ffff */
[----:B------:R-:W-:Y:S05]  /*13b10*/  BRA `(.L_x_2403) ;  /* 0xffffffac00987947 */ /* 0x000fea000383ffff */
.L_x_2301:
[----:B------:R-:W2:Y:S01]  /*13b20*/  LDL.LU R11, [R1+0x38] ;  /* 0x00003800010b7983 */ /* 0x000ea20000300800 */
[----:B------:R-:W-:Y:S01]  /*13b30*/  IMAD.MOV.U32 R13, RZ, RZ, R3 ;  /* 0x000000ffff0d7224 */ /* 0x000fe200078e0003 */
[----:B------:R-:W-:Y:S01]  /*13b40*/  LOP3.LUT R5, R5, 0x7f, RZ, 0xc0, !PT ;  /* 0x0000007f05057812 */ /* 0x000fe200078ec0ff */
[----:B------:R-:W-:Y:S02]  /*13b50*/  IMAD.MOV.U32 R12, RZ, RZ, RZ ;  /* 0x000000ffff0c7224 */ /* 0x000fe400078e00ff */
[----:B------:R-:W-:Y:S01]  /*13b60*/  IMAD.MOV.U32 R15, RZ, RZ, -0x1 ;  /* 0xffffffffff0f7424 */ /* 0x000fe200078e00ff */
[----:B------:R-:W-:-:S05]  /*13b70*/  SHF.R.U32.HI R5, RZ, 0x3, R5 ;  /* 0x00000003ff057819 */ /* 0x000fca0000011605 */
[----:B------:R-:W-:-:S04]  /*13b80*/  IMAD R2, R9, 0x80, R5 ;  /* 0x0000008009027824 */ /* 0x000fc800078e0205 */
[----:B------:R-:W-:Y:S02]  /*13b90*/  VIADD R5, R2, 0x10 ;  /* 0x0000001002057836 */ /* 0x000fe40000000000 */
[----:B--2---:R-:W-:Y:S02]  /*13ba0*/  IMAD R0, R11, R7, RZ ;  /* 0x000000070b007224 */ /* 0x004fe400078e02ff */
[----:B------:R-:W-:-:S03]  /*13bb0*/  IMAD.MOV.U32 R11, RZ, RZ, 0x181f ;  /* 0x0000181fff0b7424 */ /* 0x000fc600078e00ff */
[----:B------:R-:W-:-:S13]  /*13bc0*/  ISETP.GE.AND P3, PT, R2, R0, PT ;  /* 0x000000000200720c */ /* 0x000fda0003f66270 */
[----:B-----5:R-:W-:Y:S05]  /*13bd0*/  WARPSYNC.COLLECTIVE R15, `(.L_x_2404) ;  /* 0x000000000f087348 */ /* 0x020fea0003c00000 */
[----:B------:R0:W1:Y:S02]  /*13be0*/  SHFL.IDX P6, R14, R13, R12, R11 ;  /* 0x0000000c0d0e7389 */ /* 0x00006400000c000b */
[----:B01---5:R-:W-:Y:S01]  /*13bf0*/  ENDCOLLECTIVE ;  /* 0x000000000000791b */ /* 0x023fe20003800000 */
.L_x_2404:
[----:B------:R-:W-:Y:S02]  /*13c00*/  IMAD.MOV.U32 R13, RZ, RZ, R4 ;  /* 0x000000ffff0d7224 */ /* 0x000fe400078e0004 */
[----:B------:R-:W-:-:S07]  /*13c10*/  IMAD.MOV.U32 R6, RZ, RZ, R14 ;  /* 0x000000ffff067224 */ /* 0x000fce00078e000e */
[----:B------:R-:W-:Y:S05]  /*13c20*/  WARPSYNC.COLLECTIVE R15, `(.L_x_2405) ;  /* 0x000000000f087348 */ /* 0x000fea0003c00000 */
[----:B------:R0:W1:Y:S02]  /*13c30*/  SHFL.IDX P6, R14, R13, R12, R11 ;  /* 0x0000000c0d0e7389 */ /* 0x00006400000c000b */
[----:B01----:R-:W-:Y:S01]  /*13c40*/  ENDCOLLECTIVE ;  /* 0x000000000000791b */ /* 0x003fe20003800000 */
.L_x_2405:
[----:B------:R-:W-:Y:S02]  /*13c50*/  IMAD.MOV.U32 R13, RZ, RZ, R3 ;  /* 0x000000ffff0d7224 */ /* 0x000fe400078e0003 */
[----:B------:R-:W-:Y:S02]  /*13c60*/  IMAD.MOV.U32 R12, RZ, RZ, 0x1 ;  /* 0x00000001ff0c7424 */ /* 0x000fe400078e00ff */
[----:B------:R-:W-:-:S07]  /*13c70*/  IMAD.MOV.U32 R7, RZ, RZ, R14 ;  /* 0x000000ffff077224 */ /* 0x000fce00078e000e */
[----:B------:R-:W-:Y:S05]  /*13c80*/  WARPSYNC.COLLECTIVE R15, `(.L_x_2406) ;  /* 0x000000000f087348 */ /* 0x000fea0003c00000 */
[----:B------:R0:W1:Y:S02]  /*13c90*/  SHFL.IDX P6, R14, R13, R12, R11 ;  /* 0x0000000c0d0e7389 */ /* 0x00006400000c000b */
[----:B01----:R-:W-:Y:S01]  /*13ca0*/  ENDCOLLECTIVE ;  /* 0x000000000000791b */ /* 0x003fe20003800000 */
.L_x_2406:
        /* <DEDUP_REMOVED lines=10> */
.L_x_2407:
        /* <DEDUP_REMOVED lines=13> */
.L_x_2408:
        /* <DEDUP_REMOVED lines=16> */
.L_x_2409:
        /* <DEDUP_REMOVED lines=13> */
.L_x_2410:
        /* <DEDUP_REMOVED lines=17> */
.L_x_2411:
[----:B------:R-:W-:Y:S02]  /*14100*/  IMAD.MOV.U32 R13, RZ, RZ, R3 ;  /* 0x000000ffff0d7224 */ /* 0x000fe400078e0003 */
[----:B------:R-:W-:Y:S02]  /*14110*/  IMAD.MOV.U32 R12, RZ, RZ, 0x4 ;  /* 0x00000004ff0c7424 */ /* 0x000fe400078e00ff */
[----:B------:R-:W-:-:S07]  /*14120*/  IMAD.MOV.U32 R5, RZ, RZ, R14 ;  /* 0x000000ffff057224 */ /* 0x000fce00078e000e */
[----:B------:R-:W-:Y:S05]  /*14130*/  WARPSYNC.COLLECTIVE R15, `(.L_x_2412) ;  /* 0x000000000f087348 */ /* 0x000fea0003c00000 */
[----:B------:R0:W1:Y:S02]  /*14140*/  SHFL.IDX P6, R14, R13, R12, R11 ;  /* 0x0000000c0d0e7389 */ /* 0x00006400000c000b */
[----:B01----:R-:W-:Y:S01]  /*14150*/  ENDCOLLECTIVE ;  /* 0x000000000000791b */ /* 0x003fe20003800000 */
.L_x_2412:
        /* <DEDUP_REMOVED lines=17> */
.L_x_2413:
[----:B------:R-:W-:Y:S02]  /*14270*/  IMAD.MOV.U32 R13, RZ, RZ, R3 ;  /* 0x000000ffff0d7224 */ /* 0x000fe400078e0003 */
[----:B------:R-:W-:Y:S02]  /*14280*/  IMAD.MOV.U32 R12, RZ, RZ, 0x5 ;  /* 0x00000005ff0c7424 */ /* 0x000fe400078e00ff */
[----:B------:R-:W-:-:S07]  /*14290*/  IMAD.MOV.U32 R5, RZ, RZ, R14 ;  /* 0x000000ffff057224 */ /* 0x000fce00078e000e */
[----:B------:R-:W-:Y:S05]  /*142a0*/  WARPSYNC.COLLECTIVE R15, `(.L_x_2414) ;  /* 0x000000000f087348 */ /* 0x000fea0003c00000 */
[----:B------:R0:W1:Y:S02]  /*142b0*/  SHFL.IDX P6, R14, R13, R12, R11 ;  /* 0x0000000c0d0e7389 */ /* 0x00006400000c000b */
[----:B01----:R-:W-:Y:S01]  /*142c0*/  ENDCOLLECTIVE ;  /* 0x000000000000791b */ /* 0x003fe20003800000 */
.L_x_2414:
        /* <DEDUP_REMOVED lines=17> */
.L_x_2415:
[----:B------:R-:W-:Y:S02]  /*143e0*/  IMAD.MOV.U32 R13, RZ, RZ, R3 ;  /* 0x000000ffff0d7224 */ /* 0x000fe400078e0003 */
[----:B------:R-:W-:Y:S02]  /*143f0*/  IMAD.MOV.U32 R12, RZ, RZ, 0x6 ;  /* 0x00000006ff0c7424 */ /* 0x000fe400078e00ff */
[----:B------:R-:W-:-:S07]  /*14400*/  IMAD.MOV.U32 R5, RZ, RZ, R14 ;  /* 0x000000ffff057224 */ /* 0x000fce00078e000e */
[----:B------:R-:W-:Y:S05]  /*14410*/  WARPSYNC.COLLECTIVE R15, `(.L_x_2416) ;  /* 0x000000000f087348 */ /* 0x000fea0003c00000 */
[----:B------:R0:W1:Y:S02]  /*14420*/  SHFL.IDX P6, R14, R13, R12, R11 ;  /* 0x0000000c0d0e7389 */ /* 0x00006400000c000b */
[----:B01----:R-:W-:Y:S01]  /*14430*/  ENDCOLLECTIVE ;  /* 0x000000000000791b */ /* 0x003fe20003800000 */
.L_x_2416:
        /* <DEDUP_REMOVED lines=15> */
.L_x_2417:
        /* <DEDUP_REMOVED lines=8> */
.L_x_2418:
        /* <DEDUP_REMOVED lines=14> */
.L_x_2419:
[----:B------:R-:W-:Y:S01]  /*14690*/  @!PT LDS RZ, [RZ] ;  /* 0x00000000fffff984 */ /* 0x000fe20000000800 */
[----:B------:R-:W-:Y:S01]  /*146a0*/  @!PT LDS RZ, [RZ] ;  /* 0x00000000fffff984 */ /* 0x000fe20000000800 */
[----:B------:R-:W-:Y:S01]  /*146b0*/  @!PT LDS RZ, [RZ] ;  /* 0x00000000fffff984 */ /* 0x000fe20000000800 */
[----:B------:R3:W-:Y:S01]  /*146c0*/  @!P4 LDGSTS.E.BYPASS.LTC128B.128 [R10+0x1b400], desc[UR56][R6.64+0x100], !P0 ;  /* 0x1b400100060acfae */ /* 0x0007e2000c101d78 */
[----:B------:R-:W-:Y:S01]  /*146d0*/  IMAD.MOV.U32 R3, RZ, RZ, R14 ;  /* 0x000000ffff037224 */ /* 0x000fe200078e000e */
[----:B------:R-:W-:Y:S06]  /*146e0*/  BRA `(.L_x_2420) ;  /* 0xffffffb0004c7947 */ /* 0x000fec000383ffff */
.L_x_2306:
[----:B0-----:R0:W3:Y:S02]  /*146f0*/  SYNCS.PHASECHK.TRANS64.TRYWAIT P0, [R18+URZ+0x34820], R0 ;  /* 0x03482000120075a7 */ /* 0x0010e4000800017f */
[----:B---3--:R-:W-:Y:S05]  /*14700*/  @!P0 NANOSLEEP.SYNCS 0x989680 ;  /* 0x009896800000895d */ /* 0x008fea0003900000 */
[----:B------:R-:W3:Y:S02]  /*14710*/  @!P0 SYNCS.PHASECHK.TRANS64 P0, [R18+URZ+0x34820], R0 ;  /* 0x03482000120085a7 */ /* 0x000ee4000800007f */
[----:B---3--:R-:W-:Y:S05]  /*14720*/  @!P0 BRA `(.L_x_2306) ;  /* 0xfffffffc00f08947 */ /* 0x008fea000383ffff */
[----:B------:R-:W-:Y:S05]  /*14730*/  BRA `(.L_x_2421) ;  /* 0xffffffb000cc7947 */ /* 0x000fea000383ffff */
.L_x_2315:
[----:B-1----:R1:W2:Y:S02]  /*14740*/  SYNCS.PHASECHK.TRANS64.TRYWAIT P0, [R3+URZ+0x34840], R2 ;  /* 0x03484002030075a7 */ /* 0x0022a4000800017f */
[----:B--2---:R-:W-:Y:S05]  /*14750*/  @!P0 NANOSLEEP.SYNCS 0x989680 ;  /* 0x009896800000895d */ /* 0x004fea0003900000 */
[----:B------:R-:W2:Y:S02]  /*14760*/  @!P0 SYNCS.PHASECHK.TRANS64 P0, [R3+URZ+0x34840], R2 ;  /* 0x03484002030085a7 */ /* 0x000ea4000800007f */
[----:B--2---:R-:W-:Y:S05]  /*14770*/  @!P0 BRA `(.L_x_2315) ;  /* 0xfffffffc00f08947 */ /* 0x004fea000383ffff */
[----:B------:R-:W-:Y:S05]  /*14780*/  BRA `(.L_x_2422) ;  /* 0xffffffb400a87947 */ /* 0x000fea000383ffff */
.L_x_2322:
[----:B-1----:R1:W2:Y:S02]  /*14790*/  SYNCS.PHASECHK.TRANS64.TRYWAIT P0, [R3+URZ+0x60], R2 ;  /* 0x00006002030075a7 */ /* 0x0022a4000800017f */
[----:B--2---:R-:W-:Y:S05]  /*147a0*/  @!P0 NANOSLEEP.SYNCS 0x989680 ;  /* 0x009896800000895d */ /* 0x004fea0003900000 */
[----:B------:R-:W2:Y:S02]  /*147b0*/  @!P0 SYNCS.PHASECHK.TRANS64 P0, [R3+URZ+0x60], R2 ;  /* 0x00006002030085a7 */ /* 0x000ea4000800007f */
[----:B--2---:R-:W-:Y:S05]  /*147c0*/  @!P0 BRA `(.L_x_2322) ;  /* 0xfffffffc00f08947 */ /* 0x004fea000383ffff */
[----:B------:R-:W-:Y:S05]  /*147d0*/  BRA `(.L_x_2423) ;  /* 0xffffffb800b87947 */ /* 0x000fea000383ffff */
.L_x_2331:
[----:B-1----:R1:W2:Y:S02]  /*147e0*/  SYNCS.PHASECHK.TRANS64.TRYWAIT P0, [R3+URZ+0x34840], R2 ;  /* 0x03484002030075a7 */ /* 0x0022a4000800017f */
[----:B--2---:R-:W-:Y:S05]  /*147f0*/  @!P0 NANOSLEEP.SYNCS 0x989680 ;  /* 0x009896800000895d */ /* 0x004fea0003900000 */
[----:B------:R-:W2:Y:S02]  /*14800*/  @!P0 SYNCS.PHASECHK.TRANS64 P0, [R3+URZ+0x34840], R2 ;  /* 0x03484002030085a7 */ /* 0x000ea4000800007f */
[----:B--2---:R-:W-:Y:S05]  /*14810*/  @!P0 BRA `(.L_x_2331) ;  /* 0xfffffffc00f08947 */ /* 0x004fea000383ffff */
[----:B------:R-:W-:Y:S05]  /*14820*/  BRA `(.L_x_2424) ;  /* 0xffffffc000487947 */ /* 0x000fea000383ffff */
.L_x_2338:
[----:B0-----:R0:W1:Y:S02]  /*14830*/  SYNCS.PHASECHK.TRANS64.TRYWAIT P0, [R2+URZ+0x60], R3 ;  /* 0x00006003020075a7 */ /* 0x001064000800017f */
[----:B-1----:R-:W-:Y:S05]  /*14840*/  @!P0 NANOSLEEP.SYNCS 0x989680 ;  /* 0x009896800000895d */ /* 0x002fea0003900000 */
[----:B------:R-:W1:Y:S02]  /*14850*/  @!P0 SYNCS.PHASECHK.TRANS64 P0, [R2+URZ+0x60], R3 ;  /* 0x00006003020085a7 */ /* 0x000e64000800007f */
[----:B-1----:R-:W-:Y:S05]  /*14860*/  @!P0 BRA `(.L_x_2338) ;  /* 0xfffffffc00f08947 */ /* 0x002fea000383ffff */
[----:B------:R-:W-:Y:S05]  /*14870*/  BRA `(.L_x_2425) ;  /* 0xffffffc400587947 */ /* 0x000fea000383ffff */
.L_x_2347:
[----:B--2---:R2:W3:Y:S02]  /*14880*/  SYNCS.PHASECHK.TRANS64.TRYWAIT P0, [R2+URZ+0x34840], R3 ;  /* 0x03484003020075a7 */ /* 0x0044e4000800017f */
[----:B---3--:R-:W-:Y:S05]  /*14890*/  @!P0 NANOSLEEP.SYNCS 0x989680 ;  /* 0x009896800000895d */ /* 0x008fea0003900000 */
[----:B------:R-:W3:Y:S02]  /*148a0*/  @!P0 SYNCS.PHASECHK.TRANS64 P0, [R2+URZ+0x34840], R3 ;  /* 0x03484003020085a7 */ /* 0x000ee4000800007f */
[----:B---3--:R-:W-:Y:S05]  /*148b0*/  @!P0 BRA `(.L_x_2347) ;  /* 0xfffffffc00f08947 */ /* 0x008fea000383ffff */
[----:B------:R-:W-:Y:S05]  /*148c0*/  BRA `(.L_x_2426) ;  /* 0xffffffc800b87947 */ /* 0x000fea000383ffff */
.L_x_2354:
[----:B0-----:R0:W1:Y:S02]  /*148d0*/  SYNCS.PHASECHK.TRANS64.TRYWAIT P0, [R2+URZ+0x60], R5 ;  /* 0x00006005020075a7 */ /* 0x001064000800017f */
[----:B-1----:R-:W-:Y:S05]  /*148e0*/  @!P0 NANOSLEEP.SYNCS 0x989680 ;  /* 0x009896800000895d */ /* 0x002fea0003900000 */
[----:B------:R-:W1:Y:S02]  /*148f0*/  @!P0 SYNCS.PHASECHK.TRANS64 P0, [R2+URZ+0x60], R5 ;  /* 0x00006005020085a7 */ /* 0x000e64000800007f */
[----:B-1----:R-:W-:Y:S05]  /*14900*/  @!P0 BRA `(.L_x_2354) ;  /* 0xfffffffc00f08947 */ /* 0x002fea000383ffff */
[----:B------:R-:W-:Y:S05]  /*14910*/  BRA `(.L_x_2427) ;  /* 0xffffffcc00c87947 */ /* 0x000fea000383ffff */
.L_x_2365:
[----:B--2---:R2:W3:Y:S02]  /*14920*/  SYNCS.PHASECHK.TRANS64.TRYWAIT P0, [R0+URZ+0x34860], R2 ;  /* 0x03486002000075a7 */ /* 0x0044e4000800017f */
[----:B---3--:R-:W-:Y:S05]  /*14930*/  @!P0 NANOSLEEP.SYNCS 0x989680 ;  /* 0x009896800000895d */ /* 0x008fea0003900000 */
[----:B------:R-:W3:Y:S02]  /*14940*/  @!P0 SYNCS.PHASECHK.TRANS64 P0, [R0+URZ+0x34860], R2 ;  /* 0x03486002000085a7 */ /* 0x000ee4000800007f */
[----:B---3--:R-:W-:Y:S05]  /*14950*/  @!P0 BRA `(.L_x_2365) ;  /* 0xfffffffc00f08947 */ /* 0x008fea000383ffff */
[----:B------:R-:W-:Y:S05]  /*14960*/  BRA `(.L_x_2428) ;  /* 0xffffffd400147947 */ /* 0x000fea000383ffff */
.L_x_2372:
[----:B------:R-:W2:Y:S01]  /*14970*/  LDL R0, [R1] ;  /* 0x0000000001007983 */ /* 0x000ea20000100800 */
        /* <DEDUP_REMOVED lines=8> */
.L_x_2430:
[----:B------:R-:W-:Y:S05]  /*14a00*/  BSYNC B0 ;  /* 0x0000000000007941 */ /* 0x000fea0003800000 */
.L_x_2429:
        /* <DEDUP_REMOVED lines=9> */
.L_x_2431:
        /* <DEDUP_REMOVED lines=11> */
[----:B------:R-:W-:Y:S02]  /*14b50*/  CS2R R6, SRZ ;  /* 0x0000000000067805 */ /* 0x000fe4000001ff00 */
[C---:B------:R-:W-:Y:S02]  /*14b60*/  ISETP.GE.U32.AND P2, PT, R10.reuse, 0x2, PT ;  /* 0x000000020a00780c */ /* 0x040fe40003f46070 */
[C---:B------:R-:W-:Y:S02]  /*14b70*/  ISETP.GE.U32.AND P3, PT, R10.reuse, 0x4, PT ;  /* 0x000000040a00780c */ /* 0x040fe40003f66070 */
[C---:B------:R-:W-:Y:S02]  /*14b80*/  ISETP.GE.U32.AND P4, PT, R10.reuse, 0x8, PT ;  /* 0x000000080a00780c */ /* 0x040fe40003f86070 */
[----:B------:R-:W-:Y:S01]  /*14b90*/  ISETP.GE.U32.AND P5, PT, R10, 0x10, PT ;  /* 0x000000100a00780c */ /* 0x000fe20003fa6070 */
[----:B--2---:R-:W-:-:S02]  /*14ba0*/  @!P1 IMAD.MOV.U32 R6, RZ, RZ, R5 ;  /* 0x000000ffff069224 */ /* 0x004fc400078e0005 */
[----:B------:R-:W-:Y:S02]  /*14bb0*/  IMAD.MOV.U32 R5, RZ, RZ, RZ ;  /* 0x000000ffff057224 */ /* 0x000fe400078e00ff */
[----:B---3--:R-:W-:Y:S01]  /*14bc0*/  @!P1 IMAD.MOV.U32 R7, RZ, RZ, R2 ;  /* 0x000000ffff079224 */ /* 0x008fe200078e0002 */
[----:B------:R-:W-:-:S03]  /*14bd0*/  ISETP.NE.AND P1, PT, R10, RZ, PT ;  /* 0x000000ff0a00720c */ /* 0x000fc60003f25270 */
[----:B------:R-:W-:-:S04]  /*14be0*/  IMAD R2, R7, R6, RZ ;  /* 0x0000000607027224 */ /* 0x000fc800078e02ff */
[----:B------:R-:W-:-:S07]  /*14bf0*/  IMAD.MOV.U32 R13, RZ, RZ, R2 ;  /* 0x000000ffff0d7224 */ /* 0x000fce00078e0002 */
[----:B------:R-:W-:Y:S05]  /*14c00*/  WARPSYNC.COLLECTIVE R15, `(.L_x_2432) ;  /* 0x000000000f087348 */ /* 0x000fea0003c00000 */
[----:B------:R0:W1:Y:S02]  /*14c10*/  SHFL.UP P6, R14, R13, R12, R11 ;  /* 0x0400000c0d0e7389 */ /* 0x00006400000c000b */
[----:B01----:R-:W-:Y:S01]  /*14c20*/  ENDCOLLECTIVE ;  /* 0x000000000000791b */ /* 0x003fe20003800000 */
.L_x_2432:
        /* <DEDUP_REMOVED lines=8> */
.L_x_2433:
        /* <DEDUP_REMOVED lines=8> */
.L_x_2434:
        /* <DEDUP_REMOVED lines=8> */
.L_x_2435:
        /* <DEDUP_REMOVED lines=8> */
.L_x_2436:
        /* <DEDUP_REMOVED lines=9> */
.L_x_2437:
[----:B------:R-:W-:Y:S01]  /*14ec0*/  IMAD.MOV.U32 R9, RZ, RZ, R14 ;  /* 0x000000ffff097224 */ /* 0x000fe200078e000e */
[----:B------:R-:W-:Y:S06]  /*14ed0*/  BRA `(.L_x_2438) ;  /* 0xffffffd400887947 */ /* 0x000fec000383ffff */
.L_x_2375:
        /* <DEDUP_REMOVED lines=8> */
.L_x_2440:
[----:B------:R-:W-:Y:S05]  /*14f60*/  BSYNC B0 ;  /* 0x0000000000007941 */ /* 0x000fea0003800000 */
.L_x_2439:
        /* <DEDUP_REMOVED lines=10> */
.L_x_2441:
        /* <DEDUP_REMOVED lines=8> */
.L_x_2442:
        /* <DEDUP_REMOVED lines=8> */
.L_x_2443:
        /* <DEDUP_REMOVED lines=8> */
.L_x_2444:
        /* <DEDUP_REMOVED lines=9> */
.L_x_2445:
[----:B------:R-:W-:Y:S01]  /*15220*/  IMAD.MOV.U32 R9, RZ, RZ, R14 ;  /* 0x000000ffff097224 */ /* 0x000fe200078e000e */
[----:B------:R-:W-:Y:S06]  /*15230*/  BRA `(.L_x_2446) ;  /* 0xffffffd4005c7947 */ /* 0x000fec000383ffff */
.L_x_2377:
[----:B------:R-:W-:Y:S01]  /*15240*/  BSSY B0, `(.L_x_2447) ;  /* 0x0000006000007945 */ /* 0x000fe20003800000 */
[----:B------:R-:W-:Y:S01]  /*15250*/  PLOP3.LUT P6, PT, P6, PT, PT, 0x8, 0x0 ;  /* 0x000000000000781c */ /* 0x000fe200037ce170 */
[----:B------:R-:W-:-:S12]  /*15260*/  IMAD.MOV.U32 R15, RZ, RZ, -0x1 ;  /* 0xffffffffff0f7424 */ /* 0x000fd800078e00ff */
[----:B0-----:R-:W-:Y:S05]  /*15270*/  WARPSYNC.COLLECTIVE R15, `(.L_x_2448) ;  /* 0x000000000f087348 */ /* 0x001fea0003c00000 */
[----:B------:R-:W-:Y:S01]  /*15280*/  VOTE.ANY R14, PT, P6 ;  /* 0x00000000000e7806 */ /* 0x000fe200030e0100 */
[----:B0-----:R-:W-:Y:S06]  /*15290*/  ENDCOLLECTIVE ;  /* 0x000000000000791b */ /* 0x001fec0003800000 */
.L_x_2448:
[----:B------:R-:W-:Y:S05]  /*152a0*/  BSYNC B0 ;  /* 0x0000000000007941 */ /* 0x000fea0003800000 */
.L_x_2447:
        /* <DEDUP_REMOVED lines=10> */
.L_x_2449:
[----:B------:R-:W-:Y:S02]  /*15350*/  IMAD.MOV.U32 R13, RZ, RZ, R7 ;  /* 0x000000ffff0d7224 */ /* 0x000fe400078e0007 */
[----:B------:R-:W-:-:S07]  /*15360*/  IMAD.MOV.U32 R0, RZ, RZ, R14 ;  /* 0x000000ffff007224 */ /* 0x000fce00078e000e */
[----:B------:R-:W-:Y:S05]  /*15370*/  WARPSYNC.COLLECTIVE R15, `(.L_x_2450) ;  /* 0x000000000f087348 */ /* 0x000fea0003c00000 */
[----:B------:R0:W1:Y:S02]  /*15380*/  SHFL.IDX P6, R14, R13, R12, R11 ;  /* 0x0000000c0d0e7389 */ /* 0x00006400000c000b */
[----:B01----:R-:W-:Y:S01]  /*15390*/  ENDCOLLECTIVE ;  /* 0x000000000000791b */ /* 0x003fe20003800000 */
.L_x_2450:
[----:B------:R-:W-:Y:S02]  /*153a0*/  IMAD.MOV.U32 R7, RZ, RZ, R14 ;  /* 0x000000ffff077224 */ /* 0x000fe400078e000e */
[----:B------:R-:W-:-:S05]  /*153b0*/  IMAD.IADD R6, R10, 0x1, R16 ;  /* 0x000000010a067824 */ /* 0x000fca00078e0210 */
[----:B------:R0:W-:Y:S01]  /*153c0*/  STL [R1+0xc], R6 ;  /* 0x00000c0601007387 */ /* 0x0001e20000100800 */
[----:B------:R-:W-:Y:S05]  /*153d0*/  BRA `(.L_x_2451) ;  /* 0xffffffd4003c7947 */ /* 0x000fea000383ffff */
.L_x_2379:
        /* <DEDUP_REMOVED lines=8> */
.L_x_2453:
[----:B------:R-:W-:Y:S05]  /*15460*/  BSYNC B0 ;  /* 0x0000000000007941 */ /* 0x000fea0003800000 */
.L_x_2452:
[----:B------:R-:W-:Y:S01]  /*15470*/  IMAD.MOV.U32 R2, RZ, RZ, R14 ;  /* 0x000000ffff027224 */ /* 0x000fe200078e000e */
[----:B------:R-:W-:Y:S06]  /*15480*/  BRA `(.L_x_2454) ;  /* 0xffffffd400287947 */ /* 0x000fec000383ffff */
.L_x_2385:
[----:B0-----:R0:W1:Y:S02]  /*15490*/  SYNCS.PHASECHK.TRANS64.TRYWAIT P0, [R0+URZ+0x34820], R3 ;  /* 0x03482003000075a7 */ /* 0x001064000800017f */
[----:B-1----:R-:W-:Y:S05]  /*154a0*/  @!P0 NANOSLEEP.SYNCS 0x989680 ;  /* 0x009896800000895d */ /* 0x002fea0003900000 */
[----:B------:R-:W1:Y:S02]  /*154b0*/  @!P0 SYNCS.PHASECHK.TRANS64 P0, [R0+URZ+0x34820], R3 ;  /* 0x03482003000085a7 */ /* 0x000e64000800007f */
[----:B-1----:R-:W-:Y:S05]  /*154c0*/  @!P0 BRA `(.L_x_2385) ;  /* 0xfffffffc00f08947 */ /* 0x002fea000383ffff */
[----:B------:R-:W-:Y:S05]  /*154d0*/  BRA `(.L_x_2455) ;  /* 0xffffffdc00c87947 */ /* 0x000fea000383ffff */
.L_x_2386:
        /* <DEDUP_REMOVED lines=11> */
.L_x_2457:
[----:B------:R-:W-:Y:S05]  /*15590*/  BSYNC B0 ;  /* 0x0000000000007941 */ /* 0x000fea0003800000 */
.L_x_2456:
[----:B------:R-:W-:Y:S05]  /*155a0*/  BRA `(.L_x_2458) ;  /* 0xffffffdc00b07947 */ /* 0x000fea000383ffff */
.L_x_2389:
[----:B------:R-:W-:Y:S01]  /*155b0*/  BSSY B1, `(.L_x_2459) ;  /* 0x0000006000017945 */ /* 0x000fe20003800000 */
[----:B------:R-:W-:-:S07]  /*155c0*/  IMAD.MOV.U32 R15, RZ, RZ, -0x1 ;  /* 0xffffffffff0f7424 */ /* 0x000fce00078e00ff */
[----:B01----:R-:W-:Y:S05]  /*155d0*/  WARPSYNC.COLLECTIVE R15, `(.L_x_2460) ;  /* 0x000000000f0c7348 */ /* 0x003fea0003c00000 */
[----:B------:R-:W-:Y:S02]  /*155e0*/  ELECT P6, UR62, PT ;  /* 0x00000000003e782f */ /* 0x000fe400038c0000 */
[----:B------:R-:W-:Y:S01]  /*155f0*/  MOV R14, UR62 ;  /* 0x0000003e000e7c02 */ /* 0x000fe20008000f00 */
[----:B01----:R-:W-:Y:S10]  /*15600*/  ENDCOLLECTIVE ;  /* 0x000000000000791b */ /* 0x003ff40003800000 */
.L_x_2460:
[----:B------:R-:W-:Y:S05]  /*15610*/  BSYNC B1 ;  /* 0x0000000000017941 */ /* 0x000fea0003800000 */
.L_x_2459:
[----:B------:R-:W-:Y:S05]  /*15620*/  BRA `(.L_x_2461) ;  /* 0xffffffdc00a87947 */ /* 0x000fea000383ffff */
.L_x_2391:
[----:B0-----:R0:W1:Y:S02]  /*15630*/  SYNCS.PHASECHK.TRANS64.TRYWAIT P0, [R6+URZ], R5 ;  /* 0x00000005060075a7 */ /* 0x001064000800017f */
[----:B-1----:R-:W-:Y:S05]  /*15640*/  @!P0 NANOSLEEP.SYNCS 0x989680 ;  /* 0x009896800000895d */ /* 0x002fea0003900000 */
[----:B------:R-:W1:Y:S02]  /*15650*/  @!P0 SYNCS.PHASECHK.TRANS64 P0, [R6+URZ], R5 ;  /* 0x00000005060085a7 */ /* 0x000e64000800007f */
[----:B-1----:R-:W-:Y:S05]  /*15660*/  @!P0 BRA `(.L_x_2391) ;  /* 0xfffffffc00f08947 */ /* 0x002fea000383ffff */
[----:B------:R-:W-:Y:S05]  /*15670*/  BRA `(.L_x_2462) ;  /* 0xffffffdc00e07947 */ /* 0x000fea000383ffff */
.L_x_2392:
[----:B-1----:R1:W2:Y:S02]  /*15680*/  SYNCS.PHASECHK.TRANS64.TRYWAIT P0, [R7+URZ], R2 ;  /* 0x00000002070075a7 */ /* 0x0022a4000800017f */
[----:B--2---:R-:W-:Y:S05]  /*15690*/  @!P0 NANOSLEEP.SYNCS 0x989680 ;  /* 0x009896800000895d */ /* 0x004fea0003900000 */
[----:B------:R-:W2:Y:S02]  /*156a0*/  @!P0 SYNCS.PHASECHK.TRANS64 P0, [R7+URZ], R2 ;  /* 0x00000002070085a7 */ /* 0x000ea4000800007f */
[----:B--2---:R-:W-:Y:S05]  /*156b0*/  @!P0 BRA `(.L_x_2392) ;  /* 0xfffffffc00f08947 */ /* 0x004fea000383ffff */
[----:B------:R-:W-:Y:S05]  /*156c0*/  BRA `(.L_x_2463) ;  /* 0xffffffdc00d47947 */ /* 0x000fea000383ffff */
.L_x_2394:
[----:B--2---:R2:W3:Y:S02]  /*156d0*/  SYNCS.PHASECHK.TRANS64.TRYWAIT P0, [R4+URZ], R5 ;  /* 0x00000005040075a7 */ /* 0x0044e4000800017f */
[----:B---3--:R-:W-:Y:S05]  /*156e0*/  @!P0 NANOSLEEP.SYNCS 0x989680 ;  /* 0x009896800000895d */ /* 0x008fea0003900000 */
[----:B------:R-:W3:Y:S02]  /*156f0*/  @!P0 SYNCS.PHASECHK.TRANS64 P0, [R4+URZ], R5 ;  /* 0x00000005040085a7 */ /* 0x000ee4000800007f */
[----:B---3--:R-:W-:Y:S05]  /*15700*/  @!P0 BRA `(.L_x_2394) ;  /* 0xfffffffc00f08947 */ /* 0x008fea000383ffff */
[----:B------:R-:W-:Y:S05]  /*15710*/  BRA `(.L_x_2464) ;  /* 0xffffffdc00d87947 */ /* 0x000fea000383ffff */
.L_x_2465:
        /* <DEDUP_REMOVED lines=14> */
.L_x_2988:


//--------------------- .text._ZN7cutlass13device_kernelIN5flash11enable_sm90INS1_16FlashAttnFwdSm90INS1_25CollectiveMainloopFwdSm90ILi2EN4cute5tupleIJNS5_1CILi1EEES8_S8_EEENS6_IJNS7_ILi128EEESA_NS7_ILi192EEEEEELi128ENS_10bfloat16_tEfNS_4arch4Sm90ELb1ELb0ELb0ELb1ELb0ELb1ELb0ELb1ELb1ELb1ELb1ELb0EEENS1_21CollectiveEpilogueFwdINS6_IJSA_SA_SA_EEES9_SD_SF_Li256ELb1ELb1ELb1ELb0EEENS1_36VarlenDynamicPersistentTileSchedulerILi128ELi128ELi256ELi128ELb1ELb1ELb1ELb1ELb1ELb1EEEEEEEEEvNT_6ParamsE --------------------------
	.section	.text._ZN7cutlass13device_kernelIN5flash11enable_sm90INS1_16FlashAttnFwdSm90INS1_25CollectiveMainloopFwdSm90ILi2EN4cute5tupleIJNS5_1CILi1EEES8_S8_EEENS6_IJNS7_ILi128EEESA_NS7_ILi192EEEEEELi128ENS_10bfloat16_tEfNS_4arch4Sm90ELb1ELb0ELb0ELb1ELb0ELb1ELb0ELb1ELb1ELb1ELb1ELb0EEENS1_21CollectiveEpilogueFwdINS6_IJSA_SA_SA_EEES9_SD_SF_Li256ELb1ELb1ELb1ELb0EEENS1_36VarlenDynamicPersistentTileSchedulerILi128ELi128ELi256ELi128ELb1ELb1ELb1ELb1ELb1ELb1EEEEEEEEEvNT_6ParamsE,"ax",@progbits
	.align	128
.text._ZN7cutlass13device_kernelIN5flash11enable_sm90INS1_16FlashAttnFwdSm90INS1_25CollectiveMainloopFwdSm90ILi2EN4cute5tupleIJNS5_1CILi1EEES8_S8_EEENS6_IJNS7_ILi128EEESA_NS7_ILi192EEEEEELi128ENS_10bfloat16_tEfNS_4arch4Sm90ELb1ELb0ELb0ELb1ELb0ELb1ELb0ELb1ELb1ELb1ELb1ELb0EEENS1_21CollectiveEpilogueFwdINS6_IJSA_SA_SA_EEES9_SD_SF_Li256ELb1ELb1ELb1ELb0EEENS1_36VarlenDynamicPersistentTileSchedulerILi128ELi128ELi256ELi128ELb1ELb1ELb1ELb1ELb1ELb1EEEEEEEEEvNT_6ParamsE:
        .type           _ZN7cutlass13device_kernelIN5flash11enable_sm90INS1_16FlashAttnFwdSm90INS1_25CollectiveMainloopFwdSm90ILi2EN4cute5tupleIJNS5_1CILi1EEES8_S8_EEENS6_IJNS7_ILi128EEESA_NS7_ILi192EEEEEELi128ENS_10bfloat16_tEfNS_4arch4Sm90ELb1ELb0ELb0ELb1ELb0ELb1ELb0ELb1ELb1ELb1ELb1ELb0EEENS1_21CollectiveEpilogueFwdINS6_IJSA_SA_SA_EEES9_SD_SF_Li256ELb1ELb1ELb1ELb0EEENS1_36VarlenDynamicPersistentTileSchedulerILi128ELi128ELi256ELi128ELb1ELb1ELb1ELb1ELb1ELb1EEEEEEEEEvNT_6ParamsE,@function
        .size           _ZN7cutlass13device_kernelIN5flash11enable_sm90INS1_16FlashAttnFwdSm90INS1_25CollectiveMainloopFwdSm90ILi2EN4cute5tupleIJNS5_1CILi1EEES8_S8_EEENS6_IJNS7_ILi128EEESA_NS7_ILi192EEEEEELi128ENS_10bfloat16_tEfNS_4arch4Sm90ELb1ELb0ELb0ELb1ELb0ELb1ELb0ELb1ELb1ELb1ELb1ELb0EEENS1_21CollectiveEpilogueFwdINS6_IJSA_SA_SA_EEES9_SD_SF_Li256ELb1ELb1ELb1ELb0EEENS1_36VarlenDynamicPersistentTileSchedulerILi128ELi128ELi256ELi128ELb1ELb1ELb1ELb1ELb1ELb1EEEEEEEEEvNT_6ParamsE,(.L_x_2989 - _ZN7cutlass13device_kernelIN5flash11enable_sm90INS1_16FlashAttnFwdSm90INS1_25CollectiveMainloopFwdSm90ILi2EN4cute5tupleIJNS5_1CILi1EEES8_S8_EEENS6_IJNS7_ILi128EEESA_NS7_ILi192EEEEEELi128ENS_10bfloat16_tEfNS_4arch4Sm90ELb1ELb0ELb0ELb1ELb0ELb1ELb0ELb1ELb1ELb1ELb1ELb0EEENS1_21CollectiveEpilogueFwdINS6_IJSA_SA_SA_EEES9_SD_SF_Li256ELb1ELb1ELb1ELb0EEENS1_36VarlenDynamicPersistentTileSchedulerILi128ELi128ELi256ELi128ELb1ELb1ELb1ELb1ELb1ELb1EEEEEEEEEvNT_6ParamsE)
        .other          _ZN7cutlass13device_kernelIN5flash11enable_sm90INS1_16FlashAttnFwdSm90INS1_25CollectiveMainloopFwdSm90ILi2EN4cute5tupleIJNS5_1CILi1EEES8_S8_EEENS6_IJNS7_ILi128EEESA_NS7_ILi192EEEEEELi128ENS_10bfloat16_tEfNS_4arch4Sm90ELb1ELb0ELb0ELb1ELb0ELb1ELb0ELb1ELb1ELb1ELb1ELb0EEENS1_21CollectiveEpilogueFwdINS6_IJSA_SA_SA_EEES9_SD_SF_Li256ELb1ELb1ELb1ELb0EEENS1_36VarlenDynamicPersistentTileSchedulerILi128ELi128ELi256ELi128ELb1ELb1ELb1ELb1ELb1ELb1EEEEEEEEEvNT_6ParamsE,@"STO_CUDA_ENTRY STV_DEFAULT"
_ZN7cutlass13device_kernelIN5flash11enable_sm90INS1_16FlashAttnFwdSm90INS1_25CollectiveMainloopFwdSm90ILi2EN4cute5tupleIJNS5_1CILi1EEES8_S8_EEENS6_IJNS7_ILi128EEESA_NS7_ILi192EEEEEELi128ENS_10bfloat16_tEfNS_4arch4Sm90ELb1ELb0ELb0ELb1ELb0ELb1ELb0ELb1ELb1ELb1ELb1ELb0EEENS1_21CollectiveEpilogueFwdINS6_IJSA_SA_SA_EEES9_SD_SF_Li256ELb1ELb1ELb1ELb0EEENS1_36VarlenDynamicPersistentTileSchedulerILi128ELi128ELi256ELi128ELb1ELb1ELb1ELb1ELb1ELb1EEEEEEEEEvNT_6ParamsE:
        /* <DEDUP_REMOVED lines=24> */
.L_x_2467:
[----:B------:R-:W-:Y:S05]  /*0180*/  BSYNC B0 ;  /* 0x0000000000007941 */ /* 0x000fea0003800000 */
.L_x_2466:
        /* <DEDUP_REMOVED lines=41> */
.L_x_2468:
        /* <DEDUP_REMOVED lines=22> */
.L_x_2469:
        /* <DEDUP_REMOVED lines=18> */
.L_x_2470:
        /* <DEDUP_REMOVED lines=22> */
.L_x_2471:
        /* <DEDUP_REMOVED lines=22> */
.L_x_2472:
        /* <DEDUP_REMOVED lines=10> */
.L_x_2475:
        /* <DEDUP_REMOVED lines=19> */
[----:B------:R-:W-:Y:S01]  /*0b30*/  IMAD.MOV.U32 R188, RZ, RZ, RZ ;  /* 0x000000ffffbc7224 */ /* 0x000fe200078e00ff */
[----:B------:R-:W-:Y:S01]  /*0b40*/  SHF.R.S32.HI R3, RZ, 0x1f, R6 ;  /* 0x0000001fff037819 */ /* 0x000fe20000011406 */
[----:B------:R-:W-:Y:S02]  /*0b50*/  IMAD.MOV.U32 R187, RZ, RZ, RZ ;  /* 0x000000ffffbb7224 */ /* 0x000fe400078e00ff */
[----:B------:R-:W-:Y:S01]  /*0b60*/  IMAD.MOV.U32 R184, RZ, RZ, RZ ;  /* 0x000000ffffb87224 */ /* 0x000fe200078e00ff */
[----:B------:R-:W-:-:S02]  /*0b70*/  LEA.HI R4, R3, R6, RZ, 0x4 ;  /* 0x0000000603047211 */ /* 0x000fc400078f20ff */
[CC--:B------:R-:W-:Y:S02]  /*0b80*/  LEA.HI R196, R3.reuse, R6.reuse, RZ, 0x5 ;  /* 0x0000000603c47211 */ /* 0x0c0fe400078f28ff */
[CC--:B------:R-:W-:Y:S01]  /*0b90*/  LEA.HI R7, R3.reuse, R6.reuse, RZ, 0x2 ;  /* 0x0000000603077211 */ /* 0x0c0fe200078f10ff */
[----:B------:R-:W-:Y:S01]  /*0ba0*/  UIADD3 UR4, UR4, 0x10400, URZ ;  /* 0x0001040004047890 */ /* 0x000fe2000fffe03f */
[----:B------:R-:W-:Y:S02]  /*0bb0*/  LEA.HI R233, R3, R6, RZ, 0x3 ;  /* 0x0000000603e97211 */ /* 0x000fe400078f18ff */
[----:B------:R-:W-:Y:S02]  /*0bc0*/  LOP3.LUT R217, R7, 0xfffffffc, RZ, 0xc0, !PT ;  /* 0xfffffffc07d97812 */ /* 0x000fe400078ec0ff */
[----:B------:R-:W-:Y:S02]  /*0bd0*/  SHF.R.S32.HI R196, RZ, 0x5, R196 ;  /* 0x00000005ffc47819 */ /* 0x000fe400000114c4 */
[----:B------:R-:W-:Y:S01]  /*0be0*/  SHF.R.S32.HI R17, RZ, 0x2, R7 ;  /* 0x00000002ff117819 */ /* 0x000fe20000011407 */
[----:B------:R-:W-:Y:S01]  /*0bf0*/  IMAD.IADD R217, R6, 0x1, -R217 ;  /* 0x0000000106d97824 */ /* 0x000fe200078e0ad9 */
[----:B------:R-:W-:-:S02]  /*0c00*/  LOP3.LUT R9, R233, 0xfffffff8, RZ, 0xc0, !PT ;  /* 0xfffffff8e9097812 */ /* 0x000fc400078ec0ff */
[----:B------:R-:W-:Y:S01]  /*0c10*/  SHF.R.S32.HI R233, RZ, 0x3, R233 ;  /* 0x00000003ffe97819 */ /* 0x000fe200000114e9 */
[----:B------:R-:W-:Y:S02]  /*0c20*/  IMAD.SHL.U32 R22, R217, 0x4, RZ ;  /* 0x00000004d9167824 */ /* 0x000fe400078e00ff */
[----:B------:R-:W-:Y:S02]  /*0c30*/  VIADD R214, R17, 0x40 ;  /* 0x0000004011d67836 */ /* 0x000fe40000000000 */
[C---:B------:R-:W-:Y:S02]  /*0c40*/  VIADD R190, R22.reuse, 0x20 ;  /* 0x0000002016be7836 */ /* 0x040fe40000000000 */
[C---:B------:R-:W-:Y:S02]  /*0c50*/  VIADD R189, R22.reuse, 0x40 ;  /* 0x0000004016bd7836 */ /* 0x040fe40000000000 */
[C---:B------:R-:W-:Y:S02]  /*0c60*/  IMAD.IADD R185, R22.reuse, 0x1, R190 ;  /* 0x0000000116b97824 */ /* 0x040fe400078e02be */
[----:B------:R-:W-:-:S02]  /*0c70*/  IMAD.IADD R186, R22, 0x1, R189 ;  /* 0x0000000116ba7824 */ /* 0x000fc400078e02bd */
[----:B------:R-:W-:Y:S02]  /*0c80*/  IMAD.SHL.U32 R194, R214, 0x40, RZ ;  /* 0x00000040d6c27824 */ /* 0x000fe400078e00ff */
[----:B------:R-:W-:Y:S02]  /*0c90*/  IMAD.IADD R208, R6, 0x1, -R9 ;  /* 0x0000000106d07824 */ /* 0x000fe400078e0a09 */
[----:B------:R-:W-:Y:S01]  /*0ca0*/  IMAD.SHL.U32 R18, R217, 0x8, RZ ;  /* 0x00000008d9127824 */ /* 0x000fe200078e00ff */
[----:B------:R-:W-:Y:S01]  /*0cb0*/  LOP3.LUT R194, R194, 0x1c0, RZ, 0xc0, !PT ;  /* 0x000001c0c2c27812 */ /* 0x000fe200078ec0ff */
[----:B------:R-:W-:Y:S02]  /*0cc0*/  IMAD.SHL.U32 R203, R208, 0x8, RZ ;  /* 0x00000008d0cb7824 */ /* 0x000fe400078e00ff */
[----:B------:R-:W-:Y:S01]  /*0cd0*/  VIADD R193, R22, 0x50 ;  /* 0x0000005016c17836 */ /* 0x000fe20000000000 */
[----:B------:R-:W-:Y:S01]  /*0ce0*/  SHF.R.U32.HI R21, RZ, 0x3, R194 ;  /* 0x00000003ff157819 */ /* 0x000fe200000116c2 */
[----:B------:R-:W-:-:S02]  /*0cf0*/  VIADD R207, R203, 0x40 ;  /* 0x00000040cbcf7836 */ /* 0x000fc40000000000 */
[C---:B------:R-:W-:Y:S01]  /*0d00*/  VIADD R192, R22.reuse, 0x10 ;  /* 0x0000001016c07836 */ /* 0x040fe20000000000 */
[----:B------:R-:W-:Y:S01]  /*0d10*/  SHF.R.S32.HI R236, RZ, 0x1f, R193 ;  /* 0x0000001fffec7819 */ /* 0x000fe200000114c1 */
[----:B------:R-:W-:Y:S01]  /*0d20*/  VIADD R191, R22, 0x30 ;  /* 0x0000003016bf7836 */ /* 0x000fe20000000000 */
[----:B--2---:R-:W-:Y:S02]  /*0d30*/  R2UR UR5, R0 ;  /* 0x00000000000572ca */ /* 0x004fe400000e0000 */
[----:B------:R-:W-:Y:S02]  /*0d40*/  LEA.HI R0, R3, R6, RZ, 0x7 ;  /* 0x0000000603007211 */ /* 0x000fe400078f38ff */
[----:B------:R-:W-:Y:S02]  /*0d50*/  LOP3.LUT R3, R4, 0x3fffff0, RZ, 0xc0, !PT ;  /* 0x03fffff004037812 */ /* 0x000fe400078ec0ff */
[----:B------:R-:W-:Y:S02]  /*0d60*/  LOP3.LUT R5, R0, 0xffffff80, RZ, 0xc0, !PT ;  /* 0xffffff8000057812 */ /* 0x000fe400078ec0ff */
[----:B------:R-:W-:Y:S01]  /*0d70*/  SHF.R.S32.HI R16, RZ, 0x7, R0 ;  /* 0x00000007ff107819 */ /* 0x000fe20000011400 */
[----:B------:R-:W-:-:S02]  /*0d80*/  IMAD.IADD R3, R6, 0x1, -R3 ;  /* 0x0000000106037824 */ /* 0x000fc400078e0a03 */
[----:B------:R-:W-:Y:S01]  /*0d90*/  IMAD.IADD R24, R6, 0x1, -R5 ;  /* 0x0000000106187824 */ /* 0x000fe200078e0a05 */
[----:B------:R-:W-:Y:S01]  /*0da0*/  SHF.R.S32.HI R5, RZ, 0x4, R4 ;  /* 0x00000004ff057819 */ /* 0x000fe20000011404 */
[----:B------:R-:W-:Y:S01]  /*0db0*/  IMAD R3, R196, 0x10, R3 ;  /* 0x00000010c4037824 */ /* 0x000fe200078e0203 */
[----:B------:R-:W-:Y:S01]  /*0dc0*/  LEA.HI R0, R0, R16, RZ, 0x1 ;  /* 0x0000001000007211 */ /* 0x000fe200078f08ff */
[----:B------:R-:W-:Y:S01]  /*0dd0*/  ULOP3.LUT UR5, UR5, 0x1, URZ, 0xfc, !UPT ;  /* 0x0000000105057892 */ /* 0x000fe2000f8efc3f */
[----:B------:R-:W-:Y:S01]  /*0de0*/  SHF.R.S32.HI R8, RZ, 0x1f, R24 ;  /* 0x0000001fff087819 */ /* 0x000fe20000011418 */
[----:B------:R-:W-:Y:S01]  /*0df0*/  STL [R1+0x40], R24 ;  /* 0x0000401801007387 */ /* 0x000fe20000100800 */
[----:B------:R-:W-:Y:S02]  /*0e00*/  LEA.HI R4, R4, R5, RZ, 0x1 ;  /* 0x0000000504047211 */ /* 0x000fe400078f08ff */
[----:B------:R-:W-:Y:S01]  /*0e10*/  LEA.HI R10, R8, R24, RZ, 0x2 ;  /* 0x00000018080a7211 */ /* 0x000fe200078f10ff */
[----:B------:R0:W-:Y:S01]  /*0e20*/  STL [R1+0x7c], R16 ;  /* 0x00007c1001007387 */ /* 0x0001e20000100800 */
[----:B------:R-:W-:-:S02]  /*0e30*/  LOP3.LUT R4, R4, 0x1ffffffe, RZ, 0xc0, !PT ;  /* 0x1ffffffe04047812 */ /* 0x000fc400078ec0ff */
[--C-:B------:R-:W-:Y:S02]  /*0e40*/  SHF.R.S32.HI R11, RZ, 0x2, R10.reuse ;  /* 0x00000002ff0b7819 */ /* 0x100fe4000001140a */
[----:B------:R-:W-:Y:S01]  /*0e50*/  SHF.R.S32.HI R12, RZ, 0x1f, R10 ;  /* 0x0000001fff0c7819 */ /* 0x000fe2000001140a */
[----:B------:R-:W-:Y:S01]  /*0e60*/  IMAD.IADD R4, R5, 0x1, -R4 ;  /* 0x0000000105047824 */ /* 0x000fe200078e0a04 */
[----:B------:R-:W-:Y:S02]  /*0e70*/  LOP3.LUT R5, R0, 0x3fffffe, RZ, 0xc0, !PT ;  /* 0x03fffffe00057812 */ /* 0x000fe400078ec0ff */
[----:B------:R-:W-:Y:S02]  /*0e80*/  LEA.HI R12, R12, R11, RZ, 0x3 ;  /* 0x0000000b0c0c7211 */ /* 0x000fe400078f18ff */
[----:B------:R-:W-:Y:S01]  /*0e90*/  SHF.R.S32.HI R0, RZ, 0x1f, R7 ;  /* 0x0000001fff007819 */ /* 0x000fe20000011407 */
[----:B------:R-:W-:Y:S01]  /*0ea0*/  IMAD.IADD R5, R16, 0x1, -R5 ;  /* 0x0000000110057824 */ /* 0x000fe200078e0a05 */
[----:B------:R-:W-:Y:S01]  /*0eb0*/  LOP3.LUT R12, R12, 0xfffffff8, RZ, 0xc0, !PT ;  /* 0xfffffff80c0c7812 */ /* 0x000fe200078ec0ff */
[----:B0-----:R-:W-:Y:S01]  /*0ec0*/  IMAD.MOV.U32 R16, RZ, RZ, RZ ;  /* 0x000000ffff107224 */ /* 0x001fe200078e00ff */
[----:B------:R-:W-:-:S02]  /*0ed0*/  LEA.HI R0, R0, R17, RZ, 0x3 ;  /* 0x0000001100007211 */ /* 0x000fc400078f18ff */
[----:B------:R-:W-:Y:S01]  /*0ee0*/  LEA.HI R8, R8, R24, RZ, 0x5 ;  /* 0x0000001808087211 */ /* 0x000fe200078f28ff */
[----:B------:R-:W-:Y:S01]  /*0ef0*/  IMAD.IADD R11, R11, 0x1, -R12 ;  /* 0x000000010b0b7824 */ /* 0x000fe200078e0a0c */
[----:B------:R-:W-:Y:S01]  /*0f00*/  LOP3.LUT R0, R0, 0xfffffff8, RZ, 0xc0, !PT ;  /* 0xfffffff800007812 */ /* 0x000fe200078ec0ff */
[----:B------:R-:W-:Y:S01]  /*0f10*/  IMAD R12, R3, 0x8, R4 ;  /* 0x00000008030c7824 */ /* 0x000fe200078e0204 */
[----:B------:R-:W-:Y:S02]  /*0f20*/  SHF.R.S32.HI R3, RZ, 0x1f, R214 ;  /* 0x0000001fff037819 */ /* 0x000fe400000114d6 */
[----:B------:R-:W-:Y:S01]  /*0f30*/  SHF.R.S32.HI R8, RZ, 0x5, R8 ;  /* 0x00000005ff087819 */ /* 0x000fe20000011408 */
[----:B------:R-:W-:Y:S01]  /*0f40*/  IMAD.IADD R237, R17, 0x1, -R0 ;  /* 0x0000000111ed7824 */ /* 0x000fe200078e0a00 */
[----:B------:R-:W-:Y:S01]  /*0f50*/  LEA.HI R3, R3, R214, RZ, 0x3 ;  /* 0x000000d603037211 */ /* 0x000fe200078f18ff */
[----:B------:R-:W-:Y:S01]  /*0f60*/  IMAD.SHL.U32 R12, R12, 0x8, RZ ;  /* 0x000000080c0c7824 */ /* 0x000fe200078e00ff */
[----:B------:R-:W-:Y:S01]  /*0f70*/  SHF.R.S32.HI R0, RZ, 0x1f, R185 ;  /* 0x0000001fff007819 */ /* 0x000fe200000114b9 */
[----:B------:R-:W-:Y:S01]  /*0f80*/  IMAD R8, R8, 0x10, R11 ;  /* 0x0000001008087824 */ /* 0x000fe200078e020b */
[----:B------:R-:W-:Y:S01]  /*0f90*/  LOP3.LUT R10, R10, 0x7ffffffc, RZ, 0xc0, !PT ;  /* 0x7ffffffc0a0a7812 */ /* 0x000fe200078ec0ff */
[----:B------:R-:W-:Y:S01]  /*0fa0*/  IMAD.SHL.U32 R3, R3, 0x40, RZ ;  /* 0x0000004003037824 */ /* 0x000fe200078e00ff */
[CC--:B------:R-:W-:Y:S01]  /*0fb0*/  LEA.HI R234, R0.reuse, R185.reuse, RZ, 0x3 ;  /* 0x000000b900ea7211 */ /* 0x0c0fe200078f18ff */
[----:B------:R-:W-:Y:S01]  /*0fc0*/  IMAD R20, R5, 0x40, R8 ;  /* 0x0000004005147824 */ /* 0x000fe200078e0208 */
[----:B------:R-:W-:Y:S01]  /*0fd0*/  LEA.HI R0, R0, R185, RZ, 0x6 ;  /* 0x000000b900007211 */ /* 0x000fe200078f30ff */
[----:B------:R-:W-:Y:S01]  /*0fe0*/  IMAD.SHL.U32 R195, R237, 0x40, RZ ;  /* 0x00000040edc37824 */ /* 0x000fe200078e00ff */
[----:B------:R-:W-:Y:S01]  /*0ff0*/  SHF.R.S32.HI R5, RZ, 0x1f, R186 ;  /* 0x0000001fff057819 */ /* 0x000fe200000114ba */
[----:B------:R-:W-:Y:S01]  /*1000*/  IMAD.IADD R10, R24, 0x1, -R10 ;  /* 0x00000001180a7824 */ /* 0x000fe200078e0a0a */
[----:B------:R-:W-:Y:S01]  /*1010*/  LOP3.LUT R198, R3, 0xfffffe00, RZ, 0xc0, !PT ;  /* 0xfffffe0003c67812 */ /* 0x000fe200078ec0ff */
[----:B------:R-:W-:Y:S01]  /*1020*/  IMAD.SHL.U32 R3, R0, 0x80, RZ ;  /* 0x0000008000037824 */ /* 0x000fe200078e00ff */
[-C--:B------:R-:W-:Y:S01]  /*1030*/  LEA.HI R235, R5, R186.reuse, RZ, 0x3 ;  /* 0x000000ba05eb7211 */ /* 0x080fe200078f18ff */
[----:B------:R-:W-:Y:S01]  /*1040*/  STL [R1+0x80], R20 ;  /* 0x0000801401007387 */ /* 0x000fe20000100800 */
[----:B------:R-:W-:Y:S01]  /*1050*/  LOP3.LUT R195, R195, 0x1c0, RZ, 0xc0, !PT ;  /* 0x000001c0c3c37812 */ /* 0x000fe200078ec0ff */
[----:B------:R-:W-:Y:S01]  /*1060*/  IMAD.SHL.U32 R204, R10, 0x2, RZ ;  /* 0x000000020acc7824 */ /* 0x000fe200078e00ff */
[----:B------:R-:W-:-:S02]  /*1070*/  LEA.HI R4, R5, R186, RZ, 0x6 ;  /* 0x000000ba05047211 */ /* 0x000fc400078f30ff */
[--C-:B------:R-:W-:Y:S01]  /*1080*/  LOP3.LUT R6, R194, 0x38, R234.reuse, 0xf8, !PT ;  /* 0x00000038c2067812 */ /* 0x100fe200078ef8ea */
[----:B------:R-:W-:Y:S01]  /*1090*/  VIADD R229, R204, 0x20 ;  /* 0x00000020cce57836 */ /* 0x000fe20000000000 */
[----:B------:R-:W-:Y:S01]  /*10a0*/  LOP3.LUT R8, R194, 0x38, R235, 0xf8, !PT ;  /* 0x00000038c2087812 */ /* 0x000fe200078ef8eb */
[----:B------:R-:W-:Y:S01]  /*10b0*/  IMAD.SHL.U32 R5, R4, 0x80, RZ ;  /* 0x0000008004057824 */ /* 0x000fe200078e00ff */
[----:B------:R-:W-:Y:S01]  /*10c0*/  SHF.R.U32.HI R197, RZ, 0x3, R195 ;  /* 0x00000003ffc57819 */ /* 0x000fe200000116c3 */
[C---:B------:R-:W-:Y:S01]  /*10d0*/  VIADD R226, R204.reuse, 0x38 ;  /* 0x00000038cce27836 */ /* 0x040fe20000000000 */
[----:B------:R-:W-:Y:S01]  /*10e0*/  LOP3.LUT R0, R195, 0x38, R234, 0xf8, !PT ;  /* 0x00000038c3007812 */ /* 0x000fe200078ef8ea */
[C---:B------:R-:W-:Y:S01]  /*10f0*/  VIADD R223, R204.reuse, 0x50 ;  /* 0x00000050ccdf7836 */ /* 0x040fe20000000000 */
[----:B------:R-:W-:Y:S01]  /*1100*/  LOP3.LUT R3, R3, 0xffffe000, RZ, 0xc0, !PT ;  /* 0xffffe00003037812 */ /* 0x000fe200078ec0ff */
[----:B------:R-:W-:Y:S01]  /*1110*/  VIADD R220, R204, 0x68 ;  /* 0x00000068ccdc7836 */ /* 0x000fe20000000000 */
[-C--:B------:R-:W-:Y:S01]  /*1120*/  LOP3.LUT R6, R6, R21.reuse, RZ, 0x3c, !PT ;  /* 0x0000001506067212 */ /* 0x080fe200078e3cff */
[----:B------:R-:W-:Y:S01]  /*1130*/  VIADD R231, R204, 0x10 ;  /* 0x00000010cce77836 */ /* 0x000fe20000000000 */
[----:B------:R-:W-:Y:S01]  /*1140*/  LOP3.LUT R9, R8, R21, RZ, 0x3c, !PT ;  /* 0x0000001508097212 */ /* 0x000fe200078e3cff */
[----:B------:R-:W-:Y:S01]  /*1150*/  VIADD R230, R204, 0x18 ;  /* 0x00000018cce67836 */ /* 0x000fe20000000000 */
[----:B------:R-:W-:Y:S01]  /*1160*/  LOP3.LUT R0, R0, R197, RZ, 0x3c, !PT ;  /* 0x000000c500007212 */ /* 0x000fe200078e3cff */
[----:B------:R-:W-:Y:S01]  /*1170*/  VIADD R228, R204, 0x28 ;  /* 0x00000028cce47836 */ /* 0x000fe20000000000 */
[----:B------:R-:W-:Y:S01]  /*1180*/  IADD3 R8, R6, R3, R198 ;  /* 0x0000000306087210 */ /* 0x000fe20007ffe0c6 */
[----:B------:R-:W-:Y:S01]  /*1190*/  IMAD R3, R196, 0x200, R3 ;  /* 0x00000200c4037824 */ /* 0x000fe200078e0203 */
[----:B------:R-:W-:Y:S01]  /*11a0*/  LOP3.LUT R5, R5, 0xffffe000, RZ, 0xc0, !PT ;  /* 0xffffe00005057812 */ /* 0x000fe200078ec0ff */
[----:B------:R-:W-:Y:S01]  /*11b0*/  VIADD R227, R204, 0x30 ;  /* 0x00000030cce37836 */ /* 0x000fe20000000000 */
[----:B------:R-:W-:Y:S01]  /*11c0*/  LOP3.LUT R4, R195, 0x38, R235, 0xf8, !PT ;  /* 0x00000038c3047812 */ /* 0x000fe200078ef8eb */
[----:B------:R-:W-:Y:S01]  /*11d0*/  IMAD.IADD R3, R3, 0x1, R0 ;  /* 0x0000000103037824 */ /* 0x000fe200078e0200 */
[----:B------:R-:W-:Y:S01]  /*11e0*/  IADD3 R11, R9, R5, R198 ;  /* 0x00000005090b7210 */ /* 0x000fe20007ffe0c6 */
[----:B------:R-:W-:Y:S01]  /*11f0*/  IMAD.U32 R0, RZ, RZ, UR5 ;  /* 0x00000005ff007e24 */ /* 0x000fe2000f8e00ff */
[----:B------:R-:W-:Y:S01]  /*1200*/  LOP3.LUT R7, R4, R197, RZ, 0x3c, !PT ;  /* 0x000000c504077212 */ /* 0x000fe200078e3cff */
[----:B------:R-:W-:Y:S01]  /*1210*/  IMAD.U32 R9, RZ, RZ, UR4 ;  /* 0x00000004ff097e24 */ /* 0x000fe2000f8e00ff */
[----:B------:R-:W-:Y:S01]  /*1220*/  LEA R3, R3, UR4, 0x1 ;  /* 0x0000000403037c11 */ /* 0x000fe2000f8e08ff */
[----:B------:R-:W-:Y:S01]  /*1230*/  IMAD R4, R196, 0x200, R5 ;  /* 0x00000200c4047824 */ /* 0x000fe200078e0205 */
[----:B------:R0:W-:Y:S01]  /*1240*/  STL [R1+0x18], R0 ;  /* 0x0000180001007387 */ /* 0x0001e20000100800 */
[----:B------:R-:W-:Y:S01]  /*1250*/  VIADD R225, R204, 0x40 ;  /* 0x00000040cce17836 */ /* 0x000fe20000000000 */
[----:B------:R-:W-:Y:S01]  /*1260*/  SHF.R.S32.HI R10, RZ, 0x1f, R230 ;  /* 0x0000001fff0a7819 */ /* 0x000fe200000114e6 */
[----:B------:R-:W-:Y:S01]  /*1270*/  IMAD.IADD R4, R4, 0x1, R7 ;  /* 0x0000000104047824 */ /* 0x000fe200078e0207 */
[----:B------:R1:W-:Y:S01]  /*1280*/  STL [R1+0x88], R9 ;  /* 0x0000880901007387 */ /* 0x0003e20000100800 */
[C---:B------:R-:W-:Y:S01]  /*1290*/  VIADD R224, R204.reuse, 0x48 ;  /* 0x00000048cce07836 */ /* 0x040fe20000000000 */
[----:B------:R-:W-:Y:S01]  /*12a0*/  SHF.R.S32.HI R10, RZ, 0x1f, R227 ;  /* 0x0000001fff0a7819 */ /* 0x000fe200000114e3 */
[C---:B------:R-:W-:Y:S01]  /*12b0*/  VIADD R222, R204.reuse, 0x58 ;  /* 0x00000058ccde7836 */ /* 0x040fe20000000000 */
[----:B------:R2:W-:Y:S01]  /*12c0*/  STL [R1+0x84], R12 ;  /* 0x0000840c01007387 */ /* 0x0005e20000100800 */
[C---:B------:R-:W-:Y:S01]  /*12d0*/  VIADD R221, R204.reuse, 0x60 ;  /* 0x00000060ccdd7836 */ /* 0x040fe20000000000 */
[C---:B0-----:R-:W-:Y:S01]  /*12e0*/  LEA.HI R0, R217.reuse, R217, RZ, 0x1 ;  /* 0x000000d9d9007211 */ /* 0x041fe200078f08ff */
[C---:B------:R-:W-:Y:S01]  /*12f0*/  VIADD R219, R204.reuse, 0x70 ;  /* 0x00000070ccdb7836 */ /* 0x040fe20000000000 */
[----:B------:R-:W-:Y:S01]  /*1300*/  SHF.R.S32.HI R10, RZ, 0x1f, R224 ;  /* 0x0000001fff0a7819 */ /* 0x000fe200000114e0 */
[----:B------:R-:W-:Y:S01]  /*1310*/  VIADD R218, R204, 0x78 ;  /* 0x00000078ccda7836 */ /* 0x000fe20000000000 */
[----:B-1----:R-:W-:Y:S01]  /*1320*/  SHF.R.S32.HI R9, RZ, 0x1f, R203 ;  /* 0x0000001fff097819 */ /* 0x002fe200000114cb */
[----:B------:R-:W-:Y:S01]  /*1330*/  IMAD.MOV.U32 R5, RZ, RZ, R13 ;  /* 0x000000ffff057224 */ /* 0x000fe200078e000d */
[----:B------:R-:W-:Y:S01]  /*1340*/  LOP3.LUT R9, R194, 0x38, R18, 0xf8, !PT ;  /* 0x00000038c2097812 */ /* 0x000fe200078ef812 */
[----:B------:R-:W-:Y:S01]  /*1350*/  IMAD.MOV.U32 R6, RZ, RZ, R14 ;  /* 0x000000ffff067224 */ /* 0x000fe200078e000e */
[----:B------:R-:W-:Y:S01]  /*1360*/  LOP3.LUT R0, R0, 0x1ffffffe, RZ, 0xc0, !PT ;  /* 0x1ffffffe00007812 */ /* 0x000fe200078ec0ff */
[----:B------:R-:W-:Y:S01]  /*1370*/  IMAD.MOV.U32 R7, RZ, RZ, R15 ;  /* 0x000000ffff077224 */ /* 0x000fe200078e000f */
[----:B------:R-:W-:Y:S01]  /*1380*/  LOP3.LUT R9, R198, R9, R21, 0xf6, !PT ;  /* 0x00000009c6097212 */ /* 0x000fe200078ef615 */
[----:B------:R-:W-:Y:S01]  /*1390*/  VIADD R216, R204, 0x8 ;  /* 0x00000008ccd87836 */ /* 0x000fe20000000000 */
[----:B--2---:R-:W-:Y:S01]  /*13a0*/  SHF.R.S32.HI R12, RZ, 0x1f, R231 ;  /* 0x0000001fff0c7819 */ /* 0x004fe200000114e7 */
[----:B------:R-:W-:Y:S01]  /*13b0*/  IMAD.IADD R0, R217, 0x1, -R0 ;  /* 0x00000001d9007824 */ /* 0x000fe200078e0a00 */
[----:B------:R-:W-:-:S02]  /*13c0*/  LEA R9, R9, UR4, 0x1 ;  /* 0x0000000409097c11 */ /* 0x000fc4000f8e08ff */
[----:B------:R-:W-:Y:S01]  /*13d0*/  SHF.R.S32.HI R12, RZ, 0x1f, R228 ;  /* 0x0000001fff0c7819 */ /* 0x000fe200000114e4 */
[----:B------:R-:W-:Y:S01]  /*13e0*/  IMAD R205, R0, 0x8, R20 ;  /* 0x0000000800cd7824 */ /* 0x000fe200078e0214 */
[----:B------:R-:W-:Y:S01]  /*13f0*/  LEA R0, R4, UR4, 0x1 ;  /* 0x0000000404007c11 */ /* 0x000fe2000f8e08ff */
[----:B------:R0:W-:Y:S01]  /*1400*/  STL [R1+0x74], R9 ;  /* 0x0000740901007387 */ /* 0x0001e20000100800 */
[----:B------:R-:W-:Y:S02]  /*1410*/  SHF.R.S32.HI R12, RZ, 0x1f, R225 ;  /* 0x0000001fff0c7819 */ /* 0x000fe400000114e1 */
[----:B------:R-:W-:Y:S02]  /*1420*/  SHF.R.S32.HI R12, RZ, 0x1f, R222 ;  /* 0x0000001fff0c7819 */ /* 0x000fe400000114de */
[----:B------:R-:W-:Y:S02]  /*1430*/  SHF.R.S32.HI R10, RZ, 0x1f, R221 ;  /* 0x0000001fff0a7819 */ /* 0x000fe400000114dd */
[----:B------:R-:W-:-:S02]  /*1440*/  SHF.R.S32.HI R13, RZ, 0x1f, R207 ;  /* 0x0000001fff0d7819 */ /* 0x000fc400000114cf */
[----:B------:R-:W-:Y:S02]  /*1450*/  SHF.R.S32.HI R234, RZ, 0x3, R234 ;  /* 0x00000003ffea7819 */ /* 0x000fe400000114ea */
[----:B0-----:R-:W-:Y:S02]  /*1460*/  SHF.R.S32.HI R9, RZ, 0x1f, R229 ;  /* 0x0000001fff097819 */ /* 0x001fe400000114e5 */
[----:B------:R-:W-:Y:S02]  /*1470*/  SHF.R.S32.HI R9, RZ, 0x1f, R226 ;  /* 0x0000001fff097819 */ /* 0x000fe400000114e2 */
[----:B------:R-:W-:Y:S02]  /*1480*/  SHF.R.S32.HI R9, RZ, 0x1f, R223 ;  /* 0x0000001fff097819 */ /* 0x000fe400000114df */
[----:B------:R-:W-:Y:S02]  /*1490*/  SHF.R.S32.HI R9, RZ, 0x1f, R220 ;  /* 0x0000001fff097819 */ /* 0x000fe400000114dc */
[----:B------:R-:W-:-:S02]  /*14a0*/  LEA R9, R8, UR4, 0x1 ;  /* 0x0000000408097c11 */ /* 0x000fc4000f8e08ff */
[----:B------:R-:W-:Y:S02]  /*14b0*/  LEA R8, R11, UR4, 0x1 ;  /* 0x000000040b087c11 */ /* 0x000fe4000f8e08ff */
[----:B------:R-:W-:Y:S01]  /*14c0*/  SHF.R.S32.HI R235, RZ, 0x3, R235 ;  /* 0x00000003ffeb7819 */ /* 0x000fe200000114eb */
[----:B------:R0:W-:Y:S01]  /*14d0*/  STL [R1+0x6c], R9 ;  /* 0x00006c0901007387 */ /* 0x0001e20000100800 */
[----:B------:R-:W-:Y:S02]  /*14e0*/  SHF.R.S32.HI R12, RZ, 0x1f, R219 ;  /* 0x0000001fff0c7819 */ /* 0x000fe400000114db */
[----:B------:R-:W-:Y:S01]  /*14f0*/  SHF.R.S32.HI R10, RZ, 0x1f, R218 ;  /* 0x0000001fff0a7819 */ /* 0x000fe200000114da */
[----:B------:R0:W-:Y:S04]  /*1500*/  STL [R1+0x68], R8 ;  /* 0x0000680801007387 */ /* 0x0001e80000100800 */
[----:B------:R0:W-:Y:S04]  /*1510*/  STL [R1+0x70], R0 ;  /* 0x0000700001007387 */ /* 0x0001e80000100800 */
[----:B------:R0:W-:Y:S02]  /*1520*/  STL [R1+0x78], R3 ;  /* 0x0000780301007387 */ /* 0x0001e40000100800 */
.L_x_2707:
[----:B-1----:R-:W1:Y:S01]  /*1530*/  LDC.64 R210, c[0x0][0xc88] ;  /* 0x00032200ffd27b82 */ /* 0x002e620000000a00 */
[----:B------:R-:W-:Y:S01]  /*1540*/  ULDC.64 UR4, c[0x0][0xa28] ;  /* 0x00028a0000047ab9 */ /* 0x000fe20000000a00 */
[----:B------:R-:W-:Y:S01]  /*1550*/  ULDC.64 UR8, c[0x0][0xa18] ;  /* 0x0002860000087ab9 */ /* 0x000fe20000000a00 */
[----:B------:R-:W-:Y:S01]  /*1560*/  ULDC.64 UR6, c[0x0][0xa08] ;  /* 0x0002820000067ab9 */ /* 0x000fe20000000a00 */
[----:B-1----:R-:W-:-:S06]  /*1570*/  IMAD.WIDE R210, R7, 0x4, R210 ;  /* 0x0000000407d27825 */ /* 0x002fcc00078e02d2 */
[----:B--2---:R-:W2:Y:S01]  /*1580*/  LDG.E R210, desc[UR60][R210.64] ;  /* 0x0000003cd2d27981 */ /* 0x004ea2000c1e1900 */
        /* <DEDUP_REMOVED lines=10> */
[C---:B0---4-:R-:W-:Y:S02]  /*1630*/  @P2 LEA R8, P3, R210.reuse, UR4, 0x2 ;  /* 0x00000004d2082c11 */ /* 0x051fe4000f8610ff */
[C-C-:B------:R-:W-:Y:S02]  /*1640*/  SHF.L.U64.HI R212, R210.reuse, 0x2, R232.reuse ;  /* 0x00000002d2d47819 */ /* 0x140fe400000102e8 */
[----:B---3--:R-:W-:Y:S01]  /*1650*/  @P2 LEA.HI.X R9, R210, UR5, R232, 0x2, P3 ;  /* 0x00000005d2092c11 */ /* 0x008fe200098f14e8 */
        /* <DEDUP_REMOVED lines=23> */
[----:B------:R-:W-:Y:S02]  /*17d0*/  LEA.HI R209, R0, R3, RZ, 0x10 ;  /* 0x0000000300d17211 */ /* 0x000fe400078f80ff */
        /* <DEDUP_REMOVED lines=11> */
.L_x_2477:
[----:B------:R-:W-:Y:S02]  /*1890*/  IMAD.U32 R25, RZ, RZ, UR5 ;  /* 0x00000005ff197e24 */ /* 0x000fe4000f8e00ff */
[----:B------:R-:W-:Y:S01]  /*18a0*/  IMAD.U32 R27, RZ, RZ, UR4 ;  /* 0x00000004ff1b7e24 */ /* 0x000fe2000f8e00ff */
[----:B------:R-:W-:Y:S06]  /*18b0*/  @!P2 BRA `(.L_x_2478) ;  /* 0x000000000010a947 */ /* 0x000fec0003800000 */
[----:B------:R-:W-:-:S04]  /*18c0*/  IADD3 R6, P0, R211, UR8, RZ ;  /* 0x00000008d3067c10 */ /* 0x000fc8000ff1e0ff */
[----:B------:R-:W-:-:S05]  /*18d0*/  IADD3.X R7, R212, UR9, RZ, P0, !PT ;  /* 0x00000009d4077c10 */ /* 0x000fca00087fe4ff */
[----:B------:R0:W5:Y:S01]  /*18e0*/  LDG.E R27, desc[UR60][R6.64] ;  /* 0x0000003c061b7981 */ /* 0x000162000c1e1900 */
[----:B------:R-:W-:Y:S05]  /*18f0*/  BRA `(.L_x_2479) ;  /* 0x0000000000107947 */ /* 0x000fea0003800000 */
.L_x_2478:
[----:B------:R-:W-:Y:S05]  /*1900*/  @!P0 BRA `(.L_x_2479) ;  /* 0x00000000000c8947 */ /* 0x000fea0003800000 */
[----:B------:R-:W2:Y:S04]  /*1910*/  LDG.E R0, desc[UR60][R12.64] ;  /* 0x0000003c0c007981 */ /* 0x000ea8000c1e1900 */
[----:B------:R-:W2:Y:S02]  /*1920*/  LDG.E R27, desc[UR60][R12.64+0x4] ;  /* 0x0000043c0c1b7981 */ /* 0x000ea4000c1e1900 */
[----:B--2---:R-:W-:-:S07]  /*1930*/  IMAD.IADD R27, R27, 0x1, -R0 ;  /* 0x000000011b1b7824 */ /* 0x004fce00078e0a00 */
.L_x_2479:
[----:B------:R-:W-:Y:S01]  /*1940*/  ULDC.64 UR4, c[0x0][0xa10] ;  /* 0x0002840000047ab9 */ /* 0x000fe20000000a00 */
[----:B------:R-:W1:Y:S01]  /*1950*/  LDC R10, c[0x0][0x448] ;  /* 0x00011200ff0a7b82 */ /* 0x000e620000000800 */
[----:B------:R-:W-:-:S04]  /*1960*/  ISETP.NE.U32.AND P0, PT, RZ, UR4, PT ;  /* 0x00000004ff007c0c */ /* 0x000fc8000bf05070 */
[----:B------:R-:W-:Y:S01]  /*1970*/  ISETP.NE.AND.EX P0, PT, RZ, UR5, PT, P0 ;  /* 0x00000005ff007c0c */ /* 0x000fe2000bf05300 */
[----:B------:R-:W-:-:S12]  /*1980*/  ULDC.64 UR4, c[0x0][0xa30] ;  /* 0x00028c0000047ab9 */ /* 0x000fd80000000a00 */
[----:B0-----:R-:W0:Y:S02]  /*1990*/  @P0 LDC.64 R6, c[0x0][0xa10] ;  /* 0x00028400ff060b82 */ /* 0x001e240000000a00 */
[----:B0-----:R-:W-:-:S05]  /*19a0*/  @P0 IMAD.WIDE R6, R210, 0x4, R6 ;  /* 0x00000004d2060825 */ /* 0x001fca00078e0206 */
[----:B------:R-:W2:Y:S04]  /*19b0*/  @P0 LDG.E R0, desc[UR60][R6.64] ;  /* 0x0000003c06000981 */ /* 0x000ea8000c1e1900 */
[----:B------:R0:W2:Y:S01]  /*19c0*/  @P0 LDG.E R3, desc[UR60][R6.64+0x4] ;  /* 0x0000043c06030981 */ /* 0x0000a2000c1e1900 */
[----:B------:R-:W-:Y:S01]  /*19d0*/  ISETP.NE.U32.AND P1, PT, RZ, UR4, PT ;  /* 0x00000004ff007c0c */ /* 0x000fe2000bf25070 */
[----:B-----5:R-:W-:-:S03]  /*19e0*/  IMAD.MOV.U32 R141, RZ, RZ, R27 ;  /* 0x000000ffff8d7224 */ /* 0x020fc600078e001b */
[----:B------:R-:W-:-:S13]  /*19f0*/  ISETP.NE.AND.EX P1, PT, RZ, UR5, PT, P1 ;  /* 0x00000005ff007c0c */ /* 0x000fda000bf25310 */
[----:B------:R-:W-:-:S04]  /*1a00*/  @P1 IADD3 R8, P2, R211, UR4, RZ ;  /* 0x00000004d3081c10 */ /* 0x000fc8000ff5e0ff */
[----:B------:R-:W-:-:S05]  /*1a10*/  @P1 IADD3.X R9, R212, UR5, RZ, P2, !PT ;  /* 0x00000005d4091c10 */ /* 0x000fca00097fe4ff */
[----:B------:R3:W5:Y:S01]  /*1a20*/  @P1 LDG.E R141, desc[UR60][R8.64] ;  /* 0x0000003c088d1981 */ /* 0x000762000c1e1900 */
[----:B-1----:R-:W-:Y:S01]  /*1a30*/  ISETP.NE.AND P1, PT, R10, 0x1, PT ;  /* 0x000000010a00780c */ /* 0x002fe20003f25270 */
[----:B------:R-:W-:Y:S01]  /*1a40*/  IMAD.SHL.U32 R200, R5, 0x80, RZ ;  /* 0x0000008005c87824 */ /* 0x000fe200078e00ff */
[----:B------:R-:W-:Y:S01]  /*1a50*/  BSSY B0, `(.L_x_2480) ;  /* 0x0000035000007945 */ /* 0x000fe20003800000 */
[----:B------:R-:W-:Y:S01]  /*1a60*/  IMAD.IADD R12, R27, 0x1, -R4 ;  /* 0x000000011b0c7824 */ /* 0x000fe200078e0a04 */
[----:B------:R-:W-:Y:S01]  /*1a70*/  LOP3.LUT R215, R209, 0xff, RZ, 0xc0, !PT ;  /* 0x000000ffd1d77812 */ /* 0x000fe200078ec0ff */
[----:B------:R-:W-:Y:S01]  /*1a80*/  VIADD R5, R200, 0x7f ;  /* 0x0000007fc8057836 */ /* 0x000fe20000000000 */
[----:B------:R-:W-:-:S07]  /*1a90*/  SHF.R.U32.HI R209, RZ, 0x10, R209 ;  /* 0x00000010ffd17819 */ /* 0x000fce00000116d1 */
[----:B------:R-:W1:Y:S08]  /*1aa0*/  @P1 LDC R10, c[0x0][0x44c] ;  /* 0x00011300ff0a1b82 */ /* 0x000e700000000800 */
[----:B0-----:R-:W0:Y:S01]  /*1ab0*/  @P1 LDC R7, c[0x0][0x450] ;  /* 0x00011400ff071b82 */ /* 0x001e220000000800 */
[----:B--2---:R-:W-:Y:S02]  /*1ac0*/  @P0 IMAD.IADD R25, R3, 0x1, -R0 ;  /* 0x0000000103190824 */ /* 0x004fe400078e0a00 */
[----:B-1----:R-:W-:-:S04]  /*1ad0*/  @P1 IMAD.HI.U32 R0, R5, R10, RZ ;  /* 0x0000000a05001227 */ /* 0x002fc800078e00ff */
[----:B------:R-:W-:Y:S01]  /*1ae0*/  IMAD.IADD R202, R12, 0x1, R25 ;  /* 0x000000010cca7824 */ /* 0x000fe200078e0219 */
[----:B0-----:R-:W-:-:S03]  /*1af0*/  @P1 SHF.R.U32.HI R5, RZ, R7, R0 ;  /* 0x00000007ff051219 */ /* 0x001fc60000011600 */
[C---:B------:R-:W-:Y:S01]  /*1b00*/  VIADD R0, R202.reuse, 0x7f ;  /* 0x0000007fca007836 */ /* 0x040fe20000000000 */
[----:B------:R-:W-:-:S04]  /*1b10*/  IADD3 R146, R202, 0x80, -R201 ;  /* 0x00000080ca927810 */ /* 0x000fc80007ffe8c9 */
[----:B------:R-:W-:Y:S01]  /*1b20*/  SHF.R.S32.HI R3, RZ, 0x1f, R0 ;  /* 0x0000001fff037819 */ /* 0x000fe20000011400 */
[----:B------:R-:W-:-:S03]  /*1b30*/  IMAD.IADD R5, R146, 0x1, R5 ;  /* 0x0000000192057824 */ /* 0x000fc600078e0205 */
[----:B------:R-:W-:Y:S01]  /*1b40*/  LEA.HI R3, R3, R0, RZ, 0x7 ;  /* 0x0000000003037211 */ /* 0x000fe200078f38ff */
[----:B------:R-:W-:Y:S01]  /*1b50*/  IMAD.MOV.U32 R0, RZ, RZ, RZ ;  /* 0x000000ffff007224 */ /* 0x000fe200078e00ff */
[----:B------:R-:W-:Y:S02]  /*1b60*/  SHF.R.S32.HI R4, RZ, 0x1f, R5 ;  /* 0x0000001fff047819 */ /* 0x000fe40000011405 */
[----:B------:R-:W-:Y:S02]  /*1b70*/  SHF.R.S32.HI R147, RZ, 0x7, R3 ;  /* 0x00000007ff937819 */ /* 0x000fe40000011403 */
[----:B------:R-:W-:-:S04]  /*1b80*/  LEA.HI R4, R4, R5, RZ, 0x7 ;  /* 0x0000000504047211 */ /* 0x000fc800078f38ff */
[----:B------:R-:W-:-:S04]  /*1b90*/  SHF.R.S32.HI R4, RZ, 0x7, R4 ;  /* 0x00000007ff047819 */ /* 0x000fc80000011404 */
[----:B---3--:R-:W-:-:S04]  /*1ba0*/  VIMNMX R9, R147, R4, PT ;  /* 0x0000000493097248 */ /* 0x008fc80003fe0100 */
[----:B------:R-:W-:-:S13]  /*1bb0*/  ISETP.GE.AND P0, PT, R9, 0x1, PT ;  /* 0x000000010900780c */ /* 0x000fda0003f06270 */
        /* <DEDUP_REMOVED lines=30> */
.L_x_2481:
[----:B------:R-:W-:Y:S05]  /*1da0*/  BSYNC B0 ;  /* 0x0000000000007941 */ /* 0x000fea0003800000 */
.L_x_2480:
        /* <DEDUP_REMOVED lines=36> */
.L_x_2484:
[----:B------:R-:W-:Y:S05]  /*1ff0*/  BSYNC B6 ;  /* 0x0000000000067941 */ /* 0x000fea0003800000 */
.L_x_2483:
        /* <DEDUP_REMOVED lines=20> */
.L_x_2486:
[----:B------:R-:W-:Y:S05]  /*2140*/  BSYNC B6 ;  /* 0x0000000000067941 */ /* 0x000fea0003800000 */
.L_x_2485:
[----:B------:R-:W-:Y:S01]  /*2150*/  ULDC.64 UR4, c[0x0][0x9f8] ;  /* 0x00027e0000047ab9 */ /* 0x000fe20000000a00 */
[----:B------:R-:W-:Y:S01]  /*2160*/  IMAD.MOV.U32 R3, RZ, RZ, R210 ;  /* 0x000000ffff037224 */ /* 0x000fe200078e00d2 */
[----:B------:R-:W-:Y:S01]  /*2170*/  ISETP.NE.U32.AND P0, PT, RZ, UR4, PT ;  /* 0x00000004ff007c0c */ /* 0x000fe2000bf05070 */
[----:B------:R-:W2:Y:S01]  /*2180*/  LDL.LU R20, [R1+0x1c] ;  /* 0x00001c0001147983 */ /* 0x000ea20000300800 */
[----:B------:R-:W0:Y:S01]  /*2190*/  LDC.64 R4, c[0x0][0x300] ;  /* 0x0000c000ff047b82 */ /* 0x000e220000000a00 */
[----:B------:R-:W-:Y:S01]  /*21a0*/  IMAD.IADD R118, R118, 0x1, R27 ;  /* 0x0000000176767824 */ /* 0x000fe200078e021b */
[----:B------:R-:W-:Y:S01]  /*21b0*/  ISETP.NE.AND.EX P0, PT, RZ, UR5, PT, P0 ;  /* 0x00000005ff007c0c */ /* 0x000fe2000bf05300 */
[C---:B------:R-:W-:Y:S01]  /*21c0*/  VIADD R8, R18.reuse, 0x80 ;  /* 0x0000008012087836 */ /* 0x040fe20000000000 */
[----:B------:R-:W-:Y:S01]  /*21d0*/  SHF.R.S32.HI R19, RZ, 0x1f, R18 ;  /* 0x0000001fff137819 */ /* 0x000fe20000011412 */
[C---:B------:R-:W-:Y:S01]  /*21e0*/  VIADD R104, R18.reuse, 0x60 ;  /* 0x0000006012687836 */ /* 0x040fe20000000000 */
[----:B------:R-:W-:Y:S01]  /*21f0*/  ULDC.64 UR6, c[0x0][0x330] ;  /* 0x0000cc0000067ab9 */ /* 0x000fe20000000a00 */
[----:B------:R-:W-:Y:S01]  /*2200*/  VIADD R12, R18, 0xa0 ;  /* 0x000000a0120c7836 */ /* 0x000fe20000000000 */
[----:B------:R-:W1:Y:S07]  /*2210*/  LDC.64 R106, c[0x0][0x3f8] ;  /* 0x0000fe00ff6a7b82 */ /* 0x000e6e0000000a00 */
[----:B------:R-:W-:Y:S01]  /*2220*/  @P0 IADD3 R6, P1, R211, UR4, RZ ;  /* 0x00000004d3060c10 */ /* 0x000fe2000ff3e0ff */
[----:B------:R-:W-:Y:S01]  /*2230*/  ULDC UR4, c[0x0][0x2f4] ;  /* 0x0000bd0000047ab9 */ /* 0x000fe20000000800 */
[----:B------:R-:W3:Y:S02]  /*2240*/  LDC.64 R28, c[0x0][0x408] ;  /* 0x00010200ff1c7b82 */ /* 0x000ee40000000a00 */
[----:B------:R-:W-:-:S05]  /*2250*/  @P0 IADD3.X R7, R212, UR5, RZ, P1, !PT ;  /* 0x00000005d4070c10 */ /* 0x000fca0008ffe4ff */
[----:B------:R4:W2:Y:S01]  /*2260*/  @P0 LDG.E R3, desc[UR60][R6.64] ;  /* 0x0000003c06030981 */ /* 0x0008a2000c1e1900 */
[----:B------:R-:W-:Y:S01]  /*2270*/  ISETP.GE.AND P1, PT, R185, UR4, PT ;  /* 0x00000004b9007c0c */ /* 0x000fe2000bf26270 */
[----:B------:R-:W-:Y:S01]  /*2280*/  IMAD.WIDE.U32 R94, R206, UR6, R18 ;  /* 0x00000006ce5e7c25 */ /* 0x000fe2000f8e0012 */
[----:B------:R-:W-:Y:S01]  /*2290*/  ISETP.GE.AND P0, PT, R18, UR4, PT ;  /* 0x0000000412007c0c */ /* 0x000fe2000bf06270 */
[----:B------:R-:W3:Y:S01]  /*22a0*/  S2R R148, SR_TID.X ;  /* 0x0000000000947919 */ /* 0x000ee20000002100 */
[----:B------:R-:W-:Y:S01]  /*22b0*/  SEL R9, RZ, 0xffffffff, P1 ;  /* 0xffffffffff097807 */ /* 0x000fe20000800000 */
[----:B------:R-:W-:Y:S01]  /*22c0*/  IMAD R95, R206, UR7, R95 ;  /* 0x00000007ce5f7c24 */ /* 0x000fe2000f8e025f */
[----:B------:R-:W-:Y:S01]  /*22d0*/  SHF.R.S32.HI R0, RZ, 0x1f, R118 ;  /* 0x0000001fff007819 */ /* 0x000fe20000011476 */
[----:B------:R-:W-:Y:S01]  /*22e0*/  ULDC.64 UR6, c[0x0][0xa08] ;  /* 0x0002820000067ab9 */ /* 0x000fe20000000a00 */
[----:B------:R-:W-:Y:S01]  /*22f0*/  ISETP.GE.AND P3, PT, R8, UR4, PT ;  /* 0x0000000408007c0c */ /* 0x000fe2000bf66270 */
[----:B------:R-:W-:Y:S01]  /*2300*/  IMAD.SHL.U32 R9, R9, 0x2, RZ ;  /* 0x0000000209097824 */ /* 0x000fe200078e00ff */
[----:B----4-:R-:W-:Y:S01]  /*2310*/  SEL R6, RZ, 0x1, P0 ;  /* 0x00000001ff067807 */ /* 0x010fe20000000000 */
[----:B-1----:R-:W-:Y:S01]  /*2320*/  IMAD.WIDE.U32 R98, R17, R106, R18 ;  /* 0x0000006a11627225 */ /* 0x002fe200078e0012 */
[----:B------:R-:W-:-:S02]  /*2330*/  ISETP.GE.AND P0, PT, R186, UR4, PT ;  /* 0x00000004ba007c0c */ /* 0x000fc4000bf06270 */
[----:B------:R-:W-:Y:S01]  /*2340*/  LOP3.LUT R8, R9, 0x2, R6, 0xe2, !PT ;  /* 0x0000000209087812 */ /* 0x000fe200078ee206 */
[-C--:B0-----:R-:W-:Y:S01]  /*2350*/  IMAD R9, R0, R4.reuse, RZ ;  /* 0x0000000400097224 */ /* 0x081fe200078e02ff */
[----:B------:R-:W-:Y:S01]  /*2360*/  ISETP.GE.AND P1, PT, R104, UR4, PT ;  /* 0x0000000468007c0c */ /* 0x000fe2000bf26270 */
[----:B------:R-:W-:Y:S01]  /*2370*/  IMAD.WIDE.U32 R6, R118, R4, RZ ;  /* 0x0000000476067225 */ /* 0x000fe200078e00ff */
[----:B------:R-:W-:Y:S01]  /*2380*/  ISETP.GE.AND P2, PT, R12, UR4, PT ;  /* 0x000000040c007c0c */ /* 0x000fe2000bf46270 */
[----:B------:R-:W-:Y:S01]  /*2390*/  ULDC.64 UR4, c[0x0][0x308] ;  /* 0x0000c20000047ab9 */ /* 0x000fe20000000a00 */
[----:B------:R-:W-:Y:S01]  /*23a0*/  SEL R10, RZ, 0x8, P1 ;  /* 0x00000008ff0a7807 */ /* 0x000fe20000800000 */
[----:B------:R-:W-:Y:S01]  /*23b0*/  IMAD R11, R118, R5, R9 ;  /* 0x00000005760b7224 */ /* 0x000fe200078e0209 */
[----:B------:R-:W-:Y:S01]  /*23c0*/  SEL R9, RZ, 0x4, P0 ;  /* 0x00000004ff097807 */ /* 0x000fe20000000000 */
[----:B---3--:R-:W-:Y:S01]  /*23d0*/  IMAD.WIDE.U32 R102, R17, R28, R18 ;  /* 0x0000001c11667225 */ /* 0x008fe200078e0012 */
[----:B------:R-:W-:-:S02]  /*23e0*/  ISETP.NE.U32.AND P0, PT, RZ, UR6, PT ;  /* 0x00000006ff007c0c */ /* 0x000fc4000bf05070 */
[----:B------:R-:W-:Y:S01]  /*23f0*/  LOP3.LUT R8, R10, R8, R9, 0xfe, !PT ;  /* 0x000000080a087212 */ /* 0x000fe200078efe09 */
[----:B------:R-:W-:Y:S01]  /*2400*/  IMAD.IADD R7, R7, 0x1, R11 ;  /* 0x0000000107077824 */ /* 0x000fe200078e020b */
[----:B------:R-:W-:Y:S01]  /*2410*/  SEL R11, RZ, 0x10, P3 ;  /* 0x00000010ff0b7807 */ /* 0x000fe20001800000 */
[----:B------:R-:W-:Y:S01]  /*2420*/  IMAD.SHL.U32 R88, R4, 0x80, RZ ;  /* 0x0000008004587824 */ /* 0x000fe200078e00ff */
[----:B------:R-:W-:Y:S01]  /*2430*/  ISETP.NE.AND.EX P0, PT, RZ, UR7, PT, P0 ;  /* 0x00000007ff007c0c */ /* 0x000fe2000bf05300 */
[----:B------:R-:W-:Y:S01]  /*2440*/  IMAD.WIDE.U32 R6, R206, UR4, R6 ;  /* 0x00000004ce067c25 */ /* 0x000fe2000f8e0006 */
[----:B------:R-:W-:Y:S02]  /*2450*/  LOP3.LUT R11, R8, R11, RZ, 0xfc, !PT ;  /* 0x0000000b080b7212 */ /* 0x000fe400078efcff */
[----:B------:R-:W-:Y:S01]  /*2460*/  SHF.R.S32.HI R143, RZ, 0x1f, R17 ;  /* 0x0000001fff8f7819 */ /* 0x000fe20000011411 */
[----:B------:R-:W-:Y:S01]  /*2470*/  IMAD R7, R206, UR5, R7 ;  /* 0x00000005ce077c24 */ /* 0x000fe2000f8e0207 */
[----:B------:R-:W-:Y:S01]  /*2480*/  ULDC.64 UR4, c[0x0][0x310] ;  /* 0x0000c40000047ab9 */ /* 0x000fe20000000a00 */
[----:B------:R-:W-:Y:S01]  /*2490*/  SHF.R.S32.HI R23, RZ, 0x1f, R22 ;  /* 0x0000001fff177819 */ /* 0x000fe20000011416 */
[C---:B------:R-:W-:Y:S01]  /*24a0*/  IMAD.SHL.U32 R133, R4.reuse, 0x40, RZ ;  /* 0x0000004004857824 */ /* 0x040fe200078e00ff */
[----:B------:R-:W-:Y:S01]  /*24b0*/  SHF.R.U32.HI R30, RZ, 0x3, R194 ;  /* 0x00000003ff1e7819 */ /* 0x000fe200000116c2 */
[-C--:B------:R-:W-:Y:S01]  /*24c0*/  IMAD R10, R143, R106.reuse, RZ ;  /* 0x0000006a8f0a7224 */ /* 0x080fe200078e02ff */
[C---:B------:R-:W-:Y:S01]  /*24d0*/  SHF.L.U64.HI R123, R4.reuse, 0x7, R5 ;  /* 0x00000007047b7819 */ /* 0x040fe20000010205 */
[----:B------:R-:W-:Y:S01]  /*24e0*/  IMAD.WIDE.U32 R96, R17, R106, R22 ;  /* 0x0000006a11607225 */ /* 0x000fe200078e0016 */
[----:B------:R-:W-:-:S02]  /*24f0*/  SHF.L.U64.HI R132, R4, 0x6, R5 ;  /* 0x0000000604847819 */ /* 0x000fc40000010205 */
[----:B------:R-:W-:Y:S01]  /*2500*/  LOP3.LUT P3, RZ, R237, 0x4, RZ, 0xc0, !PT ;  /* 0x00000004edff7812 */ /* 0x000fe2000786c0ff */
[C---:B------:R-:W-:Y:S01]  /*2510*/  IMAD R13, R17.reuse, R107, R10 ;  /* 0x0000006b110d7224 */ /* 0x040fe200078e020a */
[----:B------:R-:W-:Y:S01]  /*2520*/  SHF.L.U64.HI R129, R28, 0x7, R29 ;  /* 0x000000071c817819 */ /* 0x000fe2000001021d */
[----:B------:R-:W-:Y:S01]  /*2530*/  IMAD.WIDE.U32 R100, R17, R28, R22 ;  /* 0x0000001c11647225 */ /* 0x000fe200078e0016 */
[C-C-:B------:R-:W-:Y:S02]  /*2540*/  SHF.L.U64.HI R128, R106.reuse, 0x7, R107.reuse ;  /* 0x000000076a807819 */ /* 0x140fe4000001026b */
[----:B------:R-:W-:Y:S01]  /*2550*/  SHF.L.U64.HI R105, R106, 0x6, R107 ;  /* 0x000000066a697819 */ /* 0x000fe2000001026b */
[----:B------:R-:W-:Y:S01]  /*2560*/  IMAD.IADD R97, R97, 0x1, R13 ;  /* 0x0000000161617824 */ /* 0x000fe200078e020d */
[----:B------:R-:W-:Y:S01]  /*2570*/  SHF.R.S32.HI R145, RZ, 0x1f, R214 ;  /* 0x0000001fff917819 */ /* 0x000fe200000114d6 */
[----:B------:R-:W-:Y:S01]  /*2580*/  IMAD.IADD R99, R13, 0x1, R99 ;  /* 0x000000010d637824 */ /* 0x000fe200078e0263 */
[----:B------:R-:W-:Y:S01]  /*2590*/  LEA.HI R148, R148, 0x8, RZ, 0x19 ;  /* 0x0000000894947811 */ /* 0x000fe200078fc8ff */
[----:B------:R-:W-:-:S02]  /*25a0*/  IMAD.MOV.U32 R122, RZ, RZ, 0x20 ;  /* 0x00000020ff7a7424 */ /* 0x000fc400078e00ff */
[----:B-----5:R-:W-:-:S03]  /*25b0*/  IMAD.WIDE.U32 R96, R141, R106, R96 ;  /* 0x0000006a8d607225 */ /* 0x020fc600078e0060 */
[----:B------:R-:W-:Y:S01]  /*25c0*/  SEL R122, R122, 0xffffffe0, !P3 ;  /* 0xffffffe07a7a7807 */ /* 0x000fe20005800000 */
[----:B------:R-:W-:-:S04]  /*25d0*/  IMAD.WIDE.U32 R98, R141, R106, R98 ;  /* 0x0000006a8d627225 */ /* 0x000fc800078e0062 */
[----:B------:R-:W-:Y:S01]  /*25e0*/  IMAD.SHL.U32 R31, R106, 0x80, RZ ;  /* 0x000000806a1f7824 */ /* 0x000fe200078e00ff */
[----:B--2---:R-:W-:Y:S02]  /*25f0*/  LOP3.LUT R20, R20, 0xfffffffe, RZ, 0xc0, !PT ;  /* 0xfffffffe14147812 */ /* 0x004fe400078ec0ff */
[----:B------:R-:W-:Y:S02]  /*2600*/  SHF.R.S32.HI R9, RZ, 0x1f, R3 ;  /* 0x0000001fff097819 */ /* 0x000fe40000011403 */
[----:B------:R-:W-:Y:S02]  /*2610*/  SEL R3, R3, RZ, !P0 ;  /* 0x000000ff03037207 */ /* 0x000fe40004000000 */
[----:B------:R-:W-:Y:S02]  /*2620*/  SEL R8, R9, RZ, !P0 ;  /* 0x000000ff09087207 */ /* 0x000fe40004000000 */
[----:B------:R-:W0:Y:S01]  /*2630*/  LDC R9, c[0x0][0x3f4] ;  /* 0x0000fd00ff097b82 */ /* 0x000e220000000800 */
        /* <DEDUP_REMOVED lines=8> */
[----:B------:R-:W-:Y:S02]  /*26c0*/  IMAD R89, R17, R5, R12 ;  /* 0x0000000511597224 */ /* 0x000fe400078e020c */
[----:B------:R-:W-:Y:S02]  /*26d0*/  IMAD R6, R143, R28, RZ ;  /* 0x0000001c8f067224 */ /* 0x000fe400078e02ff */
[----:B------:R-:W-:Y:S01]  /*26e0*/  IMAD R8, R8, UR4, RZ ;  /* 0x0000000408087c24 */ /* 0x000fe2000f8e02ff */
[----:B------:R-:W-:Y:S01]  /*26f0*/  IADD3.X R89, R90, R7, R89, P0, !PT ;  /* 0x000000075a597210 */ /* 0x000fe200007fe459 */
[----:B------:R-:W-:Y:S01]  /*2700*/  IMAD R15, R17, R29, R6 ;  /* 0x0000001d110f7224 */ /* 0x000fe200078e0206 */
[-C--:B0-----:R-:W-:Y:S01]  /*2710*/  ISETP.GE.AND P0, PT, R18, R9.reuse, PT ;  /* 0x000000091200720c */ /* 0x081fe20003f06270 */
[----:B------:R-:W-:Y:S01]  /*2720*/  IMAD.WIDE.U32 R94, R3, UR4, R94 ;  /* 0x00000004035e7c25 */ /* 0x000fe2000f8e005e */
[----:B------:R-:W-:-:S02]  /*2730*/  ISETP.GE.AND P4, PT, R186, R9, PT ;  /* 0x00000009ba00720c */ /* 0x000fc40003f86270 */
[----:B------:R-:W-:Y:S01]  /*2740*/  ISETP.GE.AND P1, PT, R185, R9, PT ;  /* 0x00000009b900720c */ /* 0x000fe20003f26270 */
[----:B------:R-:W-:Y:S01]  /*2750*/  IMAD R3, R3, UR5, R8 ;  /* 0x0000000503037c24 */ /* 0x000fe2000f8e0208 */
[----:B------:R-:W-:Y:S01]  /*2760*/  SEL R7, R9, RZ, P0 ;  /* 0x000000ff09077207 */ /* 0x000fe20000000000 */
[----:B------:R-:W-:Y:S01]  /*2770*/  IMAD.IADD R101, R101, 0x1, R15 ;  /* 0x0000000165657824 */ /* 0x000fe200078e020f */
[----:B------:R-:W-:Y:S01]  /*2780*/  SEL R13, R9, RZ, P4 ;  /* 0x000000ff090d7207 */ /* 0x000fe20002000000 */
[----:B------:R-:W-:Y:S01]  /*2790*/  IMAD.IADD R103, R15, 0x1, R103 ;  /* 0x000000010f677824 */ /* 0x000fe200078e0267 */
[----:B------:R-:W-:Y:S01]  /*27a0*/  SEL R6, R9, RZ, P1 ;  /* 0x000000ff09067207 */ /* 0x000fe20000800000 */
[----:B------:R-:W-:Y:S02]  /*27b0*/  IMAD.IADD R7, R18, 0x1, R7 ;  /* 0x0000000112077824 */ /* 0x000fe400078e0207 */
[----:B------:R-:W-:Y:S02]  /*27c0*/  IMAD.IADD R12, R186, 0x1, R13 ;  /* 0x00000001ba0c7824 */ /* 0x000fe400078e020d */
[----:B------:R-:W-:Y:S01]  /*27d0*/  IMAD.IADD R8, R185, 0x1, R6 ;  /* 0x00000001b9087824 */ /* 0x000fe200078e0206 */
[----:B------:R-:W-:Y:S01]  /*27e0*/  SHF.R.S32.HI R6, RZ, 0x1f, R7 ;  /* 0x0000001fff067819 */ /* 0x000fe20000011407 */
[----:B------:R-:W-:Y:S01]  /*27f0*/  IMAD.WIDE.U32 R100, R141, R28, R100 ;  /* 0x0000001c8d647225 */ /* 0x000fe200078e0064 */
[----:B------:R-:W-:-:S02]  /*2800*/  SHF.R.S32.HI R15, RZ, 0x1f, R12 ;  /* 0x0000001fff0f7819 */ /* 0x000fc4000001140c */
[CC--:B------:R-:W-:Y:S01]  /*2810*/  LEA.HI R14, R6.reuse, R7.reuse, RZ, 0x3 ;  /* 0x00000007060e7211 */ /* 0x0c0fe200078f18ff */
[----:B------:R-:W-:Y:S01]  /*2820*/  IMAD.WIDE.U32 R102, R141, R28, R102 ;  /* 0x0000001c8d667225 */ /* 0x000fe200078e0066 */
[----:B------:R-:W-:Y:S02]  /*2830*/  LEA.HI R6, R6, R7, RZ, 0x6 ;  /* 0x0000000706067211 */ /* 0x000fe400078f30ff */
[-C--:B------:R-:W-:Y:S01]  /*2840*/  LEA.HI R32, R15, R12.reuse, RZ, 0x3 ;  /* 0x0000000c0f207211 */ /* 0x080fe200078f18ff */
[----:B------:R-:W-:Y:S01]  /*2850*/  IMAD.SHL.U32 R120, R9, 0x2, RZ ;  /* 0x0000000209787824 */ /* 0x000fe200078e00ff */
[----:B------:R-:W-:Y:S01]  /*2860*/  LEA.HI R15, R15, R12, RZ, 0x6 ;  /* 0x0000000c0f0f7211 */ /* 0x000fe200078f30ff */
[----:B------:R-:W-:Y:S01]  /*2870*/  IMAD.SHL.U32 R7, R6, 0x80, RZ ;  /* 0x0000008006077824 */ /* 0x000fe200078e00ff */
[----:B------:R-:W-:Y:S01]  /*2880*/  SHF.R.S32.HI R13, RZ, 0x1f, R8 ;  /* 0x0000001fff0d7819 */ /* 0x000fe20000011408 */
[----:B------:R-:W-:Y:S01]  /*2890*/  IMAD.IADD R5, R95, 0x1, R3 ;  /* 0x000000015f057824 */ /* 0x000fe200078e0203 */
[C---:B------:R-:W-:Y:S01]  /*28a0*/  LOP3.LUT R27, R194.reuse, 0x38, R32, 0xf8, !PT ;  /* 0x00000038c21b7812 */ /* 0x040fe200078ef820 */
[----:B------:R-:W-:Y:S01]  /*28b0*/  IMAD.SHL.U32 R21, R15, 0x80, RZ ;  /* 0x000000800f157824 */ /* 0x000fe200078e00ff */
[----:B------:R-:W-:-:S02]  /*28c0*/  LOP3.LUT R15, R194, 0x38, R14, 0xf8, !PT ;  /* 0x00000038c20f7812 */ /* 0x000fc400078ef80e */
[CC--:B------:R-:W-:Y:S02]  /*28d0*/  LEA.HI R10, R13.reuse, R8.reuse, RZ, 0x3 ;  /* 0x000000080d0a7211 */ /* 0x0c0fe400078f18ff */
[----:B------:R-:W-:Y:S02]  /*28e0*/  LEA.HI R8, R13, R8, RZ, 0x6 ;  /* 0x000000080d087211 */ /* 0x000fe400078f30ff */
[----:B------:R-:W-:Y:S02]  /*28f0*/  LOP3.LUT R7, R7, 0xffffe000, RZ, 0xc0, !PT ;  /* 0xffffe00007077812 */ /* 0x000fe400078ec0ff */
[----:B------:R-:W-:Y:S01]  /*2900*/  LOP3.LUT R138, R15, R30, RZ, 0x3c, !PT ;  /* 0x0000001e0f8a7212 */ /* 0x000fe200078e3cff */
[----:B------:R-:W-:Y:S01]  /*2910*/  IMAD.SHL.U32 R12, R8, 0x80, RZ ;  /* 0x00000080080c7824 */ /* 0x000fe200078e00ff */
[----:B------:R-:W-:Y:S01]  /*2920*/  LOP3.LUT R26, R194, 0x38, R10, 0xf8, !PT ;  /* 0x00000038c21a7812 */ /* 0x000fe200078ef80a */
[----:B------:R-:W-:Y:S01]  /*2930*/  IMAD R140, R196, 0x200, R7 ;  /* 0x00000200c48c7824 */ /* 0x000fe200078e0207 */
[----:B------:R-:W-:-:S02]  /*2940*/  IADD3 R138, R138, R7, R198 ;  /* 0x000000078a8a7210 */ /* 0x000fc40007ffe0c6 */
[----:B------:R-:W-:Y:S02]  /*2950*/  SHF.R.S32.HI R7, RZ, 0x1f, R141 ;  /* 0x0000001fff077819 */ /* 0x000fe4000001148d */
[----:B------:R-:W-:Y:S02]  /*2960*/  LOP3.LUT R15, R12, 0xffffe000, RZ, 0xc0, !PT ;  /* 0xffffe0000c0f7812 */ /* 0x000fe400078ec0ff */
[----:B------:R-:W-:Y:S01]  /*2970*/  LOP3.LUT R26, R26, R30, RZ, 0x3c, !PT ;  /* 0x0000001e1a1a7212 */ /* 0x000fe200078e3cff */
[----:B------:R-:W-:Y:S01]  /*2980*/  IMAD R4, R7, R28, RZ ;  /* 0x0000001c07047224 */ /* 0x000fe200078e02ff */
[----:B------:R-:W-:Y:S01]  /*2990*/  @P4 LOP3.LUT R20, R20, 0x1, RZ, 0xfc, !PT ;  /* 0x0000000114144812 */ /* 0x000fe200078efcff */
[----:B------:R-:W-:Y:S01]  /*29a0*/  IMAD R139, R196, 0x200, R15 ;  /* 0x00000200c48b7824 */ /* 0x000fe200078e020f */
[----:B------:R-:W-:Y:S01]  /*29b0*/  IADD3 R136, R26, R15, R198 ;  /* 0x0000000f1a887210 */ /* 0x000fe20007ffe0c6 */
[----:B------:R-:W-:Y:S01]  /*29c0*/  IMAD R15, R141, R29, R4 ;  /* 0x0000001d8d0f7224 */ /* 0x000fe200078e0204 */
[----:B------:R-:W-:Y:S01]  /*29d0*/  LOP3.LUT R6, R195, 0x38, R14, 0xf8, !PT ;  /* 0x00000038c3067812 */ /* 0x000fe200078ef80e */
[----:B------:R0:W-:Y:S01]  /*29e0*/  STL [R1+0x1c], R20 ;  /* 0x00001c1401007387 */ /* 0x0001e20000100800 */
[----:B------:R-:W-:-:S02]  /*29f0*/  LOP3.LUT R21, R21, 0xffffe000, RZ, 0xc0, !PT ;  /* 0xffffe00015157812 */ /* 0x000fc400078ec0ff */
[----:B------:R-:W-:Y:S02]  /*2a00*/  LOP3.LUT R27, R27, R30, RZ, 0x3c, !PT ;  /* 0x0000001e1b1b7212 */ /* 0x000fe400078e3cff */
[----:B------:R-:W-:Y:S01]  /*2a10*/  IADD3 R118, P4, R17, R118, RZ ;  /* 0x0000007611767210 */ /* 0x000fe20007f9e0ff */
[----:B------:R-:W-:Y:S01]  /*2a20*/  IMAD R137, R196, 0x200, R21 ;  /* 0x00000200c4897824 */ /* 0x000fe200078e0215 */
[C---:B------:R-:W-:Y:S02]  /*2a30*/  LOP3.LUT R4, R195.reuse, 0x18, R18, 0xf8, !PT ;  /* 0x00000018c3047812 */ /* 0x040fe400078ef812 */
[C---:B------:R-:W-:Y:S01]  /*2a40*/  LOP3.LUT R8, R195.reuse, 0x38, R10, 0xf8, !PT ;  /* 0x00000038c3087812 */ /* 0x040fe200078ef80a */
[----:B------:R-:W-:Y:S01]  /*2a50*/  IMAD.X R119, R0, 0x1, R143, P4 ;  /* 0x0000000100777824 */ /* 0x000fe200020e068f */
[----:B0-----:R-:W-:Y:S02]  /*2a60*/  LOP3.LUT R20, R195, 0x38, R32, 0xf8, !PT ;  /* 0x00000038c3147812 */ /* 0x001fe400078ef820 */
[----:B------:R-:W-:Y:S01]  /*2a70*/  LOP3.LUT R13, R6, R197, RZ, 0x3c, !PT ;  /* 0x000000c5060d7212 */ /* 0x000fe200078e3cff */
[----:B------:R-:W-:Y:S01]  /*2a80*/  IMAD R6, R7, R106, RZ ;  /* 0x0000006a07067224 */ /* 0x000fe200078e02ff */
[----:B------:R-:W-:Y:S01]  /*2a90*/  IADD3 R135, R27, R21, R198 ;  /* 0x000000151b877210 */ /* 0x000fe20007ffe0c6 */
[----:B------:R-:W-:Y:S01]  /*2aa0*/  IMAD.SHL.U32 R106, R106, 0x40, RZ ;  /* 0x000000406a6a7824 */ /* 0x000fe200078e00ff */
[----:B------:R-:W-:Y:S01]  /*2ab0*/  LOP3.LUT R27, R4, R197, RZ, 0x3c, !PT ;  /* 0x000000c5041b7212 */ /* 0x000fe200078e3cff */
[----:B------:R-:W-:Y:S01]  /*2ac0*/  IMAD.IADD R140, R140, 0x1, R13 ;  /* 0x000000018c8c7824 */ /* 0x000fe200078e020d */
[----:B------:R-:W-:Y:S01]  /*2ad0*/  SEL R0, RZ, 0x20, P2 ;  /* 0x00000020ff007807 */ /* 0x000fe20001000000 */
[----:B------:R-:W-:Y:S01]  /*2ae0*/  IMAD R21, R141, R107, R6 ;  /* 0x0000006b8d157224 */ /* 0x000fe200078e0206 */
[-C--:B------:R-:W-:Y:S01]  /*2af0*/  LOP3.LUT R20, R20, R197.reuse, RZ, 0x3c, !PT ;  /* 0x000000c514147212 */ /* 0x080fe200078e3cff */
[----:B------:R-:W-:Y:S01]  /*2b00*/  IMAD R27, R196, 0x200, R27 ;  /* 0x00000200c41b7824 */ /* 0x000fe200078e021b */
[----:B------:R-:W-:Y:S01]  /*2b10*/  LOP3.LUT R8, R8, R197, RZ, 0x3c, !PT ;  /* 0x000000c508087212 */ /* 0x000fe200078e3cff */
[----:B------:R-:W-:Y:S01]  /*2b20*/  IMAD.IADD R26, R97, 0x1, R21 ;  /* 0x00000001611a7824 */ /* 0x000fe200078e0215 */
[----:B------:R-:W-:Y:S01]  /*2b30*/  SHF.R.S32.HI R112, RZ, 0x3, R14 ;  /* 0x00000003ff707819 */ /* 0x000fe2000001140e */
[----:B------:R-:W-:Y:S01]  /*2b40*/  IMAD.IADD R137, R137, 0x1, R20 ;  /* 0x0000000189897824 */ /* 0x000fe200078e0214 */
[----:B------:R-:W-:Y:S01]  /*2b50*/  LOP3.LUT R14, R14, 0xfffffff8, RZ, 0xc0, !PT ;  /* 0xfffffff80e0e7812 */ /* 0x000fe200078ec0ff */
[----:B------:R-:W-:Y:S01]  /*2b60*/  IMAD.IADD R139, R139, 0x1, R8 ;  /* 0x000000018b8b7824 */ /* 0x000fe200078e0208 */
[----:B------:R-:W-:Y:S01]  /*2b70*/  LOP3.LUT R13, R10, 0xfffffff8, RZ, 0xc0, !PT ;  /* 0xfffffff80a0d7812 */ /* 0x000fe200078ec0ff */
[----:B------:R-:W-:Y:S01]  /*2b80*/  IMAD.IADD R20, R101, 0x1, R15 ;  /* 0x0000000165147824 */ /* 0x000fe200078e020f */
[----:B------:R-:W-:Y:S01]  /*2b90*/  LOP3.LUT R12, R32, 0xfffffff8, RZ, 0xc0, !PT ;  /* 0xfffffff8200c7812 */ /* 0x000fe200078ec0ff */
[----:B------:R-:W-:Y:S01]  /*2ba0*/  IMAD.IADD R134, R122, 0x1, R27 ;  /* 0x000000017a867824 */ /* 0x000fe200078e021b */
[----:B------:R-:W-:Y:S01]  /*2bb0*/  LOP3.LUT R0, R11, R0, RZ, 0xfc, !PT ;  /* 0x000000000b007212 */ /* 0x000fe200078efcff */
[----:B------:R-:W-:Y:S01]  /*2bc0*/  IMAD.IADD R21, R21, 0x1, R99 ;  /* 0x0000000115157824 */ /* 0x000fe200078e0263 */
[C---:B------:R-:W-:Y:S01]  /*2bd0*/  SHF.L.U64.HI R30, R28.reuse, 0x6, R29 ;  /* 0x000000061c1e7819 */ /* 0x040fe2000001021d */
[C---:B------:R-:W-:Y:S01]  /*2be0*/  IMAD.SHL.U32 R29, R28.reuse, 0x80, RZ ;  /* 0x000000801c1d7824 */ /* 0x040fe200078e00ff */
[----:B------:R-:W-:Y:S01]  /*2bf0*/  SHF.R.S32.HI R111, RZ, 0x3, R10 ;  /* 0x00000003ff6f7819 */ /* 0x000fe2000001140a */
[----:B------:R-:W-:Y:S01]  /*2c00*/  IMAD.SHL.U32 R28, R28, 0x40, RZ ;  /* 0x000000401c1c7824 */ /* 0x000fe200078e00ff */
[----:B------:R-:W-:Y:S01]  /*2c10*/  SHF.R.S32.HI R110, RZ, 0x3, R32 ;  /* 0x00000003ff6e7819 */ /* 0x000fe20000011420 */
[----:B------:R-:W-:Y:S01]  /*2c20*/  IMAD.IADD R15, R15, 0x1, R103 ;  /* 0x000000010f0f7824 */ /* 0x000fe200078e0267 */
[----:B------:R-:W-:-:S02]  /*2c30*/  LOP3.LUT R11, R11, 0x1, RZ, 0xc0, !PT ;  /* 0x000000010b0b7812 */ /* 0x000fc400078ec0ff */
[----:B------:R-:W-:Y:S02]  /*2c40*/  SHF.R.S32.HI R109, RZ, 0x1f, R14 ;  /* 0x0000001fff6d7819 */ /* 0x000fe4000001140e */
[----:B------:R-:W-:Y:S02]  /*2c50*/  SHF.R.S32.HI R108, RZ, 0x1f, R13 ;  /* 0x0000001fff6c7819 */ /* 0x000fe4000001140d */
[----:B------:R-:W-:Y:S02]  /*2c60*/  SHF.R.S32.HI R107, RZ, 0x1f, R12 ;  /* 0x0000001fff6b7819 */ /* 0x000fe4000001140c */
[C---:B------:R-:W-:Y:S02]  /*2c70*/  LOP3.LUT R10, R0.reuse, 0x2, RZ, 0xc0, !PT ;  /* 0x00000002000a7812 */ /* 0x040fe400078ec0ff */
[C---:B------:R-:W-:Y:S02]  /*2c80*/  LOP3.LUT R9, R0.reuse, 0x4, RZ, 0xc0, !PT ;  /* 0x0000000400097812 */ /* 0x040fe400078ec0ff */
[----:B------:R-:W-:-:S02]  /*2c90*/  LOP3.LUT R8, R0, 0x8, RZ, 0xc0, !PT ;  /* 0x0000000800087812 */ /* 0x000fc400078ec0ff */
[C---:B------:R-:W-:Y:S02]  /*2ca0*/  LOP3.LUT R7, R0.reuse, 0x10, RZ, 0xc0, !PT ;  /* 0x0000001000077812 */ /* 0x040fe400078ec0ff */
[----:B------:R-:W-:-:S07]  /*2cb0*/  LOP3.LUT R6, R0, 0x20, RZ, 0xc0, !PT ;  /* 0x0000002000067812 */ /* 0x000fce00078ec0ff */
.L_x_2586:
[----:B0-2---:R-:W2:Y:S01]  /*2cc0*/  LDL.LU R34, [R1+0x1c] ;  /* 0x00001c0001227983 */ /* 0x005ea20000300800 */
[----:B------:R-:W-:Y:S01]  /*2cd0*/  VIADD R32, R24, 0xffffffff ;  /* 0xffffffff18207836 */ /* 0x000fe20000000000 */
[----:B------:R-:W0:Y:S01]  /*2ce0*/  LDC.64 R114, c[0x0][0x2e8] ;  /* 0x0000ba00ff727b82 */ /* 0x000e220000000a00 */
[----:B------:R-:W-:Y:S01]  /*2cf0*/  IMAD R43, R16, 0x6000, R27 ;  /* 0x00006000102b7824 */ /* 0x000fe200078e021b */
[----:B------:R-:W-:Y:S05]  /*2d00*/  YIELD ;  /* 0x0000000000007946 */ /* 0x000fea0003800000 */
[----:B------:R-:W-:Y:S01]  /*2d10*/  SHF.R.S32.HI R33, RZ, 0x1f, R32 ;  /* 0x0000001fff217819 */ /* 0x000fe20000011420 */
[-C--:B------:R-:W-:Y:S01]  /*2d20*/  IMAD R3, R123, R32.reuse, RZ ;  /* 0x000000207b037224 */ /* 0x080fe200078e02ff */
[----:B------:R-:W1:Y:S01]  /*2d30*/  LDC R117, c[0x0][0x3f4] ;  /* 0x0000fd00ff757b82 */ /* 0x000e620000000800 */
[----:B------:R-:W-:Y:S01]  /*2d40*/  IMAD.WIDE.U32 R124, R88, R32, RZ ;  /* 0x00000020587c7225 */ /* 0x000fe200078e00ff */
[----:B------:R-:W-:Y:S03]  /*2d50*/  BSSY B0, `(.L_x_2487) ;  /* 0x00007ab000007945 */ /* 0x000fe60003800000 */
[----:B------:R-:W-:Y:S01]  /*2d60*/  IMAD R3, R33, R88, R3 ;  /* 0x0000005821037224 */ /* 0x000fe200078e0203 */
[-C--:B------:R-:W-:Y:S01]  /*2d70*/  IADD3 R0, P3, P4, R91, R124.reuse, R133 ;  /* 0x0000007c5b007210 */ /* 0x080fe20007c7e085 */
[----:B------:R-:W-:Y:S01]  /*2d80*/  IMAD R43, R43, 0x2, R116 ;  /* 0x000000022b2b7824 */ /* 0x000fe200078e0274 */
[----:B------:R-:W-:Y:S01]  /*2d90*/  IADD3 R4, P5, R91, R124, RZ ;  /* 0x0000007c5b047210 */ /* 0x000fe20007fbe0ff */
[----:B------:R-:W-:-:S04]  /*2da0*/  IMAD.IADD R84, R125, 0x1, R3 ;  /* 0x000000017d547824 */ /* 0x000fc800078e0203 */
[----:B------:R-:W-:Y:S01]  /*2db0*/  IMAD.X R24, R84, 0x1, R89, P5 ;  /* 0x0000000154187824 */ /* 0x000fe200028e0659 */
[----:B------:R-:W-:Y:S02]  /*2dc0*/  IADD3.X R3, R89, R84, R132, P3, P4 ;  /* 0x0000005459037210 */ /* 0x000fe40001fe8484 */
[----:B------:R-:W-:Y:S02]  /*2dd0*/  ISETP.GT.AND P3, PT, R32, R121, PT ;  /* 0x000000792000720c */ /* 0x000fe40003f64270 */
[-C--:B0-----:R-:W-:Y:S02]  /*2de0*/  LEA R44, P2, R4, R114.reuse, 0x1 ;  /* 0x00000072042c7211 */ /* 0x081fe400078408ff */
[----:B------:R-:W-:Y:S02]  /*2df0*/  LEA R40, P5, R0, R114, 0x1 ;  /* 0x0000007200287211 */ /* 0x000fe400078a08ff */
[----:B------:R-:W-:Y:S01]  /*2e00*/  LEA.HI.X R45, R4, R115, R24, 0x1, P2 ;  /* 0x00000073042d7211 */ /* 0x000fe200010f0c18 */
[----:B------:R-:W-:Y:S01]  /*2e10*/  IMAD.MOV.U32 R24, RZ, RZ, R32 ;  /* 0x000000ffff187224 */ /* 0x000fe200078e0020 */
[----:B-1----:R-:W-:-:S02]  /*2e20*/  ISETP.GE.AND P2, PT, R117, 0x1, PT ;  /* 0x000000017500780c */ /* 0x002fc40003f46270 */
[----:B------:R-:W-:Y:S01]  /*2e30*/  LEA.HI.X R41, R0, R115, R3, 0x1, P5 ;  /* 0x0000007300297211 */ /* 0x000fe200028f0c03 */
[----:B------:R-:W-:-:S04]  /*2e40*/  IMAD R3, R16, 0x6000, R134 ;  /* 0x0000600010037824 */ /* 0x000fc800078e0286 */
[----:B------:R-:W-:Y:S01]  /*2e50*/  IMAD R42, R3, 0x2, R116 ;  /* 0x00000002032a7824 */ /* 0x000fe200078e0274 */
[----:B--2---:R-:W-:-:S04]  /*2e60*/  LOP3.LUT R34, R34, 0xfffffffd, RZ, 0xc0, !PT ;  /* 0xfffffffd22227812 */ /* 0x004fc800078ec0ff */
[----:B------:R-:W-:-:S05]  /*2e70*/  @P3 LOP3.LUT R34, R34, 0x2, RZ, 0xfc, !PT ;  /* 0x0000000222223812 */ /* 0x000fca00078efcff */
[----:B------:R0:W-:Y:S01]  /*2e80*/  STL [R1+0x1c], R34 ;  /* 0x00001c2201007387 */ /* 0x0001e20000100800 */
[----:B------:R-:W-:Y:S05]  /*2e90*/  @!P2 BRA `(.L_x_2488) ;  /* 0x000000740078a947 */ /* 0x000fea0003800000 */
[----:B------:R-:W-:Y:S01]  /*2ea0*/  ULDC.U8 UR4, c[0x0][0x410] ;  /* 0x0001040000047ab9 */ /* 0x000fe20000000000 */
[-C--:B------:R-:W-:Y:S01]  /*2eb0*/  IMAD R0, R128, R32.reuse, RZ ;  /* 0x0000002080007224 */ /* 0x080fe200078e02ff */
[----:B------:R-:W-:Y:S01]  /*2ec0*/  ISETP.NE.AND P2, PT, RZ, UR4, PT ;  /* 0x00000004ff007c0c */ /* 0x000fe2000bf45270 */
[-C--:B------:R-:W-:Y:S02]  /*2ed0*/  IMAD R4, R129, R32.reuse, RZ ;  /* 0x0000002081047224 */ /* 0x080fe400078e02ff */
[C---:B------:R-:W-:Y:S02]  /*2ee0*/  IMAD R3, R33.reuse, R31, R0 ;  /* 0x0000001f21037224 */ /* 0x040fe400078e0200 */
[----:B------:R-:W-:Y:S02]  /*2ef0*/  IMAD R33, R33, R29, R4 ;  /* 0x0000001d21217224 */ /* 0x000fe400078e0204 */
[----:B------:R-:W-:Y:S02]  /*2f00*/  IMAD R4, R24, -0x80, R25 ;  /* 0xffffff8018047824 */ /* 0x000fe400078e0219 */
[----:B------:R-:W-:-:S03]  /*2f10*/  IMAD.WIDE.U32 R82, R31, R32, RZ ;  /* 0x000000201f527225 */ /* 0x000fc600078e00ff */
[----:B------:R-:W-:Y:S01]  /*2f20*/  VIMNMX R4, R4, 0x80, PT ;  /* 0x0000008004047848 */ /* 0x000fe20003fe0100 */
        /* <DEDUP_REMOVED lines=25> */
[----:B0-----:R-:W-:Y:S01]  /*30c0*/  IMAD.X R34, R0, 0x1, R26, P4 ;  /* 0x0000000100227824 */ /* 0x001fe200020e061a */
        /* <DEDUP_REMOVED lines=34> */
.L_x_2491:
[----:B------:R-:W-:Y:S05]  /*32f0*/  BSYNC B1 ;  /* 0x0000000000017941 */ /* 0x000fea0003800000 */
.L_x_2490:
        /* <DEDUP_REMOVED lines=12> */
[----:B-----5:R-:W-:Y:S01]  /*33c0*/  IMAD.MOV.U32 R130, RZ, RZ, R66 ;  /* 0x000000ffff827224 */ /* 0x020fe200078e0042 */
[----:B------:R-:W-:Y:S01]  /*33d0*/  CS2R R64, SRZ ;  /* 0x0000000000407805 */ /* 0x000fe2000001ff00 */
[----:B------:R-:W-:Y:S06]  /*33e0*/  @P4 BRA `(.L_x_2493) ;  /* 0x0000000000a04947 */ /* 0x000fec0003800000 */
[----:B------:R-:W-:Y:S01]  /*33f0*/  IADD3 R82, P2, P5, R96, R82, R106 ;  /* 0x0000005260527210 */ /* 0x000fe20007d5e06a */
[----:B------:R-:W-:Y:S01]  /*3400*/  ULDC.64 UR4, c[0x0][0x3e8] ;  /* 0x0000fa0000047ab9 */ /* 0x000fe20000000a00 */
[----:B------:R-:W-:Y:S01]  /*3410*/  ULDC.64 UR6, c[0x0][0x400] ;  /* 0x0001000000067ab9 */ /* 0x000fe20000000a00 */
[----:B------:R-:W-:Y:S02]  /*3420*/  CS2R R62, SRZ ;  /* 0x00000000003e7805 */ /* 0x000fe4000001ff00 */
[----:B-1----:R-:W-:Y:S02]  /*3430*/  IADD3.X R33, R26, R0, R105, P2, P5 ;  /* 0x000000001a217210 */ /* 0x002fe400017ea469 */
[----:B------:R-:W-:Y:S02]  /*3440*/  CS2R R64, SRZ ;  /* 0x0000000000407805 */ /* 0x000fe4000001ff00 */
[----:B------:R-:W-:-:S04]  /*3450*/  IADD3 R80, P2, P5, R100, R80, R28 ;  /* 0x0000005064507210 */ /* 0x000fc80007d5e01c */
[----:B------:R-:W-:Y:S02]  /*3460*/  IADD3.X R3, R20, R3, R30, P2, P5 ;  /* 0x0000000314037210 */ /* 0x000fe400017ea41e */
[----:B------:R-:W-:-:S04]  /*3470*/  LEA R32, P2, R82, UR4, 0x1 ;  /* 0x0000000452207c11 */ /* 0x000fc8000f8408ff */
[----:B------:R-:W-:Y:S02]  /*3480*/  LEA.HI.X R33, R82, UR5, R33, 0x1, P2 ;  /* 0x0000000552217c11 */ /* 0x000fe400090f0c21 */
[----:B0-----:R-:W-:-:S04]  /*3490*/  LEA R34, P2, R80, UR6, 0x1 ;  /* 0x0000000650227c11 */ /* 0x001fc8000f8408ff */
        /* <DEDUP_REMOVED lines=29> */
.L_x_2493:
[----:B------:R-:W-:Y:S05]  /*3670*/  BSYNC B1 ;  /* 0x0000000000017941 */ /* 0x000fea0003800000 */
.L_x_2492:
[----:B------:R-:W3:Y:S01]  /*3680*/  LDL R0, [R1+0x18] ;  /* 0x0000180001007983 */ /* 0x000ee20000100800 */
[----:B------:R-:W-:Y:S02]  /*3690*/  IMAD.MOV.U32 R3, RZ, RZ, R70 ;  /* 0x000000ffff037224 */ /* 0x000fe400078e0046 */
[----:B-12---:R-:W-:Y:S02]  /*36a0*/  IMAD.MOV.U32 R32, RZ, RZ, R67 ;  /* 0x000000ffff207224 */ /* 0x006fe400078e0043 */
        /* <DEDUP_REMOVED lines=14> */
[----:B------:R-:W-:Y:S02]  /*3790*/  PRMT R131, R131, 0x5410, R32 ;  /* 0x0000541083837816 */ /* 0x000fe40000000020 */
[----:B---3--:R-:W-:Y:S01]  /*37a0*/  R2UR UR4, R0 ;  /* 0x00000000000472ca */ /* 0x008fe200000e0000 */
[----:B------:R-:W-:-:S05]  /*37b0*/  IMAD.MOV.U32 R0, RZ, RZ, R71 ;  /* 0x000000ffff007224 */ /* 0x000fca00078e0047 */
[----:B------:R-:W-:Y:S01]  /*37c0*/  PRMT R160, R160, 0x5410, R0 ;  /* 0x00005410a0a07816 */ /* 0x000fe20000000000 */
[----:B------:R-:W-:-:S05]  /*37d0*/  IMAD.MOV.U32 R0, RZ, RZ, R74 ;  /* 0x000000ffff007224 */ /* 0x000fca00078e004a */
[----:B------:R-:W-:Y:S01]  /*37e0*/  PRMT R163, R163, 0x5410, R0 ;  /* 0x00005410a3a37816 */ /* 0x000fe20000000000 */
[----:B------:R-:W-:Y:S01]  /*37f0*/  IMAD.MOV.U32 R0, RZ, RZ, R86 ;  /* 0x000000ffff007224 */ /* 0x000fe200078e0056 */
[----:B------:R-:W-:-:S04]  /*3800*/  UISETP.NE.AND UP0, UPT, UR4, 0x3, UPT ;  /* 0x000000030400788c */ /* 0x000fc8000bf05270 */
[----:B------:R-:W-:Y:S01]  /*3810*/  PRMT R166, R166, 0x5410, R0 ;  /* 0x00005410a6a67816 */ /* 0x000fe20000000000 */
[----:B------:R-:W-:Y:S01]  /*3820*/  IMAD.MOV.U32 R0, RZ, RZ, R69 ;  /* 0x000000ffff007224 */ /* 0x000fe200078e0045 */
[----:B------:R-:W-:-:S04]  /*3830*/  PLOP3.LUT P2, PT, PT, PT, UP0, 0x80, 0x0 ;  /* 0x000000000000781c */ /* 0x000fc80003f4f008 */
        /* <DEDUP_REMOVED lines=20> */
[----:B-----5:R-:W-:Y:S01]  /*3980*/  IMAD.MOV.U32 R3, RZ, RZ, R36 ;  /* 0x000000ffff037224 */ /* 0x020fe200078e0024 */
        /* <DEDUP_REMOVED lines=42> */
.L_x_2494:
[----:B------:R-:W-:Y:S01]  /*3c30*/  IMAD R3, R16, 0x8, R2 ;  /* 0x0000000810037824 */ /* 0x000fe200078e0202 */
[----:B------:R-:W-:Y:S01]  /*3c40*/  SHF.L.U32 R0, R188, 0x1f, RZ ;  /* 0x0000001fbc007819 */ /* 0x000fe200000006ff */
[----:B------:R-:W-:Y:S03]  /*3c50*/  BSSY B1, `(.L_x_2495) ;  /* 0x0000003000017945 */ /* 0x000fe60003800000 */
[----:B------:R-:W1:Y:S02]  /*3c60*/  SYNCS.PHASECHK.TRANS64.TRYWAIT P5, [R3+URZ+0x34890], R0 ;  /* 0x03489000030075a7 */ /* 0x000e6400080a017f */
[----:B-1----:R-:W-:Y:S05]  /*3c70*/  @!P5 BRA `(.L_x_2496) ;  /* 0x000002300070d947 */ /* 0x002fea0003800000 */
.L_x_2872:
[----:B------:R-:W-:Y:S05]  /*3c80*/  BSYNC B1 ;  /* 0x0000000000017941 */ /* 0x000fea0003800000 */
.L_x_2495:
[----:B------:R-:W-:Y:S04]  /*3c90*/  BSSY B1, `(.L_x_2497) ;  /* 0x0000156000017945 */ /* 0x000fe80003800000 */
[----:B------:R-:W-:Y:S05]  /*3ca0*/  @P3 BRA `(.L_x_2498) ;  /* 0x0000001400503947 */ /* 0x000fea0003800000 */
[----:B------:R-:W-:Y:S01]  /*3cb0*/  ISETP.NE.AND P3, PT, R11, RZ, PT ;  /* 0x000000ff0b00720c */ /* 0x000fe20003f65270 */
[----:B------:R-:W-:-:S12]  /*3cc0*/  BSSY B2, `(.L_x_2499) ;  /* 0x0000037000027945 */ /* 0x000fd80003800000 */
[----:B------:R-:W-:Y:S05]  /*3cd0*/  @!P3 BRA `(.L_x_2500) ;  /* 0x0000000000d4b947 */ /* 0x000fea0003800000 */
[----:B0-----:R0:W2:Y:S01]  /*3ce0*/  LDS.128 R32, [R43] ;  /* 0x000000002b207984 */ /* 0x0010a20000000c00 */
[----:B------:R-:W-:Y:S01]  /*3cf0*/  ISETP.GE.AND P3, PT, R22, R117, PT ;  /* 0x000000751600720c */ /* 0x000fe20003f66270 */
[----:B------:R-:W-:-:S12]  /*3d00*/  BSSY B3, `(.L_x_2501) ;  /* 0x0000031000037945 */ /* 0x000fd80003800000 */
[----:B0-----:R-:W-:Y:S05]  /*3d10*/  @P3 BRA `(.L_x_2502) ;  /* 0x0000000000bc3947 */ /* 0x001fea0003800000 */
[--C-:B------:R-:W-:Y:S02]  /*3d20*/  SHF.R.U64 R124, R124, 0x10, R125.reuse ;  /* 0x000000107c7c7819 */ /* 0x100fe4000000127d */
[----:B------:R-:W-:Y:S02]  /*3d30*/  SHF.R.U32.HI R130, RZ, 0x10, R125 ;  /* 0x00000010ff827819 */ /* 0x000fe4000001167d */
[--C-:B------:R-:W-:Y:S02]  /*3d40*/  SHF.R.U64 R125, R126, 0x10, R127.reuse ;  /* 0x000000107e7d7819 */ /* 0x100fe4000000127f */
[----:B------:R-:W-:Y:S02]  /*3d50*/  SHF.R.U32.HI R126, RZ, 0x10, R127 ;  /* 0x00000010ff7e7819 */ /* 0x000fe4000001167f */
[----:B------:R-:W-:Y:S02]  /*3d60*/  PRMT R127, R131, 0x5410, R125 ;  /* 0x00005410837f7816 */ /* 0x000fe4000000007d */
[----:B------:R-:W-:-:S02]  /*3d70*/  PRMT R130, R142, 0x5432, R130 ;  /* 0x000054328e827816 */ /* 0x000fc40000000082 */
[----:B------:R-:W-:Y:S02]  /*3d80*/  PRMT R125, R144, 0x5432, R126 ;  /* 0x00005432907d7816 */ /* 0x000fe4000000007e */
[----:B------:R-:W-:Y:S01]  /*3d90*/  PRMT R124, R131, 0x5432, R124 ;  /* 0x00005432837c7816 */ /* 0x000fe2000000007c */
[C---:B--2---:R-:W-:Y:S01]  /*3da0*/  IMAD.U32 R131, R33.reuse, 0x10000, RZ ;  /* 0x0001000021837824 */ /* 0x044fe200078e00ff */
[----:B------:R-:W-:Y:S02]  /*3db0*/  LOP3.LUT R144, R33, 0xffff0000, RZ, 0xc0, !PT ;  /* 0xffff000021907812 */ /* 0x000fe400078ec0ff */
[C---:B------:R-:W-:Y:S01]  /*3dc0*/  LOP3.LUT R142, R127.reuse, 0xffff0000, RZ, 0xc0, !PT ;  /* 0xffff00007f8e7812 */ /* 0x040fe200078ec0ff */
[----:B------:R-:W-:Y:S01]  /*3dd0*/  IMAD.U32 R127, R127, 0x10000, RZ ;  /* 0x000100007f7f7824 */ /* 0x000fe200078e00ff */
[C---:B------:R-:W-:Y:S01]  /*3de0*/  LOP3.LUT R33, R124.reuse, 0xffff0000, RZ, 0xc0, !PT ;  /* 0xffff00007c217812 */ /* 0x040fe200078ec0ff */
[----:B------:R-:W-:Y:S02]  /*3df0*/  IMAD.U32 R124, R124, 0x10000, RZ ;  /* 0x000100007c7c7824 */ /* 0x000fe400078e00ff */
[----:B------:R-:W-:-:S04]  /*3e00*/  FMUL.FTZ R126, R144, R142 ;  /* 0x0000008e907e7220 */ /* 0x000fc80000410000 */
[CC--:B------:R-:W-:Y:S01]  /*3e10*/  FFMA.FTZ R126, R131.reuse, R33.reuse, -R126 ;  /* 0x00000021837e7223 */ /* 0x0c0fe2000001087e */
        /* <DEDUP_REMOVED lines=31> */
.L_x_2502:
[----:B------:R-:W-:Y:S05]  /*4010*/  BSYNC B3 ;  /* 0x0000000000037941 */ /* 0x000fea0003800000 */
.L_x_2501:
[----:B--2---:R2:W-:Y:S02]  /*4020*/  STG.E.128 desc[UR60][R44.64], R32 ;  /* 0x000000202c007986 */ /* 0x0045e4000c101d3c */
.L_x_2500:
[----:B------:R-:W-:Y:S05]  /*4030*/  BSYNC B2 ;  /* 0x0000000000027941 */ /* 0x000fea0003800000 */
.L_x_2499:
[----:B------:R-:W-:Y:S01]  /*4040*/  ISETP.NE.AND P3, PT, R10, RZ, PT ;  /* 0x000000ff0a00720c */ /* 0x000fe20003f65270 */
[----:B------:R-:W-:-:S12]  /*4050*/  BSSY B2, `(.L_x_2503) ;  /* 0x0000037000027945 */ /* 0x000fd80003800000 */
[----:B------:R-:W-:Y:S05]  /*4060*/  @!P3 BRA `(.L_x_2504) ;  /* 0x0000000000d4b947 */ /* 0x000fea0003800000 */
[----:B0-2---:R0:W2:Y:S01]  /*4070*/  LDS.128 R32, [R42] ;  /* 0x000000002a207984 */ /* 0x0050a20000000c00 */
[----:B------:R-:W-:Y:S01]  /*4080*/  ISETP.GE.AND P3, PT, R192, R117, PT ;  /* 0x00000075c000720c */ /* 0x000fe20003f66270 */
[----:B------:R-:W-:-:S12]  /*4090*/  BSSY B3, `(.L_x_2505) ;  /* 0x0000031000037945 */ /* 0x000fd80003800000 */
[----:B0-----:R-:W-:Y:S05]  /*40a0*/  @P3 BRA `(.L_x_2506) ;  /* 0x0000000000bc3947 */ /* 0x001fea0003800000 */
[--C-:B------:R-:W-:Y:S01]  /*40b0*/  SHF.R.U64 R86, R86, 0x10, R87.reuse ;  /* 0x0000001056567819 */ /* 0x100fe20000001257 */
[----:B--2---:R-:W-:Y:S01]  /*40c0*/  IMAD.U32 R125, R33, 0x10000, RZ ;  /* 0x00010000217d7824 */ /* 0x004fe200078e00ff */
[----:B------:R-:W-:Y:S02]  /*40d0*/  SHF.R.U32.HI R124, RZ, 0x10, R87 ;  /* 0x00000010ff7c7819 */ /* 0x000fe40000011657 */
[--C-:B------:R-:W-:Y:S02]  /*40e0*/  SHF.R.U64 R87, R114, 0x10, R115.reuse ;  /* 0x0000001072577819 */ /* 0x100fe40000001273 */
[----:B------:R-:W-:Y:S02]  /*40f0*/  SHF.R.U32.HI R114, RZ, 0x10, R115 ;  /* 0x00000010ff727819 */ /* 0x000fe40000011673 */
[C---:B------:R-:W-:Y:S02]  /*4100*/  PRMT R115, R166.reuse, 0x5410, R87 ;  /* 0x00005410a6737816 */ /* 0x040fe40000000057 */
[----:B------:R-:W-:-:S02]  /*4110*/  PRMT R86, R166, 0x5432, R86 ;  /* 0x00005432a6567816 */ /* 0x000fc40000000056 */
[----:B------:R-:W-:Y:S02]  /*4120*/  LOP3.LUT R127, R33, 0xffff0000, RZ, 0xc0, !PT ;  /* 0xffff0000217f7812 */ /* 0x000fe400078ec0ff */
[C---:B------:R-:W-:Y:S01]  /*4130*/  LOP3.LUT R126, R115.reuse, 0xffff0000, RZ, 0xc0, !PT ;  /* 0xffff0000737e7812 */ /* 0x040fe200078ec0ff */
[----:B------:R-:W-:Y:S01]  /*4140*/  IMAD.U32 R115, R115, 0x10000, RZ ;  /* 0x0001000073737824 */ /* 0x000fe200078e00ff */
[----:B------:R-:W-:Y:S02]  /*4150*/  PRMT R87, R168, 0x5432, R114 ;  /* 0x00005432a8577816 */ /* 0x000fe40000000072 */
[C---:B------:R-:W-:Y:S01]  /*4160*/  LOP3.LUT R33, R86.reuse, 0xffff0000, RZ, 0xc0, !PT ;  /* 0xffff000056217812 */ /* 0x040fe200078ec0ff */
        /* <DEDUP_REMOVED lines=35> */
.L_x_2506:
[----:B------:R-:W-:Y:S05]  /*43a0*/  BSYNC B3 ;  /* 0x0000000000037941 */ /* 0x000fea0003800000 */
.L_x_2505:
[----:B--2---:R3:W-:Y:S02]  /*43b0*/  STG.E.128 desc[UR60][R44.64+0x40], R32 ;  /* 0x000040202c007986 */ /* 0x0047e4000c101d3c */
.L_x_2504:
[----:B------:R-:W-:Y:S05]  /*43c0*/  BSYNC B2 ;  /* 0x0000000000027941 */ /* 0x000fea0003800000 */
.L_x_2503:
[----:B------:R-:W-:Y:S01]  /*43d0*/  ISETP.NE.AND P3, PT, R9, RZ, PT ;  /* 0x000000ff0900720c */ /* 0x000fe20003f65270 */
[----:B------:R-:W-:-:S12]  /*43e0*/  BSSY B2, `(.L_x_2507) ;  /* 0x0000038000027945 */ /* 0x000fd80003800000 */
[----:B------:R-:W-:Y:S05]  /*43f0*/  @!P3 BRA `(.L_x_2508) ;  /* 0x0000000000d8b947 */ /* 0x000fea0003800000 */
[----:B0-23--:R0:W2:Y:S01]  /*4400*/  LDS.128 R32, [R43+0x4000] ;  /* 0x004000002b207984 */ /* 0x00d0a20000000c00 */
[----:B------:R-:W-:Y:S01]  /*4410*/  ISETP.GE.AND P3, PT, R190, R117, PT ;  /* 0x00000075be00720c */ /* 0x000fe20003f66270 */
[----:B------:R-:W-:-:S12]  /*4420*/  BSSY B3, `(.L_x_2509) ;  /* 0x0000032000037945 */ /* 0x000fd80003800000 */
[----:B0-----:R-:W-:Y:S05]  /*4430*/  @P3 BRA `(.L_x_2510) ;  /* 0x0000000000c03947 */ /* 0x001fea0003800000 */
[--C-:B------:R-:W-:Y:S02]  /*4440*/  SHF.R.U64 R78, R78, 0x10, R79.reuse ;  /* 0x000000104e4e7819 */ /* 0x100fe4000000124f */
[----:B------:R-:W-:Y:S02]  /*4450*/  SHF.R.U32.HI R86, RZ, 0x10, R79 ;  /* 0x00000010ff567819 */ /* 0x000fe4000001164f */
[--C-:B------:R-:W-:Y:S02]  /*4460*/  SHF.R.U64 R79, R84, 0x10, R85.reuse ;  /* 0x00000010544f7819 */ /* 0x100fe40000001255 */
[----:B------:R-:W-:Y:S02]  /*4470*/  SHF.R.U32.HI R87, RZ, 0x10, R85 ;  /* 0x00000010ff577819 */ /* 0x000fe40000011655 */
[C---:B------:R-:W-:Y:S01]  /*4480*/  PRMT R85, R164.reuse, 0x5410, R79 ;  /* 0x00005410a4557816 */ /* 0x040fe2000000004f */
        /* <DEDUP_REMOVED lines=11> */
[C---:B------:R-:W-:Y:S02]  /*4540*/  PRMT R33, R165.reuse, 0x5432, R86 ;  /* 0x00005432a5217816 */ /* 0x040fe40000000056 */
        /* <DEDUP_REMOVED lines=31> */
.L_x_2510:
[----:B------:R-:W-:Y:S05]  /*4740*/  BSYNC B3 ;  /* 0x0000000000037941 */ /* 0x000fea0003800000 */
.L_x_2509:
[----:B--2---:R4:W-:Y:S02]  /*4750*/  STG.E.128 desc[UR60][R44.64+0x80], R32 ;  /* 0x000080202c007986 */ /* 0x0049e4000c101d3c */
.L_x_2508:
[----:B------:R-:W-:Y:S05]  /*4760*/  BSYNC B2 ;  /* 0x0000000000027941 */ /* 0x000fea0003800000 */
.L_x_2507:
[----:B------:R-:W-:Y:S01]  /*4770*/  ISETP.NE.AND P3, PT, R8, RZ, PT ;  /* 0x000000ff0800720c */ /* 0x000fe20003f65270 */
[----:B------:R-:W-:-:S12]  /*4780*/  BSSY B2, `(.L_x_2511) ;  /* 0x0000038000027945 */ /* 0x000fd80003800000 */
[----:B------:R-:W-:Y:S05]  /*4790*/  @!P3 BRA `(.L_x_2512) ;  /* 0x0000000000d8b947 */ /* 0x000fea0003800000 */
[----:B0-234-:R0:W2:Y:S01]  /*47a0*/  LDS.128 R32, [R42+0x4000] ;  /* 0x004000002a207984 */ /* 0x01d0a20000000c00 */
[----:B------:R-:W-:Y:S01]  /*47b0*/  ISETP.GE.AND P3, PT, R191, R117, PT ;  /* 0x00000075bf00720c */ /* 0x000fe20003f66270 */
[----:B------:R-:W-:-:S12]  /*47c0*/  BSSY B3, `(.L_x_2513) ;  /* 0x0000032000037945 */ /* 0x000fd80003800000 */
[----:B0-----:R-:W-:Y:S05]  /*47d0*/  @P3 BRA `(.L_x_2514) ;  /* 0x0000000000c03947 */ /* 0x001fea0003800000 */
        /* <DEDUP_REMOVED lines=48> */
.L_x_2514:
[----:B------:R-:W-:Y:S05]  /*4ae0*/  BSYNC B3 ;  /* 0x0000000000037941 */ /* 0x000fea0003800000 */
.L_x_2513:
[----:B--2---:R0:W-:Y:S02]  /*4af0*/  STG.E.128 desc[UR60][R44.64+0xc0], R32 ;  /* 0x0000c0202c007986 */ /* 0x0041e4000c101d3c */
.L_x_2512:
[----:B------:R-:W-:Y:S05]  /*4b00*/  BSYNC B2 ;  /* 0x0000000000027941 */ /* 0x000fea0003800000 */
.L_x_2511:
[----:B------:R-:W-:Y:S01]  /*4b10*/  ISETP.NE.AND P3, PT, R7, RZ, PT ;  /* 0x000000ff0700720c */ /* 0x000fe20003f65270 */
[----:B------:R-:W-:-:S12]  /*4b20*/  BSSY B2, `(.L_x_2515) ;  /* 0x0000038000027945 */ /* 0x000fd80003800000 */
[----:B------:R-:W-:Y:S05]  /*4b30*/  @!P3 BRA `(.L_x_2516) ;  /* 0x0000000000d8b947 */ /* 0x000fea0003800000 */
[----:B0-234-:R0:W2:Y:S01]  /*4b40*/  LDS.128 R32, [R43+0x8000] ;  /* 0x008000002b207984 */ /* 0x01d0a20000000c00 */
[----:B------:R-:W-:Y:S01]  /*4b50*/  ISETP.GE.AND P3, PT, R189, R117, PT ;  /* 0x00000075bd00720c */ /* 0x000fe20003f66270 */
[----:B------:R-:W-:-:S12]  /*4b60*/  BSSY B3, `(.L_x_2517) ;  /* 0x0000032000037945 */ /* 0x000fd80003800000 */
[----:B0-----:R-:W-:Y:S05]  /*4b70*/  @P3 BRA `(.L_x_2518) ;  /* 0x0000000000c03947 */ /* 0x001fea0003800000 */
[----:B------:R-:W-:Y:S02]  /*4b80*/  SHF.R.U64 R72, R72, 0x10, R73 ;  /* 0x0000001048487819 */ /* 0x000fe40000001249 */
[----:B------:R-:W-:Y:S02]  /*4b90*/  SHF.R.U64 R70, R70, 0x10, R71 ;  /* 0x0000001046467819 */ /* 0x000fe40000001247 */
[C---:B------:R-:W-:Y:S02]  /*4ba0*/  PRMT R72, R161.reuse, 0x5410, R72 ;  /* 0x00005410a1487816 */ /* 0x040fe40000000048 */
[----:B------:R-:W-:Y:S02]  /*4bb0*/  PRMT R70, R161, 0x5432, R70 ;  /* 0x00005432a1467816 */ /* 0x000fe40000000046 */
[----:B------:R-:W-:Y:S02]  /*4bc0*/  SHF.R.U32.HI R75, RZ, 0x10, R73 ;  /* 0x00000010ff4b7819 */ /* 0x000fe40000011649 */
[----:B--2---:R-:W-:-:S02]  /*4bd0*/  LOP3.LUT R78, R33, 0xffff0000, RZ, 0xc0, !PT ;  /* 0xffff0000214e7812 */ /* 0x004fc400078ec0ff */
[C---:B------:R-:W-:Y:S01]  /*4be0*/  LOP3.LUT R76, R72.reuse, 0xffff0000, RZ, 0xc0, !PT ;  /* 0xffff0000484c7812 */ /* 0x040fe200078ec0ff */
[----:B------:R-:W-:Y:S01]  /*4bf0*/  IMAD.U32 R72, R72, 0x10000, RZ ;  /* 0x0001000048487824 */ /* 0x000fe200078e00ff */
[C---:B------:R-:W-:Y:S01]  /*4c00*/  LOP3.LUT R73, R70.reuse, 0xffff0000, RZ, 0xc0, !PT ;  /* 0xffff000046497812 */ /* 0x040fe200078ec0ff */
[----:B------:R-:W-:Y:S01]  /*4c10*/  IMAD.U32 R70, R70, 0x10000, RZ ;  /* 0x0001000046467824 */ /* 0x000fe200078e00ff */
[----:B------:R-:W-:Y:S01]  /*4c20*/  SHF.R.U32.HI R74, RZ, 0x10, R71 ;  /* 0x00000010ff4a7819 */ /* 0x000fe20000011647 */
[----:B------:R-:W-:Y:S02]  /*4c30*/  IMAD.U32 R71, R33, 0x10000, RZ ;  /* 0x0001000021477824 */ /* 0x000fe400078e00ff */
[C---:B------:R-:W-:Y:S01]  /*4c40*/  FMUL.FTZ R77, R78.reuse, R76 ;  /* 0x0000004c4e4d7220 */ /* 0x040fe20000410000 */
[----:B------:R-:W-:Y:S01]  /*4c50*/  FMUL.FTZ R33, R78, R73 ;  /* 0x000000494e217220 */ /* 0x000fe20000410000 */
[C---:B------:R-:W-:Y:S01]  /*4c60*/  LOP3.LUT R78, R34.reuse, 0xffff0000, RZ, 0xc0, !PT ;  /* 0xffff0000224e7812 */ /* 0x040fe200078ec0ff */
[----:B------:R-:W-:-:S02]  /*4c70*/  IMAD.U32 R34, R34, 0x10000, RZ ;  /* 0x0001000022227824 */ /* 0x000fc400078e00ff */
[C---:B------:R-:W-:Y:S01]  /*4c80*/  FFMA.FTZ R73, R71.reuse, R73, -R77 ;  /* 0x0000004947497223 */ /* 0x040fe2000001084d */
        /* <DEDUP_REMOVED lines=31> */
.L_x_2518:
[----:B------:R-:W-:Y:S05]  /*4e80*/  BSYNC B3 ;  /* 0x0000000000037941 */ /* 0x000fea0003800000 */
.L_x_2517:
[----:B--2---:R0:W-:Y:S02]  /*4e90*/  STG.E.128 desc[UR60][R44.64+0x100], R32 ;  /* 0x000100202c007986 */ /* 0x0041e4000c101d3c */
.L_x_2516:
[----:B------:R-:W-:Y:S05]  /*4ea0*/  BSYNC B2 ;  /* 0x0000000000027941 */ /* 0x000fea0003800000 */
.L_x_2515:
[----:B------:R-:W-:-:S13]  /*4eb0*/  ISETP.NE.AND P3, PT, R6, RZ, PT ;  /* 0x000000ff0600720c */ /* 0x000fda0003f65270 */
[----:B------:R-:W-:Y:S05]  /*4ec0*/  @!P3 BRA `(.L_x_2498) ;  /* 0x0000000000c8b947 */ /* 0x000fea0003800000 */
[----:B0-234-:R0:W2:Y:S01]  /*4ed0*/  LDS.128 R32, [R42+0x8000] ;  /* 0x008000002a207984 */ /* 0x01d0a20000000c00 */
[----:B------:R-:W-:Y:S01]  /*4ee0*/  ISETP.GE.AND P3, PT, R193, R117, PT ;  /* 0x00000075c100720c */ /* 0x000fe20003f66270 */
[----:B------:R-:W-:-:S12]  /*4ef0*/  BSSY B2, `(.L_x_2519) ;  /* 0x000002e000027945 */ /* 0x000fd80003800000 */
[----:B0-----:R-:W-:Y:S05]  /*4f00*/  @P3 BRA `(.L_x_2520) ;  /* 0x0000000000b03947 */ /* 0x001fea0003800000 */
[--C-:B------:R-:W-:Y:S01]  /*4f10*/  SHF.R.U64 R66, R66, 0x10, R67.reuse ;  /* 0x0000001042427819 */ /* 0x100fe20000001243 */
[----:B--2---:R-:W-:Y:S01]  /*4f20*/  IMAD.U32 R73, R35, 0x10000, RZ ;  /* 0x0001000023497824 */ /* 0x004fe200078e00ff */
[----:B------:R-:W-:Y:S01]  /*4f30*/  SHF.R.U32.HI R70, RZ, 0x10, R67 ;  /* 0x00000010ff467819 */ /* 0x000fe20000011643 */
[----:B------:R-:W-:Y:S01]  /*4f40*/  IMAD.U32 R71, R34, 0x10000, RZ ;  /* 0x0001000022477824 */ /* 0x000fe200078e00ff */
[--C-:B------:R-:W-:Y:S01]  /*4f50*/  SHF.R.U64 R67, R68, 0x10, R69.reuse ;  /* 0x0000001044437819 */ /* 0x100fe20000001245 */
[----:B------:R-:W-:Y:S01]  /*4f60*/  IMAD.U32 R72, R32, 0x10000, RZ ;  /* 0x0001000020487824 */ /* 0x000fe200078e00ff */
[----:B------:R-:W-:Y:S02]  /*4f70*/  SHF.R.U32.HI R69, RZ, 0x10, R69 ;  /* 0x00000010ff457819 */ /* 0x000fe40000011645 */
[----:B------:R-:W-:Y:S02]  /*4f80*/  PRMT R67, R157, 0x5432, R67 ;  /* 0x000054329d437816 */ /* 0x000fe40000000043 */
[----:B------:R-:W-:Y:S01]  /*4f90*/  LOP3.LUT R68, R35, 0xffff0000, RZ, 0xc0, !PT ;  /* 0xffff000023447812 */ /* 0x000fe200078ec0ff */
[C---:B------:R-:W-:Y:S01]  /*4fa0*/  IMAD.U32 R35, R33.reuse, 0x10000, RZ ;  /* 0x0001000021237824 */ /* 0x040fe200078e00ff */
[----:B------:R-:W-:-:S02]  /*4fb0*/  LOP3.LUT R33, R33, 0xffff0000, RZ, 0xc0, !PT ;  /* 0xffff000021217812 */ /* 0x000fc400078ec0ff */
[C---:B------:R-:W-:Y:S01]  /*4fc0*/  LOP3.LUT R74, R67.reuse, 0xffff0000, RZ, 0xc0, !PT ;  /* 0xffff0000434a7812 */ /* 0x040fe200078ec0ff */
[----:B------:R-:W-:Y:S01]  /*4fd0*/  IMAD.U32 R67, R67, 0x10000, RZ ;  /* 0x0001000043437824 */ /* 0x000fe200078e00ff */
[C---:B------:R-:W-:Y:S02]  /*4fe0*/  PRMT R66, R158.reuse, 0x5432, R66 ;  /* 0x000054329e427816 */ /* 0x040fe40000000042 */
[----:B------:R-:W-:Y:S01]  /*4ff0*/  PRMT R69, R157, 0x5410, R69 ;  /* 0x000054109d457816 */ /* 0x000fe20000000045 */
[----:B------:R-:W-:Y:S01]  /*5000*/  FMUL.FTZ R75, R33, R74 ;  /* 0x0000004a214b7220 */ /* 0x000fe20000410000 */
[----:B------:R-:W-:Y:S02]  /*5010*/  PRMT R70, R158, 0x5410, R70 ;  /* 0x000054109e467816 */ /* 0x000fe40000000046 */
[----:B------:R-:W-:Y:S01]  /*5020*/  LOP3.LUT R77, R66, 0xffff0000, RZ, 0xc0, !PT ;  /* 0xffff0000424d7812 */ /* 0x000fe200078ec0ff */
[C---:B------:R-:W-:Y:S01]  /*5030*/  IMAD.U32 R76, R69.reuse, 0x10000, RZ ;  /* 0x00010000454c7824 */ /* 0x040fe200078e00ff */
[----:B------:R-:W-:Y:S01]  /*5040*/  LOP3.LUT R34, R34, 0xffff0000, RZ, 0xc0, !PT ;  /* 0xffff000022227812 */ /* 0x000fe200078ec0ff */
[----:B------:R-:W-:Y:S01]  /*5050*/  IMAD.U32 R78, R70, 0x10000, RZ ;  /* 0x00010000464e7824 */ /* 0x000fe200078e00ff */
[----:B------:R-:W-:Y:S01]  /*5060*/  LOP3.LUT R69, R69, 0xffff0000, RZ, 0xc0, !PT ;  /* 0xffff000045457812 */ /* 0x000fe200078ec0ff */
[-C--:B------:R-:W-:Y:S01]  /*5070*/  FMUL.FTZ R33, R33, R77.reuse ;  /* 0x0000004d21217220 */ /* 0x080fe20000410000 */
[C---:B------:R-:W-:Y:S01]  /*5080*/  FFMA.FTZ R75, R35.reuse, R77, -R75 ;  /* 0x0000004d234b7223 */ /* 0x040fe2000001084b */
[C---:B------:R-:W-:Y:S01]  /*5090*/  FMUL.FTZ R77, R34.reuse, R76 ;  /* 0x0000004c224d7220 */ /* 0x040fe20000410000 */
[----:B------:R-:W-:Y:S01]  /*50a0*/  FMUL.FTZ R34, R34, R78 ;  /* 0x0000004e22227220 */ /* 0x000fe20000410000 */
[----:B------:R-:W-:Y:S01]  /*50b0*/  LOP3.LUT R70, R70, 0xffff0000, RZ, 0xc0, !PT ;  /* 0xffff000046467812 */ /* 0x000fe200078ec0ff */
[----:B------:R-:W-:Y:S01]  /*50c0*/  IMAD.U32 R66, R66, 0x10000, RZ ;  /* 0x0001000042427824 */ /* 0x000fe200078e00ff */
[----:B------:R-:W-:Y:S01]  /*50d0*/  LOP3.LUT R32, R32, 0xffff0000, RZ, 0xc0, !PT ;  /* 0xffff000020207812 */ /* 0x000fe200078ec0ff */
[----:B------:R-:W-:Y:S01]  /*50e0*/  FFMA.FTZ R33, R35, R74, R33 ;  /* 0x0000004a23217223 */ /* 0x000fe20000010021 */
[C---:B------:R-:W-:Y:S01]  /*50f0*/  FFMA.FTZ R77, R71.reuse, R78, -R77 ;  /* 0x0000004e474d7223 */ /* 0x040fe2000001084d */
        /* <DEDUP_REMOVED lines=12> */
[----:B------:R-:W-:-:S07]  /*51c0*/  F2FP.BF16.F32.PACK_AB R32, R32, R68 ;  /* 0x000000442020723e */ /* 0x000fce00000010ff */
.L_x_2520:
[----:B------:R-:W-:Y:S05]  /*51d0*/  BSYNC B2 ;  /* 0x0000000000027941 */ /* 0x000fea0003800000 */
.L_x_2519:
[----:B--2---:R0:W-:Y:S02]  /*51e0*/  STG.E.128 desc[UR60][R44.64+0x140], R32 ;  /* 0x000140202c007986 */ /* 0x0041e4000c101d3c */
.L_x_2498:
[----:B------:R-:W-:Y:S05]  /*51f0*/  BSYNC B1 ;  /* 0x0000000000017941 */ /* 0x000fea0003800000 */
.L_x_2497:
[----:B------:R-:W-:Y:S05]  /*5200*/  @P4 BRA `(.L_x_2521) ;  /* 0x00000054007c4947 */ /* 0x000fea0003800000 */
[----:B------:R-:W-:Y:S01]  /*5210*/  ISETP.NE.AND P3, PT, R11, RZ, PT ;  /* 0x000000ff0b00720c */ /* 0x000fe20003f65270 */
[----:B------:R-:W-:-:S12]  /*5220*/  BSSY B1, `(.L_x_2522) ;  /* 0x0000035000017945 */ /* 0x000fd80003800000 */
[----:B------:R-:W-:Y:S05]  /*5230*/  @!P3 BRA `(.L_x_2523) ;  /* 0x0000000000ccb947 */ /* 0x000fea0003800000 */
[----:B0-234-:R0:W2:Y:S01]  /*5240*/  LDS.128 R32, [R43+0x2000] ;  /* 0x002000002b207984 */ /* 0x01d0a20000000c00 */
[----:B------:R-:W-:Y:S01]  /*5250*/  ISETP.GE.AND P3, PT, R22, R117, PT ;  /* 0x000000751600720c */ /* 0x000fe20003f66270 */
[----:B------:R-:W-:-:S12]  /*5260*/  BSSY B2, `(.L_x_2524) ;  /* 0x000002f000027945 */ /* 0x000fd80003800000 */
[----:B0-----:R-:W-:Y:S05]  /*5270*/  @P3 BRA `(.L_x_2525) ;  /* 0x0000000000b43947 */ /* 0x001fea0003800000 */
        /* <DEDUP_REMOVED lines=45> */
.L_x_2525:
[----:B------:R-:W-:Y:S05]  /*5550*/  BSYNC B2 ;  /* 0x0000000000027941 */ /* 0x000fea0003800000 */
.L_x_2524:
[----:B--2---:R0:W-:Y:S02]  /*5560*/  STG.E.128 desc[UR60][R40.64], R32 ;  /* 0x0000002028007986 */ /* 0x0041e4000c101d3c */
.L_x_2523:
[----:B------:R-:W-:Y:S05]  /*5570*/  BSYNC B1 ;  /* 0x0000000000017941 */ /* 0x000fea0003800000 */
.L_x_2522:
        /* <DEDUP_REMOVED lines=9> */
[----:B------:R-:W-:Y:S02]  /*5610*/  SHF.R.U64 R63, R58, 0x10, R59 ;  /* 0x000000103a3f7819 */ /* 0x000fe4000000123b */
[----:B------:R-:W-:Y:S02]  /*5620*/  PRMT R155, R155, 0x5410, R60 ;  /* 0x000054109b9b7816 */ /* 0x000fe4000000003c */
[----:B------:R-:W-:Y:S02]  /*5630*/  SHF.R.U32.HI R61, RZ, 0x10, R61 ;  /* 0x00000010ff3d7819 */ /* 0x000fe4000001163d */
[----:B------:R-:W-:Y:S02]  /*5640*/  PRMT R58, R154, 0x5410, R63 ;  /* 0x000054109a3a7816 */ /* 0x000fe4000000003f */
[----:B------:R-:W-:-:S02]  /*5650*/  SHF.R.U32.HI R59, RZ, 0x10, R59 ;  /* 0x00000010ff3b7819 */ /* 0x000fc4000001163b */
[----:B------:R-:W-:Y:S02]  /*5660*/  LOP3.LUT R63, R33, 0xffff0000, RZ, 0xc0, !PT ;  /* 0xffff0000213f7812 */ /* 0x000fe400078ec0ff */
[C---:B------:R-:W-:Y:S01]  /*5670*/  LOP3.LUT R64, R155.reuse, 0xffff0000, RZ, 0xc0, !PT ;  /* 0xffff00009b407812 */ /* 0x040fe200078ec0ff */
[----:B------:R-:W-:Y:S01]  /*5680*/  IMAD.U32 R155, R155, 0x10000, RZ ;  /* 0x000100009b9b7824 */ /* 0x000fe200078e00ff */
[----:B------:R-:W-:Y:S01]  /*5690*/  PRMT R156, R156, 0x5432, R61 ;  /* 0x000054329c9c7816 */ /* 0x000fe2000000003d */
[----:B------:R-:W-:Y:S01]  /*56a0*/  IMAD.U32 R61, R33, 0x10000, RZ ;  /* 0x00010000213d7824 */ /* 0x000fe200078e00ff */
[----:B------:R-:W-:Y:S01]  /*56b0*/  LOP3.LUT R60, R58, 0xffff0000, RZ, 0xc0, !PT ;  /* 0xffff00003a3c7812 */ /* 0x000fe200078ec0ff */
[C---:B------:R-:W-:Y:S01]  /*56c0*/  FMUL.FTZ R66, R63.reuse, R64 ;  /* 0x000000403f427220 */ /* 0x040fe20000410000 */
[----:B------:R-:W-:Y:S01]  /*56d0*/  PRMT R154, R154, 0x5432, R59 ;  /* 0x000054329a9a7816 */ /* 0x000fe2000000003b */
[----:B------:R-:W-:Y:S01]  /*56e0*/  IMAD.U32 R59, R156, 0x10000, RZ ;  /* 0x000100009c3b7824 */ /* 0x000fe200078e00ff */
[----:B------:R-:W-:Y:S01]  /*56f0*/  LOP3.LUT R45, R34, 0xffff0000, RZ, 0xc0, !PT ;  /* 0xffff0000222d7812 */ /* 0x000fe200078ec0ff */
[-C--:B------:R-:W-:Y:S01]  /*5700*/  FMUL.FTZ R63, R63, R60.reuse ;  /* 0x0000003c3f3f7220 */ /* 0x080fe20000410000 */
[----:B------:R-:W-:Y:S01]  /*5710*/  FFMA.FTZ R60, R61, R60, -R66 ;  /* 0x0000003c3d3c7223 */ /* 0x000fe20000010842 */
[----:B------:R-:W-:Y:S01]  /*5720*/  IMAD.U32 R62, R154, 0x10000, RZ ;  /* 0x000100009a3e7824 */ /* 0x000fe200078e00ff */
[----:B------:R-:W-:Y:S01]  /*5730*/  LOP3.LUT R34, R35, 0xffff0000, RZ, 0xc0, !PT ;  /* 0xffff000023227812 */ /* 0x000fe200078ec0ff */
[----:B------:R-:W-:Y:S01]  /*5740*/  FMUL.FTZ R65, R45, R59 ;  /* 0x0000003b2d417220 */ /* 0x000fe20000410000 */
[----:B------:R-:W-:Y:S01]  /*5750*/  FFMA.FTZ R61, R61, R64, R63 ;  /* 0x000000403d3d7223 */ /* 0x000fe2000001003f */
[----:B------:R-:W-:-:S02]  /*5760*/  IMAD.U32 R33, R32, 0x10000, RZ ;  /* 0x0001000020217824 */ /* 0x000fc400078e00ff */
[-C--:B------:R-:W-:Y:S01]  /*5770*/  FMUL.FTZ R63, R45, R62.reuse ;  /* 0x0000003e2d3f7220 */ /* 0x080fe20000410000 */
[----:B------:R-:W-:Y:S01]  /*5780*/  LOP3.LUT R156, R156, 0xffff0000, RZ, 0xc0, !PT ;  /* 0xffff00009c9c7812 */ /* 0x000fe200078ec0ff */
[----:B------:R-:W-:Y:S01]  /*5790*/  FFMA.FTZ R45, R44, R62, -R65 ;  /* 0x0000003e2c2d7223 */ /* 0x000fe20000010841 */
[----:B------:R-:W-:Y:S01]  /*57a0*/  LOP3.LUT R154, R154, 0xffff0000, RZ, 0xc0, !PT ;  /* 0xffff00009a9a7812 */ /* 0x000fe200078ec0ff */
[----:B------:R-:W-:Y:S01]  /*57b0*/  IMAD.U32 R58, R58, 0x10000, RZ ;  /* 0x000100003a3a7824 */ /* 0x000fe200078e00ff */
[----:B------:R-:W-:Y:S01]  /*57c0*/  LOP3.LUT R32, R32, 0xffff0000, RZ, 0xc0, !PT ;  /* 0xffff000020207812 */ /* 0x000fe200078ec0ff */
[----:B------:R-:W-:Y:S01]  /*57d0*/  FFMA.FTZ R44, R44, R59, R63 ;  /* 0x0000003b2c2c7223 */ /* 0x000fe2000001003f */
[C---:B------:R-:W-:Y:S01]  /*57e0*/  FMUL.FTZ R62, R34.reuse, R156 ;  /* 0x0000009c223e7220 */ /* 0x040fe20000410000 */
[----:B------:R-:W-:Y:S01]  /*57f0*/  FMUL.FTZ R59, R34, R154 ;  /* 0x0000009a223b7220 */ /* 0x000fe20000410000 */
[----:B------:R-:W-:Y:S02]  /*5800*/  IMAD.U32 R35, R35, 0x10000, RZ ;  /* 0x0001000023237824 */ /* 0x000fe400078e00ff */
[CC--:B------:R-:W-:Y:S01]  /*5810*/  FMUL.FTZ R34, R32.reuse, R155.reuse ;  /* 0x0000009b20227220 */ /* 0x0c0fe20000410000 */
[----:B------:R-:W-:Y:S01]  /*5820*/  FMUL.FTZ R32, R32, R58 ;  /* 0x0000003a20207220 */ /* 0x000fe20000410000 */
[----:B------:R-:W-:Y:S01]  /*5830*/  F2FP.BF16.F32.PACK_AB R60, R61, R60 ;  /* 0x0000003c3d3c723e */ /* 0x000fe200000010ff */
[----:B------:R-:W-:Y:S01]  /*5840*/  FFMA.FTZ R62, R35, R154, -R62 ;  /* 0x0000009a233e7223 */ /* 0x000fe2000001083e */
[C---:B------:R-:W-:Y:S01]  /*5850*/  FFMA.FTZ R34, R33.reuse, R58, -R34 ;  /* 0x0000003a21227223 */ /* 0x040fe20000010822 */
[----:B------:R-:W-:Y:S01]  /*5860*/  FFMA.FTZ R33, R33, R155, R32 ;  /* 0x0000009b21217223 */ /* 0x000fe20000010020 */
[----:B------:R-:W-:Y:S01]  /*5870*/  FFMA.FTZ R59, R35, R156, R59 ;  /* 0x0000009c233b7223 */ /* 0x000fe2000001003b */
[----:B------:R-:W-:-:S03]  /*5880*/  F2FP.BF16.F32.PACK_AB R44, R44, R45 ;  /* 0x0000002d2c2c723e */ /* 0x000fc600000010ff */
[----:B------:R-:W-:Y:S01]  /*5890*/  F2FP.BF16.F32.PACK_AB R32, R33, R34 ;  /* 0x000000222120723e */ /* 0x000fe200000010ff */
[----:B------:R-:W-:Y:S01]  /*58a0*/  IMAD.MOV.U32 R33, RZ, RZ, R60 ;  /* 0x000000ffff217224 */ /* 0x000fe200078e003c */
[----:B------:R-:W-:Y:S01]  /*58b0*/  F2FP.BF16.F32.PACK_AB R35, R59, R62 ;  /* 0x0000003e3b23723e */ /* 0x000fe200000010ff */
[----:B------:R-:W-:-:S07]  /*58c0*/  IMAD.MOV.U32 R34, RZ, RZ, R44 ;  /* 0x000000ffff227224 */ /* 0x000fce00078e002c */
.L_x_2529:
[----:B------:R-:W-:Y:S05]  /*58d0*/  BSYNC B2 ;  /* 0x0000000000027941 */ /* 0x000fea0003800000 */
.L_x_2528:
[----:B--2---:R0:W-:Y:S02]  /*58e0*/  STG.E.128 desc[UR60][R40.64+0x40], R32 ;  /* 0x0000402028007986 */ /* 0x0041e4000c101d3c */
.L_x_2527:
[----:B------:R-:W-:Y:S05]  /*58f0*/  BSYNC B1 ;  /* 0x0000000000017941 */ /* 0x000fea0003800000 */
.L_x_2526:
        /* <DEDUP_REMOVED lines=25> */
[----:B------:R-:W-:Y:S01]  /*5a90*/  FMUL.FTZ R63, R54, R57 ;  /* 0x00000039363f7220 */ /* 0x000fe20000410000 */
[C---:B------:R-:W-:Y:S01]  /*5aa0*/  IMAD.U32 R33, R32.reuse, 0x10000, RZ ;  /* 0x0001000020217824 */ /* 0x040fe200078e00ff */
[----:B------:R-:W-:Y:S01]  /*5ab0*/  LOP3.LUT R54, R32, 0xffff0000, RZ, 0xc0, !PT ;  /* 0xffff000020367812 */ /* 0x000fe200078ec0ff */
[C---:B------:R-:W-:Y:S01]  /*5ac0*/  FMUL.FTZ R65, R56.reuse, R61 ;  /* 0x0000003d38417220 */ /* 0x040fe20000410000 */
[----:B------:R-:W-:Y:S01]  /*5ad0*/  FFMA.FTZ R32, R55, R57, -R62 ;  /* 0x0000003937207223 */ /* 0x000fe2000001083e */
[----:B------:R-:W-:Y:S01]  /*5ae0*/  LOP3.LUT R153, R153, 0xffff0000, RZ, 0xc0, !PT ;  /* 0xffff000099997812 */ /* 0x000fe200078ec0ff */
[----:B------:R-:W-:Y:S01]  /*5af0*/  FMUL.FTZ R57, R56, R59 ;  /* 0x0000003b38397220 */ /* 0x000fe20000410000 */
[----:B------:R-:W-:Y:S01]  /*5b00*/  LOP3.LUT R152, R152, 0xffff0000, RZ, 0xc0, !PT ;  /* 0xffff000098987812 */ /* 0x000fe200078ec0ff */
[----:B------:R-:W-:-:S02]  /*5b10*/  IMAD.U32 R58, R58, 0x10000, RZ ;  /* 0x000100003a3a7824 */ /* 0x000fc400078e00ff */
[----:B------:R-:W-:Y:S01]  /*5b20*/  FFMA.FTZ R55, R55, R60, R63 ;  /* 0x0000003c37377223 */ /* 0x000fe2000001003f */
[----:B------:R-:W-:Y:S02]  /*5b30*/  IMAD.U32 R45, R45, 0x10000, RZ ;  /* 0x000100002d2d7824 */ /* 0x000fe400078e00ff */
[C---:B------:R-:W-:Y:S01]  /*5b40*/  FFMA.FTZ R65, R44.reuse, R59, -R65 ;  /* 0x0000003b2c417223 */ /* 0x040fe20000010841 */
[----:B------:R-:W-:Y:S01]  /*5b50*/  FFMA.FTZ R44, R44, R61, R57 ;  /* 0x0000003d2c2c7223 */ /* 0x000fe20000010039 */
[C---:B------:R-:W-:Y:S01]  /*5b60*/  FMUL.FTZ R56, R34.reuse, R153 ;  /* 0x0000009922387220 */ /* 0x040fe20000410000 */
[----:B------:R-:W-:Y:S01]  /*5b70*/  FMUL.FTZ R60, R34, R152 ;  /* 0x00000098223c7220 */ /* 0x000fe20000410000 */
[----:B------:R-:W-:Y:S02]  /*5b80*/  IMAD.U32 R35, R35, 0x10000, RZ ;  /* 0x0001000023237824 */ /* 0x000fe400078e00ff */
[C---:B------:R-:W-:Y:S01]  /*5b90*/  FMUL.FTZ R34, R54.reuse, R58 ;  /* 0x0000003a36227220 */ /* 0x040fe20000410000 */
        /* <DEDUP_REMOVED lines=9> */
[----:B------:R-:W-:-:S07]  /*5c30*/  F2FP.BF16.F32.PACK_AB R35, R35, R56 ;  /* 0x000000382323723e */ /* 0x000fce00000010ff */
.L_x_2533:
[----:B------:R-:W-:Y:S05]  /*5c40*/  BSYNC B2 ;  /* 0x0000000000027941 */ /* 0x000fea0003800000 */
.L_x_2532:
[----:B--2---:R0:W-:Y:S02]  /*5c50*/  STG.E.128 desc[UR60][R40.64+0x80], R32 ;  /* 0x0000802028007986 */ /* 0x0041e4000c101d3c */
.L_x_2531:
[----:B------:R-:W-:Y:S05]  /*5c60*/  BSYNC B1 ;  /* 0x0000000000017941 */ /* 0x000fea0003800000 */
.L_x_2530:
        /* <DEDUP_REMOVED lines=21> */
[----:B------:R-:W-:Y:S01]  /*5dc0*/  IMAD.U32 R55, R55, 0x10000, RZ ;  /* 0x0001000037377824 */ /* 0x000fe200078e00ff */
[----:B------:R-:W-:Y:S01]  /*5dd0*/  LOP3.LUT R51, R34, 0xffff0000, RZ, 0xc0, !PT ;  /* 0xffff000022337812 */ /* 0x000fe200078ec0ff */
[C---:B------:R-:W-:Y:S01]  /*5de0*/  IMAD.U32 R34, R35.reuse, 0x10000, RZ ;  /* 0x0001000023227824 */ /* 0x040fe200078e00ff */
[----:B------:R-:W-:Y:S01]  /*5df0*/  LOP3.LUT R44, R35, 0xffff0000, RZ, 0xc0, !PT ;  /* 0xffff0000232c7812 */ /* 0x000fe200078ec0ff */
[----:B------:R-:W-:-:S02]  /*5e00*/  IMAD.U32 R35, R33, 0x10000, RZ ;  /* 0x0001000021237824 */ /* 0x000fc400078e00ff */
[C---:B------:R-:W-:Y:S01]  /*5e10*/  FMUL.FTZ R60, R50.reuse, R56 ;  /* 0x00000038323c7220 */ /* 0x040fe20000410000 */
[-C--:B------:R-:W-:Y:S01]  /*5e20*/  FMUL.FTZ R57, R50, R53.reuse ;  /* 0x0000003532397220 */ /* 0x080fe20000410000 */
[----:B------:R-:W-:Y:S02]  /*5e30*/  IMAD.U32 R33, R32, 0x10000, RZ ;  /* 0x0001000020217824 */ /* 0x000fe400078e00ff */
[----:B------:R-:W-:Y:S01]  /*5e40*/  FMUL.FTZ R50, R51, R58 ;  /* 0x0000003a33327220 */ /* 0x000fe20000410000 */
[----:B------:R-:W-:Y:S01]  /*5e50*/  LOP3.LUT R151, R151, 0xffff0000, RZ, 0xc0, !PT ;  /* 0xffff000097977812 */ /* 0x000fe200078ec0ff */
[----:B------:R-:W-:Y:S01]  /*5e60*/  FFMA.FTZ R57, R35, R56, R57 ;  /* 0x0000003823397223 */ /* 0x000fe20000010039 */
[----:B------:R-:W-:Y:S01]  /*5e70*/  LOP3.LUT R149, R149, 0xffff0000, RZ, 0xc0, !PT ;  /* 0xffff000095957812 */ /* 0x000fe200078ec0ff */
[----:B------:R-:W-:Y:S01]  /*5e80*/  IMAD.U32 R52, R52, 0x10000, RZ ;  /* 0x0001000034347824 */ /* 0x000fe200078e00ff */
[----:B------:R-:W-:Y:S01]  /*5e90*/  LOP3.LUT R32, R32, 0xffff0000, RZ, 0xc0, !PT ;  /* 0xffff000020207812 */ /* 0x000fe200078ec0ff */
[----:B------:R-:W-:Y:S01]  /*5ea0*/  FFMA.FTZ R60, R35, R53, -R60 ;  /* 0x00000035233c7223 */ /* 0x000fe2000001083c */
[-C--:B------:R-:W-:Y:S01]  /*5eb0*/  FMUL.FTZ R56, R51, R54.reuse ;  /* 0x0000003633387220 */ /* 0x080fe20000410000 */
[C---:B------:R-:W-:Y:S01]  /*5ec0*/  FFMA.FTZ R50, R45.reuse, R54, -R50 ;  /* 0x000000362d327223 */ /* 0x040fe20000010832 */
[C---:B------:R-:W-:Y:S01]  /*5ed0*/  FMUL.FTZ R35, R44.reuse, R151 ;  /* 0x000000972c237220 */ /* 0x040fe20000410000 */
[----:B------:R-:W-:Y:S01]  /*5ee0*/  FMUL.FTZ R54, R44, R149 ;  /* 0x000000952c367220 */ /* 0x000fe20000410000 */
[C---:B------:R-:W-:Y:S01]  /*5ef0*/  FMUL.FTZ R44, R32.reuse, R55 ;  /* 0x00000037202c7220 */ /* 0x040fe20000410000 */
[----:B------:R-:W-:Y:S01]  /*5f00*/  FMUL.FTZ R32, R32, R52 ;  /* 0x0000003420207220 */ /* 0x000fe20000410000 */
[----:B------:R-:W-:Y:S01]  /*5f10*/  FFMA.FTZ R45, R45, R58, R56 ;  /* 0x0000003a2d2d7223 */ /* 0x000fe20000010038 */
[C---:B------:R-:W-:Y:S01]  /*5f20*/  FFMA.FTZ R35, R34.reuse, R149, -R35 ;  /* 0x0000009522237223 */ /* 0x040fe20000010823 */
        /* <DEDUP_REMOVED lines=8> */
.L_x_2537:
[----:B------:R-:W-:Y:S05]  /*5fb0*/  BSYNC B2 ;  /* 0x0000000000027941 */ /* 0x000fea0003800000 */
.L_x_2536:
[----:B--2---:R0:W-:Y:S02]  /*5fc0*/  STG.E.128 desc[UR60][R40.64+0xc0], R32 ;  /* 0x0000c02028007986 */ /* 0x0041e4000c101d3c */
.L_x_2535:
[----:B------:R-:W-:Y:S05]  /*5fd0*/  BSYNC B1 ;  /* 0x0000000000017941 */ /* 0x000fea0003800000 */
.L_x_2534:
        /* <DEDUP_REMOVED lines=22> */
[----:B------:R-:W-:Y:S01]  /*6140*/  FMUL.FTZ R56, R44, R52 ;  /* 0x000000342c387220 */ /* 0x000fe20000410000 */
[----:B------:R-:W-:Y:S01]  /*6150*/  LOP3.LUT R51, R50, 0xffff0000, RZ, 0xc0, !PT ;  /* 0xffff000032337812 */ /* 0x000fe200078ec0ff */
[-C--:B------:R-:W-:Y:S01]  /*6160*/  FMUL.FTZ R44, R44, R49.reuse ;  /* 0x000000312c2c7220 */ /* 0x080fe20000410000 */
[----:B------:R-:W-:Y:S01]  /*6170*/  LOP3.LUT R48, R47, 0xffff0000, RZ, 0xc0, !PT ;  /* 0xffff00002f307812 */ /* 0x000fe200078ec0ff */
[----:B------:R-:W-:Y:S01]  /*6180*/  IMAD.U32 R34, R33, 0x10000, RZ ;  /* 0x0001000021227824 */ /* 0x000fe200078e00ff */
[----:B------:R-:W-:Y:S01]  /*6190*/  LOP3.LUT R83, R83, 0xffff0000, RZ, 0xc0, !PT ;  /* 0xffff000053537812 */ /* 0x000fe200078ec0ff */
[----:B------:R-:W-:Y:S01]  /*61a0*/  FFMA.FTZ R56, R43, R49, -R56 ;  /* 0x000000312b387223 */ /* 0x000fe20000010838 */
[----:B------:R-:W-:Y:S01]  /*61b0*/  LOP3.LUT R82, R82, 0xffff0000, RZ, 0xc0, !PT ;  /* 0xffff000052527812 */ /* 0x000fe200078ec0ff */
[----:B------:R-:W-:-:S02]  /*61c0*/  IMAD.U32 R33, R32, 0x10000, RZ ;  /* 0x0001000020217824 */ /* 0x000fc400078e00ff */
[----:B------:R-:W-:Y:S01]  /*61d0*/  FFMA.FTZ R43, R43, R52, R44 ;  /* 0x000000342b2b7223 */ /* 0x000fe2000001002c */
[C---:B------:R-:W-:Y:S01]  /*61e0*/  FMUL.FTZ R53, R35.reuse, R51 ;  /* 0x0000003323357220 */ /* 0x040fe20000410000 */
[----:B------:R-:W-:Y:S01]  /*61f0*/  FMUL.FTZ R54, R35, R48 ;  /* 0x0000003023367220 */ /* 0x000fe20000410000 */
[----:B------:R-:W-:Y:S01]  /*6200*/  LOP3.LUT R32, R32, 0xffff0000, RZ, 0xc0, !PT ;  /* 0xffff000020207812 */ /* 0x000fe200078ec0ff */
[----:B------:R-:W-:Y:S01]  /*6210*/  FMUL.FTZ R44, R46, R83 ;  /* 0x000000532e2c7220 */ /* 0x000fe20000410000 */
[----:B------:R-:W-:Y:S02]  /*6220*/  IMAD.U32 R50, R50, 0x10000, RZ ;  /* 0x0001000032327824 */ /* 0x000fe400078e00ff */
[----:B------:R-:W-:Y:S01]  /*6230*/  FMUL.FTZ R46, R46, R82 ;  /* 0x000000522e2e7220 */ /* 0x000fe20000410000 */
[----:B------:R-:W-:Y:S02]  /*6240*/  IMAD.U32 R47, R47, 0x10000, RZ ;  /* 0x000100002f2f7824 */ /* 0x000fe400078e00ff */
[C---:B------:R-:W-:Y:S01]  /*6250*/  FFMA.FTZ R53, R34.reuse, R48, -R53 ;  /* 0x0000003022357223 */ /* 0x040fe20000010835 */
[----:B------:R-:W-:Y:S01]  /*6260*/  FFMA.FTZ R54, R34, R51, R54 ;  /* 0x0000003322367223 */ /* 0x000fe20000010036 */
[C---:B------:R-:W-:Y:S01]  /*6270*/  FFMA.FTZ R44, R45.reuse, R82, -R44 ;  /* 0x000000522d2c7223 */ /* 0x040fe2000001082c */
[C---:B------:R-:W-:Y:S01]  /*6280*/  FMUL.FTZ R34, R32.reuse, R50 ;  /* 0x0000003220227220 */ /* 0x040fe20000410000 */
[----:B------:R-:W-:Y:S01]  /*6290*/  FMUL.FTZ R35, R32, R47 ;  /* 0x0000002f20237220 */ /* 0x000fe20000410000 */
[----:B------:R-:W-:Y:S01]  /*62a0*/  FFMA.FTZ R45, R45, R83, R46 ;  /* 0x000000532d2d7223 */ /* 0x000fe2000001002e */
[----:B------:R-:W-:Y:S01]  /*62b0*/  F2FP.BF16.F32.PACK_AB R43, R43, R56 ;  /* 0x000000382b2b723e */ /* 0x000fe200000010ff */
[C---:B------:R-:W-:Y:S01]  /*62c0*/  FFMA.FTZ R34, R33.reuse, R47, -R34 ;  /* 0x0000002f21227223 */ /* 0x040fe20000010822 */
[----:B------:R-:W-:Y:S01]  /*62d0*/  FFMA.FTZ R35, R33, R50, R35 ;  /* 0x0000003221237223 */ /* 0x000fe20000010023 */
[----:B------:R-:W-:-:S02]  /*62e0*/  F2FP.BF16.F32.PACK_AB R33, R54, R53 ;  /* 0x000000353621723e */ /* 0x000fc400000010ff */
[----:B------:R-:W-:Y:S02]  /*62f0*/  F2FP.BF16.F32.PACK_AB R44, R45, R44 ;  /* 0x0000002c2d2c723e */ /* 0x000fe400000010ff */
[----:B------:R-:W-:Y:S01]  /*6300*/  F2FP.BF16.F32.PACK_AB R32, R35, R34 ;  /* 0x000000222320723e */ /* 0x000fe200000010ff */
[----:B------:R-:W-:Y:S02]  /*6310*/  IMAD.MOV.U32 R34, RZ, RZ, R43 ;  /* 0x000000ffff227224 */ /* 0x000fe400078e002b */
[----:B------:R-:W-:-:S07]  /*6320*/  IMAD.MOV.U32 R35, RZ, RZ, R44 ;  /* 0x000000ffff237224 */ /* 0x000fce00078e002c */
.L_x_2541:
[----:B------:R-:W-:Y:S05]  /*6330*/  BSYNC B2 ;  /* 0x0000000000027941 */ /* 0x000fea0003800000 */
.L_x_2540:
[----:B--2---:R0:W-:Y:S02]  /*6340*/  STG.E.128 desc[UR60][R40.64+0x100], R32 ;  /* 0x0001002028007986 */ /* 0x0041e4000c101d3c */
.L_x_2539:
[----:B------:R-:W-:Y:S05]  /*6350*/  BSYNC B1 ;  /* 0x0000000000017941 */ /* 0x000fea0003800000 */
.L_x_2538:
[----:B------:R-:W-:-:S13]  /*6360*/  ISETP.NE.AND P3, PT, R6, RZ, PT ;  /* 0x000000ff0600720c */ /* 0x000fda0003f65270 */
[----:B------:R-:W-:Y:S05]  /*6370*/  @!P3 BRA `(.L_x_2521) ;  /* 0x000000440020b947 */ /* 0x000fea0003800000 */
[----:B0-234-:R0:W2:Y:S01]  /*6380*/  LDS.128 R32, [R42+0xa000] ;  /* 0x00a000002a207984 */ /* 0x01d0a20000000c00 */
[----:B------:R-:W-:Y:S01]  /*6390*/  ISETP.GE.AND P3, PT, R193, R117, PT ;  /* 0x00000075c100720c */ /* 0x000fe20003f66270 */
[----:B------:R-:W-:-:S12]  /*63a0*/  BSSY B1, `(.L_x_2542) ;  /* 0x0000030000017945 */ /* 0x000fd80003800000 */
[----:B0-----:R-:W-:Y:S05]  /*63b0*/  @P3 BRA `(.L_x_2543) ;  /* 0x0000000000b83947 */ /* 0x001fea0003800000 */
        /* <DEDUP_REMOVED lines=46> */
.L_x_2543:
[----:B------:R-:W-:Y:S05]  /*66a0*/  BSYNC B1 ;  /* 0x0000000000017941 */ /* 0x000fea0003800000 */
.L_x_2542:
[----:B--2---:R0:W-:Y:S01]  /*66b0*/  STG.E.128 desc[UR60][R40.64+0x140], R32 ;  /* 0x0001402028007986 */ /* 0x0041e2000c101d3c */
[----:B------:R-:W-:Y:S05]  /*66c0*/  BRA `(.L_x_2521) ;  /* 0x00000040004c7947 */ /* 0x000fea0003800000 */
.L_x_2489:
[----:B------:R-:W-:Y:S01]  /*66d0*/  ISETP.GE.AND P4, PT, R17, R4, PT ;  /* 0x000000041100720c */ /* 0x000fe20003f86270 */
[----:B------:R-:W-:Y:S01]  /*66e0*/  BSSY B1, `(.L_x_2544) ;  /* 0x000002e000017945 */ /* 0x000fe20003800000 */
[----:B------:R-:W-:Y:S02]  /*66f0*/  CS2R R58, SRZ ;  /* 0x00000000003a7805 */ /* 0x000fe4000001ff00 */
[----:B0-----:R-:W-:Y:S02]  /*6700*/  CS2R R34, SRZ ;  /* 0x0000000000227805 */ /* 0x001fe4000001ff00 */
        /* <DEDUP_REMOVED lines=43> */
.L_x_2545:
[----:B------:R-:W-:Y:S05]  /*69c0*/  BSYNC B1 ;  /* 0x0000000000017941 */ /* 0x000fea0003800000 */
.L_x_2544:
        /* <DEDUP_REMOVED lines=14> */
[----:B------:R-:W-:Y:S01]  /*6ab0*/  IMAD.MOV.U32 R85, RZ, RZ, R35 ;  /* 0x000000ffff557224 */ /* 0x000fe200078e0023 */
        /* <DEDUP_REMOVED lines=32> */
.L_x_2547:
[----:B------:R-:W-:Y:S05]  /*6cc0*/  BSYNC B1 ;  /* 0x0000000000017941 */ /* 0x000fea0003800000 */
.L_x_2546:
[----:B------:R-:W2:Y:S01]  /*6cd0*/  LDL R0, [R1+0x18] ;  /* 0x0000180001007983 */ /* 0x000ea20000100800 */
[----:B0-----:R-:W-:Y:S01]  /*6ce0*/  IMAD.MOV.U32 R81, RZ, RZ, R32 ;  /* 0x000000ffff517224 */ /* 0x001fe200078e0020 */
[----:B------:R-:W-:Y:S01]  /*6cf0*/  PRMT R168, R86, 0x5410, R85 ;  /* 0x0000541056a87816 */ /* 0x000fe20000000055 */
[----:B------:R-:W-:Y:S02]  /*6d00*/  IMAD.MOV.U32 R80, RZ, RZ, R33 ;  /* 0x000000ffff507224 */ /* 0x000fe400078e0021 */
[----:B------:R-:W-:-:S03]  /*6d10*/  IMAD.MOV.U32 R3, RZ, RZ, R38 ;  /* 0x000000ffff037224 */ /* 0x000fc600078e0026 */
[----:B------:R-:W-:Y:S01]  /*6d20*/  PRMT R169, R81, 0x5410, R80 ;  /* 0x0000541051a97816 */ /* 0x000fe20000000050 */
[----:B------:R-:W-:Y:S02]  /*6d30*/  IMAD.MOV.U32 R80, RZ, RZ, R42 ;  /* 0x000000ffff507224 */ /* 0x000fe400078e002a */
[----:B------:R-:W-:-:S05]  /*6d40*/  IMAD.MOV.U32 R81, RZ, RZ, R43 ;  /* 0x000000ffff517224 */ /* 0x000fca00078e002b */
[----:B------:R-:W-:Y:S01]  /*6d50*/  PRMT R160, R81, 0x5410, R80 ;  /* 0x0000541051a07816 */ /* 0x000fe20000000050 */
[----:B------:R-:W-:Y:S02]  /*6d60*/  IMAD.MOV.U32 R80, RZ, RZ, R41 ;  /* 0x000000ffff507224 */ /* 0x000fe400078e0029 */
[----:B------:R-:W-:Y:S01]  /*6d70*/  IMAD.MOV.U32 R81, RZ, RZ, R46 ;  /* 0x000000ffff517224 */ /* 0x000fe200078e002e */
[----:B--2---:R-:W-:Y:S01]  /*6d80*/  R2UR UR4, R0 ;  /* 0x00000000000472ca */ /* 0x004fe200000e0000 */
[----:B------:R-:W-:-:S05]  /*6d90*/  IMAD.MOV.U32 R0, RZ, RZ, R39 ;  /* 0x000000ffff007224 */ /* 0x000fca00078e0027 */
[----:B------:R-:W-:Y:S01]  /*6da0*/  PRMT R172, R0, 0x5410, R3 ;  /* 0x0000541000ac7816 */ /* 0x000fe20000000003 */
[----:B------:R-:W-:Y:S02]  /*6db0*/  IMAD.MOV.U32 R0, RZ, RZ, R36 ;  /* 0x000000ffff007224 */ /* 0x000fe400078e0024 */
[----:B------:R-:W-:-:S03]  /*6dc0*/  IMAD.MOV.U32 R3, RZ, RZ, R37 ;  /* 0x000000ffff037224 */ /* 0x000fc600078e0025 */
[----:B------:R-:W-:Y:S01]  /*6dd0*/  PRMT R173, R173, 0x5410, R0 ;  /* 0x00005410adad7816 */ /* 0x000fe20000000000 */
[----:B------:R-:W-:Y:S01]  /*6de0*/  IMAD.MOV.U32 R0, RZ, RZ, R47 ;  /* 0x000000ffff007224 */ /* 0x000fe200078e002f */
[----:B------:R-:W-:Y:S01]  /*6df0*/  PRMT R175, R3, 0x7610, R175 ;  /* 0x0000761003af7816 */ /* 0x000fe200000000af */
[----:B------:R-:W-:Y:S01]  /*6e00*/  IMAD.MOV.U32 R3, RZ, RZ, R40 ;  /* 0x000000ffff037224 */ /* 0x000fe200078e0028 */
[----:B------:R-:W-:Y:S02]  /*6e10*/  UISETP.NE.AND UP0, UPT, UR4, 0x3, UPT ;  /* 0x000000030400788c */ /* 0x000fe4000bf05270 */
[----:B------:R-:W-:Y:S01]  /*6e20*/  PRMT R170, R81, 0x5410, R0 ;  /* 0x0000541051aa7816 */ /* 0x000fe20000000000 */
[----:B------:R-:W-:Y:S01]  /*6e30*/  IMAD.MOV.U32 R0, RZ, RZ, R45 ;  /* 0x000000ffff007224 */ /* 0x000fe200078e002d */
        /* <DEDUP_REMOVED lines=60> */
.L_x_2548:
[----:B------:R-:W-:Y:S01]  /*7200*/  IMAD R3, R16, 0x8, R2 ;  /* 0x0000000810037824 */ /* 0x000fe200078e0202 */
[----:B------:R-:W-:Y:S01]  /*7210*/  SHF.L.U32 R0, R188, 0x1f, RZ ;  /* 0x0000001fbc007819 */ /* 0x000fe200000006ff */
[----:B------:R-:W0:Y:S01]  /*7220*/  LDC R142, c[0x0][0x2f4] ;  /* 0x0000bd00ff8e7b82 */ /* 0x000e220000000800 */
[----:B------:R-:W-:Y:S01]  /*7230*/  BSSY B1, `(.L_x_2549) ;  /* 0x0000004000017945 */ /* 0x000fe20003800000 */
[----:B------:R-:W-:Y:S01]  /*7240*/  IMAD.MOV.U32 R125, RZ, RZ, R84 ;  /* 0x000000ffff7d7224 */ /* 0x000fe200078e0054 */
[----:B------:R-:W1:Y:S02]  /*7250*/  SYNCS.PHASECHK.TRANS64.TRYWAIT P5, [R3+URZ+0x34890], R0 ;  /* 0x03489000030075a7 */ /* 0x000e6400080a017f */
[----:B-1----:R-:W-:Y:S05]  /*7260*/  @!P5 BRA `(.L_x_2550) ;  /* 0x000001fc0008d947 */ /* 0x002fea0003800000 */
.L_x_2873:
[----:B------:R-:W-:Y:S05]  /*7270*/  BSYNC B1 ;  /* 0x0000000000017941 */ /* 0x000fea0003800000 */
.L_x_2549:
        /* <DEDUP_REMOVED lines=33> */
[--C-:B------:R-:W-:Y:S02]  /*7490*/  SHF.R.U64 R40, R40, 0x10, R41.reuse ;  /* 0x0000001028287819 */ /* 0x100fe40000001229 */
        /* <DEDUP_REMOVED lines=10> */
[----:B0-----:R-:W-:Y:S01]  /*7540*/  IMAD.U32 R163, R85, 0x10000, RZ ;  /* 0x0001000055a37824 */ /* 0x001fe200078e00ff */
[----:B------:R-:W-:Y:S01]  /*7550*/  SHF.R.U32.HI R43, RZ, 0x10, R43 ;  /* 0x00000010ff2b7819 */ /* 0x000fe2000001162b */
[----:B------:R-:W-:Y:S01]  /*7560*/  IMAD.U32 R159, R41, 0x10000, RZ ;  /* 0x00010000299f7824 */ /* 0x000fe200078e00ff */
[----:B------:R-:W-:Y:S01]  /*7570*/  PRMT R55, R162, 0x5410, R55 ;  /* 0x00005410a2377816 */ /* 0x000fe20000000037 */
[----:B------:R-:W-:Y:S01]  /*7580*/  IMAD.U32 R162, R42, 0x10000, RZ ;  /* 0x000100002aa27824 */ /* 0x000fe200078e00ff */
[----:B------:R-:W-:-:S02]  /*7590*/  PRMT R43, R160, 0x5410, R43 ;  /* 0x00005410a02b7816 */ /* 0x000fc4000000002b */
        /* <DEDUP_REMOVED lines=76> */
.L_x_2556:
[----:B------:R-:W-:Y:S05]  /*7a60*/  BSYNC B3 ;  /* 0x0000000000037941 */ /* 0x000fea0003800000 */
.L_x_2555:
        /* <DEDUP_REMOVED lines=12> */
.L_x_2554:
[----:B------:R-:W-:Y:S05]  /*7b30*/  BSYNC B2 ;  /* 0x0000000000027941 */ /* 0x000fea0003800000 */
.L_x_2553:
        /* <DEDUP_REMOVED lines=117> */
.L_x_2560:
[----:B------:R-:W-:Y:S05]  /*8290*/  BSYNC B3 ;  /* 0x0000000000037941 */ /* 0x000fea0003800000 */
.L_x_2559:
        /* <DEDUP_REMOVED lines=12> */
.L_x_2558:
[----:B------:R-:W-:Y:S05]  /*8360*/  BSYNC B2 ;  /* 0x0000000000027941 */ /* 0x000fea0003800000 */
.L_x_2557:
[----:B------:R-:W-:-:S13]  /*8370*/  ISETP.NE.AND P4, PT, R9, RZ, PT ;  /* 0x000000ff0900720c */ /* 0x000fda0003f85270 */
[----:B------:R-:W-:Y:S05]  /*8380*/  @!P4 BRA `(.L_x_2552) ;  /* 0x000000080004c947 */ /* 0x000fea0003800000 */
[----:B---3--:R-:W3:Y:S01]  /*8390*/  LDL R36, [R1+0x1c] ;  /* 0x00001c0001247983 */ /* 0x008ee20000100800 */
[----:B------:R-:W-:Y:S01]  /*83a0*/  BSSY B2, `(.L_x_2561) ;  /* 0x000007d000027945 */ /* 0x000fe20003800000 */
[----:B---3--:R-:W-:-:S04]  /*83b0*/  LOP3.LUT P5, RZ, R36, 0x1, RZ, 0xc0, !PT ;  /* 0x0000000124ff7812 */ /* 0x008fc800078ac0ff */
[----:B------:R-:W-:-:S04]  /*83c0*/  SEL R36, R120, R144, !P5 ;  /* 0x0000009078247207 */ /* 0x000fc80006800000 */
[----:B------:R-:W-:-:S04]  /*83d0*/  SHF.R.S32.HI R37, RZ, 0x1f, R36 ;  /* 0x0000001fff257819 */ /* 0x000fc80000011424 */
[----:B------:R-:W-:-:S04]  /*83e0*/  LEA.HI R36, R37, R36, RZ, 0x4 ;  /* 0x0000002425247211 */ /* 0x000fc800078f20ff */
[----:B------:R-:W-:-:S05]  /*83f0*/  LEA.HI.SX32 R36, R36, R110, 0x1c ;  /* 0x0000006e24247211 */ /* 0x000fca00078fe2ff */
[----:B------:R-:W-:-:S05]  /*8400*/  IMAD.SHL.U32 R37, R36, 0x8, RZ ;  /* 0x0000000824257824 */ /* 0x000fca00078e00ff */
[----:B------:R-:W-:-:S13]  /*8410*/  ISETP.GE.AND P4, PT, R37, R142, PT ;  /* 0x0000008e2500720c */ /* 0x000fda0003f86270 */
[--C-:B------:R-:W-:Y:S02]  /*8420*/  @!P4 SHF.R.S32.HI R39, RZ, 0x1f, R37.reuse ;  /* 0x0000001fff27c819 */ /* 0x100fe40000011425 */
[-CC-:B------:R-:W-:Y:S02]  /*8430*/  @!P4 IADD3 R38, P5, P6, R92, R130.reuse, R37.reuse ;  /* 0x000000825c26c210 */ /* 0x180fe40007ebe025 */
        /* <DEDUP_REMOVED lines=11> */
[----:B------:R-:W-:-:S05]  /*84f0*/  LEA.HI R36, R38, R36, RZ, 0x3 ;  /* 0x0000002426247211 */ /* 0x000fca00078f18ff */
[----:B------:R-:W-:-:S05]  /*8500*/  IMAD.SHL.U32 R36, R36, 0x400, RZ ;  /* 0x0000040024247824 */ /* 0x000fca00078e00ff */
[----:B------:R-:W-:-:S05]  /*8510*/  LOP3.LUT R36, R36, 0x7fffe000, RZ, 0xc0, !PT ;  /* 0x7fffe00024247812 */ /* 0x000fca00078ec0ff */
        /* <DEDUP_REMOVED lines=9> */
[----:B------:R-:W-:Y:S01]  /*85b0*/  SHF.R.U32.HI R53, RZ, 0x10, R45 ;  /* 0x00000010ff357819 */ /* 0x000fe2000001162d */
[----:B0-----:R-:W-:Y:S01]  /*85c0*/  IMAD.U32 R82, R41, 0x10000, RZ ;  /* 0x0001000029527824 */ /* 0x001fe200078e00ff */
[----:B------:R-:W-:Y:S01]  /*85d0*/  SHF.R.U32.HI R52, RZ, 0x10, R33 ;  /* 0x00000010ff347819 */ /* 0x000fe20000011621 */
[----:B--2---:R-:W-:Y:S01]  /*85e0*/  IMAD.U32 R80, R37, 0x10000, RZ ;  /* 0x0001000025507824 */ /* 0x004fe200078e00ff */
[----:B------:R-:W-:Y:S02]  /*85f0*/  PRMT R53, R171, 0x5432, R53 ;  /* 0x00005432ab357816 */ /* 0x000fe40000000035 */
[----:B------:R-:W-:Y:S02]  /*8600*/  PRMT R52, R169, 0x5432, R52 ;  /* 0x00005432a9347816 */ /* 0x000fe40000000034 */
[----:B------:R-:W-:Y:S01]  /*8610*/  SHF.R.U64 R44, R44, 0x10, R45 ;  /* 0x000000102c2c7819 */ /* 0x000fe2000000122d */
[C---:B------:R-:W-:Y:S01]  /*8620*/  IMAD.U32 R54, R53.reuse, 0x10000, RZ ;  /* 0x0001000035367824 */ /* 0x040fe200078e00ff */
[----:B------:R-:W-:Y:S01]  /*8630*/  LOP3.LUT R53, R53, 0xffff0000, RZ, 0xc0, !PT ;  /* 0xffff000035357812 */ /* 0x000fe200078ec0ff */
[----:B------:R-:W-:Y:S01]  /*8640*/  IMAD.U32 R55, R52, 0x10000, RZ ;  /* 0x0001000034377824 */ /* 0x000fe200078e00ff */
[----:B------:R-:W-:Y:S01]  /*8650*/  LOP3.LUT R45, R41, 0xffff0000, RZ, 0xc0, !PT ;  /* 0xffff0000292d7812 */ /* 0x000fe200078ec0ff */
[CC--:B------:R-:W-:Y:S01]  /*8660*/  FMUL.FTZ R81, R82.reuse, R54.reuse ;  /* 0x0000003652517220 */ /* 0x0c0fe20000410000 */
[----:B------:R-:W-:Y:S01]  /*8670*/  PRMT R171, R171, 0x5410, R44 ;  /* 0x00005410abab7816 */ /* 0x000fe2000000002c */
[----:B------:R-:W-:Y:S01]  /*8680*/  FMUL.FTZ R82, R82, R55 ;  /* 0x0000003752527220 */ /* 0x000fe20000410000 */
[----:B------:R-:W-:Y:S01]  /*8690*/  SHF.R.U64 R46, R46, 0x10, R47 ;  /* 0x000000102e2e7819 */ /* 0x000fe2000000122f */
[----:B------:R-:W-:Y:S01]  /*86a0*/  FMUL.FTZ R41, R45, R53 ;  /* 0x000000352d297220 */ /* 0x000fe20000410000 */
[----:B------:R-:W-:Y:S01]  /*86b0*/  SHF.R.U64 R34, R34, 0x10, R35 ;  /* 0x0000001022227819 */ /* 0x000fe20000001223 */
[----:B------:R-:W-:Y:S01]  /*86c0*/  FFMA.FTZ R82, R80, R54, R82 ;  /* 0x0000003650527223 */ /* 0x000fe20000010052 */
[----:B------:R-:W-:Y:S01]  /*86d0*/  SHF.R.U64 R54, R32, 0x10, R33 ;  /* 0x0000001020367819 */ /* 0x000fe20000001221 */
[----:B------:R-:W-:Y:S01]  /*86e0*/  FFMA.FTZ R81, R80, R55, -R81 ;  /* 0x0000003750517223 */ /* 0x000fe20000010851 */
[----:B------:R-:W-:-:S02]  /*86f0*/  LOP3.LUT R33, R52, 0xffff0000, RZ, 0xc0, !PT ;  /* 0xffff000034217812 */ /* 0x000fc400078ec0ff */
[----:B------:R-:W-:Y:S02]  /*8700*/  LOP3.LUT R32, R37, 0xffff0000, RZ, 0xc0, !PT ;  /* 0xffff000025207812 */ /* 0x000fe400078ec0ff */
[----:B------:R-:W-:Y:S01]  /*8710*/  SHF.R.U32.HI R52, RZ, 0x10, R35 ;  /* 0x00000010ff347819 */ /* 0x000fe20000011623 */
[-C--:B------:R-:W-:Y:S01]  /*8720*/  FMUL.FTZ R37, R45, R33.reuse ;  /* 0x000000212d257220 */ /* 0x080fe20000410000 */
[----:B------:R-:W-:Y:S01]  /*8730*/  SHF.R.U32.HI R45, RZ, 0x10, R47 ;  /* 0x00000010ff2d7819 */ /* 0x000fe2000001162f */
[----:B------:R-:W-:Y:S01]  /*8740*/  FFMA.FTZ R33, R32, R33, -R41 ;  /* 0x0000002120217223 */ /* 0x000fe20000010829 */
[----:B------:R-:W-:Y:S01]  /*8750*/  PRMT R52, R168, 0x5432, R52 ;  /* 0x00005432a8347816 */ /* 0x000fe20000000034 */
[----:B------:R-:W-:Y:S01]  /*8760*/  FFMA.FTZ R32, R32, R53, R37 ;  /* 0x0000003520207223 */ /* 0x000fe20000010025 */
[----:B------:R-:W-:Y:S01]  /*8770*/  PRMT R45, R170, 0x5432, R45 ;  /* 0x00005432aa2d7816 */ /* 0x000fe2000000002d */
[----:B------:R-:W-:Y:S01]  /*8780*/  IMAD.U32 R53, R43, 0x10000, RZ ;  /* 0x000100002b357824 */ /* 0x000fe200078e00ff */
[----:B------:R-:W-:Y:S01]  /*8790*/  PRMT R169, R169, 0x5410, R54 ;  /* 0x00005410a9a97816 */ /* 0x000fe20000000036 */
[C---:B------:R-:W-:Y:S01]  /*87a0*/  IMAD.U32 R44, R52.reuse, 0x10000, RZ ;  /* 0x00010000342c7824 */ /* 0x040fe200078e00ff */
[----:B------:R-:W-:Y:S01]  /*87b0*/  LOP3.LUT R43, R43, 0xffff0000, RZ, 0xc0, !PT ;  /* 0xffff00002b2b7812 */ /* 0x000fe200078ec0ff */
[C---:B------:R-:W-:Y:S01]  /*87c0*/  IMAD.U32 R37, R45.reuse, 0x10000, RZ ;  /* 0x000100002d257824 */ /* 0x040fe200078e00ff */
[----:B------:R-:W-:Y:S01]  /*87d0*/  LOP3.LUT R45, R45, 0xffff0000, RZ, 0xc0, !PT ;  /* 0xffff00002d2d7812 */ /* 0x000fe200078ec0ff */
[----:B------:R-:W-:Y:S01]  /*87e0*/  IMAD.U32 R41, R39, 0x10000, RZ ;  /* 0x0001000027297824 */ /* 0x000fe200078e00ff */
[----:B------:R-:W-:Y:S01]  /*87f0*/  LOP3.LUT R52, R52, 0xffff0000, RZ, 0xc0, !PT ;  /* 0xffff000034347812 */ /* 0x000fe200078ec0ff */
[C---:B------:R-:W-:Y:S01]  /*8800*/  FMUL.FTZ R54, R53.reuse, R37 ;  /* 0x0000002535367220 */ /* 0x040fe20000410000 */
[----:B------:R-:W-:Y:S01]  /*8810*/  FMUL.FTZ R53, R53, R44 ;  /* 0x0000002c35357220 */ /* 0x000fe20000410000 */
[----:B------:R-:W-:-:S02]  /*8820*/  PRMT R46, R170, 0x5410, R46 ;  /* 0x00005410aa2e7816 */ /* 0x000fc4000000002e */
[C---:B------:R-:W-:Y:S01]  /*8830*/  FFMA.FTZ R44, R41.reuse, R44, -R54 ;  /* 0x0000002c292c7223 */ /* 0x040fe20000010836 */
[----:B------:R-:W-:Y:S01]  /*8840*/  FFMA.FTZ R41, R41, R37, R53 ;  /* 0x0000002529297223 */ /* 0x000fe20000010035 */
[----:B------:R-:W-:Y:S01]  /*8850*/  LOP3.LUT R37, R39, 0xffff0000, RZ, 0xc0, !PT ;  /* 0xffff000027257812 */ /* 0x000fe200078ec0ff */
[CC--:B------:R-:W-:Y:S01]  /*8860*/  FMUL.FTZ R39, R43.reuse, R45.reuse ;  /* 0x0000002d2b277220 */ /* 0x0c0fe20000410000 */
        /* <DEDUP_REMOVED lines=9> */
[----:B------:R-:W-:Y:S01]  /*8900*/  IMAD.U32 R43, R36, 0x10000, RZ ;  /* 0x00010000242b7824 */ /* 0x000fe200078e00ff */
[----:B------:R-:W-:Y:S01]  /*8910*/  PRMT R34, R168, 0x5410, R34 ;  /* 0x00005410a8227816 */ /* 0x000fe20000000022 */
[C---:B------:R-:W-:Y:S01]  /*8920*/  FMUL.FTZ R54, R52.reuse, R45 ;  /* 0x0000002d34367220 */ /* 0x040fe20000410000 */
[----:B------:R-:W-:Y:S01]  /*8930*/  FMUL.FTZ R52, R52, R53 ;  /* 0x0000003534347220 */ /* 0x000fe20000410000 */
[----:B------:R-:W-:Y:S01]  /*8940*/  LOP3.LUT R36, R36, 0xffff0000, RZ, 0xc0, !PT ;  /* 0xffff000024247812 */ /* 0x000fe200078ec0ff */
[C---:B------:R-:W-:Y:S01]  /*8950*/  FMUL.FTZ R35, R40.reuse, R171 ;  /* 0x000000ab28237220 */ /* 0x040fe20000410000 */
[C---:B------:R-:W-:Y:S01]  /*8960*/  FFMA.FTZ R54, R43.reuse, R53, -R54 ;  /* 0x000000352b367223 */ /* 0x040fe20000010836 */
[----:B------:R-:W-:Y:S01]  /*8970*/  FFMA.FTZ R52, R43, R45, R52 ;  /* 0x0000002d2b347223 */ /* 0x000fe20000010034 */
[----:B------:R-:W-:Y:S01]  /*8980*/  FMUL.FTZ R40, R40, R169 ;  /* 0x000000a928287220 */ /* 0x000fe20000410000 */
[----:B------:R-:W-:-:S02]  /*8990*/  IMAD.U32 R53, R42, 0x10000, RZ ;  /* 0x000100002a357824 */ /* 0x000fc400078e00ff */
[----:B------:R-:W-:Y:S01]  /*89a0*/  FFMA.FTZ R35, R36, R169, -R35 ;  /* 0x000000a924237223 */ /* 0x000fe20000010823 */
[----:B------:R-:W-:Y:S02]  /*89b0*/  IMAD.U32 R43, R46, 0x10000, RZ ;  /* 0x000100002e2b7824 */ /* 0x000fe400078e00ff */
[----:B------:R-:W-:Y:S01]  /*89c0*/  FFMA.FTZ R40, R36, R171, R40 ;  /* 0x000000ab24287223 */ /* 0x000fe20000010028 */
        /* <DEDUP_REMOVED lines=9> */
[----:B------:R-:W-:Y:S01]  /*8a60*/  FMUL.FTZ R36, R42, R46 ;  /* 0x0000002e2a247220 */ /* 0x000fe20000410000 */
[----:B------:R-:W-:Y:S02]  /*8a70*/  LOP3.LUT R38, R38, 0xffff0000, RZ, 0xc0, !PT ;  /* 0xffff000026267812 */ /* 0x000fe400078ec0ff */
[----:B------:R-:W-:Y:S01]  /*8a80*/  F2FP.BF16.F32.PACK_AB R33, R33, R81 ;  /* 0x000000512121723e */ /* 0x000fe200000010ff */
[----:B------:R-:W-:Y:S01]  /*8a90*/  FMUL.FTZ R42, R42, R34 ;  /* 0x000000222a2a7220 */ /* 0x000fe20000410000 */
[----:B------:R-:W-:Y:S01]  /*8aa0*/  F2FP.BF16.F32.PACK_AB R32, R32, R82 ;  /* 0x000000522020723e */ /* 0x000fe200000010ff */
[C---:B------:R-:W-:Y:S01]  /*8ab0*/  FFMA.FTZ R36, R38.reuse, R34, -R36 ;  /* 0x0000002226247223 */ /* 0x040fe20000010824 */
[----:B------:R-:W-:Y:S01]  /*8ac0*/  F2FP.BF16.F32.PACK_AB R35, R35, R54 ;  /* 0x000000362323723e */ /* 0x000fe200000010ff */
[----:B------:R-:W-:Y:S01]  /*8ad0*/  FFMA.FTZ R42, R38, R46, R42 ;  /* 0x0000002e262a7223 */ /* 0x000fe2000001002a */
[----:B------:R-:W-:Y:S01]  /*8ae0*/  F2FP.BF16.F32.PACK_AB R43, R37, R41 ;  /* 0x00000029252b723e */ /* 0x000fe200000010ff */
[----:B------:R-:W-:Y:S01]  /*8af0*/  IMAD.MOV.U32 R37, RZ, RZ, R33 ;  /* 0x000000ffff257224 */ /* 0x000fe200078e0021 */
[----:B------:R-:W-:Y:S01]  /*8b00*/  F2FP.BF16.F32.PACK_AB R47, R36, R47 ;  /* 0x0000002f242f723e */ /* 0x000fe200000010ff */
[----:B------:R-:W-:Y:S01]  /*8b10*/  IMAD.MOV.U32 R36, RZ, RZ, R35 ;  /* 0x000000ffff247224 */ /* 0x000fe200078e0023 */
[----:B------:R-:W-:Y:S01]  /*8b20*/  F2FP.BF16.F32.PACK_AB R39, R39, R44 ;  /* 0x0000002c2727723e */ /* 0x000fe200000010ff */
[----:B------:R-:W-:Y:S01]  /*8b30*/  IMAD.MOV.U32 R41, RZ, RZ, R32 ;  /* 0x000000ffff297224 */ /* 0x000fe200078e0020 */
[----:B------:R-:W-:Y:S01]  /*8b40*/  F2FP.BF16.F32.PACK_AB R40, R40, R52 ;  /* 0x000000342828723e */ /* 0x000fe200000010ff */
[----:B------:R-:W-:Y:S01]  /*8b50*/  IMAD.MOV.U32 R38, RZ, RZ, R47 ;  /* 0x000000ffff267224 */ /* 0x000fe200078e002f */
[----:B------:R-:W-:-:S07]  /*8b60*/  F2FP.BF16.F32.PACK_AB R42, R42, R53 ;  /* 0x000000352a2a723e */ /* 0x000fce00000010ff */
.L_x_2562:
[----:B------:R-:W-:Y:S05]  /*8b70*/  BSYNC B2 ;  /* 0x0000000000027941 */ /* 0x000fea0003800000 */
.L_x_2561:
[----:B--2---:R4:W-:Y:S04]  /*8b80*/  STG.E.128 desc[UR60][R48.64], R36 ;  /* 0x0000002430007986 */ /* 0x0049e8000c101d3c */
[----:B0-----:R4:W-:Y:S02]  /*8b90*/  @!P4 STG.E.128 desc[UR60][R50.64], R40 ;  /* 0x000000283200c986 */ /* 0x0019e4000c101d3c */
.L_x_2552:
[----:B------:R-:W-:Y:S05]  /*8ba0*/  BSYNC B1 ;  /* 0x0000000000017941 */ /* 0x000fea0003800000 */
.L_x_2551:
        /* <DEDUP_REMOVED lines=18> */
[----:B------:R-:W-:Y:S01]  /*8cd0*/  LEA.HI R38, R38, R34, RZ, 0x3 ;  /* 0x0000002226267211 */ /* 0x000fe200078f18ff */
[----:B------:R-:W-:Y:S01]  /*8ce0*/  IMAD R34, R16, 0x6000, R138 ;  /* 0x0000600010227824 */ /* 0x000fe200078e028a */
[----:B------:R-:W-:-:S03]  /*8cf0*/  ISETP.GE.AND P3, PT, R36, R142, PT ;  /* 0x0000008e2400720c */ /* 0x000fc60003f66270 */
[----:B------:R-:W-:Y:S02]  /*8d00*/  IMAD.SHL.U32 R38, R38, 0x400, RZ ;  /* 0x0000040026267824 */ /* 0x000fe400078e00ff */
[----:B------:R-:W-:-:S03]  /*8d10*/  IMAD R34, R34, 0x2, R2 ;  /* 0x0000000222227824 */ /* 0x000fc600078e0202 */
[----:B------:R-:W-:-:S05]  /*8d20*/  LOP3.LUT R38, R38, 0x7fffe000, RZ, 0xc0, !PT ;  /* 0x7fffe00026267812 */ /* 0x000fca00078ec0ff */
[--C-:B------:R-:W-:Y:S02]  /*8d30*/  @!P3 SHF.R.S32.HI R32, RZ, 0x1f, R36.reuse ;  /* 0x0000001fff20b819 */ /* 0x100fe40000011424 */
[--C-:B------:R-:W-:Y:S02]  /*8d40*/  @!P3 IADD3 R33, P4, P5, R92, R124, R36.reuse ;  /* 0x0000007c5c21b210 */ /* 0x100fe40007d9e024 */
[----:B------:R-:W-:Y:S02]  /*8d50*/  LOP3.LUT R36, R194, 0x38, R36, 0xf8, !PT ;  /* 0x00000038c2247812 */ /* 0x000fe400078ef824 */
[----:B------:R-:W-:Y:S02]  /*8d60*/  @!P3 IADD3.X R32, R90, R44, R32, P4, P5 ;  /* 0x0000002c5a20b210 */ /* 0x000fe400027ea420 */
[----:B------:R-:W-:Y:S02]  /*8d70*/  LOP3.LUT R36, R36, R39, RZ, 0x3c, !PT ;  /* 0x0000002724247212 */ /* 0x000fe400078e3cff */
[----:B------:R-:W-:-:S02]  /*8d80*/  LEA R40, P4, R35, R114, 0x1 ;  /* 0x0000007223287211 */ /* 0x000fc400078808ff */
[----:B------:R-:W-:Y:S02]  /*8d90*/  IADD3 R36, R36, R38, R198 ;  /* 0x0000002624247210 */ /* 0x000fe40007ffe0c6 */
[----:B------:R-:W-:Y:S02]  /*8da0*/  LEA.HI.X R41, R35, R115, R37, 0x1, P4 ;  /* 0x0000007323297211 */ /* 0x000fe400020f0c25 */
[----:B------:R-:W-:Y:S01]  /*8db0*/  @!P3 LEA R42, P4, R33, R114, 0x1 ;  /* 0x00000072212ab211 */ /* 0x000fe200078808ff */
[----:B------:R-:W-:-:S03]  /*8dc0*/  IMAD R36, R16, 0x6000, R36 ;  /* 0x0000600010247824 */ /* 0x000fc600078e0224 */
[----:B------:R-:W-:Y:S01]  /*8dd0*/  @!P3 LEA.HI.X R43, R33, R115, R32, 0x1, P4 ;  /* 0x00000073212bb211 */ /* 0x000fe200020f0c20 */
[----:B------:R-:W-:Y:S01]  /*8de0*/  IMAD R36, R36, 0x2, R2 ;  /* 0x0000000224247824 */ /* 0x000fe200078e0202 */
[----:B------:R-:W0:Y:S01]  /*8df0*/  LDS.128 R32, [R34+0x1c400] ;  /* 0x01c4000022207984 */ /* 0x000e220000000c00 */
[----:B------:R-:W-:-:S04]  /*8e00*/  ISETP.GE.AND P4, PT, R18, R117, PT ;  /* 0x000000751200720c */ /* 0x000fc80003f86270 */
[----:B------:R-:W2:Y:S09]  /*8e10*/  LDS.128 R36, [R36+0x1c400] ;  /* 0x01c4000024247984 */ /* 0x000eb20000000c00 */
[----:B------:R-:W-:Y:S05]  /*8e20*/  @P4 BRA `(.L_x_2566) ;  /* 0x00000004006c4947 */ /* 0x000fea0003800000 */
[----:B------:R-:W-:Y:S01]  /*8e30*/  SHF.R.U32.HI R49, RZ, 0x10, R77 ;  /* 0x00000010ff317819 */ /* 0x000fe2000001164d */
[----:B--2---:R-:W-:Y:S01]  /*8e40*/  IMAD.U32 R47, R37, 0x10000, RZ ;  /* 0x00010000252f7824 */ /* 0x004fe200078e00ff */
[----:B------:R-:W-:Y:S01]  /*8e50*/  SHF.R.U32.HI R45, RZ, 0x10, R65 ;  /* 0x00000010ff2d7819 */ /* 0x000fe20000011641 */
[----:B0-----:R-:W-:Y:S01]  /*8e60*/  IMAD.U32 R52, R33, 0x10000, RZ ;  /* 0x0001000021347824 */ /* 0x001fe200078e00ff */
[----:B------:R-:W-:Y:S01]  /*8e70*/  PRMT R49, R167, 0x5432, R49 ;  /* 0x00005432a7317816 */ /* 0x000fe20000000031 */
[----:B------:R-:W-:Y:S01]  /*8e80*/  IMAD.U32 R54, R35, 0x10000, RZ ;  /* 0x0001000023367824 */ /* 0x000fe200078e00ff */
[----:B------:R-:W-:Y:S02]  /*8e90*/  PRMT R45, R165, 0x5432, R45 ;  /* 0x00005432a52d7816 */ /* 0x000fe4000000002d */
[----:B------:R-:W-:Y:S01]  /*8ea0*/  LOP3.LUT R37, R37, 0xffff0000, RZ, 0xc0, !PT ;  /* 0xffff000025257812 */ /* 0x000fe200078ec0ff */
[C---:B------:R-:W-:Y:S01]  /*8eb0*/  IMAD.U32 R50, R49.reuse, 0x10000, RZ ;  /* 0x0001000031327824 */ /* 0x040fe200078e00ff */
[----:B------:R-:W-:Y:S01]  /*8ec0*/  LOP3.LUT R49, R49, 0xffff0000, RZ, 0xc0, !PT ;  /* 0xffff000031317812 */ /* 0x000fe200078ec0ff */
[----:B------:R-:W-:Y:S01]  /*8ed0*/  IMAD.U32 R48, R45, 0x10000, RZ ;  /* 0x000100002d307824 */ /* 0x000fe200078e00ff */
[----:B------:R-:W-:Y:S01]  /*8ee0*/  SHF.R.U64 R53, R78, 0x10, R79 ;  /* 0x000000104e357819 */ /* 0x000fe2000000124f */
[C---:B------:R-:W-:Y:S01]  /*8ef0*/  FMUL.FTZ R51, R47.reuse, R50 ;  /* 0x000000322f337220 */ /* 0x040fe20000410000 */
[----:B------:R-:W-:Y:S01]  /*8f00*/  SHF.R.U64 R46, R66, 0x10, R67 ;  /* 0x00000010422e7819 */ /* 0x000fe20000001243 */
[-C--:B------:R-:W-:Y:S01]  /*8f10*/  FMUL.FTZ R47, R47, R48.reuse ;  /* 0x000000302f2f7220 */ /* 0x080fe20000410000 */
[----:B------:R-:W-:Y:S01]  /*8f20*/  SHF.R.U32.HI R78, RZ, 0x10, R79 ;  /* 0x00000010ff4e7819 */ /* 0x000fe2000001164f */
[C---:B------:R-:W-:Y:S01]  /*8f30*/  FFMA.FTZ R51, R52.reuse, R48, -R51 ;  /* 0x0000003034337223 */ /* 0x040fe20000010833 */
[----:B------:R-:W-:Y:S01]  /*8f40*/  LOP3.LUT R48, R45, 0xffff0000, RZ, 0xc0, !PT ;  /* 0xffff00002d307812 */ /* 0x000fe200078ec0ff */
[----:B------:R-:W-:Y:S01]  /*8f50*/  FFMA.FTZ R47, R52, R50, R47 ;  /* 0x00000032342f7223 */ /* 0x000fe2000001002f */
[----:B------:R-:W-:Y:S01]  /*8f60*/  SHF.R.U32.HI R66, RZ, 0x10, R67 ;  /* 0x00000010ff427819 */ /* 0x000fe20000011643 */
[-C--:B------:R-:W-:Y:S01]  /*8f70*/  FMUL.FTZ R50, R37, R49.reuse ;  /* 0x0000003125327220 */ /* 0x080fe20000410000 */
[----:B------:R-:W-:Y:S01]  /*8f80*/  LOP3.LUT R45, R33, 0xffff0000, RZ, 0xc0, !PT ;  /* 0xffff0000212d7812 */ /* 0x000fe200078ec0ff */
[-C--:B------:R-:W-:Y:S01]  /*8f90*/  FMUL.FTZ R37, R37, R48.reuse ;  /* 0x0000003025257220 */ /* 0x080fe20000410000 */
[----:B------:R-:W-:Y:S01]  /*8fa0*/  PRMT R78, R166, 0x5432, R78 ;  /* 0x00005432a64e7816 */ /* 0x000fe2000000004e */
[----:B------:R-:W-:Y:S01]  /*8fb0*/  IMAD.U32 R33, R32, 0x10000, RZ ;  /* 0x0001000020217824 */ /* 0x000fe200078e00ff */
[----:B------:R-:W-:Y:S01]  /*8fc0*/  PRMT R66, R164, 0x5432, R66 ;  /* 0x00005432a4427816 */ /* 0x000fe20000000042 */
[C---:B------:R-:W-:Y:S01]  /*8fd0*/  FFMA.FTZ R50, R45.reuse, R48, -R50 ;  /* 0x000000302d327223 */ /* 0x040fe20000010832 */
[----:B------:R-:W-:Y:S01]  /*8fe0*/  FFMA.FTZ R37, R45, R49, R37 ;  /* 0x000000312d257223 */ /* 0x000fe20000010025 */
[C---:B------:R-:W-:Y:S01]  /*8ff0*/  IMAD.U32 R45, R39.reuse, 0x10000, RZ ;  /* 0x00010000272d7824 */ /* 0x040fe200078e00ff */
[----:B------:R-:W-:Y:S01]  /*9000*/  LOP3.LUT R39, R39, 0xffff0000, RZ, 0xc0, !PT ;  /* 0xffff000027277812 */ /* 0x000fe200078ec0ff */
[C---:B------:R-:W-:Y:S01]  /*9010*/  IMAD.U32 R49, R78.reuse, 0x10000, RZ ;  /* 0x000100004e317824 */ /* 0x040fe200078e00ff */
[----:B------:R-:W-:Y:S01]  /*9020*/  LOP3.LUT R78, R78, 0xffff0000, RZ, 0xc0, !PT ;  /* 0xffff00004e4e7812 */ /* 0x000fe200078ec0ff */
[----:B------:R-:W-:Y:S01]  /*9030*/  IMAD.U32 R52, R66, 0x10000, RZ ;  /* 0x0001000042347824 */ /* 0x000fe200078e00ff */
[----:B------:R-:W-:Y:S01]  /*9040*/  SHF.R.U64 R76, R76, 0x10, R77 ;  /* 0x000000104c4c7819 */ /* 0x000fe2000000124d */
[CC--:B------:R-:W-:Y:S01]  /*9050*/  FMUL.FTZ R55, R45.reuse, R49.reuse ;  /* 0x000000312d377220 */ /* 0x0c0fe20000410000 */
[----:B------:R-:W-:Y:S01]  /*9060*/  LOP3.LUT R66, R66, 0xffff0000, RZ, 0xc0, !PT ;  /* 0xffff000042427812 */ /* 0x000fe200078ec0ff */
[-C--:B------:R-:W-:Y:S01]  /*9070*/  FMUL.FTZ R45, R45, R52.reuse ;  /* 0x000000342d2d7220 */ /* 0x080fe20000410000 */
[----:B------:R-:W-:Y:S01]  /*9080*/  SHF.R.U64 R64, R64, 0x10, R65 ;  /* 0x0000001040407819 */ /* 0x000fe20000001241 */
[C---:B------:R-:W-:Y:S01]  /*9090*/  FFMA.FTZ R55, R54.reuse, R52, -R55 ;  /* 0x0000003436377223 */ /* 0x040fe20000010837 */
[----:B------:R-:W-:Y:S01]  /*90a0*/  PRMT R76, R167, 0x5410, R76 ;  /* 0x00005410a74c7816 */ /* 0x000fe2000000004c */
[----:B------:R-:W-:Y:S01]  /*90b0*/  FFMA.FTZ R45, R54, R49, R45 ;  /* 0x00000031362d7223 */ /* 0x000fe2000001002d */
[----:B------:R-:W-:Y:S01]  /*90c0*/  LOP3.LUT R49, R35, 0xffff0000, RZ, 0xc0, !PT ;  /* 0xffff000023317812 */ /* 0x000fe200078ec0ff */
[C---:B------:R-:W-:Y:S01]  /*90d0*/  FMUL.FTZ R54, R39.reuse, R78 ;  /* 0x0000004e27367220 */ /* 0x040fe20000410000 */
[----:B------:R-:W-:Y:S01]  /*90e0*/  FMUL.FTZ R39, R39, R66 ;  /* 0x0000004227277220 */ /* 0x000fe20000410000 */
[----:B------:R-:W-:Y:S01]  /*90f0*/  PRMT R64, R165, 0x5410, R64 ;  /* 0x00005410a5407816 */ /* 0x000fe20000000040 */
[----:B------:R-:W-:-:S02]  /*9100*/  IMAD.U32 R48, R36, 0x10000, RZ ;  /* 0x0001000024307824 */ /* 0x000fc400078e00ff */
[C---:B------:R-:W-:Y:S01]  /*9110*/  FFMA.FTZ R54, R49.reuse, R66, -R54 ;  /* 0x0000004231367223 */ /* 0x040fe20000010836 */
[----:B------:R-:W-:Y:S01]  /*9120*/  FFMA.FTZ R39, R49, R78, R39 ;  /* 0x0000004e31277223 */ /* 0x000fe20000010027 */
[----:B------:R-:W-:Y:S01]  /*9130*/  IMAD.U32 R65, R76, 0x10000, RZ ;  /* 0x000100004c417824 */ /* 0x000fe200078e00ff */
[C---:B------:R-:W-:Y:S01]  /*9140*/  LOP3.LUT R66, R64.reuse, 0xffff0000, RZ, 0xc0, !PT ;  /* 0xffff000040427812 */ /* 0x040fe200078ec0ff */
[----:B------:R-:W-:Y:S01]  /*9150*/  IMAD.U32 R49, R64, 0x10000, RZ ;  /* 0x0001000040317824 */ /* 0x000fe200078e00ff */
[----:B------:R-:W-:Y:S01]  /*9160*/  LOP3.LUT R36, R36, 0xffff0000, RZ, 0xc0, !PT ;  /* 0xffff000024247812 */ /* 0x000fe200078ec0ff */
[----:B------:R-:W-:Y:S01]  /*9170*/  FMUL.FTZ R64, R48, R65 ;  /* 0x0000004130407220 */ /* 0x000fe20000410000 */
[----:B------:R-:W-:Y:S01]  /*9180*/  LOP3.LUT R76, R76, 0xffff0000, RZ, 0xc0, !PT ;  /* 0xffff00004c4c7812 */ /* 0x000fe200078ec0ff */
[-C--:B------:R-:W-:Y:S01]  /*9190*/  FMUL.FTZ R48, R48, R49.reuse ;  /* 0x0000003130307220 */ /* 0x080fe20000410000 */
[----:B------:R-:W-:Y:S01]  /*91a0*/  PRMT R53, R166, 0x5410, R53 ;  /* 0x00005410a6357816 */ /* 0x000fe20000000035 */
[C---:B------:R-:W-:Y:S01]  /*91b0*/  FFMA.FTZ R64, R33.reuse, R49, -R64 ;  /* 0x0000003121407223 */ /* 0x040fe20000010840 */
[----:B------:R-:W-:Y:S01]  /*91c0*/  PRMT R46, R164, 0x5410, R46 ;  /* 0x00005410a42e7816 */ /* 0x000fe2000000002e */
[----:B------:R-:W-:Y:S01]  /*91d0*/  FMUL.FTZ R67, R36, R76 ;  /* 0x0000004c24437220 */ /* 0x000fe20000410000 */
[----:B------:R-:W-:Y:S01]  /*91e0*/  LOP3.LUT R32, R32, 0xffff0000, RZ, 0xc0, !PT ;  /* 0xffff000020207812 */ /* 0x000fe200078ec0ff */
[----:B------:R-:W-:Y:S01]  /*91f0*/  FFMA.FTZ R48, R33, R65, R48 ;  /* 0x0000004121307223 */ /* 0x000fe20000010030 */
[----:B------:R-:W-:-:S02]  /*9200*/  IMAD.U32 R52, R38, 0x10000, RZ ;  /* 0x0001000026347824 */ /* 0x000fc400078e00ff */
[-C--:B------:R-:W-:Y:S01]  /*9210*/  FMUL.FTZ R36, R36, R66.reuse ;  /* 0x0000004224247220 */ /* 0x080fe20000410000 */
[C---:B------:R-:W-:Y:S01]  /*9220*/  IMAD.U32 R33, R53.reuse, 0x10000, RZ ;  /* 0x0001000035217824 */ /* 0x040fe200078e00ff */
[----:B------:R-:W-:Y:S01]  /*9230*/  LOP3.LUT R38, R38, 0xffff0000, RZ, 0xc0, !PT ;  /* 0xffff000026267812 */ /* 0x000fe200078ec0ff */
[----:B------:R-:W-:Y:S01]  /*9240*/  IMAD.U32 R49, R46, 0x10000, RZ ;  /* 0x000100002e317824 */ /* 0x000fe200078e00ff */
[----:B------:R-:W-:Y:S01]  /*9250*/  LOP3.LUT R53, R53, 0xffff0000, RZ, 0xc0, !PT ;  /* 0xffff000035357812 */ /* 0x000fe200078ec0ff */
[----:B------:R-:W-:Y:S01]  /*9260*/  IMAD.U32 R35, R34, 0x10000, RZ ;  /* 0x0001000022237824 */ /* 0x000fe200078e00ff */
[----:B------:R-:W-:Y:S01]  /*9270*/  LOP3.LUT R46, R46, 0xffff0000, RZ, 0xc0, !PT ;  /* 0xffff00002e2e7812 */ /* 0x000fe200078ec0ff */
[C---:B------:R-:W-:Y:S01]  /*9280*/  FFMA.FTZ R67, R32.reuse, R66, -R67 ;  /* 0x0000004220437223 */ /* 0x040fe20000010843 */
[----:B------:R-:W-:Y:S01]  /*9290*/  FFMA.FTZ R36, R32, R76, R36 ;  /* 0x0000004c20247223 */ /* 0x000fe20000010024 */
[----:B------:R-:W-:Y:S01]  /*92a0*/  LOP3.LUT R34, R34, 0xffff0000, RZ, 0xc0, !PT ;  /* 0xffff000022227812 */ /* 0x000fe200078ec0ff */
[C---:B------:R-:W-:Y:S01]  /*92b0*/  FMUL.FTZ R32, R52.reuse, R33 ;  /* 0x0000002134207220 */ /* 0x040fe20000410000 */
[----:B------:R-:W-:Y:S01]  /*92c0*/  FMUL.FTZ R65, R52, R49 ;  /* 0x0000003134417220 */ /* 0x000fe20000410000 */
        /* <DEDUP_REMOVED lines=11> */
[----:B------:R-:W-:Y:S01]  /*9380*/  IMAD.MOV.U32 R35, RZ, RZ, R54 ;  /* 0x000000ffff237224 */ /* 0x000fe200078e0036 */
[----:B------:R-:W-:Y:S01]  /*9390*/  F2FP.BF16.F32.PACK_AB R37, R37, R47 ;  /* 0x0000002f2525723e */ /* 0x000fe200000010ff */
[----:B------:R-:W-:Y:S01]  /*93a0*/  IMAD.MOV.U32 R32, RZ, RZ, R67 ;  /* 0x000000ffff207224 */ /* 0x000fe200078e0043 */
[----:B------:R-:W-:Y:S02]  /*93b0*/  F2FP.BF16.F32.PACK_AB R39, R39, R45 ;  /* 0x0000002d2727723e */ /* 0x000fe400000010ff */
[----:B------:R-:W-:-:S02]  /*93c0*/  F2FP.BF16.F32.PACK_AB R36, R36, R48 ;  /* 0x000000302424723e */ /* 0x000fc400000010ff */
[----:B------:R-:W-:-:S07]  /*93d0*/  F2FP.BF16.F32.PACK_AB R38, R38, R65 ;  /* 0x000000412626723e */ /* 0x000fce00000010ff */
.L_x_2566:
[----:B------:R-:W-:Y:S05]  /*93e0*/  BSYNC B2 ;  /* 0x0000000000027941 */ /* 0x000fea0003800000 */
.L_x_2565:
[----:B0-----:R0:W-:Y:S04]  /*93f0*/  STG.E.128 desc[UR60][R40.64], R32 ;  /* 0x0000002028007986 */ /* 0x0011e8000c101d3c */
[----:B--2---:R0:W-:Y:S02]  /*9400*/  @!P3 STG.E.128 desc[UR60][R42.64], R36 ;  /* 0x000000242a00b986 */ /* 0x0041e4000c101d3c */
.L_x_2564:
[----:B------:R-:W-:Y:S05]  /*9410*/  BSYNC B1 ;  /* 0x0000000000017941 */ /* 0x000fea0003800000 */
.L_x_2563:
[----:B------:R-:W-:Y:S01]  /*9420*/  ISETP.NE.AND P3, PT, R10, RZ, PT ;  /* 0x000000ff0a00720c */ /* 0x000fe20003f65270 */
[----:B------:R-:W-:-:S12]  /*9430*/  BSSY B1, `(.L_x_2567) ;  /* 0x0000081000017945 */ /* 0x000fd80003800000 */
[----:B------:R-:W-:Y:S05]  /*9440*/  @!P3 BRA `(.L_x_2568) ;  /* 0x0000000400fcb947 */ /* 0x000fea0003800000 */
[----:B0-----:R-:W-:Y:S01]  /*9450*/  SEL R32, R120, R144, !P1 ;  /* 0x0000009078207207 */ /* 0x001fe20004800000 */
[----:B------:R-:W-:Y:S01]  /*9460*/  BSSY B2, `(.L_x_2569) ;  /* 0x000007b000027945 */ /* 0x000fe20003800000 */
[----:B---34-:R-:W-:Y:S02]  /*9470*/  IADD3 R36, P3, P4, R92, R124, R13 ;  /* 0x0000007c5c247210 */ /* 0x018fe40007c7e00d */
[----:B------:R-:W-:Y:S02]  /*9480*/  SHF.R.S32.HI R33, RZ, 0x1f, R32 ;  /* 0x0000001fff217819 */ /* 0x000fe40000011420 */
[----:B------:R-:W-:Y:S02]  /*9490*/  IADD3.X R38, R90, R44, R108, P3, P4 ;  /* 0x0000002c5a267210 */ /* 0x000fe40001fe846c */
[----:B------:R-:W-:Y:S02]  /*94a0*/  LEA.HI R32, R33, R32, RZ, 0x4 ;  /* 0x0000002021207211 */ /* 0x000fe400078f20ff */
[----:B------:R-:W-:-:S02]  /*94b0*/  SHF.R.U32.HI R39, RZ, 0x3, R194 ;  /* 0x00000003ff277819 */ /* 0x000fc400000116c2 */
[----:B------:R-:W-:-:S04]  /*94c0*/  LEA.HI.SX32 R34, R32, R111, 0x1c ;  /* 0x0000006f20227211 */ /* 0x000fc800078fe2ff */
[----:B------:R-:W-:Y:S01]  /*94d0*/  SHF.R.S32.HI R37, RZ, 0x1f, R34 ;  /* 0x0000001fff257819 */ /* 0x000fe20000011422 */
[----:B------:R-:W-:-:S03]  /*94e0*/  IMAD.SHL.U32 R35, R34, 0x8, RZ ;  /* 0x0000000822237824 */ /* 0x000fc600078e00ff */
[----:B------:R-:W-:Y:S02]  /*94f0*/  LEA.HI R37, R37, R34, RZ, 0x3 ;  /* 0x0000002225257211 */ /* 0x000fe400078f18ff */
[----:B------:R-:W-:Y:S02]  /*9500*/  ISETP.GE.AND P3, PT, R35, R142, PT ;  /* 0x0000008e2300720c */ /* 0x000fe40003f66270 */
[----:B------:R-:W-:Y:S01]  /*9510*/  LOP3.LUT R34, R194, 0x38, R35, 0xf8, !PT ;  /* 0x00000038c2227812 */ /* 0x000fe200078ef823 */
[----:B------:R-:W-:-:S05]  /*9520*/  IMAD.SHL.U32 R37, R37, 0x400, RZ ;  /* 0x0000040025257824 */ /* 0x000fca00078e00ff */
[----:B------:R-:W-:-:S05]  /*9530*/  LOP3.LUT R37, R37, 0x7fffe000, RZ, 0xc0, !PT ;  /* 0x7fffe00025257812 */ /* 0x000fca00078ec0ff */
[--C-:B------:R-:W-:Y:S02]  /*9540*/  @!P3 SHF.R.S32.HI R33, RZ, 0x1f, R35.reuse ;  /* 0x0000001fff21b819 */ /* 0x100fe40000011423 */
[----:B------:R-:W-:Y:S02]  /*9550*/  @!P3 IADD3 R32, P4, P5, R92, R124, R35 ;  /* 0x0000007c5c20b210 */ /* 0x000fe40007d9e023 */
[----:B------:R-:W-:Y:S02]  /*9560*/  LOP3.LUT R35, R34, R39, RZ, 0x3c, !PT ;  /* 0x0000002722237212 */ /* 0x000fe400078e3cff */
[----:B------:R-:W-:Y:S02]  /*9570*/  @!P3 IADD3.X R33, R90, R44, R33, P4, P5 ;  /* 0x0000002c5a21b210 */ /* 0x000fe400027ea421 */
[----:B------:R-:W-:Y:S01]  /*9580*/  IADD3 R37, R35, R37, R198 ;  /* 0x0000002523257210 */ /* 0x000fe20007ffe0c6 */
[----:B------:R-:W-:Y:S01]  /*9590*/  IMAD R35, R16, 0x6000, R136 ;  /* 0x0000600010237824 */ /* 0x000fe200078e0288 */
[----:B------:R-:W-:-:S03]  /*95a0*/  LEA R40, P4, R36, R114, 0x1 ;  /* 0x0000007224287211 */ /* 0x000fc600078808ff */
        /* <DEDUP_REMOVED lines=22> */
[----:B------:R-:W-:Y:S01]  /*9710*/  SHF.R.U64 R48, R74, 0x10, R75 ;  /* 0x000000104a307819 */ /* 0x000fe2000000124b */
[----:B------:R-:W-:Y:S01]  /*9720*/  IMAD.U32 R66, R60, 0x10000, RZ ;  /* 0x000100003c427824 */ /* 0x000fe200078e00ff */
[----:B------:R-:W-:Y:S01]  /*9730*/  SHF.R.U64 R46, R62, 0x10, R63 ;  /* 0x000000103e2e7819 */ /* 0x000fe2000000123f */
[----:B------:R-:W-:Y:S01]  /*9740*/  IMAD.U32 R64, R72, 0x10000, RZ ;  /* 0x0001000048407824 */ /* 0x000fe200078e00ff */
[----:B------:R-:W-:-:S02]  /*9750*/  SHF.R.U32.HI R74, RZ, 0x10, R75 ;  /* 0x00000010ff4a7819 */ /* 0x000fc4000001164b */
[----:B------:R-:W-:Y:S01]  /*9760*/  SHF.R.U32.HI R62, RZ, 0x10, R63 ;  /* 0x00000010ff3e7819 */ /* 0x000fe2000001163f */
[----:B------:R-:W-:Y:S01]  /*9770*/  FMUL.FTZ R76, R51, R64 ;  /* 0x00000040334c7220 */ /* 0x000fe20000410000 */
[----:B------:R-:W-:Y:S02]  /*9780*/  PRMT R157, R157, 0x5410, R47 ;  /* 0x000054109d9d7816 */ /* 0x000fe4000000002f */
[----:B------:R-:W-:Y:S01]  /*9790*/  LOP3.LUT R52, R37, 0xffff0000, RZ, 0xc0, !PT ;  /* 0xffff000025347812 */ /* 0x000fe200078ec0ff */
[-C--:B------:R-:W-:Y:S01]  /*97a0*/  FFMA.FTZ R76, R49, R66.reuse, -R76 ;  /* 0x00000042314c7223 */ /* 0x080fe2000001084c */
[----:B------:R-:W-:Y:S01]  /*97b0*/  LOP3.LUT R47, R72, 0xffff0000, RZ, 0xc0, !PT ;  /* 0xffff0000482f7812 */ /* 0x000fe200078ec0ff */
[----:B------:R-:W-:Y:S01]  /*97c0*/  FMUL.FTZ R72, R51, R66 ;  /* 0x0000004233487220 */ /* 0x000fe20000410000 */
[----:B------:R-:W-:Y:S01]  /*97d0*/  PRMT R74, R156, 0x5432, R74 ;  /* 0x000054329c4a7816 */ /* 0x000fe2000000004a */
[----:B------:R-:W-:Y:S01]  /*97e0*/  IMAD.U32 R37, R36, 0x10000, RZ ;  /* 0x0001000024257824 */ /* 0x000fe200078e00ff */
[----:B------:R-:W-:Y:S01]  /*97f0*/  PRMT R62, R154, 0x5432, R62 ;  /* 0x000054329a3e7816 */ /* 0x000fe2000000003e */
[----:B------:R-:W-:Y:S01]  /*9800*/  FMUL.FTZ R65, R52, R47 ;  /* 0x0000002f34417220 */ /* 0x000fe20000410000 */
[----:B------:R-:W-:Y:S01]  /*9810*/  LOP3.LUT R50, R33, 0xffff0000, RZ, 0xc0, !PT ;  /* 0xffff000021327812 */ /* 0x000fe200078ec0ff */
[----:B------:R-:W-:Y:S01]  /*9820*/  IMAD.U32 R51, R74, 0x10000, RZ ;  /* 0x000100004a337824 */ /* 0x000fe200078e00ff */
[----:B------:R-:W-:Y:S01]  /*9830*/  LOP3.LUT R63, R60, 0xffff0000, RZ, 0xc0, !PT ;  /* 0xffff00003c3f7812 */ /* 0x000fe200078ec0ff */
[----:B------:R-:W-:-:S02]  /*9840*/  IMAD.U32 R60, R62, 0x10000, RZ ;  /* 0x000100003e3c7824 */ /* 0x000fc400078e00ff */
[----:B------:R-:W-:Y:S01]  /*9850*/  FFMA.FTZ R72, R49, R64, R72 ;  /* 0x0000004031487223 */ /* 0x000fe20000010048 */
[----:B------:R-:W-:Y:S01]  /*9860*/  LOP3.LUT R39, R39, 0xffff0000, RZ, 0xc0, !PT ;  /* 0xffff000027277812 */ /* 0x000fe200078ec0ff */
[----:B------:R-:W-:Y:S02]  /*9870*/  IMAD.U32 R33, R32, 0x10000, RZ ;  /* 0x0001000020217824 */ /* 0x000fe400078e00ff */
[-C--:B------:R-:W-:Y:S01]  /*9880*/  FMUL.FTZ R67, R52, R63.reuse ;  /* 0x0000003f34437220 */ /* 0x080fe20000410000 */
[----:B------:R-:W-:Y:S01]  /*9890*/  FFMA.FTZ R49, R50, R63, -R65 ;  /* 0x0000003f32317223 */ /* 0x000fe20000010841 */
[C---:B------:R-:W-:Y:S01]  /*98a0*/  FMUL.FTZ R63, R55.reuse, R51 ;  /* 0x00000033373f7220 */ /* 0x040fe20000410000 */
[----:B------:R-:W-:Y:S01]  /*98b0*/  LOP3.LUT R74, R74, 0xffff0000, RZ, 0xc0, !PT ;  /* 0xffff00004a4a7812 */ /* 0x000fe200078ec0ff */
[-C--:B------:R-:W-:Y:S01]  /*98c0*/  FMUL.FTZ R52, R55, R60.reuse ;  /* 0x0000003c37347220 */ /* 0x080fe20000410000 */
[----:B------:R-:W-:Y:S01]  /*98d0*/  PRMT R45, R155, 0x5410, R45 ;  /* 0x000054109b2d7816 */ /* 0x000fe2000000002d */
[----:B------:R-:W-:Y:S01]  /*98e0*/  FFMA.FTZ R47, R50, R47, R67 ;  /* 0x0000002f322f7223 */ /* 0x000fe20000010043 */
[----:B------:R-:W-:Y:S01]  /*98f0*/  LOP3.LUT R62, R62, 0xffff0000, RZ, 0xc0, !PT ;  /* 0xffff00003e3e7812 */ /* 0x000fe200078ec0ff */
[C---:B------:R-:W-:Y:S01]  /*9900*/  FFMA.FTZ R50, R54.reuse, R60, -R63 ;  /* 0x0000003c36327223 */ /* 0x040fe2000001083f */
[----:B------:R-:W-:Y:S01]  /*9910*/  LOP3.LUT R35, R35, 0xffff0000, RZ, 0xc0, !PT ;  /* 0xffff000023237812 */ /* 0x000fe200078ec0ff */
[----:B------:R-:W-:Y:S01]  /*9920*/  FFMA.FTZ R51, R54, R51, R52 ;  /* 0x0000003336337223 */ /* 0x000fe20000010034 */
[----:B------:R-:W-:Y:S01]  /*9930*/  FMUL.FTZ R60, R39, R74 ;  /* 0x0000004a273c7220 */ /* 0x000fe20000410000 */
[----:B------:R-:W-:Y:S01]  /*9940*/  IMAD.U32 R52, R157, 0x10000, RZ ;  /* 0x000100009d347824 */ /* 0x000fe200078e00ff */
[----:B------:R-:W-:Y:S01]  /*9950*/  LOP3.LUT R36, R36, 0xffff0000, RZ, 0xc0, !PT ;  /* 0xffff000024247812 */ /* 0x000fe200078ec0ff */
[----:B------:R-:W-:-:S02]  /*9960*/  IMAD.U32 R54, R45, 0x10000, RZ ;  /* 0x000100002d367824 */ /* 0x000fc400078e00ff */
[-C--:B------:R-:W-:Y:S01]  /*9970*/  FMUL.FTZ R64, R39, R62.reuse ;  /* 0x0000003e27407220 */ /* 0x080fe20000410000 */
[----:B------:R-:W-:Y:S01]  /*9980*/  LOP3.LUT R157, R157, 0xffff0000, RZ, 0xc0, !PT ;  /* 0xffff00009d9d7812 */ /* 0x000fe200078ec0ff */
[----:B------:R-:W-:Y:S01]  /*9990*/  FFMA.FTZ R39, R35, R62, -R60 ;  /* 0x0000003e23277223 */ /* 0x000fe2000001083c */
[C---:B------:R-:W-:Y:S01]  /*99a0*/  FMUL.FTZ R60, R37.reuse, R52 ;  /* 0x00000034253c7220 */ /* 0x040fe20000410000 */
[----:B------:R-:W-:Y:S01]  /*99b0*/  LOP3.LUT R32, R32, 0xffff0000, RZ, 0xc0, !PT ;  /* 0xffff000020207812 */ /* 0x000fe200078ec0ff */
[----:B------:R-:W-:Y:S01]  /*99c0*/  FMUL.FTZ R37, R37, R54 ;  /* 0x0000003625257220 */ /* 0x000fe20000410000 */
[----:B------:R-:W-:Y:S01]  /*99d0*/  LOP3.LUT R45, R45, 0xffff0000, RZ, 0xc0, !PT ;  /* 0xffff00002d2d7812 */ /* 0x000fe200078ec0ff */
[----:B------:R-:W-:Y:S01]  /*99e0*/  FFMA.FTZ R74, R35, R74, R64 ;  /* 0x0000004a234a7223 */ /* 0x000fe20000010040 */
[----:B------:R-:W-:Y:S01]  /*99f0*/  PRMT R48, R156, 0x5410, R48 ;  /* 0x000054109c307816 */ /* 0x000fe20000000030 */
[----:B------:R-:W-:Y:S01]  /*9a00*/  FMUL.FTZ R35, R36, R157 ;  /* 0x0000009d24237220 */ /* 0x000fe20000410000 */
[----:B------:R-:W-:Y:S01]  /*9a10*/  PRMT R46, R154, 0x5410, R46 ;  /* 0x000054109a2e7816 */ /* 0x000fe2000000002e */
[C---:B------:R-:W-:Y:S01]  /*9a20*/  FFMA.FTZ R54, R33.reuse, R54, -R60 ;  /* 0x0000003621367223 */ /* 0x040fe2000001083c */
[----:B------:R-:W-:Y:S01]  /*9a30*/  FFMA.FTZ R33, R33, R52, R37 ;  /* 0x0000003421217223 */ /* 0x000fe20000010025 */
[----:B------:R-:W-:Y:S01]  /*9a40*/  LOP3.LUT R38, R38, 0xffff0000, RZ, 0xc0, !PT ;  /* 0xffff000026267812 */ /* 0x000fe200078ec0ff */
[-C--:B------:R-:W-:Y:S01]  /*9a50*/  FMUL.FTZ R55, R36, R45.reuse ;  /* 0x0000002d24377220 */ /* 0x080fe20000410000 */
[----:B------:R-:W-:Y:S01]  /*9a60*/  FFMA.FTZ R35, R32, R45, -R35 ;  /* 0x0000002d20237223 */ /* 0x000fe20000010823 */
[C---:B------:R-:W-:Y:S01]  /*9a70*/  LOP3.LUT R37, R48.reuse, 0xffff0000, RZ, 0xc0, !PT ;  /* 0xffff000030257812 */ /* 0x040fe200078ec0ff */
[----:B------:R-:W-:Y:S01]  /*9a80*/  IMAD.U32 R52, R48, 0x10000, RZ ;  /* 0x0001000030347824 */ /* 0x000fe200078e00ff */
[C---:B------:R-:W-:Y:S01]  /*9a90*/  LOP3.LUT R45, R46.reuse, 0xffff0000, RZ, 0xc0, !PT ;  /* 0xffff00002e2d7812 */ /* 0x040fe200078ec0ff */
[----:B------:R-:W-:-:S02]  /*9aa0*/  IMAD.U32 R36, R46, 0x10000, RZ ;  /* 0x000100002e247824 */ /* 0x000fc400078e00ff */
[----:B------:R-:W-:Y:S01]  /*9ab0*/  FFMA.FTZ R32, R32, R157, R55 ;  /* 0x0000009d20207223 */ /* 0x000fe20000010037 */
[----:B------:R-:W-:Y:S01]  /*9ac0*/  LOP3.LUT R34, R34, 0xffff0000, RZ, 0xc0, !PT ;  /* 0xffff000022227812 */ /* 0x000fe200078ec0ff */
[C---:B------:R-:W-:Y:S01]  /*9ad0*/  FMUL.FTZ R46, R61.reuse, R52 ;  /* 0x000000343d2e7220 */ /* 0x040fe20000410000 */
[C---:B------:R-:W-:Y:S01]  /*9ae0*/  FMUL.FTZ R55, R38.reuse, R37 ;  /* 0x0000002526377220 */ /* 0x040fe20000410000 */
[----:B------:R-:W-:Y:S01]  /*9af0*/  FMUL.FTZ R61, R61, R36 ;  /* 0x000000243d3d7220 */ /* 0x000fe20000410000 */
[-C--:B------:R-:W-:Y:S01]  /*9b00*/  FMUL.FTZ R38, R38, R45.reuse ;  /* 0x0000002d26267220 */ /* 0x080fe20000410000 */
[----:B------:R-:W-:Y:S01]  /*9b10*/  F2FP.BF16.F32.PACK_AB R39, R39, R50 ;  /* 0x000000322727723e */ /* 0x000fe200000010ff */
        /* <DEDUP_REMOVED lines=15> */
.L_x_2570:
[----:B------:R-:W-:Y:S05]  /*9c10*/  BSYNC B2 ;  /* 0x0000000000027941 */ /* 0x000fea0003800000 */
.L_x_2569:
[----:B0-----:R0:W-:Y:S04]  /*9c20*/  STG.E.128 desc[UR60][R40.64], R32 ;  /* 0x0000002028007986 */ /* 0x0011e8000c101d3c */
[----:B--2---:R0:W-:Y:S02]  /*9c30*/  @!P3 STG.E.128 desc[UR60][R42.64], R36 ;  /* 0x000000242a00b986 */ /* 0x0041e4000c101d3c */
.L_x_2568:
[----:B------:R-:W-:Y:S05]  /*9c40*/  BSYNC B1 ;  /* 0x0000000000017941 */ /* 0x000fea0003800000 */
.L_x_2567:
[----:B------:R-:W-:-:S13]  /*9c50*/  ISETP.NE.AND P3, PT, R9, RZ, PT ;  /* 0x000000ff0900720c */ /* 0x000fda0003f65270 */
[----:B------:R-:W-:Y:S05]  /*9c60*/  @!P3 BRA `(.L_x_2521) ;  /* 0x0000000800e4b947 */ /* 0x000fea0003800000 */
[----:B0-----:R-:W2:Y:S01]  /*9c70*/  LDL R32, [R1+0x1c] ;  /* 0x00001c0001207983 */ /* 0x001ea20000100800 */
[----:B------:R-:W-:Y:S01]  /*9c80*/  SHF.R.U32.HI R35, RZ, 0x3, R194 ;  /* 0x00000003ff237819 */ /* 0x000fe200000116c2 */
[----:B------:R-:W-:Y:S01]  /*9c90*/  BSSY B1, `(.L_x_2571) ;  /* 0x0000074000017945 */ /* 0x000fe20003800000 */
[----:B--2---:R-:W-:-:S04]  /*9ca0*/  LOP3.LUT P4, RZ, R32, 0x1, RZ, 0xc0, !PT ;  /* 0x0000000120ff7812 */ /* 0x004fc8000788c0ff */
[----:B------:R-:W-:Y:S02]  /*9cb0*/  SEL R144, R120, R144, !P4 ;  /* 0x0000009078907207 */ /* 0x000fe40006000000 */
[----:B---34-:R-:W-:Y:S02]  /*9cc0*/  IADD3 R41, P3, P4, R92, R124, R12 ;  /* 0x0000007c5c297210 */ /* 0x018fe40007c7e00c */
[----:B------:R-:W-:Y:S02]  /*9cd0*/  SHF.R.S32.HI R33, RZ, 0x1f, R144 ;  /* 0x0000001fff217819 */ /* 0x000fe40000011490 */
[----:B------:R-:W-:Y:S02]  /*9ce0*/  IADD3.X R42, R90, R44, R107, P3, P4 ;  /* 0x0000002c5a2a7210 */ /* 0x000fe40001fe846b */
[----:B------:R-:W-:Y:S02]  /*9cf0*/  LEA.HI R33, R33, R144, RZ, 0x4 ;  /* 0x0000009021217211 */ /* 0x000fe400078f20ff */
[----:B------:R-:W-:-:S02]  /*9d00*/  ISETP.GE.AND P4, PT, R186, R117, PT ;  /* 0x00000075ba00720c */ /* 0x000fc40003f86270 */
[----:B------:R-:W-:Y:S02]  /*9d10*/  LEA.HI.SX32 R33, R33, R110, 0x1c ;  /* 0x0000006e21217211 */ /* 0x000fe400078fe2ff */
[----:B------:R-:W-:Y:S02]  /*9d20*/  LEA R40, P3, R41, R114, 0x1 ;  /* 0x0000007229287211 */ /* 0x000fe400078608ff */
[----:B------:R-:W-:Y:S01]  /*9d30*/  SHF.R.S32.HI R32, RZ, 0x1f, R33 ;  /* 0x0000001fff207819 */ /* 0x000fe20000011421 */
[----:B------:R-:W-:Y:S01]  /*9d40*/  IMAD.SHL.U32 R43, R33, 0x8, RZ ;  /* 0x00000008212b7824 */ /* 0x000fe200078e00ff */
[----:B------:R-:W-:Y:S02]  /*9d50*/  LEA.HI.X R41, R41, R115, R42, 0x1, P3 ;  /* 0x0000007329297211 */ /* 0x000fe400018f0c2a */
        /* <DEDUP_REMOVED lines=17> */
[--C-:B------:R-:W-:Y:S01]  /*9e70*/  SHF.R.U64 R51, R68, 0x10, R69.reuse ;  /* 0x0000001044337819 */ /* 0x100fe20000001245 */
[----:B------:R-:W-:Y:S01]  /*9e80*/  IMAD.U32 R54, R39, 0x10000, RZ ;  /* 0x0001000027367824 */ /* 0x000fe200078e00ff */
[----:B------:R-:W-:Y:S01]  /*9e90*/  SHF.R.U32.HI R69, RZ, 0x10, R69 ;  /* 0x00000010ff457819 */ /* 0x000fe20000011645 */
[----:B------:R-:W-:Y:S01]  /*9ea0*/  IMAD.U32 R48, R35, 0x10000, RZ ;  /* 0x0001000023307824 */ /* 0x000fe200078e00ff */
[----:B------:R-:W-:Y:S02]  /*9eb0*/  SHF.R.U32.HI R57, RZ, 0x10, R57 ;  /* 0x00000010ff397819 */ /* 0x000fe40000011639 */
[----:B------:R-:W-:-:S02]  /*9ec0*/  PRMT R47, R149, 0x5410, R56 ;  /* 0x00005410952f7816 */ /* 0x000fc40000000038 */
[----:B------:R-:W-:Y:S02]  /*9ed0*/  PRMT R49, R150, 0x5410, R49 ;  /* 0x0000541096317816 */ /* 0x000fe40000000031 */
[----:B------:R-:W-:Y:S02]  /*9ee0*/  PRMT R56, R152, 0x5432, R69 ;  /* 0x0000543298387816 */ /* 0x000fe40000000045 */
[----:B------:R-:W-:Y:S02]  /*9ef0*/  PRMT R150, R150, 0x5432, R57 ;  /* 0x0000543296967816 */ /* 0x000fe40000000039 */
[----:B------:R-:W-:Y:S01]  /*9f00*/  SHF.R.U64 R50, R70, 0x10, R71 ;  /* 0x0000001046327819 */ /* 0x000fe20000001247 */
[----:B------:R-:W-:Y:S01]  /*9f10*/  IMAD.U32 R57, R56, 0x10000, RZ ;  /* 0x0001000038397824 */ /* 0x000fe200078e00ff */
[----:B------:R-:W-:Y:S02]  /*9f20*/  SHF.R.U32.HI R58, RZ, 0x10, R59 ;  /* 0x00000010ff3a7819 */ /* 0x000fe4000001163b */
[----:B------:R-:W-:Y:S01]  /*9f30*/  SHF.R.U32.HI R70, RZ, 0x10, R71 ;  /* 0x00000010ff467819 */ /* 0x000fe20000011647 */
[----:B------:R-:W-:Y:S01]  /*9f40*/  FMUL.FTZ R59, R55, R57 ;  /* 0x00000039373b7220 */ /* 0x000fe20000410000 */
[----:B------:R-:W-:Y:S01]  /*9f50*/  PRMT R152, R152, 0x5410, R51 ;  /* 0x0000541098987816 */ /* 0x000fe20000000033 */
[----:B------:R-:W-:Y:S01]  /*9f60*/  IMAD.U32 R51, R150, 0x10000, RZ ;  /* 0x0001000096337824 */ /* 0x000fe200078e00ff */
[----:B------:R-:W-:-:S02]  /*9f70*/  PRMT R149, R149, 0x5432, R58 ;  /* 0x0000543295957816 */ /* 0x000fc4000000003a */
[----:B------:R-:W-:Y:S01]  /*9f80*/  PRMT R70, R151, 0x5432, R70 ;  /* 0x0000543297467816 */ /* 0x000fe20000000046 */
[-C--:B------:R-:W-:Y:S01]  /*9f90*/  FMUL.FTZ R55, R55, R51.reuse ;  /* 0x0000003337377220 */ /* 0x080fe20000410000 */
[----:B------:R-:W-:Y:S01]  /*9fa0*/  LOP3.LUT R53, R37, 0xffff0000, RZ, 0xc0, !PT ;  /* 0xffff000025357812 */ /* 0x000fe200078ec0ff */
[----:B------:R-:W-:Y:S01]  /*9fb0*/  FFMA.FTZ R51, R52, R51, -R59 ;  /* 0x0000003334337223 */ /* 0x000fe2000001083b */
[----:B------:R-:W-:Y:S01]  /*9fc0*/  LOP3.LUT R58, R56, 0xffff0000, RZ, 0xc0, !PT ;  /* 0xffff0000383a7812 */ /* 0x000fe200078ec0ff */
[----:B------:R-:W-:Y:S01]  /*9fd0*/  IMAD.U32 R59, R70, 0x10000, RZ ;  /* 0x00010000463b7824 */ /* 0x000fe200078e00ff */
[----:B------:R-:W-:Y:S01]  /*9fe0*/  LOP3.LUT R56, R150, 0xffff0000, RZ, 0xc0, !PT ;  /* 0xffff000096387812 */ /* 0x000fe200078ec0ff */
[----:B------:R-:W-:Y:S01]  /*9ff0*/  FFMA.FTZ R52, R52, R57, R55 ;  /* 0x0000003934347223 */ /* 0x000fe20000010037 */
[----:B------:R-:W-:Y:S01]  /*a000*/  LOP3.LUT R46, R33, 0xffff0000, RZ, 0xc0, !PT ;  /* 0xffff0000212e7812 */ /* 0x000fe200078ec0ff */
[----:B------:R-:W-:Y:S01]  /*a010*/  FMUL.FTZ R61, R53, R58 ;  /* 0x0000003a353d7220 */ /* 0x000fe20000410000 */
[----:B------:R-:W-:-:S02]  /*a020*/  IMAD.U32 R55, R149, 0x10000, RZ ;  /* 0x0001000095377824 */ /* 0x000fc400078e00ff */
[----:B------:R-:W-:Y:S01]  /*a030*/  FMUL.FTZ R53, R53, R56 ;  /* 0x0000003835357220 */ /* 0x000fe20000410000 */
[----:B------:R-:W-:Y:S01]  /*a040*/  LOP3.LUT R39, R39, 0xffff0000, RZ, 0xc0, !PT ;  /* 0xffff000027277812 */ /* 0x000fe200078ec0ff */
[----:B------:R-:W-:Y:S01]  /*a050*/  FMUL.FTZ R57, R54, R59 ;  /* 0x0000003b36397220 */ /* 0x000fe20000410000 */
[----:B------:R-:W-:Y:S01]  /*a060*/  LOP3.LUT R70, R70, 0xffff0000, RZ, 0xc0, !PT ;  /* 0xffff000046467812 */ /* 0x000fe200078ec0ff */
[-C--:B------:R-:W-:Y:S01]  /*a070*/  FMUL.FTZ R54, R54, R55.reuse ;  /* 0x0000003736367220 */ /* 0x080fe20000410000 */
[C---:B------:R-:W-:Y:S01]  /*a080*/  FFMA.FTZ R53, R46.reuse, R58, R53 ;  /* 0x0000003a2e357223 */ /* 0x040fe20000010035 */
[----:B------:R-:W-:Y:S01]  /*a090*/  LOP3.LUT R45, R35, 0xffff0000, RZ, 0xc0, !PT ;  /* 0xffff0000232d7812 */ /* 0x000fe200078ec0ff */
[----:B------:R-:W-:Y:S01]  /*a0a0*/  FFMA.FTZ R56, R46, R56, -R61 ;  /* 0x000000382e387223 */ /* 0x000fe2000001083d */
[----:B------:R-:W-:Y:S01]  /*a0b0*/  LOP3.LUT R58, R149, 0xffff0000, RZ, 0xc0, !PT ;  /* 0xffff0000953a7812 */ /* 0x000fe200078ec0ff */
[----:B------:R-:W-:Y:S01]  /*a0c0*/  FFMA.FTZ R46, R48, R55, -R57 ;  /* 0x00000037302e7223 */ /* 0x000fe20000010839 */
[----:B------:R-:W-:Y:S01]  /*a0d0*/  FMUL.FTZ R62, R39, R70 ;  /* 0x00000046273e7220 */ /* 0x000fe20000410000 */
[----:B------:R-:W-:-:S02]  /*a0e0*/  IMAD.U32 R37, R36, 0x10000, RZ ;  /* 0x0001000024257824 */ /* 0x000fc400078e00ff */
[----:B------:R-:W-:Y:S01]  /*a0f0*/  FFMA.FTZ R48, R48, R59, R54 ;  /* 0x0000003b30307223 */ /* 0x000fe20000010036 */
[----:B------:R-:W-:Y:S02]  /*a100*/  IMAD.U32 R60, R152, 0x10000, RZ ;  /* 0x00010000983c7824 */ /* 0x000fe400078e00ff */
[-C--:B------:R-:W-:Y:S01]  /*a110*/  FMUL.FTZ R64, R39, R58.reuse ;  /* 0x0000003a27407220 */ /* 0x080fe20000410000 */
[----:B------:R-:W-:Y:S02]  /*a120*/  IMAD.U32 R54, R49, 0x10000, RZ ;  /* 0x0001000031367824 */ /* 0x000fe400078e00ff */
[----:B------:R-:W-:Y:S01]  /*a130*/  FFMA.FTZ R57, R45, R58, -R62 ;  /* 0x0000003a2d397223 */ /* 0x000fe2000001083e */
[C---:B------:R-:W-:Y:S01]  /*a140*/  FMUL.FTZ R58, R37.reuse, R60 ;  /* 0x0000003c253a7220 */ /* 0x040fe20000410000 */
[----:B------:R-:W-:Y:S01]  /*a150*/  IMAD.U32 R33, R32, 0x10000, RZ ;  /* 0x0001000020217824 */ /* 0x000fe200078e00ff */
[----:B------:R-:W-:Y:S01]  /*a160*/  LOP3.LUT R36, R36, 0xffff0000, RZ, 0xc0, !PT ;  /* 0xffff000024247812 */ /* 0x000fe200078ec0ff */
[----:B------:R-:W-:Y:S01]  /*a170*/  FMUL.FTZ R37, R37, R54 ;  /* 0x0000003625257220 */ /* 0x000fe20000410000 */
[----:B------:R-:W-:Y:S01]  /*a180*/  LOP3.LUT R39, R152, 0xffff0000, RZ, 0xc0, !PT ;  /* 0xffff000098277812 */ /* 0x000fe200078ec0ff */
[C---:B------:R-:W-:Y:S01]  /*a190*/  IMAD.U32 R35, R34.reuse, 0x10000, RZ ;  /* 0x0001000022237824 */ /* 0x040fe200078e00ff */
[----:B------:R-:W-:Y:S01]  /*a1a0*/  PRMT R50, R151, 0x5410, R50 ;  /* 0x0000541097327816 */ /* 0x000fe20000000032 */
[----:B------:R-:W-:Y:S01]  /*a1b0*/  FFMA.FTZ R59, R45, R70, R64 ;  /* 0x000000462d3b7223 */ /* 0x000fe20000010040 */
[----:B------:R-:W-:Y:S01]  /*a1c0*/  LOP3.LUT R49, R49, 0xffff0000, RZ, 0xc0, !PT ;  /* 0xffff000031317812 */ /* 0x000fe200078ec0ff */
[C---:B------:R-:W-:Y:S01]  /*a1d0*/  FFMA.FTZ R58, R33.reuse, R54, -R58 ;  /* 0x00000036213a7223 */ /* 0x040fe2000001083a */
[----:B------:R-:W-:Y:S01]  /*a1e0*/  LOP3.LUT R42, R34, 0xffff0000, RZ, 0xc0, !PT ;  /* 0xffff0000222a7812 */ /* 0x000fe200078ec0ff */
[----:B------:R-:W-:Y:S01]  /*a1f0*/  IMAD.U32 R34, R38, 0x10000, RZ ;  /* 0x0001000026227824 */ /* 0x000fe200078e00ff */
[----:B------:R-:W-:Y:S01]  /*a200*/  LOP3.LUT R32, R32, 0xffff0000, RZ, 0xc0, !PT ;  /* 0xffff000020207812 */ /* 0x000fe200078ec0ff */
[----:B------:R-:W-:Y:S01]  /*a210*/  FFMA.FTZ R60, R33, R60, R37 ;  /* 0x0000003c213c7223 */ /* 0x000fe20000010025 */
[----:B------:R-:W-:Y:S01]  /*a220*/  LOP3.LUT R38, R38, 0xffff0000, RZ, 0xc0, !PT ;  /* 0xffff000026267812 */ /* 0x000fe200078ec0ff */
[----:B------:R-:W-:Y:S01]  /*a230*/  FMUL.FTZ R45, R36, R39 ;  /* 0x00000027242d7220 */ /* 0x000fe20000410000 */
[C---:B------:R-:W-:Y:S01]  /*a240*/  IMAD.U32 R33, R47.reuse, 0x10000, RZ ;  /* 0x000100002f217824 */ /* 0x040fe200078e00ff */
[----:B------:R-:W-:Y:S01]  /*a250*/  LOP3.LUT R37, R50, 0xffff0000, RZ, 0xc0, !PT ;  /* 0xffff000032257812 */ /* 0x000fe200078ec0ff */
[----:B------:R-:W-:Y:S01]  /*a260*/  FMUL.FTZ R55, R36, R49 ;  /* 0x0000003124377220 */ /* 0x000fe20000410000 */
[----:B------:R-:W-:Y:S01]  /*a270*/  LOP3.LUT R47, R47, 0xffff0000, RZ, 0xc0, !PT ;  /* 0xffff00002f2f7812 */ /* 0x000fe200078ec0ff */
[----:B------:R-:W-:-:S02]  /*a280*/  IMAD.U32 R36, R50, 0x10000, RZ ;  /* 0x0001000032247824 */ /* 0x000fc400078e00ff */
[C---:B------:R-:W-:Y:S01]  /*a290*/  FFMA.FTZ R45, R32.reuse, R49, -R45 ;  /* 0x00000031202d7223 */ /* 0x040fe2000001082d */
[----:B------:R-:W-:Y:S01]  /*a2a0*/  FFMA.FTZ R55, R32, R39, R55 ;  /* 0x0000002720377223 */ /* 0x000fe20000010037 */
        /* <DEDUP_REMOVED lines=11> */
[----:B------:R-:W-:Y:S01]  /*a360*/  F2FP.BF16.F32.PACK_AB R38, R38, R39 ;  /* 0x000000272626723e */ /* 0x000fe200000010ff */
[----:B------:R-:W-:Y:S01]  /*a370*/  IMAD.MOV.U32 R32, RZ, RZ, R58 ;  /* 0x000000ffff207224 */ /* 0x000fe200078e003a */
[----:B------:R-:W-:Y:S01]  /*a380*/  F2FP.BF16.F32.PACK_AB R33, R56, R51 ;  /* 0x000000333821723e */ /* 0x000fe200000010ff */
[----:B------:R-:W-:Y:S01]  /*a390*/  IMAD.MOV.U32 R39, RZ, RZ, R48 ;  /* 0x000000ffff277224 */ /* 0x000fe200078e0030 */
[----:B------:R-:W-:Y:S02]  /*a3a0*/  F2FP.BF16.F32.PACK_AB R35, R57, R46 ;  /* 0x0000002e3923723e */ /* 0x000fe400000010ff */
[----:B------:R-:W-:-:S02]  /*a3b0*/  F2FP.BF16.F32.PACK_AB R37, R53, R52 ;  /* 0x000000343525723e */ /* 0x000fc400000010ff */
[----:B------:R-:W-:-:S07]  /*a3c0*/  F2FP.BF16.F32.PACK_AB R36, R55, R60 ;  /* 0x0000003c3724723e */ /* 0x000fce00000010ff */
.L_x_2572:
[----:B------:R-:W-:Y:S05]  /*a3d0*/  BSYNC B1 ;  /* 0x0000000000017941 */ /* 0x000fea0003800000 */
.L_x_2571:
        /* <DEDUP_REMOVED lines=10> */
.L_x_2488:
[----:B------:R-:W2:Y:S02]  /*a480*/  LDL R32, [R1+0x18] ;  /* 0x0000180001207983 */ /* 0x000ea40000100800 */
[----:B--2---:R-:W-:-:S13]  /*a490*/  R2UR UR4, R32 ;  /* 0x00000000200472ca */ /* 0x004fda00000e0000 */
[----:B------:R-:W-:-:S06]  /*a4a0*/  UISETP.NE.AND UP0, UPT, UR4, 0x3, UPT ;  /* 0x000000030400788c */ /* 0x000fcc000bf05270 */
[----:B------:R-:W-:-:S13]  /*a4b0*/  PLOP3.LUT P2, PT, PT, PT, UP0, 0x80, 0x0 ;  /* 0x000000000000781c */ /* 0x000fda0003f4f008 */
[----:B------:R-:W-:Y:S05]  /*a4c0*/  @!P2 BRA `(.L_x_2573) ;  /* 0x000000000004a947 */ /* 0x000fea0003800000 */
[----:B------:R-:W-:Y:S01]  /*a4d0*/  BPT.TRAP 0x1 ;  /* 0x000000040000795c */ /* 0x000fe20000300000 */
.L_x_2573:
[----:B------:R-:W-:Y:S01]  /*a4e0*/  IMAD R3, R16, 0x8, R2 ;  /* 0x0000000810037824 */ /* 0x000fe200078e0202 */
[----:B------:R-:W-:Y:S01]  /*a4f0*/  SHF.L.U32 R0, R188, 0x1f, RZ ;  /* 0x0000001fbc007819 */ /* 0x000fe200000006ff */
[----:B------:R-:W-:Y:S01]  /*a500*/  IMAD R4, R24, -0x80, R25 ;  /* 0xffffff8018047824 */ /* 0x000fe200078e0219 */
[----:B------:R-:W-:Y:S02]  /*a510*/  BSSY B1, `(.L_x_2574) ;  /* 0x0000005000017945 */ /* 0x000fe40003800000 */
[----:B------:R-:W1:Y:S02]  /*a520*/  SYNCS.PHASECHK.TRANS64.TRYWAIT P4, [R3+URZ+0x34890], R0 ;  /* 0x03489000030075a7 */ /* 0x000e64000808017f */
[----:B------:R-:W-:-:S04]  /*a530*/  VIMNMX R4, R4, 0x80, PT ;  /* 0x0000008004047848 */ /* 0x000fc80003fe0100 */
[----:B------:R-:W-:Y:S01]  /*a540*/  ISETP.GE.AND P3, PT, R17, R4, PT ;  /* 0x000000041100720c */ /* 0x000fe20003f66270 */
[----:B-1----:R-:W-:-:S12]  /*a550*/  @!P4 BRA `(.L_x_2575) ;  /* 0x000001c80060c947 */ /* 0x002fd80003800000 */
.L_x_2874:
[----:B------:R-:W-:Y:S05]  /*a560*/  BSYNC B1 ;  /* 0x0000000000017941 */ /* 0x000fea0003800000 */
.L_x_2574:
[----:B------:R-:W-:Y:S04]  /*a570*/  BSSY B1, `(.L_x_2576) ;  /* 0x0000014000017945 */ /* 0x000fe80003800000 */
[----:B------:R-:W-:Y:S05]  /*a580*/  @P3 BRA `(.L_x_2577) ;  /* 0x0000000000483947 */ /* 0x000fea0003800000 */
[----:B------:R-:W-:Y:S02]  /*a590*/  ISETP.NE.AND P4, PT, R11, RZ, PT ;  /* 0x000000ff0b00720c */ /* 0x000fe40003f85270 */
[----:B------:R-:W-:-:S11]  /*a5a0*/  ISETP.NE.AND P3, PT, R10, RZ, PT ;  /* 0x000000ff0a00720c */ /* 0x000fd60003f65270 */
[----:B0-----:R-:W0:Y:S04]  /*a5b0*/  @P4 LDS.128 R32, [R43] ;  /* 0x000000002b204984 */ /* 0x001e280000000c00 */
[----:B------:R-:W2:Y:S04]  /*a5c0*/  @P3 LDS.128 R36, [R42] ;  /* 0x000000002a243984 */ /* 0x000ea80000000c00 */
[----:B0-----:R-:W-:Y:S01]  /*a5d0*/  @P4 STG.E.128 desc[UR60][R44.64], R32 ;  /* 0x000000202c004986 */ /* 0x001fe2000c101d3c */
[----:B------:R-:W-:-:S03]  /*a5e0*/  ISETP.NE.AND P4, PT, R9, RZ, PT ;  /* 0x000000ff0900720c */ /* 0x000fc60003f85270 */
[----:B--2---:R-:W-:Y:S01]  /*a5f0*/  @P3 STG.E.128 desc[UR60][R44.64+0x40], R36 ;  /* 0x000040242c003986 */ /* 0x004fe2000c101d3c */
[----:B------:R-:W-:-:S09]  /*a600*/  ISETP.NE.AND P3, PT, R8, RZ, PT ;  /* 0x000000ff0800720c */ /* 0x000fd20003f65270 */
[----:B------:R-:W0:Y:S04]  /*a610*/  @P4 LDS.128 R32, [R43+0x4000] ;  /* 0x004000002b204984 */ /* 0x000e280000000c00 */
[----:B------:R-:W2:Y:S04]  /*a620*/  @P3 LDS.128 R36, [R42+0x4000] ;  /* 0x004000002a243984 */ /* 0x000ea80000000c00 */
[----:B0-----:R-:W-:Y:S01]  /*a630*/  @P4 STG.E.128 desc[UR60][R44.64+0x80], R32 ;  /* 0x000080202c004986 */ /* 0x001fe2000c101d3c */
[----:B------:R-:W-:-:S03]  /*a640*/  ISETP.NE.AND P4, PT, R6, RZ, PT ;  /* 0x000000ff0600720c */ /* 0x000fc60003f85270 */
[----:B--2---:R-:W-:Y:S01]  /*a650*/  @P3 STG.E.128 desc[UR60][R44.64+0xc0], R36 ;  /* 0x0000c0242c003986 */ /* 0x004fe2000c101d3c */
[----:B------:R-:W-:-:S09]  /*a660*/  ISETP.NE.AND P3, PT, R7, RZ, PT ;  /* 0x000000ff0700720c */ /* 0x000fd20003f65270 */
[----:B------:R-:W0:Y:S04]  /*a670*/  @P4 LDS.128 R36, [R42+0x8000] ;  /* 0x008000002a244984 */ /* 0x000e280000000c00 */
[----:B------:R-:W2:Y:S04]  /*a680*/  @P3 LDS.128 R32, [R43+0x8000] ;  /* 0x008000002b203984 */ /* 0x000ea80000000c00 */
[----:B0-----:R3:W-:Y:S04]  /*a690*/  @P4 STG.E.128 desc[UR60][R44.64+0x140], R36 ;  /* 0x000140242c004986 */ /* 0x0017e8000c101d3c */
[----:B--2---:R3:W-:Y:S02]  /*a6a0*/  @P3 STG.E.128 desc[UR60][R44.64+0x100], R32 ;  /* 0x000100202c003986 */ /* 0x0047e4000c101d3c */
.L_x_2577:
[----:B------:R-:W-:Y:S05]  /*a6b0*/  BSYNC B1 ;  /* 0x0000000000017941 */ /* 0x000fea0003800000 */
.L_x_2576:
[----:B------:R-:W-:-:S13]  /*a6c0*/  ISETP.GE.AND P3, PT, R214, R4, PT ;  /* 0x00000004d600720c */ /* 0x000fda0003f66270 */
[----:B------:R-:W-:Y:S05]  /*a6d0*/  @P3 BRA `(.L_x_2521) ;  /* 0x0000000000483947 */ /* 0x000fea0003800000 */
[----:B------:R-:W-:Y:S02]  /*a6e0*/  ISETP.NE.AND P4, PT, R11, RZ, PT ;  /* 0x000000ff0b00720c */ /* 0x000fe40003f85270 */
[----:B------:R-:W-:-:S11]  /*a6f0*/  ISETP.NE.AND P3, PT, R9, RZ, PT ;  /* 0x000000ff0900720c */ /* 0x000fd60003f65270 */
[----:B0--3--:R-:W0:Y:S04]  /*a700*/  @P4 LDS.128 R32, [R43+0x2000] ;  /* 0x002000002b204984 */ /* 0x009e280000000c00 */
[----:B------:R-:W2:Y:S04]  /*a710*/  @P3 LDS.128 R36, [R43+0x6000] ;  /* 0x006000002b243984 */ /* 0x000ea80000000c00 */
        /* <DEDUP_REMOVED lines=14> */
.L_x_2521:
[----:B------:R-:W-:Y:S05]  /*a800*/  BSYNC B0 ;  /* 0x0000000000007941 */ /* 0x000fea0003800000 */
.L_x_2487:
[----:B0-234-:R-:W0:Y:S01]  /*a810*/  S2R R32, SR_TID.X ;  /* 0x0000000000207919 */ /* 0x01de220000002100 */
[----:B------:R-:W-:Y:S01]  /*a820*/  @!PT LDS RZ, [RZ] ;  /* 0x00000000fffff984 */ /* 0x000fe20000000800 */
[----:B------:R-:W-:Y:S01]  /*a830*/  @!PT LDS RZ, [RZ] ;  /* 0x00000000fffff984 */ /* 0x000fe20000000800 */
[----:B------:R-:W-:Y:S01]  /*a840*/  @!PT LDS RZ, [RZ] ;  /* 0x00000000fffff984 */ /* 0x000fe20000000800 */
[----:B------:R-:W-:Y:S01]  /*a850*/  @!PT LDS RZ, [RZ] ;  /* 0x00000000fffff984 */ /* 0x000fe20000000800 */
[----:B------:R2:W-:Y:S06]  /*a860*/  MEMBAR.ALL.CTA ;  /* 0x0000000000007992 */ /* 0x0005ec0000008000 */
[----:B--2---:R-:W2:Y:S01]  /*a870*/  FENCE.VIEW.ASYNC.S ;  /* 0x00000000000073c6 */ /* 0x004ea20000000000 */
[----:B------:R-:W-:Y:S05]  /*a880*/  WARPSYNC.ALL ;  /* 0x0000000000007948 */ /* 0x000fea0003800000 */
[----:B------:R-:W-:Y:S01]  /*a890*/  BSSY B0, `(.L_x_2578) ;  /* 0x0000009000007945 */ /* 0x000fe20003800000 */
[----:B0-----:R-:W-:Y:S01]  /*a8a0*/  LOP3.LUT R32, R32, 0x7f, RZ, 0xc0, !PT ;  /* 0x0000007f20207812 */ /* 0x001fe200078ec0ff */
[----:B--2---:R0:W-:Y:S03]  /*a8b0*/  BAR.SYNC.DEFER_BLOCKING R148, 0x80 ;  /* 0x000200940000751d */ /* 0x0041e60000010000 */
[----:B------:R-:W-:-:S13]  /*a8c0*/  ISETP.NE.AND P3, PT, R32, RZ, PT ;  /* 0x000000ff2000720c */ /* 0x000fda0003f65270 */
[----:B------:R-:W-:-:S05]  /*a8d0*/  @!P3 VIADD R32, R3, 0x348a0 ;  /* 0x000348a00320b836 */ /* 0x000fca0000000000 */
[----:B------:R-:W-:-:S04]  /*a8e0*/  @!P3 PRMT R32, RZ, 0x654, R32 ;  /* 0x00000654ff20b816 */ /* 0x000fc80000000020 */
[----:B------:R0:W-:Y:S01]  /*a8f0*/  @!P3 SYNCS.ARRIVE.TRANS64.RED.A1T0 RZ, [R32+URZ], RZ ;  /* 0x000000ff20ffb9a7 */ /* 0x0001e2000810043f */
[----:B------:R-:W-:Y:S05]  /*a900*/  @!P2 BRA `(.L_x_2579) ;  /* 0x000000000004a947 */ /* 0x000fea0003800000 */
[----:B------:R-:W-:Y:S01]  /*a910*/  BPT.TRAP 0x1 ;  /* 0x000000040000795c */ /* 0x000fe20000300000 */
.L_x_2579:
[----:B------:R-:W-:Y:S05]  /*a920*/  BSYNC B0 ;  /* 0x0000000000007941 */ /* 0x000fea0003800000 */
.L_x_2578:
[----:B------:R-:W2:Y:S01]  /*a930*/  SYNCS.PHASECHK.TRANS64.TRYWAIT P4, [R3+URZ+0x348b0], R0 ;  /* 0x0348b000030075a7 */ /* 0x000ea2000808017f */
[----:B0-----:R-:W-:Y:S01]  /*a940*/  IMAD R32, R16, 0x4000, R27 ;  /* 0x0000400010207824 */ /* 0x001fe200078e021b */
[----:B------:R-:W-:Y:S01]  /*a950*/  ULDC.64 UR42, c[0x0][0x328] ;  /* 0x0000ca00002a7ab9 */ /* 0x000fe20000000a00 */
[----:B------:R-:W-:Y:S01]  /*a960*/  ULDC.64 UR40, c[0x0][0x318] ;  /* 0x0000c60000287ab9 */ /* 0x000fe20000000a00 */
[----:B------:R-:W-:Y:S01]  /*a970*/  BSSY B0, `(.L_x_2580) ;  /* 0x0000004000007945 */ /* 0x000fe20003800000 */
[----:B------:R-:W-:Y:S01]  /*a980*/  ISETP.GE.AND P2, PT, R17, R4, PT ;  /* 0x000000041100720c */ /* 0x000fe20003f46270 */
[----:B------:R-:W-:Y:S02]  /*a990*/  IMAD.IADD R34, R122, 0x1, R32 ;  /* 0x000000017a227824 */ /* 0x000fe400078e0220 */
[----:B--2---:R-:W-:Y:S10]  /*a9a0*/  @!P4 BRA `(.L_x_2581) ;  /* 0x000001c40060c947 */ /* 0x004ff40003800000 */
.L_x_2875:
[----:B------:R-:W-:Y:S05]  /*a9b0*/  BSYNC B0 ;  /* 0x0000000000007941 */ /* 0x000fea0003800000 */
.L_x_2580:
[----:B------:R-:W-:Y:S01]  /*a9c0*/  BSSY B0, `(.L_x_2582) ;  /* 0x000001a000007945 */ /* 0x000fe20003800000 */
[----:B01----:R-:W-:Y:S02]  /*a9d0*/  IMAD R0, R32, 0x2, R113 ;  /* 0x0000000220007824 */ /* 0x003fe400078e0271 */
        /* <DEDUP_REMOVED lines=24> */
.L_x_2583:
[----:B------:R-:W-:Y:S05]  /*ab60*/  BSYNC B0 ;  /* 0x0000000000007941 */ /* 0x000fea0003800000 */
.L_x_2582:
        /* <DEDUP_REMOVED lines=25> */
.L_x_2585:
[----:B------:R-:W-:Y:S05]  /*ad00*/  BSYNC B0 ;  /* 0x0000000000007941 */ /* 0x000fea0003800000 */
.L_x_2584:
[----:B------:R-:W3:Y:S01]  /*ad10*/  LDL R0, [R1+0x1c] ;  /* 0x00001c0001007983 */ /* 0x000ee20000100800 */
[----:B------:R-:W-:Y:S01]  /*ad20*/  @!P3 VIADD R3, R3, 0x348c0 ;  /* 0x000348c00303b836 */ /* 0x000fe20000000000 */
[----:B------:R-:W-:Y:S01]  /*ad30*/  PLOP3.LUT P2, PT, PT, PT, PT, 0x8, 0x0 ;  /* 0x000000000000781c */ /* 0x000fe20003f4e170 */
[----:B------:R-:W-:Y:S01]  /*ad40*/  VIADD R16, R16, 0x1 ;  /* 0x0000000110107836 */ /* 0x000fe20000000000 */
[----:B------:R-:W-:Y:S01]  /*ad50*/  @!PT LDS RZ, [RZ] ;  /* 0x00000000fffff984 */ /* 0x000fe20000000800 */
[----:B------:R-:W-:Y:S01]  /*ad60*/  @!PT LDS RZ, [RZ] ;  /* 0x00000000fffff984 */ /* 0x000fe20000000800 */
[----:B------:R-:W-:Y:S01]  /*ad70*/  @!PT LDS RZ, [RZ] ;  /* 0x00000000fffff984 */ /* 0x000fe20000000800 */
[----:B------:R-:W-:Y:S01]  /*ad80*/  @!PT LDS RZ, [RZ] ;  /* 0x00000000fffff984 */ /* 0x000fe20000000800 */
[----:B------:R1:W-:Y:S06]  /*ad90*/  MEMBAR.ALL.CTA ;  /* 0x0000000000007992 */ /* 0x0003ec0000008000 */
[----:B-1----:R-:W1:Y:S01]  /*ada0*/  FENCE.VIEW.ASYNC.S ;  /* 0x00000000000073c6 */ /* 0x002e620000000000 */
[----:B------:R-:W-:Y:S01]  /*adb0*/  @!P3 PRMT R3, RZ, 0x654, R3 ;  /* 0x00000654ff03b816 */ /* 0x000fe20000000003 */
[----:B-1----:R1:W-:Y:S06]  /*adc0*/  BAR.SYNC.DEFER_BLOCKING R148, 0x80 ;  /* 0x000200940000751d */ /* 0x0023ec0000010000 */
[----:B------:R4:W-:Y:S01]  /*add0*/  @!P3 SYNCS.ARRIVE.TRANS64.RED.A1T0 RZ, [R3+URZ], RZ ;  /* 0x000000ff03ffb9a7 */ /* 0x0009e2000810043f */
[----:B------:R-:W-:-:S04]  /*ade0*/  ISETP.NE.AND P3, PT, R16, 0x2, PT ;  /* 0x000000021000780c */ /* 0x000fc80003f65270 */
[----:B------:R-:W-:Y:S02]  /*adf0*/  SEL R16, R16, RZ, P3 ;  /* 0x000000ff10107207 */ /* 0x000fe40001800000 */
[----:B----4-:R-:W-:-:S04]  /*ae00*/  SEL R3, RZ, 0x1, P3 ;  /* 0x00000001ff037807 */ /* 0x010fc80001800000 */
[----:B------:R-:W-:Y:S02]  /*ae10*/  LOP3.LUT R188, R188, R3, RZ, 0x3c, !PT ;  /* 0x00000003bcbc7212 */ /* 0x000fe400078e3cff */
[----:B---3--:R-:W-:-:S13]  /*ae20*/  LOP3.LUT P4, RZ, R0, 0x2, RZ, 0xc0, !PT ;  /* 0x0000000200ff7812 */ /* 0x008fda000788c0ff */
[----:B-1----:R-:W-:Y:S05]  /*ae30*/  @P4 BRA `(.L_x_2586) ;  /* 0xffffff7c00a04947 */ /* 0x002fea000383ffff */
.L_x_2482:
[----:B------:R-:W1:Y:S01]  /*ae40*/  LDC R0, c[0x0][0x448] ;  /* 0x00011200ff007b82 */ /* 0x000e620000000800 */
[----:B------:R-:W-:Y:S01]  /*ae50*/  VIADD R3, R200, 0x7f ;  /* 0x0000007fc8037836 */ /* 0x000fe20000000000 */
[----:B------:R-:W-:Y:S01]  /*ae60*/  BSSY B0, `(.L_x_2587) ;  /* 0x0000010000007945 */ /* 0x000fe20003800000 */
[----:B------:R-:W-:Y:S01]  /*ae70*/  IMAD.MOV.U32 R88, RZ, RZ, RZ ;  /* 0x000000ffff587224 */ /* 0x000fe200078e00ff */
[----:B-1----:R-:W-:-:S13]  /*ae80*/  ISETP.NE.AND P0, PT, R0, 0x1, PT ;  /* 0x000000010000780c */ /* 0x002fda0003f05270 */
[----:B------:R-:W1:Y:S08]  /*ae90*/  @P0 LDC R0, c[0x0][0x44c] ;  /* 0x00011300ff000b82 */ /* 0x000e700000000800 */
[----:B------:R-:W3:Y:S01]  /*aea0*/  @P0 LDC R5, c[0x0][0x450] ;  /* 0x00011400ff050b82 */ /* 0x000ee20000000800 */
[----:B-1----:R-:W-:-:S05]  /*aeb0*/  @P0 IMAD.HI.U32 R0, R3, R0, RZ ;  /* 0x0000000003000227 */ /* 0x002fca00078e00ff */
[----:B---3--:R-:W-:-:S05]  /*aec0*/  @P0 SHF.R.U32.HI R3, RZ, R5, R0 ;  /* 0x00000005ff030219 */ /* 0x008fca0000011600 */
[----:B------:R-:W-:-:S05]  /*aed0*/  IMAD.IADD R3, R146, 0x1, R3 ;  /* 0x0000000192037824 */ /* 0x000fca00078e0203 */
[----:B------:R-:W-:-:S04]  /*aee0*/  SHF.R.S32.HI R0, RZ, 0x1f, R3 ;  /* 0x0000001fff007819 */ /* 0x000fc80000011403 */
[----:B------:R-:W-:-:S04]  /*aef0*/  LEA.HI R0, R0, R3, RZ, 0x7 ;  /* 0x0000000300007211 */ /* 0x000fc800078f38ff */
[----:B------:R-:W-:-:S04]  /*af00*/  SHF.R.S32.HI R0, RZ, 0x7, R0 ;  /* 0x00000007ff007819 */ /* 0x000fc80000011400 */
[----:B------:R-:W-:-:S04]  /*af10*/  VIMNMX R147, R147, R0, PT ;  /* 0x0000000093937248 */ /* 0x000fc80003fe0100 */
[----:B------:R-:W-:Y:S01]  /*af20*/  ISETP.GE.AND P0, PT, R147, 0x1, PT ;  /* 0x000000019300780c */ /* 0x000fe20003f06270 */
[----:B------:R-:W-:-:S12]  /*af30*/  @P2 BRA `(.L_x_2588) ;  /* 0x0000000000082947 */ /* 0x000fd80003800000 */
[----:B------:R-:W1:Y:S02]  /*af40*/  FENCE.VIEW.ASYNC.G ;  /* 0x00000000000073c6 */ /* 0x000e640000000100 */
[----:B-1----:R-:W-:Y:S06]  /*af50*/  BAR.ARV 0xc, 0x180 ;  /* 0x0306000000007b1d */ /* 0x002fec0000002000 */
.L_x_2588:
[----:B------:R-:W-:Y:S05]  /*af60*/  BSYNC B0 ;  /* 0x0000000000007941 */ /* 0x000fea0003800000 */
.L_x_2587:
[----:B------:R-:W-:Y:S04]  /*af70*/  BSSY B0, `(.L_x_2589) ;  /* 0x000001f000007945 */ /* 0x000fe80003800000 */
[----:B------:R-:W-:Y:S05]  /*af80*/  @!P0 BRA `(.L_x_2590) ;  /* 0x0000000000748947 */ /* 0x000fea0003800000 */
[----:B------:R-:W-:Y:S01]  /*af90*/  ISETP.NE.AND P0, PT, R209, RZ, PT ;  /* 0x000000ffd100720c */ /* 0x000fe20003f05270 */
[----:B------:R-:W-:-:S03]  /*afa0*/  ULDC UR4, c[0x0][0x9f0] ;  /* 0x00027c0000047ab9 */ /* 0x000fc60000000800 */
[----:B------:R-:W-:-:S04]  /*afb0*/  SEL R9, R209, UR4, P0 ;  /* 0x00000004d1097c07 */ /* 0x000fc80008000000 */
[-C--:B------:R-:W-:Y:S02]  /*afc0*/  IABS R6, R9.reuse ;  /* 0x0000000900067213 */ /* 0x080fe40000000000 */
[----:B------:R-:W-:Y:S02]  /*afd0*/  IADD3 R0, R9, -0x1, R147 ;  /* 0xffffffff09007810 */ /* 0x000fe40007ffe093 */
[----:B------:R-:W1:Y:S01]  /*afe0*/  I2F.RP R3, R6 ;  /* 0x0000000600037306 */ /* 0x000e620000209400 */
[-C--:B------:R-:W-:Y:S02]  /*aff0*/  IABS R10, R9.reuse ;  /* 0x00000009000a7213 */ /* 0x080fe40000000000 */
        /* <DEDUP_REMOVED lines=22> */
.L_x_2590:
[----:B------:R-:W-:Y:S05]  /*b160*/  BSYNC B0 ;  /* 0x0000000000007941 */ /* 0x000fea0003800000 */
.L_x_2589:
        /* <DEDUP_REMOVED lines=27> */
[----:B0-----:R-:W-:Y:S02]  /*b320*/  CS2R R42, SRZ ;  /* 0x00000000002a7805 */ /* 0x001fe4000001ff00 */
[----:B--2---:R-:W-:Y:S02]  /*b330*/  CS2R R40, SRZ ;  /* 0x0000000000287805 */ /* 0x004fe4000001ff00 */
        /* <DEDUP_REMOVED lines=12> */
[----:B---3--:R-:W-:Y:S02]  /*b400*/  R2UR UR4, R3 ;  /* 0x00000000030472ca */ /* 0x008fe400000e0000 */
[----:B0-----:R-:W-:-:S04]  /*b410*/  LEA.HI R3, R0, R0, RZ, 0x1 ;  /* 0x0000000000037211 */ /* 0x001fc800078f08ff */
[----:B------:R-:W-:-:S05]  /*b420*/  LOP3.LUT R3, R3, 0x1e, RZ, 0xc0, !PT ;  /* 0x0000001e03037812 */ /* 0x000fca00078ec0ff */
[----:B------:R-:W-:Y:S02]  /*b430*/  IMAD.IADD R3, R0, 0x1, -R3 ;  /* 0x0000000100037824 */ /* 0x000fe400078e0a03 */
[----:B------:R-:W-:-:S05]  /*b440*/  IMAD.U32 R0, RZ, RZ, UR4 ;  /* 0x00000004ff007e24 */ /* 0x000fca000f8e00ff */
[----:B------:R-:W-:Y:S02]  /*b450*/  LOP3.LUT P0, RZ, R0, 0x3ff, RZ, 0xc0, !PT ;  /* 0x000003ff00ff7812 */ /* 0x000fe4000780c0ff */
[----:B------:R-:W-:-:S04]  /*b460*/  LEA R3, R3, UR4, 0xd ;  /* 0x0000000403037c11 */ /* 0x000fc8000f8e68ff */
[----:B------:R-:W-:Y:S02]  /*b470*/  SHF.R.U32.HI R3, RZ, 0x4, R3 ;  /* 0x00000004ff037819 */ /* 0x000fe40000011603 */
[----:B------:R-:W-:Y:S02]  /*b480*/  P2R R24, PR, RZ, 0x1 ;  /* 0x00000001ff187803 */ /* 0x000fe40000000000 */
[----:B------:R-:W-:-:S03]  /*b490*/  LOP3.LUT R68, R3, 0x3fff, RZ, 0xc0, !PT ;  /* 0x00003fff03447812 */ /* 0x000fc600078ec0ff */
        /* <DEDUP_REMOVED lines=17> */
.L_x_2592:
        /* <DEDUP_REMOVED lines=12> */
.L_x_2596:
[----:B-1----:R1:W2:Y:S02]  /*b670*/  SYNCS.PHASECHK.TRANS64.TRYWAIT P0, [R2+URZ+0x34800], R3 ;  /* 0x03480003020075a7 */ /* 0x0022a4000800017f */
[----:B--2---:R-:W-:Y:S05]  /*b680*/  @!P0 NANOSLEEP.SYNCS 0x989680 ;  /* 0x009896800000895d */ /* 0x004fea0003900000 */
[----:B------:R-:W2:Y:S02]  /*b690*/  @!P0 SYNCS.PHASECHK.TRANS64 P0, [R2+URZ+0x34800], R3 ;  /* 0x03480003020085a7 */ /* 0x000ea4000800007f */
[----:B--2---:R-:W-:Y:S05]  /*b6a0*/  @!P0 BRA `(.L_x_2596) ;  /* 0xfffffffc00f08947 */ /* 0x004fea000383ffff */
.L_x_2595:
[----:B------:R-:W-:Y:S05]  /*b6b0*/  BSYNC B0 ;  /* 0x0000000000007941 */ /* 0x000fea0003800000 */
.L_x_2594:
[----:B------:R-:W-:Y:S05]  /*b6c0*/  BRA `(.L_x_2597) ;  /* 0x0000007400207947 */ /* 0x000fea0003800000 */
.L_x_2593:
[----:B------:R-:W-:Y:S01]  /*b6d0*/  ISETP.NE.AND P0, PT, R24, RZ, PT ;  /* 0x000000ff1800720c */ /* 0x000fe20003f05270 */
[----:B------:R-:W-:Y:S01]  /*b6e0*/  ULDC.64 UR4, c[0x0][0x3f8] ;  /* 0x0000fe0000047ab9 */ /* 0x000fe20000000a00 */
[----:B-----5:R-:W-:Y:S01]  /*b6f0*/  SHF.R.S32.HI R0, RZ, 0x1f, R141 ;  /* 0x0000001fff007819 */ /* 0x020fe2000001148d */
[----:B------:R-:W-:Y:S01]  /*b700*/  ULDC.64 UR6, c[0x0][0x408] ;  /* 0x0001020000067ab9 */ /* 0x000fe20000000a00 */
[----:B------:R-:W-:-:S04]  /*b710*/  IMAD.WIDE.U32 R24, R141, UR4, RZ ;  /* 0x000000048d187c25 */ /* 0x000fc8000f8e00ff */
[C---:B------:R-:W-:Y:S02]  /*b720*/  IMAD R4, R0.reuse, UR4, RZ ;  /* 0x0000000400047c24 */ /* 0x040fe4000f8e02ff */
[----:B------:R-:W-:Y:S02]  /*b730*/  IMAD R0, R0, UR6, RZ ;  /* 0x0000000600007c24 */ /* 0x000fe4000f8e02ff */
[C---:B------:R-:W-:Y:S02]  /*b740*/  IMAD R29, R141.reuse, UR5, R4 ;  /* 0x000000058d1d7c24 */ /* 0x040fe4000f8e0204 */
        /* <DEDUP_REMOVED lines=21> */
.L_x_2598:
        /* <DEDUP_REMOVED lines=9> */
[----:B------:R-:W-:Y:S01]  /*b930*/  IMAD.MOV.U32 R6, RZ, RZ, R24 ;  /* 0x000000ffff067224 */ /* 0x000fe200078e0018 */
[----:B------:R-:W-:Y:S01]  /*b940*/  SHF.R.S32.HI R73, RZ, 0x1f, R192 ;  /* 0x0000001fff497819 */ /* 0x000fe200000114c0 */
[----:B------:R-:W-:Y:S01]  /*b950*/  IMAD.MOV.U32 R7, RZ, RZ, R29 ;  /* 0x000000ffff077224 */ /* 0x000fe200078e001d */
[----:B------:R-:W-:Y:S01]  /*b960*/  SHF.R.S32.HI R75, RZ, 0x1f, R190 ;  /* 0x0000001fff4b7819 */ /* 0x000fe200000114be */
[----:B------:R-:W-:Y:S01]  /*b970*/  IMAD.MOV.U32 R8, RZ, RZ, R26 ;  /* 0x000000ffff087224 */ /* 0x000fe200078e001a */
[----:B------:R-:W-:Y:S01]  /*b980*/  SHF.R.S32.HI R72, RZ, 0x1f, R189 ;  /* 0x0000001fff487819 */ /* 0x000fe200000114bd */
[----:B------:R-:W-:Y:S01]  /*b990*/  IMAD.MOV.U32 R9, RZ, RZ, R31 ;  /* 0x000000ffff097224 */ /* 0x000fe200078e001f */
[----:B------:R-:W-:-:S02]  /*b9a0*/  SHF.R.S32.HI R74, RZ, 0x1f, R191 ;  /* 0x0000001fff4a7819 */ /* 0x000fc400000114bf */
[----:B0-----:R-:W-:-:S13]  /*b9b0*/  ISETP.NE.AND P0, PT, R10, 0x1, PT ;  /* 0x000000010a00780c */ /* 0x001fda0003f05270 */
[----:B------:R-:W0:Y:S08]  /*b9c0*/  @P0 LDC R0, c[0x0][0x44c] ;  /* 0x00011300ff000b82 */ /* 0x000e300000000800 */
[----:B------:R-:W1:Y:S01]  /*b9d0*/  @P0 LDC R5, c[0x0][0x450] ;  /* 0x00011400ff050b82 */ /* 0x000e620000000800 */
[----:B0-----:R-:W-:-:S05]  /*b9e0*/  @P0 IMAD.HI.U32 R0, R3, R0, RZ ;  /* 0x0000000003000227 */ /* 0x001fca00078e00ff */
[----:B-1----:R-:W-:-:S04]  /*b9f0*/  @P0 SHF.R.U32.HI R3, RZ, R5, R0 ;  /* 0x00000005ff030219 */ /* 0x002fc80000011600 */
        /* <DEDUP_REMOVED lines=21> */
.L_x_2881:
        /* <DEDUP_REMOVED lines=32> */
[----:B-1----:R-:W-:Y:S02]  /*bd50*/  @!P4 IMAD.MOV.U32 R9, RZ, RZ, R5 ;  /* 0x000000ffff09c224 */ /* 0x002fe400078e0005 */
[--C-:B------:R-:W-:Y:S01]  /*bd60*/  @!P3 IMAD.X R31, R5, 0x1, R6.reuse, P6 ;  /* 0x00000001051fb824 */ /* 0x100fe200030e0606 */
[-C--:B------:R-:W-:Y:S01]  /*bd70*/  @!P2 IADD3 R26, P6, R8, R25.reuse, RZ ;  /* 0x00000019081aa210 */ /* 0x080fe20007fde0ff */
[----:B---3--:R-:W-:Y:S01]  /*bd80*/  @!P3 IMAD.X R29, R33, 0x1, R6, P5 ;  /* 0x00000001211db824 */ /* 0x008fe200028e0606 */
[----:B------:R-:W-:Y:S01]  /*bd90*/  @!P2 IADD3 R24, P5, R32, R25, RZ ;  /* 0x000000192018a210 */ /* 0x000fe20007fbe0ff */
[----:B------:R-:W-:Y:S01]  /*bda0*/  @!P4 IMAD.WIDE R36, R22, 0x2, R8 ;  /* 0x000000021624c825 */ /* 0x000fe200078e0208 */
[----:B------:R-:W-:-:S03]  /*bdb0*/  @!P1 SHF.L.U64.HI R6, R191, 0x1, R74 ;  /* 0x00000001bf069819 */ /* 0x000fc6000001024a */
[--C-:B------:R-:W-:Y:S01]  /*bdc0*/  @!P2 IMAD.X R27, R5, 0x1, R10.reuse, P6 ;  /* 0x00000001051ba824 */ /* 0x100fe200030e060a */
[-C--:B------:R-:W-:Y:S01]  /*bdd0*/  @!P1 IADD3 R20, P6, R8, R15.reuse, RZ ;  /* 0x0000000f08149210 */ /* 0x080fe20007fde0ff */
[----:B------:R-:W-:Y:S01]  /*bde0*/  @!P2 IMAD.X R25, R33, 0x1, R10, P5 ;  /* 0x000000012119a824 */ /* 0x000fe200028e060a */
[----:B------:R-:W-:Y:S01]  /*bdf0*/  ISETP.GE.AND P5, PT, R193, UR4, PT ;  /* 0x00000004c1007c0c */ /* 0x000fe2000bfa6270 */
[----:B------:R-:W-:Y:S01]  /*be00*/  @!P4 IMAD.WIDE R34, R22, 0x2, R32 ;  /* 0x000000021622c825 */ /* 0x000fe200078e0220 */
[----:B------:R-:W-:Y:S01]  /*be10*/  @!P0 SHF.L.U64.HI R10, R189, 0x1, R72 ;  /* 0x00000001bd0a8819 */ /* 0x000fe20000010248 */
[----:B------:R1:W5:Y:S02]  /*be20*/  @!P4 LD.E.64 R60, desc[UR60][R36.64] ;  /* 0x0000003c243cc980 */ /* 0x000364000c101b00 */
[--C-:B------:R-:W-:Y:S01]  /*be30*/  @!P1 IMAD.X R21, R5, 0x1, R6.reuse, P6 ;  /* 0x0000000105159824 */ /* 0x100fe200030e0606 */
[----:B------:R-:W-:Y:S01]  /*be40*/  @!P1 IADD3 R14, P6, R32, R15, RZ ;  /* 0x0000000f200e9210 */ /* 0x000fe20007fde0ff */
[----:B------:R2:W5:Y:S04]  /*be50*/  @!P4 LD.E.64 R58, desc[UR60][R34.64] ;  /* 0x0000003c223ac980 */ /* 0x000568000c101b00 */
[----:B------:R-:W-:Y:S01]  /*be60*/  @!P1 IMAD.X R15, R33, 0x1, R6, P6 ;  /* 0x00000001210f9824 */ /* 0x000fe200030e0606 */
[----:B------:R-:W-:Y:S01]  /*be70*/  @!P0 IADD3 R12, P6, R8, R7, RZ ;  /* 0x00000007080c8210 */ /* 0x000fe20007fde0ff */
[----:B------:R-:W-:-:S04]  /*be80*/  @!P5 IMAD.SHL.U32 R11, R193, 0x2, RZ ;  /* 0x00000002c10bd824 */ /* 0x000fc800078e00ff */
[----:B------:R-:W-:Y:S01]  /*be90*/  @!P0 IMAD.X R13, R5, 0x1, R10, P6 ;  /* 0x00000001050d8824 */ /* 0x000fe200030e060a */
[----:B------:R-:W-:Y:S02]  /*bea0*/  @!P0 IADD3 R6, P6, R32, R7, RZ ;  /* 0x0000000720068210 */ /* 0x000fe40007fde0ff */
[----:B------:R-:W-:Y:S02]  /*beb0*/  @!P5 SHF.L.U64.HI R38, R193, 0x1, R236 ;  /* 0x00000001c126d819 */ /* 0x000fe400000102ec */
[-C--:B------:R-:W-:Y:S01]  /*bec0*/  @!P5 IADD3 R8, P4, R8, R11.reuse, RZ ;  /* 0x0000000b0808d210 */ /* 0x080fe20007f9e0ff */
[----:B------:R-:W-:Y:S01]  /*bed0*/  @!P0 IMAD.X R7, R33, 0x1, R10, P6 ;  /* 0x0000000121078824 */ /* 0x000fe200030e060a */
[----:B------:R-:W-:Y:S02]  /*bee0*/  @!P5 IADD3 R10, P6, R32, R11, RZ ;  /* 0x0000000b200ad210 */ /* 0x000fe40007fde0ff */
[----:B------:R-:W-:Y:S02]  /*bef0*/  CS2R R56, SRZ ;  /* 0x0000000000387805 */ /* 0x000fe4000001ff00 */
[----:B------:R-:W-:Y:S01]  /*bf00*/  CS2R R54, SRZ ;  /* 0x0000000000367805 */ /* 0x000fe2000001ff00 */
[--C-:B------:R-:W-:Y:S01]  /*bf10*/  @!P5 IMAD.X R9, R5, 0x1, R38.reuse, P4 ;  /* 0x000000010509d824 */ /* 0x100fe200020e0626 */
[----:B------:R-:W-:Y:S01]  /*bf20*/  CS2R R52, SRZ ;  /* 0x0000000000347805 */ /* 0x000fe2000001ff00 */
[----:B------:R-:W-:Y:S01]  /*bf30*/  @!P5 IMAD.X R11, R33, 0x1, R38, P6 ;  /* 0x00000001210bd824 */ /* 0x000fe200030e0626 */
[----:B------:R-:W-:-:S02]  /*bf40*/  CS2R R50, SRZ ;  /* 0x0000000000327805 */ /* 0x000fc4000001ff00 */
[----:B------:R-:W-:Y:S02]  /*bf50*/  CS2R R48, SRZ ;  /* 0x0000000000307805 */ /* 0x000fe4000001ff00 */
[----:B------:R-:W-:Y:S02]  /*bf60*/  CS2R R46, SRZ ;  /* 0x00000000002e7805 */ /* 0x000fe4000001ff00 */
[----:B------:R-:W-:Y:S02]  /*bf70*/  CS2R R44, SRZ ;  /* 0x00000000002c7805 */ /* 0x000fe4000001ff00 */
[----:B------:R-:W-:Y:S02]  /*bf80*/  CS2R R42, SRZ ;  /* 0x00000000002a7805 */ /* 0x000fe4000001ff00 */
[----:B-1----:R-:W-:Y:S02]  /*bf90*/  CS2R R36, SRZ ;  /* 0x0000000000247805 */ /* 0x002fe4000001ff00 */
        /* <DEDUP_REMOVED lines=11> */
.L_x_2603:
[----:B------:R-:W-:Y:S05]  /*c050*/  BSYNC B1 ;  /* 0x0000000000017941 */ /* 0x000fea0003800000 */
.L_x_2602:
[----:B-1---5:R-:W-:Y:S01]  /*c060*/  IMAD.MOV.U32 R5, RZ, RZ, R58 ;  /* 0x000000ffff057224 */ /* 0x022fe200078e003a */
[----:B------:R-:W-:Y:S01]  /*c070*/  UMOV UR4, 0xffffffff ;  /* 0xffffffff00047882 */ /* 0x000fe20000000000 */
[----:B--2---:R-:W-:Y:S01]  /*c080*/  IMAD.MOV.U32 R6, RZ, RZ, R59 ;  /* 0x000000ffff067224 */ /* 0x004fe200078e003b */
[----:B------:R-:W-:Y:S01]  /*c090*/  CS2R R30, SRZ ;  /* 0x00000000001e7805 */ /* 0x000fe2000001ff00 */
        /* <DEDUP_REMOVED lines=45> */
[----:B------:R-:W-:Y:S01]  /*c370*/  PRMT R66, R8, 0x7610, R66 ;  /* 0x0000761008427816 */ /* 0x000fe20000000042 */
[----:B------:R-:W-:Y:S06]  /*c380*/  BRA.DIV UR4, `(.L_x_2604) ;  /* 0x000001ae04707947 */ /* 0x000fec000b800000 */
[----:B0-----:R-:W0:Y:S04]  /*c390*/  SHFL.IDX PT, R0, R0, 0x1, 0x1c1f ;  /* 0x003c1f0000007f89 */ /* 0x001e2800000e0000 */
[----:B------:R1:W2:Y:S04]  /*c3a0*/  SHFL.IDX PT, R65, R4, 0x1, 0x1c1f ;  /* 0x003c1f0004417f89 */ /* 0x0002a800000e0000 */
[----:B------:R-:W0:Y:S04]  /*c3b0*/  SHFL.IDX PT, R63, R63, 0x1, 0x1c1f ;  /* 0x003c1f003f3f7f89 */ /* 0x000e2800000e0000 */
[----:B------:R1:W0:Y:S02]  /*c3c0*/  SHFL.IDX PT, R62, R3, 0x1, 0x1c1f ;  /* 0x003c1f00033e7f89 */ /* 0x00022400000e0000 */
.L_x_2887:
[----:B------:R-:W-:Y:S01]  /*c3d0*/  VIADD R64, R64, 0x40 ;  /* 0x0000004040407836 */ /* 0x000fe20000000000 */
[----:B-1----:R-:W-:Y:S01]  /*c3e0*/  LOP3.LUT R4, R195, 0x18, R18, 0xf8, !PT ;  /* 0x00000018c3047812 */ /* 0x002fe200078ef812 */
[----:B------:R-:W-:Y:S01]  /*c3f0*/  BSSY B1, `(.L_x_2605) ;  /* 0x0000055000017945 */ /* 0x000fe20003800000 */
[----:B------:R-:W-:Y:S02]  /*c400*/  LOP3.LUT P0, RZ, R237, 0x4, RZ, 0xc0, !PT ;  /* 0x00000004edff7812 */ /* 0x000fe4000780c0ff */
[----:B---34-:R-:W-:Y:S02]  /*c410*/  CS2R R32, SRZ ;  /* 0x0000000000207805 */ /* 0x018fe4000001ff00 */
[----:B------:R-:W-:Y:S02]  /*c420*/  ISETP.GE.AND P1, PT, R64, R67, PT ;  /* 0x000000434000720c */ /* 0x000fe40003f26270 */
[----:B------:R-:W-:Y:S02]  /*c430*/  CS2R R26, SRZ ;  /* 0x00000000001a7805 */ /* 0x000fe4000001ff00 */
[----:B------:R-:W-:-:S02]  /*c440*/  LOP3.LUT R3, R4, R197, RZ, 0x3c, !PT ;  /* 0x000000c504037212 */ /* 0x000fc400078e3cff */
[----:B------:R-:W-:Y:S02]  /*c450*/  CS2R R20, SRZ ;  /* 0x0000000000147805 */ /* 0x000fe4000001ff00 */
[----:B------:R-:W-:Y:S02]  /*c460*/  CS2R R12, SRZ ;  /* 0x00000000000c7805 */ /* 0x000fe4000001ff00 */
[----:B------:R-:W-:Y:S02]  /*c470*/  CS2R R8, SRZ ;  /* 0x0000000000087805 */ /* 0x000fe4000001ff00 */
[----:B------:R-:W-:Y:S01]  /*c480*/  CS2R R40, SRZ ;  /* 0x0000000000287805 */ /* 0x000fe2000001ff00 */
[----:B------:R-:W-:Y:S01]  /*c490*/  IMAD R3, R196, 0x200, R3 ;  /* 0x00000200c4037824 */ /* 0x000fe200078e0203 */
        /* <DEDUP_REMOVED lines=19> */
[-C--:B--2---:R-:W-:Y:S01]  /*c5d0*/  @!P4 IADD3 R26, P5, R65, R24.reuse, RZ ;  /* 0x00000018411ac210 */ /* 0x084fe20007fbe0ff */
[----:B------:R-:W-:Y:S01]  /*c5e0*/  @!P1 IMAD.SHL.U32 R4, R189, 0x2, RZ ;  /* 0x00000002bd049824 */ /* 0x000fe200078e00ff */
[----:B0-----:R-:W-:Y:S02]  /*c5f0*/  @!P4 IADD3 R24, P6, R62, R24, RZ ;  /* 0x000000183e18c210 */ /* 0x001fe40007fde0ff */
[----:B------:R-:W-:Y:S01]  /*c600*/  @!P2 SHF.L.U64.HI R74, R191, 0x1, R74 ;  /* 0x00000001bf4aa819 */ /* 0x000fe2000001024a */
[--C-:B------:R-:W-:Y:S01]  /*c610*/  @!P4 IMAD.X R27, R0, 0x1, R73.reuse, P5 ;  /* 0x00000001001bc824 */ /* 0x100fe200028e0649 */
[-C--:B------:R-:W-:Y:S01]  /*c620*/  @!P3 IADD3 R20, P5, R65, R14.reuse, RZ ;  /* 0x0000000e4114b210 */ /* 0x080fe20007fbe0ff */
[----:B------:R-:W-:Y:S01]  /*c630*/  @!P4 IMAD.X R25, R63, 0x1, R73, P6 ;  /* 0x000000013f19c824 */ /* 0x000fe200030e0649 */
[----:B------:R-:W-:-:S02]  /*c640*/  @!P3 IADD3 R14, P6, R62, R14, RZ ;  /* 0x0000000e3e0eb210 */ /* 0x000fc40007fde0ff */
        /* <DEDUP_REMOVED lines=47> */
.L_x_2606:
[----:B------:R-:W-:Y:S05]  /*c940*/  BSYNC B1 ;  /* 0x0000000000017941 */ /* 0x000fea0003800000 */
.L_x_2605:
[----:B---3--:R-:W-:Y:S01]  /*c950*/  LEA.HI R4, R213, R213, RZ, 0x1 ;  /* 0x000000d5d5047211 */ /* 0x008fe200078f08ff */
[----:B-----5:R-:W-:Y:S01]  /*c960*/  IMAD.MOV.U32 R5, RZ, RZ, R30 ;  /* 0x000000ffff057224 */ /* 0x020fe200078e001e */
[----:B------:R-:W-:Y:S01]  /*c970*/  VIADDMNMX R67, R67, -R200, 0x80, PT ;  /* 0x0000008043437446 */ /* 0x000fe200038009c8 */
[C---:B------:R-:W-:Y:S01]  /*c980*/  VIADD R6, R3.reuse, 0x10400 ;  /* 0x0001040003067836 */ /* 0x040fe20000000000 */
[----:B------:R-:W-:Y:S01]  /*c990*/  LOP3.LUT R4, R4, 0xfffffffe, RZ, 0xc0, !PT ;  /* 0xfffffffe04047812 */ /* 0x000fe200078ec0ff */
[----:B0-----:R-:W-:Y:S01]  /*c9a0*/  VIADD R0, R3, 0x10440 ;  /* 0x0001044003007836 */ /* 0x001fe20000000000 */
[----:B------:R-:W-:Y:S01]  /*c9b0*/  PRMT R105, R5, 0x7610, R105 ;  /* 0x0000761005697816 */ /* 0x000fe20000000069 */
[----:B------:R-:W-:Y:S01]  /*c9c0*/  IMAD.MOV.U32 R5, RZ, RZ, R31 ;  /* 0x000000ffff057224 */ /* 0x000fe200078e001f */
[----:B------:R-:W-:Y:S01]  /*c9d0*/  BSSY B1, `(.L_x_2607) ;  /* 0x0000031000017945 */ /* 0x000fe20003800000 */
[----:B------:R-:W-:Y:S01]  /*c9e0*/  IMAD.IADD R4, R213, 0x1, -R4 ;  /* 0x00000001d5047824 */ /* 0x000fe200078e0a04 */
[----:B------:R-:W-:Y:S01]  /*c9f0*/  ISETP.GE.AND P1, PT, R17, R67, PT ;  /* 0x000000431100720c */ /* 0x000fe20003f26270 */
[----:B------:R-:W-:Y:S01]  /*ca00*/  @P0 VIADD R0, R6, 0xffffffc0 ;  /* 0xffffffc006000836 */ /* 0x000fe20000000000 */
[----:B------:R-:W-:Y:S01]  /*ca10*/  PRMT R106, R5, 0x7610, R106 ;  /* 0x00007610056a7816 */ /* 0x000fe2000000006a */
[----:B------:R-:W-:Y:S01]  /*ca20*/  IMAD.MOV.U32 R6, RZ, RZ, R32 ;  /* 0x000000ffff067224 */ /* 0x000fe200078e0020 */
[----:B------:R-:W-:Y:S01]  /*ca30*/  SHF.L.U32 R5, R4, 0x1f, RZ ;  /* 0x0000001f04057819 */ /* 0x000fe200000006ff */
[----:B------:R-:W-:-:S02]  /*ca40*/  IMAD.MOV.U32 R7, RZ, RZ, R33 ;  /* 0x000000ffff077224 */ /* 0x000fc400078e0021 */
        /* <DEDUP_REMOVED lines=41> */
.L_x_2888:
[----:B------:R-:W-:Y:S05]  /*cce0*/  BSYNC B1 ;  /* 0x0000000000017941 */ /* 0x000fea0003800000 */
.L_x_2607:
[----:B------:R-:W-:Y:S01]  /*ccf0*/  BSSY B1, `(.L_x_2609) ;  /* 0x000012f000017945 */ /* 0x000fe20003800000 */
[----:B------:R-:W-:Y:S02]  /*cd00*/  PRMT R64, R4, 0x7610, R64 ;  /* 0x0000761004407816 */ /* 0x000fe40000000040 */
[----:B--2---:R-:W-:Y:S01]  /*cd10*/  PRMT R65, R6, 0x7610, R65 ;  /* 0x0000761006417816 */ /* 0x004fe20000000041 */
[----:B------:R-:W-:Y:S06]  /*cd20*/  @P1 BRA `(.L_x_2610) ;  /* 0x0000001000ac1947 */ /* 0x000fec0003800000 */
[----:B------:R-:W1:Y:S01]  /*cd30*/  LDC R4, c[0x0][0x3f4] ;  /* 0x0000fd00ff047b82 */ /* 0x000e620000000800 */
[----:B------:R-:W-:Y:S01]  /*cd40*/  BSSY B2, `(.L_x_2611) ;  /* 0x0000036000027945 */ /* 0x000fe20003800000 */
[-C--:B-1----:R-:W-:Y:S02]  /*cd50*/  ISETP.GE.AND P0, PT, R22, R4.reuse, PT ;  /* 0x000000041600720c */ /* 0x082fe40003f06270 */
[-C--:B------:R-:W-:Y:S02]  /*cd60*/  ISETP.GE.AND P1, PT, R192, R4.reuse, PT ;  /* 0x00000004c000720c */ /* 0x080fe40003f26270 */
[-C--:B------:R-:W-:Y:S02]  /*cd70*/  ISETP.GE.AND P2, PT, R190, R4.reuse, PT ;  /* 0x00000004be00720c */ /* 0x080fe40003f46270 */
[-C--:B------:R-:W-:Y:S02]  /*cd80*/  ISETP.GE.AND P3, PT, R191, R4.reuse, PT ;  /* 0x00000004bf00720c */ /* 0x080fe40003f66270 */
[----:B------:R-:W-:-:S02]  /*cd90*/  ISETP.GE.AND P4, PT, R189, R4, PT ;  /* 0x00000004bd00720c */ /* 0x000fc40003f86270 */
[----:B------:R-:W-:-:S03]  /*cda0*/  ISETP.GE.AND P5, PT, R193, R4, PT ;  /* 0x00000004c100720c */ /* 0x000fc60003fa6270 */
[----:B------:R-:W-:Y:S10]  /*cdb0*/  @P0 BRA `(.L_x_2612) ;  /* 0x0000000000b80947 */ /* 0x000ff40003800000 */
[----:B0-----:R-:W0:Y:S01]  /*cdc0*/  LDS.128 R4, [R3+0x10400] ;  /* 0x0104000003047984 */ /* 0x001e220000000c00 */
        /* <DEDUP_REMOVED lines=8> */
[C---:B------:R-:W-:Y:S01]  /*ce50*/  IMAD.U32 R114, R113.reuse, 0x10000, RZ ;  /* 0x0001000071727824 */ /* 0x040fe200078e00ff */
[----:B------:R-:W-:Y:S01]  /*ce60*/  LOP3.LUT R113, R113, 0xffff0000, RZ, 0xc0, !PT ;  /* 0xffff000071717812 */ /* 0x000fe200078ec0ff */
[C---:B------:R-:W-:Y:S01]  /*ce70*/  IMAD.U32 R109, R111.reuse, 0x10000, RZ ;  /* 0x000100006f6d7824 */ /* 0x040fe200078e00ff */
[----:B------:R-:W-:Y:S02]  /*ce80*/  LOP3.LUT R111, R111, 0xffff0000, RZ, 0xc0, !PT ;  /* 0xffff00006f6f7812 */ /* 0x000fe400078ec0ff */
[C---:B0-----:R-:W-:Y:S01]  /*ce90*/  LOP3.LUT R59, R6.reuse, 0xffff0000, RZ, 0xc0, !PT ;  /* 0xffff0000063b7812 */ /* 0x041fe200078ec0ff */
[----:B------:R-:W-:Y:S01]  /*cea0*/  IMAD.U32 R58, R6, 0x10000, RZ ;  /* 0x00010000063a7824 */ /* 0x000fe200078e00ff */
[C---:B------:R-:W-:Y:S01]  /*ceb0*/  LOP3.LUT R61, R7.reuse, 0xffff0000, RZ, 0xc0, !PT ;  /* 0xffff0000073d7812 */ /* 0x040fe200078ec0ff */
        /* <DEDUP_REMOVED lines=30> */
.L_x_2612:
[----:B------:R-:W-:Y:S05]  /*d0a0*/  BSYNC B2 ;  /* 0x0000000000027941 */ /* 0x000fea0003800000 */
.L_x_2611:
[----:B------:R-:W-:Y:S04]  /*d0b0*/  BSSY B2, `(.L_x_2613) ;  /* 0x0000030000027945 */ /* 0x000fe80003800000 */
[----:B------:R-:W-:Y:S05]  /*d0c0*/  @P1 BRA `(.L_x_2614) ;  /* 0x0000000000b81947 */ /* 0x000fea0003800000 */
[----:B01----:R-:W0:Y:S01]  /*d0d0*/  LDS.128 R4, [R0] ;  /* 0x0000000000047984 */ /* 0x003e220000000c00 */
[--C-:B------:R-:W-:Y:S02]  /*d0e0*/  SHF.R.U64 R59, R56, 0x10, R57.reuse ;  /* 0x00000010383b7819 */ /* 0x100fe40000001239 */
[----:B------:R-:W-:Y:S02]  /*d0f0*/  SHF.R.U32.HI R56, RZ, 0x10, R57 ;  /* 0x00000010ff387819 */ /* 0x000fe40000011639 */
[--C-:B------:R-:W-:Y:S02]  /*d100*/  SHF.R.U64 R57, R54, 0x10, R55.reuse ;  /* 0x0000001036397819 */ /* 0x100fe40000001237 */
        /* <DEDUP_REMOVED lines=17> */
[----:B------:R-:W-:Y:S01]  /*d220*/  FFMA.FTZ R109, R54, R59, R60 ;  /* 0x0000003b366d7223 */ /* 0x000fe2000001003c */
[-C--:B------:R-:W-:Y:S01]  /*d230*/  FMUL.FTZ R59, R57, R103.reuse ;  /* 0x00000067393b7220 */ /* 0x080fe20000410000 */
[----:B------:R-:W-:Y:S01]  /*d240*/  FFMA.FTZ R103, R56, R103, -R55 ;  /* 0x0000006738677223 */ /* 0x000fe20000010837 */
        /* <DEDUP_REMOVED lines=22> */
.L_x_2614:
[----:B------:R-:W-:Y:S05]  /*d3b0*/  BSYNC B2 ;  /* 0x0000000000027941 */ /* 0x000fea0003800000 */
.L_x_2613:
        /* <DEDUP_REMOVED lines=48> */
.L_x_2616:
[----:B------:R-:W-:Y:S05]  /*d6c0*/  BSYNC B2 ;  /* 0x0000000000027941 */ /* 0x000fea0003800000 */
.L_x_2615:
        /* <DEDUP_REMOVED lines=48> */
.L_x_2618:
[----:B------:R-:W-:Y:S05]  /*d9d0*/  BSYNC B2 ;  /* 0x0000000000027941 */ /* 0x000fea0003800000 */
.L_x_2617:
[----:B------:R-:W-:Y:S04]  /*d9e0*/  BSSY B2, `(.L_x_2619) ;  /* 0x0000030000027945 */ /* 0x000fe80003800000 */
        /* <DEDUP_REMOVED lines=47> */
.L_x_2620:
[----:B------:R-:W-:Y:S05]  /*dce0*/  BSYNC B2 ;  /* 0x0000000000027941 */ /* 0x000fea0003800000 */
.L_x_2619:
        /* <DEDUP_REMOVED lines=47> */
.L_x_2610:
[----:B------:R-:W-:Y:S05]  /*dfe0*/  BSYNC B1 ;  /* 0x0000000000017941 */ /* 0x000fea0003800000 */
.L_x_2609:
        /* <DEDUP_REMOVED lines=57> */
.L_x_2623:
[----:B------:R-:W-:Y:S05]  /*e380*/  BSYNC B1 ;  /* 0x0000000000017941 */ /* 0x000fea0003800000 */
.L_x_2622:
        /* <DEDUP_REMOVED lines=48> */
.L_x_2625:
[----:B------:R-:W-:Y:S05]  /*e690*/  BSYNC B1 ;  /* 0x0000000000017941 */ /* 0x000fea0003800000 */
.L_x_2624:
        /* <DEDUP_REMOVED lines=48> */
.L_x_2627:
[----:B------:R-:W-:Y:S05]  /*e9a0*/  BSYNC B1 ;  /* 0x0000000000017941 */ /* 0x000fea0003800000 */
.L_x_2626:
        /* <DEDUP_REMOVED lines=48> */
.L_x_2629:
[----:B------:R-:W-:Y:S05]  /*ecb0*/  BSYNC B1 ;  /* 0x0000000000017941 */ /* 0x000fea0003800000 */
.L_x_2628:
        /* <DEDUP_REMOVED lines=48> */
.L_x_2631:
[----:B------:R-:W-:Y:S05]  /*efc0*/  BSYNC B1 ;  /* 0x0000000000017941 */ /* 0x000fea0003800000 */
.L_x_2630:
        /* <DEDUP_REMOVED lines=48> */
.L_x_2600:
        /* <DEDUP_REMOVED lines=36> */
.L_x_2894:
[----:B------:R-:W-:Y:S01]  /*f510*/  IMAD R71, R201, R10, RZ ;  /* 0x0000000ac9477224 */ /* 0x000fe200078e02ff */
[----:B------:R-:W-:Y:S01]  /*f520*/  BSSY B1, `(.L_x_2633) ;  /* 0x000002e000017945 */ /* 0x000fe20003800000 */
[----:B---3--:R-:W-:Y:S01]  /*f530*/  IMAD.MOV.U32 R15, RZ, RZ, R5 ;  /* 0x000000ffff0f7224 */ /* 0x008fe200078e0005 */
[----:B------:R-:W-:Y:S02]  /*f540*/  CS2R R44, SRZ ;  /* 0x00000000002c7805 */ /* 0x000fe4000001ff00 */
[----:B------:R-:W-:Y:S02]  /*f550*/  CS2R R46, SRZ ;  /* 0x00000000002e7805 */ /* 0x000fe4000001ff00 */
[----:B------:R-:W-:Y:S02]  /*f560*/  ISETP.GE.AND P0, PT, R64, R71, PT ;  /* 0x000000474000720c */ /* 0x000fe40003f06270 */
        /* <DEDUP_REMOVED lines=33> */
[--C-:B----4-:R-:W-:Y:S01]  /*f780*/  @!P1 IMAD.WIDE R8, R3, 0x2, R14.reuse ;  /* 0x0000000203089825 */ /* 0x110fe200078e020e */
[----:B------:R0:W5:Y:S03]  /*f790*/  @!P1 LD.E.128 R28, desc[UR60][R4.64] ;  /* 0x0000003c041c9980 */ /* 0x000166000c101d00 */
[--C-:B------:R-:W-:Y:S01]  /*f7a0*/  @!P2 IMAD.WIDE R10, R11, 0x2, R14.reuse ;  /* 0x000000020b0aa825 */ /* 0x100fe200078e020e */
[----:B------:R0:W5:Y:S03]  /*f7b0*/  @!P1 LD.E.128 R40, desc[UR60][R8.64] ;  /* 0x0000003c08289980 */ /* 0x000166000c101d00 */
[----:B------:R-:W-:Y:S01]  /*f7c0*/  @!P0 IMAD.WIDE R14, R18, 0x2, R14 ;  /* 0x00000002120e8825 */ /* 0x000fe200078e020e */
[----:B------:R0:W5:Y:S04]  /*f7d0*/  @!P2 LD.E.128 R24, desc[UR60][R6.64] ;  /* 0x0000003c0618a980 */ /* 0x000168000c101d00 */
[----:B------:R0:W5:Y:S04]  /*f7e0*/  @!P0 LD.E.128 R44, desc[UR60][R14.64] ;  /* 0x0000003c0e2c8980 */ /* 0x000168000c101d00 */
[----:B------:R0:W5:Y:S02]  /*f7f0*/  @!P2 LD.E.128 R36, desc[UR60][R10.64] ;  /* 0x0000003c0a24a980 */ /* 0x000164000c101d00 */
.L_x_2634:
[----:B------:R-:W-:Y:S05]  /*f800*/  BSYNC B1 ;  /* 0x0000000000017941 */ /* 0x000fea0003800000 */
.L_x_2633:
        /* <DEDUP_REMOVED lines=55> */
.L_x_2900:
[----:B------:R-:W-:Y:S01]  /*fb80*/  VIADD R64, R64, 0x40 ;  /* 0x0000004040407836 */ /* 0x000fe20000000000 */
[----:B------:R-:W-:Y:S01]  /*fb90*/  BSSY B1, `(.L_x_2636) ;  /* 0x000002c000017945 */ /* 0x000fe20003800000 */
[----:B------:R-:W-:Y:S02]  /*fba0*/  CS2R R6, SRZ ;  /* 0x0000000000067805 */ /* 0x000fe4000001ff00 */
[----:B------:R-:W-:Y:S02]  /*fbb0*/  CS2R R8, SRZ ;  /* 0x0000000000087805 */ /* 0x000fe4000001ff00 */
[----:B------:R-:W-:Y:S02]  /*fbc0*/  CS2R R10, SRZ ;  /* 0x00000000000a7805 */ /* 0x000fe4000001ff00 */
[----:B------:R-:W-:Y:S02]  /*fbd0*/  ISETP.GE.AND P0, PT, R64, R71, PT ;  /* 0x000000474000720c */ /* 0x000fe40003f06270 */
[----:B------:R-:W-:-:S02]  /*fbe0*/  CS2R R12, SRZ ;  /* 0x00000000000c7805 */ /* 0x000fc4000001ff00 */
[----:B----4-:R-:W-:Y:S02]  /*fbf0*/  CS2R R14, SRZ ;  /* 0x00000000000e7805 */ /* 0x010fe4000001ff00 */
        /* <DEDUP_REMOVED lines=37> */
.L_x_2637:
[----:B------:R-:W-:Y:S05]  /*fe50*/  BSYNC B1 ;  /* 0x0000000000017941 */ /* 0x000fea0003800000 */
.L_x_2636:
[----:B------:R-:W-:Y:S01]  /*fe60*/  LEA.HI R0, R213, R213, RZ, 0x1 ;  /* 0x000000d5d5007211 */ /* 0x000fe200078f08ff */
[----:B----45:R-:W-:Y:S01]  /*fe70*/  IMAD.MOV.U32 R20, RZ, RZ, R4 ;  /* 0x000000ffff147224 */ /* 0x030fe200078e0004 */
        /* <DEDUP_REMOVED lines=12> */
[----:B0-----:R-:W-:Y:S01]  /*ff40*/  SHF.L.U32 R61, R0, 0x1f, RZ ;  /* 0x0000001f003d7819 */ /* 0x001fe200000006ff */
[----:B------:R-:W-:Y:S01]  /*ff50*/  IMAD.MOV.U32 R60, RZ, RZ, R10 ;  /* 0x000000ffff3c7224 */ /* 0x000fe200078e000a */
[----:B------:R-:W-:Y:S01]  /*ff60*/  PRMT R75, R21, 0x7610, R75 ;  /* 0x00007610154b7816 */ /* 0x000fe2000000004b */
[----:B------:R-:W-:Y:S01]  /*ff70*/  IMAD.MOV.U32 R21, RZ, RZ, R13 ;  /* 0x000000ffff157224 */ /* 0x000fe200078e000d */
[----:B------:R-:W0:Y:S01]  /*ff80*/  SYNCS.PHASECHK.TRANS64.TRYWAIT P0, [R2+URZ+0x34800], R61 ;  /* 0x0348003d020075a7 */ /* 0x000e22000800017f */
        /* <DEDUP_REMOVED lines=27> */
[----:B------:R-:W-:-:S02]  /*10140*/  VIADDMNMX R0, R71, -R200, 0x80, PT ;  /* 0x0000008047007446 */ /* 0x000fc400038009c8 */
[----:B------:R-:W-:Y:S01]  /*10150*/  PRMT R81, R60, 0x7610, R81 ;  /* 0x000076103c517816 */ /* 0x000fe20000000051 */
[----:B------:R-:W-:Y:S01]  /*10160*/  IMAD.MOV.U32 R60, RZ, RZ, R58 ;  /* 0x000000ffff3c7224 */ /* 0x000fe200078e003a */
[----:B------:R-:W-:Y:S01]  /*10170*/  PRMT R82, R62, 0x7610, R82 ;  /* 0x000076103e527816 */ /* 0x000fe20000000052 */
[----:B------:R-:W-:Y:S01]  /*10180*/  IMAD.MOV.U32 R62, RZ, RZ, R59 ;  /* 0x000000ffff3e7224 */ /* 0x000fe200078e003b */
[----:B------:R-:W-:Y:S02]  /*10190*/  ISETP.GE.AND P1, PT, R17, R0, PT ;  /* 0x000000001100720c */ /* 0x000fe40003f26270 */
[----:B------:R-:W-:Y:S02]  /*101a0*/  PRMT R70, R63, 0x7610, R70 ;  /* 0x000076103f467816 */ /* 0x000fe40000000046 */
[----:B------:R-:W-:Y:S01]  /*101b0*/  PRMT R71, R64, 0x7610, R71 ;  /* 0x0000761040477816 */ /* 0x000fe20000000047 */
[----:B0-----:R-:W-:Y:S08]  /*101c0*/  @!P0 BRA `(.L_x_2639) ;  /* 0x0000017400548947 */ /* 0x001ff00003800000 */
.L_x_2901:
[----:B------:R-:W-:Y:S05]  /*101d0*/  BSYNC B1 ;  /* 0x0000000000017941 */ /* 0x000fea0003800000 */
.L_x_2638:
        /* <DEDUP_REMOVED lines=10> */
[----:B0-----:R-:W-:Y:S02]  /*10280*/  LEA.HI R61, R78, R217, RZ, 0x1d ;  /* 0x000000d94e3d7211 */ /* 0x001fe400078fe8ff */
[----:B------:R-:W-:Y:S02]  /*10290*/  LOP3.LUT R60, R195, 0x38, R18, 0xf8, !PT ;  /* 0x00000038c33c7812 */ /* 0x000fe400078ef812 */
[----:B------:R-:W-:Y:S02]  /*102a0*/  SHF.R.S32.HI R62, RZ, 0x1f, R61 ;  /* 0x0000001fff3e7819 */ /* 0x000fe4000001143d */
[----:B------:R-:W-:Y:S02]  /*102b0*/  SHF.R.U64 R111, R44, 0x10, R45 ;  /* 0x000000102c6f7819 */ /* 0x000fe4000000122d */
[----:B------:R-:W-:Y:S01]  /*102c0*/  LEA.HI R63, R62, R61, RZ, 0x3 ;  /* 0x0000003d3e3f7211 */ /* 0x000fe200078f18ff */
[----:B------:R-:W-:Y:S01]  /*102d0*/  IMAD.SHL.U32 R62, R61, 0x8, RZ ;  /* 0x000000083d3e7824 */ /* 0x000fe200078e00ff */
[----:B------:R-:W-:-:S02]  /*102e0*/  LOP3.LUT R61, R60, R197, RZ, 0x3c, !PT ;  /* 0x000000c53c3d7212 */ /* 0x000fc400078e3cff */
[----:B------:R-:W-:Y:S01]  /*102f0*/  SHF.R.U64 R113, R32, 0x10, R33 ;  /* 0x0000001020717819 */ /* 0x000fe20000001221 */
[----:B------:R-:W-:Y:S01]  /*10300*/  IMAD.SHL.U32 R63, R63, 0x400, RZ ;  /* 0x000004003f3f7824 */ /* 0x000fe200078e00ff */
[----:B------:R-:W-:Y:S01]  /*10310*/  LOP3.LUT R62, R195, 0x38, R62, 0xf8, !PT ;  /* 0x00000038c33e7812 */ /* 0x000fe200078ef83e */
[----:B------:R-:W-:Y:S01]  /*10320*/  IMAD R61, R196, 0x200, R61 ;  /* 0x00000200c43d7824 */ /* 0x000fe200078e023d */
[----:B------:R-:W-:Y:S02]  /*10330*/  SHF.R.U32.HI R114, RZ, 0x10, R35 ;  /* 0x00000010ff727819 */ /* 0x000fe40000011623 */
[----:B------:R-:W-:Y:S01]  /*10340*/  LOP3.LUT R63, R63, 0x7fffe000, RZ, 0xc0, !PT ;  /* 0x7fffe0003f3f7812 */ /* 0x000fe200078ec0ff */
[----:B------:R-:W-:Y:S01]  /*10350*/  IMAD R99, R61, 0x2, R2 ;  /* 0x000000023d637824 */ /* 0x000fe200078e0202 */
[----:B------:R-:W-:Y:S02]  /*10360*/  LOP3.LUT R62, R62, R197, RZ, 0x3c, !PT ;  /* 0x000000c53e3e7212 */ /* 0x000fe400078e3cff */
[----:B------:R-:W-:Y:S01]  /*10370*/  PRMT R112, R112, 0x5410, R111 ;  /* 0x0000541070707816 */ /* 0x000fe2000000006f */
[----:B------:R-:W-:Y:S01]  /*10380*/  IMAD R63, R196, 0x200, R63 ;  /* 0x00000200c43f7824 */ /* 0x000fe200078e023f */
[----:B------:R-:W-:-:S02]  /*10390*/  SHF.R.U32.HI R32, RZ, 0x10, R33 ;  /* 0x00000010ff207819 */ /* 0x000fc40000011621 */
[----:B------:R-:W-:Y:S01]  /*103a0*/  SHF.R.U64 R33, R34, 0x10, R35 ;  /* 0x0000001022217819 */ /* 0x000fe20000001223 */
[----:B------:R-:W-:Y:S01]  /*103b0*/  IMAD.IADD R65, R63, 0x1, R62 ;  /* 0x000000013f417824 */ /* 0x000fe200078e023e */
[----:B------:R-:W-:Y:S01]  /*103c0*/  SHF.R.U32.HI R45, RZ, 0x10, R45 ;  /* 0x00000010ff2d7819 */ /* 0x000fe2000001162d */
[----:B------:R-:W0:Y:S01]  /*103d0*/  LDS.128 R60, [R99+0x10400] ;  /* 0x01040000633c7984 */ /* 0x000e220000000c00 */
[----:B------:R-:W-:Y:S01]  /*103e0*/  SHF.R.U64 R110, R46, 0x10, R47 ;  /* 0x000000102e6e7819 */ /* 0x000fe2000000122f */
[----:B------:R-:W-:Y:S01]  /*103f0*/  IMAD R100, R65, 0x2, R2 ;  /* 0x0000000241647824 */ /* 0x000fe200078e0202 */
[----:B------:R-:W-:Y:S01]  /*10400*/  PRMT R34, R72, 0x5432, R113 ;  /* 0x0000543248227816 */ /* 0x000fe20000000071 */
[----:B------:R-:W-:Y:S01]  /*10410*/  IMAD.U32 R120, R112, 0x10000, RZ ;  /* 0x0001000070787824 */ /* 0x000fe200078e00ff */
[----:B------:R-:W-:Y:S02]  /*10420*/  PRMT R35, R75, 0x5432, R114 ;  /* 0x000054324b237816 */ /* 0x000fe40000000072 */
[----:B--23--:R-:W1:Y:S01]  /*10430*/  LDS.128 R64, [R100+0x10400] ;  /* 0x0104000064407984 */ /* 0x00ce620000000c00 */
[----:B------:R-:W-:Y:S01]  /*10440*/  SHF.R.U32.HI R44, RZ, 0x10, R47 ;  /* 0x00000010ff2c7819 */ /* 0x000fe2000001162f */
[----:B------:R-:W-:Y:S01]  /*10450*/  IMAD.U32 R119, R34, 0x10000, RZ ;  /* 0x0001000022777824 */ /* 0x000fe200078e00ff */
[----:B------:R-:W-:-:S02]  /*10460*/  PRMT R46, R70, 0x5432, R45 ;  /* 0x00005432462e7816 */ /* 0x000fc4000000002d */
[----:B------:R-:W-:Y:S02]  /*10470*/  PRMT R45, R69, 0x5432, R110 ;  /* 0x00005432452d7816 */ /* 0x000fe4000000006e */
[----:B------:R-:W-:Y:S01]  /*10480*/  PRMT R32, R73, 0x5432, R32 ;  /* 0x0000543249207816 */ /* 0x000fe20000000020 */
[----:B------:R-:W-:Y:S01]  /*10490*/  IMAD.U32 R121, R46, 0x10000, RZ ;  /* 0x000100002e797824 */ /* 0x000fe200078e00ff */
[----:B------:R-:W-:Y:S02]  /*104a0*/  PRMT R44, R3, 0x5432, R44 ;  /* 0x00005432032c7816 */ /* 0x000fe4000000002c */
[----:B------:R-:W-:Y:S02]  /*104b0*/  LOP3.LUT R34, R34, 0xffff0000, RZ, 0xc0, !PT ;  /* 0xffff000022227812 */ /* 0x000fe400078ec0ff */
[----:B------:R-:W-:Y:S02]  /*104c0*/  LOP3.LUT R46, R46, 0xffff0000, RZ, 0xc0, !PT ;  /* 0xffff00002e2e7812 */ /* 0x000fe400078ec0ff */
[----:B------:R-:W-:Y:S01]  /*104d0*/  PRMT R33, R74, 0x5432, R33 ;  /* 0x000054324a217816 */ /* 0x000fe20000000021 */
[C---:B0-----:R-:W-:Y:S01]  /*104e0*/  IMAD.U32 R113, R60.reuse, 0x10000, RZ ;  /* 0x000100003c717824 */ /* 0x041fe200078e00ff */
[----:B------:R-:W-:Y:S01]  /*104f0*/  LOP3.LUT R110, R60, 0xffff0000, RZ, 0xc0, !PT ;  /* 0xffff00003c6e7812 */ /* 0x000fe200078ec0ff */
[C---:B------:R-:W-:Y:S01]  /*10500*/  IMAD.U32 R60, R62.reuse, 0x10000, RZ ;  /* 0x000100003e3c7824 */ /* 0x040fe200078e00ff */
[----:B------:R-:W-:Y:S01]  /*10510*/  LOP3.LUT R47, R62, 0xffff0000, RZ, 0xc0, !PT ;  /* 0xffff00003e2f7812 */ /* 0x000fe200078ec0ff */
[C---:B------:R-:W-:Y:S01]  /*10520*/  IMAD.U32 R115, R63.reuse, 0x10000, RZ ;  /* 0x000100003f737824 */ /* 0x040fe200078e00ff */
[----:B------:R-:W-:Y:S01]  /*10530*/  LOP3.LUT R62, R63, 0xffff0000, RZ, 0xc0, !PT ;  /* 0xffff00003f3e7812 */ /* 0x000fe200078ec0ff */
[----:B------:R-:W-:Y:S01]  /*10540*/  IMAD.U32 R116, R61, 0x10000, RZ ;  /* 0x000100003d747824 */ /* 0x000fe200078e00ff */
[C---:B-1----:R-:W-:Y:S01]  /*10550*/  LOP3.LUT R111, R64.reuse, 0xffff0000, RZ, 0xc0, !PT ;  /* 0xffff0000406f7812 */ /* 0x042fe200078ec0ff */
[----:B------:R-:W-:Y:S01]  /*10560*/  IMAD.U32 R114, R64, 0x10000, RZ ;  /* 0x0001000040727824 */ /* 0x000fe200078e00ff */
[C---:B------:R-:W-:Y:S01]  /*10570*/  LOP3.LUT R63, R66.reuse, 0xffff0000, RZ, 0xc0, !PT ;  /* 0xffff0000423f7812 */ /* 0x040fe200078ec0ff */
[----:B------:R-:W-:Y:S01]  /*10580*/  IMAD.U32 R64, R66, 0x10000, RZ ;  /* 0x0001000042407824 */ /* 0x000fe200078e00ff */
[C---:B------:R-:W-:Y:S01]  /*10590*/  LOP3.LUT R66, R67.reuse, 0xffff0000, RZ, 0xc0, !PT ;  /* 0xffff000043427812 */ /* 0x040fe200078ec0ff */
[----:B------:R-:W-:Y:S01]  /*105a0*/  FMUL.FTZ R122, R114, R120 ;  /* 0x00000078727a7220 */ /* 0x000fe20000410000 */
[----:B------:R-:W-:-:S02]  /*105b0*/  IMAD.U32 R118, R67, 0x10000, RZ ;  /* 0x0001000043767824 */ /* 0x000fc400078e00ff */
[-C--:B------:R-:W-:Y:S01]  /*105c0*/  FMUL.FTZ R124, R114, R119.reuse ;  /* 0x00000077727c7220 */ /* 0x080fe20000410000 */
[----:B------:R-:W-:Y:S02]  /*105d0*/  IMAD.U32 R117, R65, 0x10000, RZ ;  /* 0x0001000041757824 */ /* 0x000fe400078e00ff */
[C---:B------:R-:W-:Y:S01]  /*105e0*/  FFMA.FTZ R67, R113.reuse, R119, -R122 ;  /* 0x0000007771437223 */ /* 0x040fe2000001087a */
[----:B------:R-:W-:Y:S02]  /*105f0*/  IMAD.U32 R114, R32, 0x10000, RZ ;  /* 0x0001000020727824 */ /* 0x000fe400078e00ff */
[----:B------:R-:W-:Y:S01]  /*10600*/  FFMA.FTZ R113, R113, R120, R124 ;  /* 0x0000007871717223 */ /* 0x000fe2000001007c */
[----:B------:R-:W-:Y:S02]  /*10610*/  IMAD.U32 R122, R44, 0x10000, RZ ;  /* 0x000100002c7a7824 */ /* 0x000fe400078e00ff */
[C---:B------:R-:W-:Y:S01]  /*10620*/  FMUL.FTZ R123, R117.reuse, R121 ;  /* 0x00000079757b7220 */ /* 0x040fe20000410000 */
[----:B------:R-:W-:Y:S01]  /*10630*/  FMUL.FTZ R125, R117, R114 ;  /* 0x00000072757d7220 */ /* 0x000fe20000410000 */
[----:B------:R-:W-:-:S02]  /*10640*/  IMAD.U32 R119, R35, 0x10000, RZ ;  /* 0x0001000023777824 */ /* 0x000fc400078e00ff */
[----:B------:R-:W-:Y:S01]  /*10650*/  FMUL.FTZ R120, R118, R122 ;  /* 0x0000007a76787220 */ /* 0x000fe20000410000 */
[----:B------:R-:W-:Y:S01]  /*10660*/  LOP3.LUT R117, R112, 0xffff0000, RZ, 0xc0, !PT ;  /* 0xffff000070757812 */ /* 0x000fe200078ec0ff */
[----:B------:R-:W-:Y:S01]  /*10670*/  FFMA.FTZ R114, R116, R114, -R123 ;  /* 0x0000007274727223 */ /* 0x000fe2000001087b */
[-C--:B------:R-:W-:Y:S01]  /*10680*/  FMUL.FTZ R123, R118, R119.reuse ;  /* 0x00000077767b7220 */ /* 0x080fe20000410000 */
[----:B------:R-:W-:Y:S01]  /*10690*/  FFMA.FTZ R112, R115, R119, -R120 ;  /* 0x0000007773707223 */ /* 0x000fe20000010878 */
[----:B------:R-:W-:Y:S01]  /*106a0*/  LOP3.LUT R65, R65, 0xffff0000, RZ, 0xc0, !PT ;  /* 0xffff000041417812 */ /* 0x000fe200078ec0ff */
[----:B------:R-:W-:Y:S01]  /*106b0*/  FMUL.FTZ R119, R111, R117 ;  /* 0x000000756f777220 */ /* 0x000fe20000410000 */
[----:B------:R-:W-:Y:S01]  /*106c0*/  LOP3.LUT R118, R32, 0xffff0000, RZ, 0xc0, !PT ;  /* 0xffff000020767812 */ /* 0x000fe200078ec0ff */
[----:B------:R-:W-:Y:S01]  /*106d0*/  FFMA.FTZ R116, R116, R121, R125 ;  /* 0x0000007974747223 */ /* 0x000fe2000001007d */
[----:B------:R-:W-:Y:S01]  /*106e0*/  LOP3.LUT R61, R61, 0xffff0000, RZ, 0xc0, !PT ;  /* 0xffff00003d3d7812 */ /* 0x000fe200078ec0ff */
[-C--:B------:R-:W-:Y:S01]  /*106f0*/  FMUL.FTZ R121, R111, R34.reuse ;  /* 0x000000226f797220 */ /* 0x080fe20000410000 */
[C---:B------:R-:W-:Y:S01]  /*10700*/  FFMA.FTZ R32, R110.reuse, R34, -R119 ;  /* 0x000000226e207223 */ /* 0x040fe20000010877 */
[----:B------:R-:W-:Y:S01]  /*10710*/  FFMA.FTZ R115, R115, R122, R123 ;  /* 0x0000007a73737223 */ /* 0x000fe2000001007b */
[C---:B------:R-:W-:Y:S01]  /*10720*/  FMUL.FTZ R34, R65.reuse, R46 ;  /* 0x0000002e41227220 */ /* 0x040fe20000410000 */
[-C--:B------:R-:W-:Y:S01]  /*10730*/  FMUL.FTZ R123, R65, R118.reuse ;  /* 0x00000076417b7220 */ /* 0x080fe20000410000 */
[----:B------:R-:W-:Y:S01]  /*10740*/  IMAD.U32 R111, R33, 0x10000, RZ ;  /* 0x00010000216f7824 */ /* 0x000fe200078e00ff */
[----:B------:R-:W-:Y:S01]  /*10750*/  LOP3.LUT R35, R35, 0xffff0000, RZ, 0xc0, !PT ;  /* 0xffff000023237812 */ /* 0x000fe200078ec0ff */
[C---:B------:R-:W-:Y:S01]  /*10760*/  FFMA.FTZ R65, R61.reuse, R118, -R34 ;  /* 0x000000763d417223 */ /* 0x040fe20000010822 */
[----:B------:R-:W-:Y:S01]  /*10770*/  FFMA.FTZ R123, R61, R46, R123 ;  /* 0x0000002e3d7b7223 */ /* 0x000fe2000001007b */
[----:B------:R-:W-:Y:S01]  /*10780*/  LOP3.LUT R34, R33, 0xffff0000, RZ, 0xc0, !PT ;  /* 0xffff000021227812 */ /* 0x000fe200078ec0ff */
[C---:B------:R-:W-:Y:S01]  /*10790*/  IMAD.U32 R119, R45.reuse, 0x10000, RZ ;  /* 0x000100002d777824 */ /* 0x040fe200078e00ff */
[----:B------:R-:W-:Y:S01]  /*107a0*/  LOP3.LUT R46, R45, 0xffff0000, RZ, 0xc0, !PT ;  /* 0xffff00002d2e7812 */ /* 0x000fe200078ec0ff */
[----:B------:R-:W-:Y:S01]  /*107b0*/  FFMA.FTZ R110, R110, R117, R121 ;  /* 0x000000756e6e7223 */ /* 0x000fe20000010079 */
[----:B------:R-:W-:Y:S01]  /*107c0*/  LOP3.LUT R33, R44, 0xffff0000, RZ, 0xc0, !PT ;  /* 0xffff00002c217812 */ /* 0x000fe200078ec0ff */
[C---:B------:R-:W-:Y:S01]  /*107d0*/  FMUL.FTZ R117, R64.reuse, R119 ;  /* 0x0000007740757220 */ /* 0x040fe20000410000 */
[----:B------:R-:W-:Y:S01]  /*107e0*/  FMUL.FTZ R61, R64, R111 ;  /* 0x0000006f403d7220 */ /* 0x000fe20000410000 */
[C---:B------:R-:W-:Y:S01]  /*107f0*/  FMUL.FTZ R44, R63.reuse, R46 ;  /* 0x0000002e3f2c7220 */ /* 0x040fe20000410000 */
[-C--:B------:R-:W-:Y:S01]  /*10800*/  FMUL.FTZ R63, R63, R34.reuse ;  /* 0x000000223f3f7220 */ /* 0x080fe20000410000 */
[C---:B------:R-:W-:Y:S01]  /*10810*/  FMUL.FTZ R45, R66.reuse, R33 ;  /* 0x00000021422d7220 */ /* 0x040fe20000410000 */
[----:B------:R-:W-:Y:S01]  /*10820*/  FMUL.FTZ R66, R66, R35 ;  /* 0x0000002342427220 */ /* 0x000fe20000410000 */
[----:B------:R-:W-:Y:S01]  /*10830*/  FFMA.FTZ R117, R60, R111, -R117 ;  /* 0x0000006f3c757223 */ /* 0x000fe20000010875 */
        /* <DEDUP_REMOVED lines=15> */
.L_x_2643:
[----:B------:R-:W-:Y:S05]  /*10930*/  BSYNC B2 ;  /* 0x0000000000027941 */ /* 0x000fea0003800000 */
.L_x_2642:
[----:B------:R-:W-:Y:S04]  /*10940*/  BSSY B2, `(.L_x_2644) ;  /* 0x000006a000027945 */ /* 0x000fe80003800000 */
[----:B------:R-:W-:Y:S05]  /*10950*/  @P1 BRA `(.L_x_2645) ;  /* 0x0000000400a01947 */ /* 0x000fea0003800000 */
[----:B-1----:R-:W4:Y:S01]  /*10960*/  LDL R100, [R1+0x78] ;  /* 0x0000780001647983 */ /* 0x002f220000100800 */
[----:B------:R-:W-:Y:S02]  /*10970*/  LEA.HI R32, R78, R234, RZ, 0x1d ;  /* 0x000000ea4e207211 */ /* 0x000fe400078fe8ff */
[--C-:B0-----:R-:W-:Y:S02]  /*10980*/  SHF.R.U64 R61, R30, 0x10, R31.reuse ;  /* 0x000000101e3d7819 */ /* 0x101fe4000000121f */
[----:B------:R-:W-:Y:S02]  /*10990*/  SHF.R.S32.HI R33, RZ, 0x1f, R32 ;  /* 0x0000001fff217819 */ /* 0x000fe40000011420 */
[----:B------:R-:W-:Y:S02]  /*109a0*/  SHF.R.U32.HI R30, RZ, 0x10, R31 ;  /* 0x00000010ff1e7819 */ /* 0x000fe4000001161f */
[----:B------:R-:W-:Y:S01]  /*109b0*/  LEA.HI R33, R33, R32, RZ, 0x3 ;  /* 0x0000002021217211 */ /* 0x000fe200078f18ff */
[----:B------:R-:W-:Y:S01]  /*109c0*/  IMAD.SHL.U32 R32, R32, 0x8, RZ ;  /* 0x0000000820207824 */ /* 0x000fe200078e00ff */
[----:B------:R-:W-:-:S02]  /*109d0*/  SHF.R.U64 R31, R40, 0x10, R41 ;  /* 0x00000010281f7819 */ /* 0x000fc40000001229 */
[----:B------:R-:W-:Y:S01]  /*109e0*/  SHF.R.U64 R63, R28, 0x10, R29 ;  /* 0x000000101c3f7819 */ /* 0x000fe2000000121d */
[----:B------:R-:W-:Y:S01]  /*109f0*/  IMAD.SHL.U32 R33, R33, 0x400, RZ ;  /* 0x0000040021217824 */ /* 0x000fe200078e00ff */
[----:B------:R-:W-:Y:S02]  /*10a00*/  LOP3.LUT R32, R195, 0x38, R32, 0xf8, !PT ;  /* 0x00000038c3207812 */ /* 0x000fe400078ef820 */
[----:B------:R-:W-:Y:S02]  /*10a10*/  PRMT R102, R102, 0x5410, R31 ;  /* 0x0000541066667816 */ /* 0x000fe4000000001f */
[----:B------:R-:W-:Y:S02]  /*10a20*/  LOP3.LUT R33, R33, 0x7fffe000, RZ, 0xc0, !PT ;  /* 0x7fffe00021217812 */ /* 0x000fe400078ec0ff */
[----:B------:R-:W-:Y:S02]  /*10a30*/  LOP3.LUT R32, R32, R197, RZ, 0x3c, !PT ;  /* 0x000000c520207212 */ /* 0x000fe400078e3cff */
[----:B------:R-:W-:Y:S01]  /*10a40*/  SHF.R.U32.HI R40, RZ, 0x10, R41 ;  /* 0x00000010ff287819 */ /* 0x000fe20000011629 */
[----:B------:R-:W-:Y:S01]  /*10a50*/  IMAD R33, R196, 0x200, R33 ;  /* 0x00000200c4217824 */ /* 0x000fe200078e0221 */
[----:B------:R-:W-:-:S02]  /*10a60*/  SHF.R.U32.HI R28, RZ, 0x10, R29 ;  /* 0x00000010ff1c7819 */ /* 0x000fc4000001161d */
[----:B------:R-:W-:Y:S01]  /*10a70*/  PRMT R106, R106, 0x5410, R63 ;  /* 0x000054106a6a7816 */ /* 0x000fe2000000003f */
[----:B------:R-:W-:Y:S01]  /*10a80*/  IMAD.IADD R45, R33, 0x1, R32 ;  /* 0x00000001212d7824 */ /* 0x000fe200078e0220 */
[--C-:B------:R-:W-:Y:S01]  /*10a90*/  SHF.R.U64 R29, R42, 0x10, R43.reuse ;  /* 0x000000102a1d7819 */ /* 0x100fe2000000122b */
[----:B------:R-:W-:Y:S01]  /*10aa0*/  IMAD.U32 R63, R102, 0x10000, RZ ;  /* 0x00010000663f7824 */ /* 0x000fe200078e00ff */
[----:B------:R-:W-:Y:S01]  /*10ab0*/  SHF.R.U32.HI R42, RZ, 0x10, R43 ;  /* 0x00000010ff2a7819 */ /* 0x000fe2000001162b */
[----:B------:R-:W-:Y:S01]  /*10ac0*/  IMAD R60, R45, 0x2, R2 ;  /* 0x000000022d3c7824 */ /* 0x000fe200078e0202 */
[----:B------:R-:W-:Y:S02]  /*10ad0*/  PRMT R103, R103, 0x5410, R40 ;  /* 0x0000541067677816 */ /* 0x000fe40000000028 */
[----:B------:R-:W-:Y:S02]  /*10ae0*/  PRMT R105, R105, 0x5410, R42 ;  /* 0x0000541069697816 */ /* 0x000fe4000000002a */
[----:B------:R-:W0:Y:S01]  /*10af0*/  LDS.128 R44, [R60+0x10400] ;  /* 0x010400003c2c7984 */ /* 0x000e220000000c00 */
[----:B------:R-:W-:Y:S01]  /*10b00*/  PRMT R107, R107, 0x5410, R28 ;  /* 0x000054106b6b7816 */ /* 0x000fe2000000001c */
[----:B------:R-:W-:Y:S01]  /*10b10*/  IMAD.U32 R64, R103, 0x10000, RZ ;  /* 0x0001000067407824 */ /* 0x000fe200078e00ff */
[----:B------:R-:W-:-:S02]  /*10b20*/  PRMT R109, R109, 0x5410, R30 ;  /* 0x000054106d6d7816 */ /* 0x000fc4000000001e */
[----:B------:R-:W-:Y:S02]  /*10b30*/  PRMT R104, R104, 0x5410, R29 ;  /* 0x0000541068687816 */ /* 0x000fe4000000001d */
[----:B------:R-:W-:Y:S02]  /*10b40*/  PRMT R108, R108, 0x5410, R61 ;  /* 0x000054106c6c7816 */ /* 0x000fe4000000003d */
[----:B------:R-:W-:Y:S02]  /*10b50*/  LOP3.LUT R102, R102, 0xffff0000, RZ, 0xc0, !PT ;  /* 0xffff000066667812 */ /* 0x000fe400078ec0ff */
[----:B------:R-:W-:Y:S01]  /*10b60*/  LOP3.LUT R103, R103, 0xffff0000, RZ, 0xc0, !PT ;  /* 0xffff000067677812 */ /* 0x000fe200078ec0ff */
[----:B0-----:R-:W-:Y:S01]  /*10b70*/  IMAD.U32 R31, R44, 0x10000, RZ ;  /* 0x000100002c1f7824 */ /* 0x001fe200078e00ff */
[----:B------:R-:W-:Y:S01]  /*10b80*/  LOP3.LUT R30, R46, 0xffff0000, RZ, 0xc0, !PT ;  /* 0xffff00002e1e7812 */ /* 0x000fe200078ec0ff */
[----:B------:R-:W-:Y:S02]  /*10b90*/  IMAD.U32 R62, R47, 0x10000, RZ ;  /* 0x000100002f3e7824 */ /* 0x000fe400078e00ff */
[----:B------:R-:W-:Y:S01]  /*10ba0*/  FMUL.FTZ R65, R31, R63 ;  /* 0x0000003f1f417220 */ /* 0x000fe20000410000 */
[----:B----4-:R-:W0:Y:S02]  /*10bb0*/  LDS.128 R32, [R100] ;  /* 0x0000000064207984 */ /* 0x010e240000000c00 */
[C---:B0-----:R-:W-:Y:S01]  /*10bc0*/  IMAD.U32 R40, R32.reuse, 0x10000, RZ ;  /* 0x0001000020287824 */ /* 0x041fe200078e00ff */
[----:B------:R-:W-:Y:S01]  /*10bd0*/  LOP3.LUT R41, R32, 0xffff0000, RZ, 0xc0, !PT ;  /* 0xffff000020297812 */ /* 0x000fe200078ec0ff */
[----:B------:R-:W-:Y:S01]  /*10be0*/  IMAD.U32 R32, R106, 0x10000, RZ ;  /* 0x000100006a207824 */ /* 0x000fe200078e00ff */
[C---:B------:R-:W-:Y:S01]  /*10bf0*/  LOP3.LUT R28, R34.reuse, 0xffff0000, RZ, 0xc0, !PT ;  /* 0xffff0000221c7812 */ /* 0x040fe200078ec0ff */
[----:B------:R-:W-:Y:S01]  /*10c00*/  IMAD.U32 R29, R34, 0x10000, RZ ;  /* 0x00010000221d7824 */ /* 0x000fe200078e00ff */
[----:B------:R-:W-:Y:S01]  /*10c10*/  LOP3.LUT R34, R35, 0xffff0000, RZ, 0xc0, !PT ;  /* 0xffff000023227812 */ /* 0x000fe200078ec0ff */
[-C--:B--2---:R-:W-:Y:S01]  /*10c20*/  FMUL.FTZ R67, R31, R32.reuse ;  /* 0x000000201f437220 */ /* 0x084fe20000410000 */
[----:B------:R-:W-:Y:S01]  /*10c30*/  FFMA.FTZ R31, R40, R32, -R65 ;  /* 0x00000020281f7223 */ /* 0x000fe20000010841 */
[----:B------:R-:W-:Y:S01]  /*10c40*/  IMAD.U32 R61, R35, 0x10000, RZ ;  /* 0x00010000233d7824 */ /* 0x000fe200078e00ff */
[----:B------:R-:W-:Y:S01]  /*10c50*/  LOP3.LUT R43, R33, 0xffff0000, RZ, 0xc0, !PT ;  /* 0xffff0000212b7812 */ /* 0x000fe200078ec0ff */
[----:B------:R-:W-:Y:S01]  /*10c60*/  IMAD.U32 R65, R105, 0x10000, RZ ;  /* 0x0001000069417824 */ /* 0x000fe200078e00ff */
[----:B------:R-:W-:Y:S01]  /*10c70*/  LOP3.LUT R35, R44, 0xffff0000, RZ, 0xc0, !PT ;  /* 0xffff00002c237812 */ /* 0x000fe200078ec0ff */
[----:B------:R-:W-:Y:S01]  /*10c80*/  IMAD.U32 R42, R33, 0x10000, RZ ;  /* 0x00010000212a7824 */ /* 0x000fe200078e00ff */
[C---:B------:R-:W-:Y:S01]  /*10c90*/  LOP3.LUT R44, R45.reuse, 0xffff0000, RZ, 0xc0, !PT ;  /* 0xffff00002d2c7812 */ /* 0x040fe200078ec0ff */
[----:B------:R-:W-:-:S02]  /*10ca0*/  IMAD.U32 R33, R45, 0x10000, RZ ;  /* 0x000100002d217824 */ /* 0x000fc400078e00ff */
[----:B------:R-:W-:Y:S01]  /*10cb0*/  FFMA.FTZ R32, R40, R63, R67 ;  /* 0x0000003f28207223 */ /* 0x000fe20000010043 */
[----:B------:R-:W-:Y:S01]  /*10cc0*/  IMAD.U32 R45, R46, 0x10000, RZ ;  /* 0x000100002e2d7824 */ /* 0x000fe200078e00ff */
[----:B------:R-:W-:Y:S01]  /*10cd0*/  LOP3.LUT R46, R47, 0xffff0000, RZ, 0xc0, !PT ;  /* 0xffff00002f2e7812 */ /* 0x000fe200078ec0ff */
[----:B------:R-:W-:Y:S02]  /*10ce0*/  IMAD.U32 R40, R109, 0x10000, RZ ;  /* 0x000100006d287824 */ /* 0x000fe400078e00ff */
[----:B---3--:R-:W-:Y:S01]  /*10cf0*/  FMUL.FTZ R66, R62, R65 ;  /* 0x000000413e427220 */ /* 0x008fe20000410000 */
[----:B------:R-:W-:Y:S01]  /*10d00*/  IMAD.U32 R47, R107, 0x10000, RZ ;  /* 0x000100006b2f7824 */ /* 0x000fe200078e00ff */
[----:B------:R-:W-:Y:S01]  /*10d10*/  LOP3.LUT R106, R106, 0xffff0000, RZ, 0xc0, !PT ;  /* 0xffff00006a6a7812 */ /* 0x000fe200078ec0ff */
[-C--:B------:R-:W-:Y:S01]  /*10d20*/  FMUL.FTZ R62, R62, R40.reuse ;  /* 0x000000283e3e7220 */ /* 0x080fe20000410000 */
[----:B------:R-:W-:Y:S01]  /*10d30*/  FFMA.FTZ R67, R61, R40, -R66 ;  /* 0x000000283d437223 */ /* 0x000fe20000010842 */
[C---:B------:R-:W-:Y:S01]  /*10d40*/  FMUL.FTZ R99, R33.reuse, R64 ;  /* 0x0000004021637220 */ /* 0x040fe20000410000 */
[----:B------:R-:W-:Y:S01]  /*10d50*/  FMUL.FTZ R63, R33, R47 ;  /* 0x0000002f213f7220 */ /* 0x000fe20000410000 */
[----:B------:R-:W-:Y:S01]  /*10d60*/  FMUL.FTZ R40, R35, R102 ;  /* 0x0000006623287220 */ /* 0x000fe20000410000 */
[----:B------:R-:W-:Y:S01]  /*10d70*/  FFMA.FTZ R61, R61, R65, R62 ;  /* 0x000000413d3d7223 */ /* 0x000fe2000001003e */
[----:B------:R-:W-:Y:S01]  /*10d80*/  FMUL.FTZ R62, R35, R106 ;  /* 0x0000006a233e7220 */ /* 0x000fe20000410000 */
[C---:B------:R-:W-:Y:S01]  /*10d90*/  FFMA.FTZ R33, R42.reuse, R47, -R99 ;  /* 0x0000002f2a217223 */ /* 0x040fe20000010863 */
[----:B------:R-:W-:Y:S01]  /*10da0*/  FFMA.FTZ R63, R42, R64, R63 ;  /* 0x000000402a3f7223 */ /* 0x000fe2000001003f */
[----:B------:R-:W-:Y:S01]  /*10db0*/  LOP3.LUT R107, R107, 0xffff0000, RZ, 0xc0, !PT ;  /* 0xffff00006b6b7812 */ /* 0x000fe200078ec0ff */
[----:B------:R-:W-:Y:S01]  /*10dc0*/  FFMA.FTZ R106, R41, R106, -R40 ;  /* 0x0000006a296a7223 */ /* 0x000fe20000010828 */
[----:B------:R-:W-:-:S02]  /*10dd0*/  IMAD.U32 R42, R104, 0x10000, RZ ;  /* 0x00010000682a7824 */ /* 0x000fc400078e00ff */
[----:B------:R-:W-:Y:S01]  /*10de0*/  FMUL.FTZ R64, R44, R103 ;  /* 0x000000672c407220 */ /* 0x000fe20000410000 */
[----:B------:R-:W-:Y:S02]  /*10df0*/  IMAD.U32 R40, R108, 0x10000, RZ ;  /* 0x000100006c287824 */ /* 0x000fe400078e00ff */
[----:B------:R-:W-:Y:S01]  /*10e00*/  FFMA.FTZ R47, R41, R102, R62 ;  /* 0x00000066292f7223 */ /* 0x000fe2000001003e */
[-C--:B------:R-:W-:Y:S01]  /*10e10*/  FMUL.FTZ R44, R44, R107.reuse ;  /* 0x0000006b2c2c7220 */ /* 0x080fe20000410000 */
[C---:B------:R-:W-:Y:S01]  /*10e20*/  FMUL.FTZ R62, R45.reuse, R42 ;  /* 0x0000002a2d3e7220 */ /* 0x040fe20000410000 */
[-C--:B------:R-:W-:Y:S01]  /*10e30*/  FMUL.FTZ R66, R45, R40.reuse ;  /* 0x000000282d427220 */ /* 0x080fe20000410000 */
[----:B------:R-:W-:Y:S01]  /*10e40*/  LOP3.LUT R41, R104, 0xffff0000, RZ, 0xc0, !PT ;  /* 0xffff000068297812 */ /* 0x000fe200078ec0ff */
[----:B------:R-:W-:Y:S01]  /*10e50*/  FFMA.FTZ R64, R43, R107, -R64 ;  /* 0x0000006b2b407223 */ /* 0x000fe20000010840 */
[----:B------:R-:W-:Y:S01]  /*10e60*/  LOP3.LUT R105, R105, 0xffff0000, RZ, 0xc0, !PT ;  /* 0xffff000069697812 */ /* 0x000fe200078ec0ff */
[----:B------:R-:W-:Y:S01]  /*10e70*/  FFMA.FTZ R44, R43, R103, R44 ;  /* 0x000000672b2c7223 */ /* 0x000fe2000001002c */
[----:B------:R-:W-:Y:S01]  /*10e80*/  LOP3.LUT R35, R108, 0xffff0000, RZ, 0xc0, !PT ;  /* 0xffff00006c237812 */ /* 0x000fe200078ec0ff */
[----:B------:R-:W-:Y:S01]  /*10e90*/  FFMA.FTZ R62, R29, R40, -R62 ;  /* 0x000000281d3e7223 */ /* 0x000fe2000001083e */
[----:B------:R-:W-:Y:S01]  /*10ea0*/  LOP3.LUT R109, R109, 0xffff0000, RZ, 0xc0, !PT ;  /* 0xffff00006d6d7812 */ /* 0x000fe200078ec0ff */
        /* <DEDUP_REMOVED lines=19> */
.L_x_2645:
[----:B------:R-:W-:Y:S05]  /*10fe0*/  BSYNC B2 ;  /* 0x0000000000027941 */ /* 0x000fea0003800000 */
.L_x_2644:
[----:B------:R-:W-:Y:S05]  /*10ff0*/  @P2 BRA `(.L_x_2641) ;  /* 0x0000000400a02947 */ /* 0x000fea0003800000 */
[----:B----4-:R-:W4:Y:S01]  /*11000*/  LDL R60, [R1+0x70] ;  /* 0x00007000013c7983 */ /* 0x010f220000100800 */
[----:B------:R-:W-:Y:S02]  /*11010*/  LEA.HI R78, R78, R235, RZ, 0x1d ;  /* 0x000000eb4e4e7211 */ /* 0x000fe400078fe8ff */
[--C-:B-1----:R-:W-:Y:S02]  /*11020*/  SHF.R.U64 R46, R24, 0x10, R25.reuse ;  /* 0x00000010182e7819 */ /* 0x102fe40000001219 */
        /* <DEDUP_REMOVED lines=8> */
[----:B------:R-:W-:Y:S02]  /*110b0*/  SHF.R.U64 R24, R38, 0x10, R39 ;  /* 0x0000001026187819 */ /* 0x000fe40000001227 */
[----:B------:R-:W-:Y:S02]  /*110c0*/  LOP3.LUT R29, R29, 0x7fffe000, RZ, 0xc0, !PT ;  /* 0x7fffe0001d1d7812 */ /* 0x000fe400078ec0ff */
[----:B------:R-:W-:Y:S02]  /*110d0*/  LOP3.LUT R78, R78, R197, RZ, 0x3c, !PT ;  /* 0x000000c54e4e7212 */ /* 0x000fe400078e3cff */
[----:B------:R-:W-:Y:S01]  /*110e0*/  SHF.R.U32.HI R42, RZ, 0x10, R27 ;  /* 0x00000010ff2a7819 */ /* 0x000fe2000001161b */
[----:B------:R-:W-:Y:S01]  /*110f0*/  IMAD R29, R196, 0x200, R29 ;  /* 0x00000200c41d7824 */ /* 0x000fe200078e021d */
[----:B------:R-:W-:-:S02]  /*11100*/  SHF.R.U32.HI R37, RZ, 0x10, R37 ;  /* 0x00000010ff257819 */ /* 0x000fc40000011625 */
[----:B------:R-:W-:Y:S01]  /*11110*/  PRMT R90, R90, 0x5410, R25 ;  /* 0x000054105a5a7816 */ /* 0x000fe20000000019 */
[----:B------:R-:W-:Y:S01]  /*11120*/  IMAD.IADD R33, R29, 0x1, R78 ;  /* 0x000000011d217824 */ /* 0x000fe200078e024e */
[----:B------:R-:W-:Y:S02]  /*11130*/  PRMT R83, R83, 0x5410, R26 ;  /* 0x0000541053537816 */ /* 0x000fe4000000001a */
[----:B------:R-:W-:Y:S01]  /*11140*/  PRMT R85, R85, 0x5410, R24 ;  /* 0x0000541055557816 */ /* 0x000fe20000000018 */
[----:B------:R-:W-:Y:S01]  /*11150*/  IMAD R40, R33, 0x2, R2 ;  /* 0x0000000221287824 */ /* 0x000fe200078e0202 */
[----:B------:R-:W-:Y:S02]  /*11160*/  PRMT R87, R87, 0x5410, R46 ;  /* 0x0000541057577816 */ /* 0x000fe4000000002e */
[----:B------:R-:W-:Y:S01]  /*11170*/  PRMT R91, R91, 0x5410, R42 ;  /* 0x000054105b5b7816 */ /* 0x000fe2000000002a */
[----:B------:R-:W-:Y:S01]  /*11180*/  IMAD.U32 R42, R83, 0x10000, RZ ;  /* 0x00010000532a7824 */ /* 0x000fe200078e00ff */
[----:B------:R-:W1:Y:S01]  /*11190*/  LDS.128 R32, [R40+0x10400] ;  /* 0x0104000028207984 */ /* 0x000e620000000c00 */
[----:B------:R-:W-:Y:S01]  /*111a0*/  PRMT R84, R84, 0x5410, R37 ;  /* 0x0000541054547816 */ /* 0x000fe20000000025 */
[----:B------:R-:W-:Y:S01]  /*111b0*/  IMAD.U32 R41, R87, 0x10000, RZ ;  /* 0x0001000057297824 */ /* 0x000fe200078e00ff */
[----:B------:R-:W-:-:S02]  /*111c0*/  SHF.R.U32.HI R39, RZ, 0x10, R39 ;  /* 0x00000010ff277819 */ /* 0x000fc40000011627 */
[----:B------:R-:W-:Y:S01]  /*111d0*/  PRMT R89, R89, 0x5410, R44 ;  /* 0x0000541059597816 */ /* 0x000fe2000000002c */
[----:B------:R-:W-:Y:S01]  /*111e0*/  IMAD.U32 R43, R84, 0x10000, RZ ;  /* 0x00010000542b7824 */ /* 0x000fe200078e00ff */
[----:B------:R-:W-:Y:S02]  /*111f0*/  PRMT R86, R86, 0x5410, R39 ;  /* 0x0000541056567816 */ /* 0x000fe40000000027 */
[----:B------:R-:W-:Y:S02]  /*11200*/  LOP3.LUT R83, R83, 0xffff0000, RZ, 0xc0, !PT ;  /* 0xffff000053537812 */ /* 0x000fe400078ec0ff */
[----:B------:R-:W-:Y:S02]  /*11210*/  LOP3.LUT R87, R87, 0xffff0000, RZ, 0xc0, !PT ;  /* 0xffff000057577812 */ /* 0x000fe400078ec0ff */
        /* <DEDUP_REMOVED lines=23> */
[----:B------:R-:W-:Y:S01]  /*11390*/  FFMA.FTZ R45, R24, R41, -R45 ;  /* 0x00000029182d7223 */ /* 0x000fe2000001082d */
        /* <DEDUP_REMOVED lines=10> */
[----:B------:R-:W-:Y:S01]  /*11440*/  FMUL.FTZ R24, R32, R83 ;  /* 0x0000005320187220 */ /* 0x000fe20000410000 */
[----:B------:R-:W-:Y:S01]  /*11450*/  FFMA.FTZ R41, R36, R41, R42 ;  /* 0x0000002924297223 */ /* 0x000fe2000001002a */
[-C--:B------:R-:W-:Y:S01]  /*11460*/  FMUL.FTZ R36, R32, R87.reuse ;  /* 0x0000005720247220 */ /* 0x080fe20000410000 */
[----:B------:R-:W-:Y:S01]  /*11470*/  FMUL.FTZ R44, R38, R26 ;  /* 0x0000001a262c7220 */ /* 0x000fe20000410000 */
        /* <DEDUP_REMOVED lines=8> */
[----:B------:R-:W-:Y:S01]  /*11500*/  LOP3.LUT R91, R91, 0xffff0000, RZ, 0xc0, !PT ;  /* 0xffff00005b5b7812 */ /* 0x000fe200078ec0ff */
[C---:B------:R-:W-:Y:S01]  /*11510*/  FMUL.FTZ R24, R34.reuse, R85 ;  /* 0x0000005522187220 */ /* 0x040fe20000410000 */
[----:B------:R-:W-:Y:S01]  /*11520*/  FMUL.FTZ R34, R34, R90 ;  /* 0x0000005a22227220 */ /* 0x000fe20000410000 */
[----:B------:R-:W-:Y:S01]  /*11530*/  FMUL.FTZ R31, R33, R84 ;  /* 0x00000054211f7220 */ /* 0x000fe20000410000 */
[----:B------:R-:W-:Y:S01]  /*11540*/  FMUL.FTZ R25, R35, R86 ;  /* 0x0000005623197220 */ /* 0x000fe20000410000 */
[----:B------:R-:W-:Y:S01]  /*11550*/  FMUL.FTZ R33, R33, R89 ;  /* 0x0000005921217220 */ /* 0x000fe20000410000 */
[----:B------:R-:W-:Y:S01]  /*11560*/  FMUL.FTZ R35, R35, R91 ;  /* 0x0000005b23237220 */ /* 0x000fe20000410000 */
[----:B------:R-:W-:Y:S01]  /*11570*/  FFMA.FTZ R38, R27, R26, R38 ;  /* 0x0000001a1b267223 */ /* 0x000fe20000010026 */
[C---:B------:R-:W-:Y:S01]  /*11580*/  FFMA.FTZ R27, R29.reuse, R90, -R24 ;  /* 0x0000005a1d1b7223 */ /* 0x040fe20000010818 */
[----:B------:R-:W-:Y:S01]  /*11590*/  FFMA.FTZ R85, R29, R85, R34 ;  /* 0x000000551d557223 */ /* 0x000fe20000010022 */
        /* <DEDUP_REMOVED lines=14> */
.L_x_2641:
[----:B------:R-:W-:Y:S05]  /*11680*/  BSYNC B1 ;  /* 0x0000000000017941 */ /* 0x000fea0003800000 */
.L_x_2640:
[----:B------:R-:W-:-:S13]  /*11690*/  ISETP.GE.AND P0, PT, R214, R0, PT ;  /* 0x00000000d600720c */ /* 0x000fda0003f06270 */
[----:B------:R-:W-:Y:S05]  /*116a0*/  @P0 BRA `(.L_x_2621) ;  /* 0x0000001400040947 */ /* 0x000fea0003800000 */
[----:B------:R-:W5:Y:S01]  /*116b0*/  LDC R0, c[0x0][0x3f4] ;  /* 0x0000fd00ff007b82 */ /* 0x000f620000000800 */
[----:B------:R-:W-:Y:S01]  /*116c0*/  BSSY B1, `(.L_x_2646) ;  /* 0x000006d000017945 */ /* 0x000fe20003800000 */
[----:B------:R-:W-:Y:S02]  /*116d0*/  SHF.R.U32.HI R42, RZ, 0x3, R194 ;  /* 0x00000003ff2a7819 */ /* 0x000fe400000116c2 */
[-C--:B-----5:R-:W-:Y:S02]  /*116e0*/  ISETP.GE.AND P0, PT, R18, R0.reuse, PT ;  /* 0x000000001200720c */ /* 0x0a0fe40003f06270 */
[-C--:B------:R-:W-:Y:S02]  /*116f0*/  ISETP.GE.AND P1, PT, R185, R0.reuse, PT ;  /* 0x00000000b900720c */ /* 0x080fe40003f26270 */
[----:B------:R-:W-:-:S09]  /*11700*/  ISETP.GE.AND P2, PT, R186, R0, PT ;  /* 0x00000000ba00720c */ /* 0x000fd20003f46270 */
[----:B------:R-:W-:Y:S05]  /*11710*/  @P0 BRA `(.L_x_2647) ;  /* 0x00000004009c0947 */ /* 0x000fea0003800000 */
[----:B-1----:R-:W5:Y:S01]  /*11720*/  LDL R44, [R1+0x74] ;  /* 0x00007400012c7983 */ /* 0x002f620000100800 */
        /* <DEDUP_REMOVED lines=102> */
.L_x_2647:
[----:B------:R-:W-:Y:S05]  /*11d90*/  BSYNC B1 ;  /* 0x0000000000017941 */ /* 0x000fea0003800000 */
.L_x_2646:
[----:B------:R-:W-:Y:S04]  /*11da0*/  BSSY B1, `(.L_x_2648) ;  /* 0x0000069000017945 */ /* 0x000fe80003800000 */
[----:B------:R-:W-:Y:S05]  /*11db0*/  @P1 BRA `(.L_x_2649) ;  /* 0x00000004009c1947 */ /* 0x000fea0003800000 */
[----:B0-----:R-:W5:Y:S01]  /*11dc0*/  LDL R40, [R1+0x6c] ;  /* 0x00006c0001287983 */ /* 0x001f620000100800 */
[----:B------:R-:W-:Y:S02]  /*11dd0*/  LEA.HI R4, R0, R234, RZ, 0x1d ;  /* 0x000000ea00047211 */ /* 0x000fe400078fe8ff */
[----:B----4-:R-:W-:Y:S02]  /*11de0*/  SHF.R.U64 R29, R8, 0x10, R9 ;  /* 0x00000010081d7819 */ /* 0x010fe40000001209 */
[----:B------:R-:W-:Y:S01]  /*11df0*/  SHF.R.S32.HI R7, RZ, 0x1f, R4 ;  /* 0x0000001fff077819 */ /* 0x000fe20000011404 */
[----:B------:R-:W-:Y:S01]  /*11e00*/  IMAD.SHL.U32 R5, R4, 0x8, RZ ;  /* 0x0000000804057824 */ /* 0x000fe200078e00ff */
[----:B-1----:R-:W-:Y:S02]  /*11e10*/  SHF.R.U64 R32, R52, 0x10, R53 ;  /* 0x0000001034207819 */ /* 0x002fe40000001235 */
[----:B------:R-:W-:Y:S02]  /*11e20*/  LEA.HI R7, R7, R4, RZ, 0x3 ;  /* 0x0000000407077211 */ /* 0x000fe400078f18ff */
[----:B------:R-:W-:-:S02]  /*11e30*/  LOP3.LUT R4, R194, 0x38, R5, 0xf8, !PT ;  /* 0x00000038c2047812 */ /* 0x000fc400078ef805 */
[----:B------:R-:W-:Y:S01]  /*11e40*/  SHF.R.U32.HI R8, RZ, 0x10, R9 ;  /* 0x00000010ff087819 */ /* 0x000fe20000011609 */
        /* <DEDUP_REMOVED lines=9> */
[----:B------:R-:W-:Y:S01]  /*11ee0*/  SHF.R.U64 R30, R54, 0x10, R55 ;  /* 0x00000010361e7819 */ /* 0x000fe20000001237 */
[----:B------:R-:W-:Y:S01]  /*11ef0*/  IMAD R28, R25, 0x2, R2 ;  /* 0x00000002191c7824 */ /* 0x000fe200078e0202 */
[----:B------:R-:W-:Y:S02]  /*11f00*/  PRMT R75, R75, 0x5410, R8 ;  /* 0x000054104b4b7816 */ /* 0x000fe40000000008 */
[--C-:B------:R-:W-:Y:S02]  /*11f10*/  SHF.R.U64 R9, R10, 0x10, R11.reuse ;  /* 0x000000100a097819 */ /* 0x100fe4000000120b */
[----:B------:R-:W0:Y:S01]  /*11f20*/  LDS.128 R24, [R28+0x10400] ;  /* 0x010400001c187984 */ /* 0x000e220000000c00 */
[----:B------:R-:W-:Y:S01]  /*11f30*/  SHF.R.U32.HI R10, RZ, 0x10, R11 ;  /* 0x00000010ff0a7819 */ /* 0x000fe2000001160b */
[----:B------:R-:W-:Y:S01]  /*11f40*/  IMAD.U32 R35, R75, 0x10000, RZ ;  /* 0x000100004b237824 */ /* 0x000fe200078e00ff */
[----:B------:R-:W-:-:S02]  /*11f50*/  SHF.R.U32.HI R55, RZ, 0x10, R55 ;  /* 0x00000010ff377819 */ /* 0x000fc40000011637 */
[----:B------:R-:W-:Y:S02]  /*11f60*/  PRMT R80, R80, 0x5410, R53 ;  /* 0x0000541050507816 */ /* 0x000fe40000000035 */
[----:B------:R-:W-:Y:S02]  /*11f70*/  PRMT R81, R81, 0x5410, R30 ;  /* 0x0000541051517816 */ /* 0x000fe4000000001e */
[----:B------:R-:W-:Y:S02]  /*11f80*/  PRMT R77, R77, 0x5410, R10 ;  /* 0x000054104d4d7816 */ /* 0x000fe4000000000a */
        /* <DEDUP_REMOVED lines=10> */
[----:B------:R-:W-:Y:S01]  /*12030*/  FMUL.FTZ R36, R30, R35 ;  /* 0x000000231e247220 */ /* 0x000fe20000410000 */
[C---:B------:R-:W-:Y:S01]  /*12040*/  IMAD.U32 R32, R27.reuse, 0x10000, RZ ;  /* 0x000100001b207824 */ /* 0x040fe200078e00ff */
[----:B------:R-:W-:Y:S01]  /*12050*/  LOP3.LUT R80, R80, 0xffff0000, RZ, 0xc0, !PT ;  /* 0xffff000050507812 */ /* 0x000fe200078ec0ff */
[----:B------:R-:W-:Y:S01]  /*12060*/  FMUL.FTZ R30, R30, R29 ;  /* 0x0000001d1e1e7220 */ /* 0x000fe20000410000 */
[C---:B------:R-:W-:Y:S01]  /*12070*/  IMAD.U32 R31, R26.reuse, 0x10000, RZ ;  /* 0x000100001a1f7824 */ /* 0x040fe200078e00ff */
[----:B------:R-:W-:Y:S02]  /*12080*/  LOP3.LUT R26, R26, 0xffff0000, RZ, 0xc0, !PT ;  /* 0xffff00001a1a7812 */ /* 0x000fe400078ec0ff */
        /* <DEDUP_REMOVED lines=11> */
[----:B------:R-:W-:Y:S01]  /*12140*/  LOP3.LUT R29, R74, 0xffff0000, RZ, 0xc0, !PT ;  /* 0xffff00004a1d7812 */ /* 0x000fe200078ec0ff */
[C---:B------:R-:W-:Y:S01]  /*12150*/  FMUL.FTZ R34, R32.reuse, R33 ;  /* 0x0000002120227220 */ /* 0x040fe20000410000 */
[----:B------:R-:W-:Y:S02]  /*12160*/  IMAD.U32 R11, R7, 0x10000, RZ ;  /* 0x00010000070b7824 */ /* 0x000fe400078e00ff */
[-C--:B------:R-:W-:Y:S01]  /*12170*/  FMUL.FTZ R32, R32, R8.reuse ;  /* 0x0000000820207220 */ /* 0x080fe20000410000 */
[----:B------:R-:W-:Y:S01]  /*12180*/  FFMA.FTZ R35, R9, R35, R30 ;  /* 0x0000002309237223 */ /* 0x000fe2000001001e */
[----:B------:R-:W-:Y:S01]  /*12190*/  LOP3.LUT R30, R75, 0xffff0000, RZ, 0xc0, !PT ;  /* 0xffff00004b1e7812 */ /* 0x000fe200078ec0ff */
[C---:B------:R-:W-:Y:S01]  /*121a0*/  FMUL.FTZ R9, R24.reuse, R29 ;  /* 0x0000001d18097220 */ /* 0x040fe20000410000 */
[C---:B------:R-:W-:Y:S01]  /*121b0*/  FFMA.FTZ R38, R11.reuse, R8, -R34 ;  /* 0x000000080b267223 */ /* 0x040fe20000010822 */
[----:B------:R-:W-:Y:S01]  /*121c0*/  FFMA.FTZ R33, R11, R33, R32 ;  /* 0x000000210b217223 */ /* 0x000fe20000010020 */
[-C--:B------:R-:W-:Y:S01]  /*121d0*/  FMUL.FTZ R11, R24, R79.reuse ;  /* 0x0000004f180b7220 */ /* 0x080fe20000410000 */
[----:B------:R-:W-:Y:S01]  /*121e0*/  FFMA.FTZ R24, R4, R79, -R9 ;  /* 0x0000004f04187223 */ /* 0x000fe20000010809 */
[----:B------:R-:W-:Y:S01]  /*121f0*/  FMUL.FTZ R34, R25, R30 ;  /* 0x0000001e19227220 */ /* 0x000fe20000410000 */
[----:B------:R-:W-:-:S02]  /*12200*/  IMAD.U32 R9, R76, 0x10000, RZ ;  /* 0x000100004c097824 */ /* 0x000fc400078e00ff */
[-C--:B------:R-:W-:Y:S01]  /*12210*/  FMUL.FTZ R25, R25, R80.reuse ;  /* 0x0000005019197220 */ /* 0x080fe20000410000 */
[----:B------:R-:W-:Y:S02]  /*12220*/  IMAD.U32 R8, R81, 0x10000, RZ ;  /* 0x0001000051087824 */ /* 0x000fe400078e00ff */
[----:B------:R-:W-:Y:S01]  /*12230*/  FFMA.FTZ R32, R4, R29, R11 ;  /* 0x0000001d04207223 */ /* 0x000fe2000001000b */
[----:B------:R-:W-:Y:S02]  /*12240*/  IMAD.U32 R10, R6, 0x10000, RZ ;  /* 0x00010000060a7824 */ /* 0x000fe400078e00ff */
[-C--:B------:R-:W-:Y:S01]  /*12250*/  FMUL.FTZ R29, R31, R9.reuse ;  /* 0x000000091f1d7220 */ /* 0x080fe20000410000 */
[C---:B------:R-:W-:Y:S01]  /*12260*/  FFMA.FTZ R11, R5.reuse, R80, -R34 ;  /* 0x00000050050b7223 */ /* 0x040fe20000010822 */
[----:B------:R-:W-:Y:S01]  /*12270*/  FFMA.FTZ R30, R5, R30, R25 ;  /* 0x0000001e051e7223 */ /* 0x000fe20000010019 */
        /* <DEDUP_REMOVED lines=9> */
[----:B------:R-:W-:Y:S01]  /*12310*/  LOP3.LUT R6, R6, 0xffff0000, RZ, 0xc0, !PT ;  /* 0xffff000006067812 */ /* 0x000fe200078ec0ff */
[----:B------:R-:W-:Y:S01]  /*12320*/  FMUL.FTZ R8, R26, R81 ;  /* 0x000000511a087220 */ /* 0x000fe20000410000 */
[----:B------:R-:W-:Y:S01]  /*12330*/  LOP3.LUT R7, R7, 0xffff0000, RZ, 0xc0, !PT ;  /* 0xffff000007077812 */ /* 0x000fe200078ec0ff */
[----:B------:R-:W-:-:S02]  /*12340*/  FMUL.FTZ R31, R27, R82 ;  /* 0x000000521b1f7220 */ /* 0x000fc40000410000 */
[C---:B------:R-:W-:Y:S01]  /*12350*/  FFMA.FTZ R26, R6.reuse, R81, -R9 ;  /* 0x00000051061a7223 */ /* 0x040fe20000010809 */
[----:B------:R-:W-:Y:S01]  /*12360*/  FFMA.FTZ R25, R6, R5, R8 ;  /* 0x0000000506197223 */ /* 0x000fe20000010008 */
[C---:B------:R-:W-:Y:S01]  /*12370*/  FFMA.FTZ R27, R7.reuse, R82, -R34 ;  /* 0x00000052071b7223 */ /* 0x040fe20000010822 */
[----:B------:R-:W-:Y:S01]  /*12380*/  FFMA.FTZ R34, R7, R4, R31 ;  /* 0x0000000407227223 */ /* 0x000fe2000001001f */
[----:B------:R-:W-:Y:S02]  /*12390*/  F2FP.BF16.F32.PACK_AB R4, R24, R37 ;  /* 0x000000251804723e */ /* 0x000fe400000010ff */
[----:B------:R-:W-:Y:S02]  /*123a0*/  F2FP.BF16.F32.PACK_AB R5, R11, R36 ;  /* 0x000000240b05723e */ /* 0x000fe400000010ff */
[----:B------:R-:W-:Y:S02]  /*123b0*/  F2FP.BF16.F32.PACK_AB R6, R26, R29 ;  /* 0x0000001d1a06723e */ /* 0x000fe400000010ff */
[----:B------:R-:W-:-:S02]  /*123c0*/  F2FP.BF16.F32.PACK_AB R7, R27, R38 ;  /* 0x000000261b07723e */ /* 0x000fc400000010ff */
[----:B------:R-:W-:Y:S02]  /*123d0*/  F2FP.BF16.F32.PACK_AB R8, R32, R39 ;  /* 0x000000272008723e */ /* 0x000fe400000010ff */
[----:B------:R-:W-:Y:S01]  /*123e0*/  F2FP.BF16.F32.PACK_AB R9, R30, R35 ;  /* 0x000000231e09723e */ /* 0x000fe200000010ff */
[----:B------:R0:W-:Y:S01]  /*123f0*/  STS.128 [R40], R4 ;  /* 0x0000000428007388 */ /* 0x0001e20000000c00 */
[----:B------:R-:W-:Y:S02]  /*12400*/  F2FP.BF16.F32.PACK_AB R10, R25, R10 ;  /* 0x0000000a190a723e */ /* 0x000fe400000010ff */
[----:B------:R-:W-:-:S05]  /*12410*/  F2FP.BF16.F32.PACK_AB R11, R34, R33 ;  /* 0x00000021220b723e */ /* 0x000fca00000010ff */
[----:B------:R0:W-:Y:S02]  /*12420*/  STS.128 [R28+0x10400], R8 ;  /* 0x010400081c007388 */ /* 0x0001e40000000c00 */
.L_x_2649:
[----:B------:R-:W-:Y:S05]  /*12430*/  BSYNC B1 ;  /* 0x0000000000017941 */ /* 0x000fea0003800000 */
.L_x_2648:
[----:B------:R-:W-:Y:S05]  /*12440*/  @P2 BRA `(.L_x_2621) ;  /* 0x00000004009c2947 */ /* 0x000fea0003800000 */
[----:B------:R-:W5:Y:S01]  /*12450*/  LDL R36, [R1+0x68] ;  /* 0x0000680001247983 */ /* 0x000f620000100800 */
[----:B------:R-:W-:Y:S02]  /*12460*/  LEA.HI R0, R0, R235, RZ, 0x1d ;  /* 0x000000eb00007211 */ /* 0x000fe400078fe8ff */
[----:B0-----:R-:W-:Y:S02]  /*12470*/  SHF.R.U64 R25, R58, 0x10, R59 ;  /* 0x000000103a197819 */ /* 0x001fe4000000123b */
[----:B------:R-:W-:Y:S01]  /*12480*/  SHF.R.S32.HI R7, RZ, 0x1f, R0 ;  /* 0x0000001fff077819 */ /* 0x000fe20000011400 */
[----:B------:R-:W-:Y:S01]  /*12490*/  IMAD.SHL.U32 R5, R0, 0x8, RZ ;  /* 0x0000000800057824 */ /* 0x000fe200078e00ff */
[----:B----4-:R-:W-:Y:S02]  /*124a0*/  SHF.R.U64 R29, R56, 0x10, R57 ;  /* 0x00000010381d7819 */ /* 0x010fe40000001239 */
[----:B------:R-:W-:Y:S02]  /*124b0*/  LEA.HI R7, R7, R0, RZ, 0x3 ;  /* 0x0000000007077211 */ /* 0x000fe400078f18ff */
[----:B------:R-:W-:-:S02]  /*124c0*/  LOP3.LUT R0, R194, 0x38, R5, 0xf8, !PT ;  /* 0x00000038c2007812 */ /* 0x000fc400078ef805 */
[--C-:B------:R-:W-:Y:S01]  /*124d0*/  SHF.R.U64 R12, R12, 0x10, R13.reuse ;  /* 0x000000100c0c7819 */ /* 0x100fe2000000120d */
[----:B------:R-:W-:Y:S01]  /*124e0*/  IMAD.SHL.U32 R7, R7, 0x400, RZ ;  /* 0x0000040007077824 */ /* 0x000fe200078e00ff */
[----:B------:R-:W-:Y:S02]  /*124f0*/  LOP3.LUT R5, R0, R42, RZ, 0x3c, !PT ;  /* 0x0000002a00057212 */ /* 0x000fe400078e3cff */
[----:B------:R-:W-:Y:S02]  /*12500*/  SHF.R.U32.HI R27, RZ, 0x10, R13 ;  /* 0x00000010ff1b7819 */ /* 0x000fe4000001160d */
[----:B------:R-:W-:Y:S02]  /*12510*/  LOP3.LUT R7, R7, 0x7fffe000, RZ, 0xc0, !PT ;  /* 0x7fffe00007077812 */ /* 0x000fe400078ec0ff */
[----:B------:R-:W-:Y:S02]  /*12520*/  PRMT R72, R72, 0x5410, R25 ;  /* 0x0000541048487816 */ /* 0x000fe40000000019 */
[----:B------:R-:W-:-:S02]  /*12530*/  IADD3 R9, R5, R7, R198 ;  /* 0x0000000705097210 */ /* 0x000fc40007ffe0c6 */
[----:B------:R-:W-:Y:S02]  /*12540*/  PRMT R70, R70, 0x5410, R29 ;  /* 0x0000541046467816 */ /* 0x000fe4000000001d */
[----:B------:R-:W-:Y:S01]  /*12550*/  PRMT R25, R3, 0x5410, R12 ;  /* 0x0000541003197816 */ /* 0x000fe2000000000c */
[----:B------:R-:W-:Y:S01]  /*12560*/  IMAD R0, R9, 0x2, R2 ;  /* 0x0000000209007824 */ /* 0x000fe200078e0202 */
[----:B------:R-:W-:Y:S01]  /*12570*/  SHF.R.U32.HI R56, RZ, 0x10, R57 ;  /* 0x00000010ff387819 */ /* 0x000fe20000011639 */
[----:B------:R-:W-:Y:S01]  /*12580*/  IMAD.U32 R26, R70, 0x10000, RZ ;  /* 0x00010000461a7824 */ /* 0x000fe200078e00ff */
[----:B------:R-:W-:Y:S01]  /*12590*/  SHF.R.U64 R30, R14, 0x10, R15 ;  /* 0x000000100e1e7819 */ /* 0x000fe2000000120f */
[----:B------:R-:W-:Y:S01]  /*125a0*/  IMAD.U32 R28, R25, 0x10000, RZ ;  /* 0x00010000191c7824 */ /* 0x000fe200078e00ff */
[----:B------:R-:W0:Y:S01]  /*125b0*/  LDS.128 R8, [R0+0x10400] ;  /* 0x0104000000087984 */ /* 0x000e220000000c00 */
[----:B------:R-:W-:Y:S02]  /*125c0*/  PRMT R27, R20, 0x5410, R27 ;  /* 0x00005410141b7816 */ /* 0x000fe4000000001b */
[----:B------:R-:W-:-:S02]  /*125d0*/  SHF.R.U32.HI R14, RZ, 0x10, R15 ;  /* 0x00000010ff0e7819 */ /* 0x000fc4000001160f */
[----:B------:R-:W-:Y:S01]  /*125e0*/  SHF.R.U32.HI R58, RZ, 0x10, R59 ;  /* 0x00000010ff3a7819 */ /* 0x000fe2000001163b */
[----:B------:R-:W-:Y:S01]  /*125f0*/  IMAD.U32 R29, R27, 0x10000, RZ ;  /* 0x000100001b1d7824 */ /* 0x000fe200078e00ff */
[----:B------:R-:W-:Y:S02]  /*12600*/  PRMT R71, R71, 0x5410, R56 ;  /* 0x0000541047477816 */ /* 0x000fe40000000038 */
[----:B------:R-:W-:Y:S02]  /*12610*/  PRMT R69, R69, 0x5410, R14 ;  /* 0x0000541045457816 */ /* 0x000fe4000000000e */
[----:B------:R-:W-:Y:S02]  /*12620*/  PRMT R73, R73, 0x5410, R58 ;  /* 0x0000541049497816 */ /* 0x000fe4000000003a */
[----:B------:R-:W-:Y:S01]  /*12630*/  LOP3.LUT R25, R25, 0xffff0000, RZ, 0xc0, !PT ;  /* 0xffff000019197812 */ /* 0x000fe200078ec0ff */
[----:B------:R-:W-:Y:S01]  /*12640*/  IMAD.U32 R31, R69, 0x10000, RZ ;  /* 0x00010000451f7824 */ /* 0x000fe200078e00ff */
[----:B------:R-:W-:Y:S01]  /*12650*/  PRMT R30, R21, 0x5410, R30 ;  /* 0x00005410151e7816 */ /* 0x000fe2000000001e */
[C---:B0-----:R-:W-:Y:S01]  /*12660*/  IMAD.U32 R15, R8.reuse, 0x10000, RZ ;  /* 0x00010000080f7824 */ /* 0x041fe200078e00ff */
[----:B------:R-:W-:Y:S01]  /*12670*/  LOP3.LUT R8, R8, 0xffff0000, RZ, 0xc0, !PT ;  /* 0xffff000008087812 */ /* 0x000fe200078ec0ff */
[C---:B------:R-:W-:Y:S01]  /*12680*/  IMAD.U32 R20, R9.reuse, 0x10000, RZ ;  /* 0x0001000009147824 */ /* 0x040fe200078e00ff */
[----:B------:R-:W-:Y:S01]  /*12690*/  LOP3.LUT R9, R9, 0xffff0000, RZ, 0xc0, !PT ;  /* 0xffff000009097812 */ /* 0x000fe200078ec0ff */
[C---:B-1----:R-:W-:Y:S01]  /*126a0*/  FMUL.FTZ R32, R15.reuse, R28 ;  /* 0x0000001c0f207220 */ /* 0x042fe20000410000 */
        /* <DEDUP_REMOVED lines=8> */
[----:B------:R-:W-:Y:S01]  /*12730*/  IMAD.U32 R20, R30, 0x10000, RZ ;  /* 0x000100001e147824 */ /* 0x000fe200078e00ff */
[----:B-----5:R-:W0:Y:S02]  /*12740*/  LDS.128 R4, [R36] ;  /* 0x0000000024047984 */ /* 0x020e240000000c00 */
        /* <DEDUP_REMOVED lines=8> */
[----:B------:R-:W-:Y:S02]  /*127d0*/  IMAD.U32 R14, R7, 0x10000, RZ ;  /* 0x00010000070e7824 */ /* 0x000fe400078e00ff */
[C---:B------:R-:W-:Y:S01]  /*127e0*/  FMUL.FTZ R15, R24.reuse, R31 ;  /* 0x0000001f180f7220 */ /* 0x040fe20000410000 */
[----:B------:R-:W-:Y:S01]  /*127f0*/  FMUL.FTZ R24, R24, R3 ;  /* 0x0000000318187220 */ /* 0x000fe20000410000 */
[----:B------:R-:W-:Y:S01]  /*12800*/  FFMA.FTZ R35, R12, R29, R35 ;  /* 0x0000001d0c237223 */ /* 0x000fe20000010023 */
[----:B------:R-:W-:Y:S01]  /*12810*/  LOP3.LUT R12, R71, 0xffff0000, RZ, 0xc0, !PT ;  /* 0xffff0000470c7812 */ /* 0x000fe200078ec0ff */
[----:B------:R-:W-:Y:S01]  /*12820*/  FFMA.FTZ R28, R14, R3, -R15 ;  /* 0x000000030e1c7223 */ /* 0x000fe2000001080f */
[----:B------:R-:W-:Y:S01]  /*12830*/  LOP3.LUT R3, R70, 0xffff0000, RZ, 0xc0, !PT ;  /* 0xffff000046037812 */ /* 0x000fe200078ec0ff */
[----:B------:R-:W-:Y:S01]  /*12840*/  FFMA.FTZ R31, R14, R31, R24 ;  /* 0x0000001f0e1f7223 */ /* 0x000fe20000010018 */
[----:B------:R-:W-:Y:S01]  /*12850*/  LOP3.LUT R14, R27, 0xffff0000, RZ, 0xc0, !PT ;  /* 0xffff00001b0e7812 */ /* 0x000fe200078ec0ff */
[----:B------:R-:W-:Y:S01]  /*12860*/  FMUL.FTZ R15, R8, R25 ;  /* 0x00000019080f7220 */ /* 0x000fe20000410000 */
[----:B------:R-:W-:-:S02]  /*12870*/  IMAD.U32 R13, R6, 0x10000, RZ ;  /* 0x00010000060d7824 */ /* 0x000fc400078e00ff */
[-C--:B------:R-:W-:Y:S01]  /*12880*/  FMUL.FTZ R27, R8, R3.reuse ;  /* 0x00000003081b7220 */ /* 0x080fe20000410000 */
[----:B------:R-:W-:Y:S02]  /*12890*/  IMAD.U32 R8, R72, 0x10000, RZ ;  /* 0x0001000048087824 */ /* 0x000fe400078e00ff */
[C---:B------:R-:W-:Y:S01]  /*128a0*/  FMUL.FTZ R24, R9.reuse, R14 ;  /* 0x0000000e09187220 */ /* 0x040fe20000410000 */
[C---:B------:R-:W-:Y:S01]  /*128b0*/  FFMA.FTZ R15, R4.reuse, R3, -R15 ;  /* 0x00000003040f7223 */ /* 0x040fe2000001080f */
[----:B------:R-:W-:Y:S01]  /*128c0*/  FMUL.FTZ R9, R9, R12 ;  /* 0x0000000c09097220 */ /* 0x000fe20000410000 */
[----:B------:R-:W-:Y:S01]  /*128d0*/  FFMA.FTZ R27, R4, R25, R27 ;  /* 0x00000019041b7223 */ /* 0x000fe2000001001b */
[----:B------:R-:W-:Y:S01]  /*128e0*/  FMUL.FTZ R4, R21, R20 ;  /* 0x0000001415047220 */ /* 0x000fe20000410000 */
[C---:B------:R-:W-:Y:S01]  /*128f0*/  FFMA.FTZ R24, R5.reuse, R12, -R24 ;  /* 0x0000000c05187223 */ /* 0x040fe20000010818 */
[----:B------:R-:W-:Y:S01]  /*12900*/  FFMA.FTZ R14, R5, R14, R9 ;  /* 0x0000000e050e7223 */ /* 0x000fe20000010009 */
[-C--:B------:R-:W-:Y:S01]  /*12910*/  FMUL.FTZ R26, R21, R8.reuse ;  /* 0x00000008151a7220 */ /* 0x080fe20000410000 */
[----:B------:R-:W-:Y:S01]  /*12920*/  FFMA.FTZ R12, R13, R8, -R4 ;  /* 0x000000080d0c7223 */ /* 0x000fe20000010804 */
[----:B------:R-:W-:-:S02]  /*12930*/  LOP3.LUT R5, R30, 0xffff0000, RZ, 0xc0, !PT ;  /* 0xffff00001e057812 */ /* 0x000fc400078ec0ff */
[----:B------:R-:W-:Y:S01]  /*12940*/  LOP3.LUT R3, R72, 0xffff0000, RZ, 0xc0, !PT ;  /* 0xffff000048037812 */ /* 0x000fe200078ec0ff */
[----:B------:R-:W-:Y:S01]  /*12950*/  FFMA.FTZ R26, R13, R20, R26 ;  /* 0x000000140d1a7223 */ /* 0x000fe2000001001a */
        /* <DEDUP_REMOVED lines=22> */
.L_x_2621:
[----:B------:R-:W-:Y:S05]  /*12ac0*/  BSYNC B0 ;  /* 0x0000000000007941 */ /* 0x000fea0003800000 */
.L_x_2599:
        /* <DEDUP_REMOVED lines=8> */
.L_x_2597:
[----:B01234-:R-:W2:Y:S02]  /*12b50*/  LDL R0, [R1+0x18] ;  /* 0x0000180001007983 */ /* 0x01fea40000100800 */
[----:B--2---:R-:W-:-:S13]  /*12b60*/  R2UR UR4, R0 ;  /* 0x00000000000472ca */ /* 0x004fda00000e0000 */
[----:B------:R-:W-:-:S05]  /*12b70*/  IMAD.U32 R0, RZ, RZ, UR4 ;  /* 0x00000004ff007e24 */ /* 0x000fca000f8e00ff */
[----:B------:R-:W-:-:S13]  /*12b80*/  ISETP.NE.AND P0, PT, R0, 0x3, PT ;  /* 0x000000030000780c */ /* 0x000fda0003f05270 */
[----:B------:R-:W-:Y:S05]  /*12b90*/  @!P0 BRA `(.L_x_2650) ;  /* 0x0000000000048947 */ /* 0x000fea0003800000 */
[----:B------:R-:W-:Y:S01]  /*12ba0*/  BPT.TRAP 0x1 ;  /* 0x000000040000795c */ /* 0x000fe20000300000 */
.L_x_2650:
[----:B------:R-:W-:Y:S01]  /*12bb0*/  IMAD R6, R184, 0x8, R2 ;  /* 0x00000008b8067824 */ /* 0x000fe200078e0202 */
[----:B------:R-:W-:-:S04]  /*12bc0*/  SHF.L.U32 R3, R187, 0x1f, RZ ;  /* 0x0000001fbb037819 */ /* 0x000fc800000006ff */
[----:B------:R0:W1:Y:S01]  /*12bd0*/  SYNCS.PHASECHK.TRANS64.TRYWAIT P2, [R6+URZ+0x34830], R3 ;  /* 0x03483003060075a7 */ /* 0x000062000804017f */
[----:B------:R-:W-:Y:S05]  /*12be0*/  @!P0 BRA `(.L_x_2651) ;  /* 0x0000000000048947 */ /* 0x000fea0003800000 */
[----:B------:R-:W-:Y:S01]  /*12bf0*/  BPT.TRAP 0x1 ;  /* 0x000000040000795c */ /* 0x000fe20000300000 */
.L_x_2651:
[----:B------:R-:W2:Y:S02]  /*12c00*/  S2R R0, SR_TID.X ;  /* 0x0000000000007919 */ /* 0x000ea40000002100 */
[----:B--2---:R-:W-:-:S04]  /*12c10*/  LOP3.LUT R0, R0, 0x7f, RZ, 0xc0, !PT ;  /* 0x0000007f00007812 */ /* 0x004fc800078ec0ff */
[----:B------:R-:W-:Y:S01]  /*12c20*/  ISETP.NE.AND P1, PT, R0, RZ, PT ;  /* 0x000000ff0000720c */ /* 0x000fe20003f25270 */
[----:B-1----:R-:W-:-:S12]  /*12c30*/  @P2 BRA `(.L_x_2652) ;  /* 0x0000000000082947 */ /* 0x002fd80003800000 */
[----:B------:R-:W1:Y:S02]  /*12c40*/  SYNCS.PHASECHK.TRANS64.TRYWAIT P2, [R6+URZ+0x34830], R3 ;  /* 0x03483003060075a7 */ /* 0x000e64000804017f */
[----:B-1----:R-:W-:Y:S05]  /*12c50*/  @!P2 BRA `(.L_x_2653) ;  /* 0x0000014800c4a947 */ /* 0x002fea0003800000 */
.L_x_2652:
[----:B------:R-:W-:Y:S05]  /*12c60*/  WARPSYNC.ALL ;  /* 0x0000000000007948 */ /* 0x000fea0003800000 */
[----:B------:R-:W-:Y:S01]  /*12c70*/  VIADD R0, R2, 0x1c400 ;  /* 0x0001c40002007836 */ /* 0x000fe20000000000 */
        /* <DEDUP_REMOVED lines=14> */
[----:B------:R-:W-:Y:S01]  /*12d60*/  IMAD.MOV.U32 R5, RZ, RZ, 0x40000040 ;  /* 0x40000040ff057424 */ /* 0x000fe200078e00ff */
        /* <DEDUP_REMOVED lines=9> */
[----:B------:R-:W-:Y:S01]  /*12e00*/  R2UR UR11, R9 ;  /* 0x00000000090b72ca */ /* 0x000fe200000e0000 */
[----:B------:R-:W-:Y:S01]  /*12e10*/  IMAD.MOV.U32 R9, RZ, RZ, 0x40000040 ;  /* 0x40000040ff097424 */ /* 0x000fe200078e00ff */
[----:B------:R-:W-:Y:S01]  /*12e20*/  R2UR UR50, R8 ;  /* 0x00000000083272ca */ /* 0x000fe200000e0000 */
[----:B------:R-:W-:Y:S01]  /*12e30*/  VIADD R8, R4, 0x4 ;  /* 0x0000000404087836 */ /* 0x000fe20000000000 */
[----:B------:R-:W-:Y:S01]  /*12e40*/  UIADD3 UR56, UR52, 0x804, URZ ;  /* 0x0000080434387890 */ /* 0x000fe2000fffe03f */
[----:B------:R-:W-:Y:S01]  /*12e50*/  IMAD.U32 R11, RZ, RZ, UR9 ;  /* 0x00000009ff0b7e24 */ /* 0x000fe2000f8e00ff */
[----:B------:R-:W-:Y:S01]  /*12e60*/  UMOV UR8, UR4 ;  /* 0x0000000400087c82 */ /* 0x000fe20008000000 */
[----:B------:R-:W-:Y:S01]  /*12e70*/  UIADD3 UR4, UR52, 0x400, URZ ;  /* 0x0000040034047890 */ /* 0x000fe2000fffe03f */
[----:B------:R-:W-:Y:S01]  /*12e80*/  R2UR UR46, R8 ;  /* 0x00000000082e72ca */ /* 0x000fe200000e0000 */
[----:B------:R-:W-:Y:S01]  /*12e90*/  VIADD R8, R4, 0x6 ;  /* 0x0000000604087836 */ /* 0x000fe20000000000 */
[----:B------:R-:W-:Y:S01]  /*12ea0*/  UMOV UR57, 0x40000040 ;  /* 0x4000004000397882 */ /* 0x000fe20000000000 */
[----:B------:R-:W-:Y:S01]  /*12eb0*/  HGMMA.64x128x16.F32.BF16 R24, gdesc[UR52], RZ, !UPT, gsb0 ;  /* 0x01e00000341879f0 */ /* 0x000fe2000c0018ff */
[----:B------:R-:W-:Y:S01]  /*12ec0*/  IMAD.U32 R10, RZ, RZ, UR8 ;  /* 0x00000008ff0a7e24 */ /* 0x000fe2000f8e00ff */
[----:B------:R-:W-:Y:S01]  /*12ed0*/  R2UR UR39, R5 ;  /* 0x00000000052772ca */ /* 0x000fe200000e0000 */
[----:B------:R-:W-:Y:S01]  /*12ee0*/  UIADD3 UR36, UR52, 0x806, URZ ;  /* 0x0000080634247890 */ /* 0x000fe2000fffe03f */
[----:B------:R-:W-:Y:S01]  /*12ef0*/  R2UR UR10, R8 ;  /* 0x00000000080a72ca */ /* 0x000fe200000e0000 */
[----:B------:R-:W-:Y:S01]  /*12f00*/  VIADD R8, R4, 0x400 ;  /* 0x0000040004087836 */ /* 0x000fe20000000000 */
[----:B------:R2:W-:Y:S01]  /*12f10*/  STL.64 [R1+0x38], R10 ;  /* 0x0000380a01007387 */ /* 0x0005e20000100a00 */
[----:B------:R-:W-:Y:S01]  /*12f20*/  UMOV UR37, 0x40000040 ;  /* 0x4000004000257882 */ /* 0x000fe20000000000 */
[----:B------:R-:W3:Y:S01]  /*12f30*/  LDC R0, c[0x0][0x448] ;  /* 0x00011200ff007b82 */ /* 0x000ee20000000800 */
[----:B------:R-:W-:Y:S01]  /*12f40*/  IMAD.IADD R12, R205, 0x1, R200 ;  /* 0x00000001cd0c7824 */ /* 0x000fe200078e02c8 */
[----:B------:R-:W-:Y:S01]  /*12f50*/  BSSY B0, `(.L_x_2654) ;  /* 0x0000530000007945 */ /* 0x000fe20003800000 */
[----:B01----:R-:W-:Y:S01]  /*12f60*/  @!P1 VIADD R6, R6, 0x34840 ;  /* 0x0003484006069836 */ /* 0x003fe20000000000 */
[----:B------:R-:W-:-:S02]  /*12f70*/  CS2R R150, SRZ ;  /* 0x0000000000967805 */ /* 0x000fc4000001ff00 */
[----:B------:R-:W-:Y:S02]  /*12f80*/  CS2R R148, SRZ ;  /* 0x0000000000947805 */ /* 0x000fe4000001ff00 */
[----:B------:R-:W-:Y:S02]  /*12f90*/  CS2R R146, SRZ ;  /* 0x0000000000927805 */ /* 0x000fe4000001ff00 */
[----:B------:R-:W-:Y:S02]  /*12fa0*/  CS2R R144, SRZ ;  /* 0x0000000000907805 */ /* 0x000fe4000001ff00 */
[----:B------:R-:W-:Y:S02]  /*12fb0*/  @!P1 PRMT R6, RZ, 0x654, R6 ;  /* 0x00000654ff069816 */ /* 0x000fe40000000006 */
[----:B------:R-:W-:Y:S02]  /*12fc0*/  CS2R R142, SRZ ;  /* 0x00000000008e7805 */ /* 0x000fe4000001ff00 */
[----:B-----5:R-:W-:-:S02]  /*12fd0*/  CS2R R140, SRZ ;  /* 0x00000000008c7805 */ /* 0x020fc4000001ff00 */
        /* <DEDUP_REMOVED lines=13> */
[----:B---3--:R-:W-:-:S13]  /*130b0*/  ISETP.NE.AND P2, PT, R0, 0x1, PT ;  /* 0x000000010000780c */ /* 0x008fda0003f45270 */
[----:B------:R-:W0:Y:S08]  /*130c0*/  @P2 LDC R3, c[0x0][0x44c] ;  /* 0x00011300ff032b82 */ /* 0x000e300000000800 */
[----:B------:R-:W1:Y:S01]  /*130d0*/  @P2 LDC R5, c[0x0][0x450] ;  /* 0x00011400ff052b82 */ /* 0x000e620000000800 */
[----:B0-----:R-:W-:-:S04]  /*130e0*/  @P2 IMAD.HI.U32 R0, R12, R3, RZ ;  /* 0x000000030c002227 */ /* 0x001fc800078e00ff */
[----:B------:R-:W-:Y:S01]  /*130f0*/  IMAD.MOV.U32 R3, RZ, RZ, -0x80 ;  /* 0xffffff80ff037424 */ /* 0x000fe200078e00ff */
[----:B-1----:R-:W-:-:S03]  /*13100*/  @P2 SHF.R.U32.HI R12, RZ, R5, R0 ;  /* 0x00000005ff0c2219 */ /* 0x002fc60000011600 */
[----:B------:R-:W-:Y:S02]  /*13110*/  IMAD R3, R88, R3, 0x80 ;  /* 0x0000008058037424 */ /* 0x000fe400078e0203 */
[----:B------:R-:W0:Y:S03]  /*13120*/  SHFL.IDX PT, R0, R12, 0x1, 0x1c1f ;  /* 0x003c1f000c007f89 */ /* 0x000e2600000e0000 */
[----:B------:R-:W-:-:S04]  /*13130*/  IADD3 R107, -R204, 0x1, R3 ;  /* 0x00000001cc6b7810 */ /* 0x000fc80007ffe103 */
[----:B------:R-:W-:Y:S01]  /*13140*/  IADD3 R107, -R201, R107, R202 ;  /* 0x0000006bc96b7210 */ /* 0x000fe20007ffe1ca */
        /* <DEDUP_REMOVED lines=29> */
[----:B-1----:R-:W-:Y:S02]  /*13320*/  IMAD.U32 R10, RZ, RZ, UR8 ;  /* 0x00000008ff0a7e24 */ /* 0x002fe4000f8e00ff */
        /* <DEDUP_REMOVED lines=48> */
[C---:B------:R-:W-:Y:S01]  /*13630*/  VIADD R8, R4.reuse, 0x804 ;  /* 0x0000080404087836 */ /* 0x040fe20000000000 */
[----:B------:R-:W-:Y:S01]  /*13640*/  ULDC UR4, c[0x0][0x988] ;  /* 0x0002620000047ab9 */ /* 0x000fe20000000800 */
[----:B------:R-:W-:Y:S02]  /*13650*/  IMAD.MOV.U32 R9, RZ, RZ, 0x40000040 ;  /* 0x40000040ff097424 */ /* 0x000fe400078e00ff */
[----:B------:R-:W-:Y:S01]  /*13660*/  VIADD R4, R4, 0x806 ;  /* 0x0000080604047836 */ /* 0x000fe20000000000 */
[----:B------:R-:W-:Y:S01]  /*13670*/  R2UR UR58, R8 ;  /* 0x00000000083a72ca */ /* 0x000fe200000e0000 */
[----:B-1----:R-:W-:Y:S01]  /*13680*/  IMAD.U32 R10, RZ, RZ, UR8 ;  /* 0x00000008ff0a7e24 */ /* 0x002fe2000f8e00ff */
[----:B------:R-:W-:Y:S01]  /*13690*/  R2UR UR59, R9 ;  /* 0x00000000093b72ca */ /* 0x000fe200000e0000 */
[----:B------:R-:W-:Y:S01]  /*136a0*/  IMAD.U32 R11, RZ, RZ, UR9 ;  /* 0x00000009ff0b7e24 */ /* 0x000fe2000f8e00ff */
[----:B------:R-:W-:-:S04]  /*136b0*/  R2UR UR38, R4 ;  /* 0x00000000042672ca */ /* 0x000fc800000e0000 */
[----:B------:R1:W-:Y:S02]  /*136c0*/  STL.64 [R1], R10 ;  /* 0x0000000a01007387 */ /* 0x0003e40000100a00 */
[----:B-1----:R-:W-:-:S04]  /*136d0*/  IADD3 R10, -R204, R202, R3 ;  /* 0x000000cacc0a7210 */ /* 0x002fc80007ffe103 */
[----:B0-----:R-:W-:-:S04]  /*136e0*/  VIADDMNMX R0, R0, R107, R10, PT ;  /* 0x0000006b00007246 */ /* 0x001fc8000380010a */
        /* <DEDUP_REMOVED lines=8> */
[----:B------:R-:W-:Y:S01]  /*13770*/  HGMMA.64x128x16.F32.BF16 R24, gdesc[UR56], R24, gsb0 ;  /* 0x01e00000381879f0 */ /* 0x000fe20008001818 */
[----:B------:R-:W-:Y:S01]  /*13780*/  ULDC UR58, c[0x0][0x988] ;  /* 0x00026200003a7ab9 */ /* 0x000fe20000000800 */
[----:B------:R-:W-:Y:S01]  /*13790*/  ULDC UR59, c[0x0][0x988] ;  /* 0x00026200003b7ab9 */ /* 0x000fe20000000800 */
        /* <DEDUP_REMOVED lines=9> */
[----:B------:R-:W-:Y:S01]  /*13830*/  FMNMX.FTZ R4, R113, R111, !PT ;  /* 0x0000006f71047209 */ /* 0x000fe20007810000 */
[----:B------:R-:W1:Y:S01]  /*13840*/  SHFL.IDX PT, R30, R12, RZ, 0x1c1f ;  /* 0x001c1fff0c1e7589 */ /* 0x000e6200000e0000 */
        /* <DEDUP_REMOVED lines=81> */
[----:B------:R-:W-:Y:S01]  /*13d60*/  ISETP.GT.AND P3, PT, R0, 0x79, PT ;  /* 0x000000790000780c */ /* 0x000fe20003f64270 */
[----:B------:R-:W-:Y:S01]  /*13d70*/  IMAD.U32 R0, RZ, RZ, UR4 ;  /* 0x00000004ff007e24 */ /* 0x000fe2000f8e00ff */
[----:B------:R-:W-:-:S02]  /*13d80*/  FSEL R27, R86, -INF , P4 ;  /* 0xff800000561b7808 */ /* 0x000fc40002000000 */
[----:B------:R-:W-:Y:S02]  /*13d90*/  FMNMX.FTZ R4, R83, R4, !PT ;  /* 0x0000000453047209 */ /* 0x000fe40007810000 */
[----:B------:R-:W-:Y:S02]  /*13da0*/  FSEL R87, R87, -INF , P3 ;  /* 0xff80000057577808 */ /* 0x000fe40001800000 */
[----:B------:R-:W-:Y:S02]  /*13db0*/  FMNMX.FTZ R4, R27, R4, !PT ;  /* 0x000000041b047209 */ /* 0x000fe40007810000 */
[----:B-1----:R-:W-:Y:S02]  /*13dc0*/  VIADDMNMX R30, R30, R107, R10, PT ;  /* 0x0000006b1e1e7246 */ /* 0x002fe4000380010a */
[----:B------:R-:W-:Y:S02]  /*13dd0*/  CS2R R106, SRZ ;  /* 0x00000000006a7805 */ /* 0x000fe4000001ff00 */
[----:B------:R-:W-:-:S02]  /*13de0*/  FMNMX.FTZ R14, R87, R4, !PT ;  /* 0x00000004570e7209 */ /* 0x000fc40007810000 */
[C---:B------:R-:W-:Y:S02]  /*13df0*/  ISETP.GT.AND P4, PT, R30.reuse, 0x1, PT ;  /* 0x000000011e00780c */ /* 0x040fe40003f84270 */
[----:B------:R-:W-:Y:S01]  /*13e00*/  ISETP.GT.AND P5, PT, R30, 0x8, PT ;  /* 0x000000081e00780c */ /* 0x000fe20003fa4270 */
[----:B------:R-:W1:Y:S01]  /*13e10*/  SHFL.BFLY PT, R31, R14, 0x2, 0x1f ;  /* 0x0c401f000e1f7f89 */ /* 0x000e6200000e0000 */
[----:B------:R-:W-:Y:S02]  /*13e20*/  FSEL R25, R25, -INF , P4 ;  /* 0xff80000019197808 */ /* 0x000fe40002000000 */
[----:B------:R-:W-:Y:S02]  /*13e30*/  FSEL R35, R28, -INF , P5 ;  /* 0xff8000001c237808 */ /* 0x000fe40002800000 */
[----:B------:R-:W-:Y:S02]  /*13e40*/  ISETP.GT.AND P4, PT, R30, 0x10, PT ;  /* 0x000000101e00780c */ /* 0x000fe40003f84270 */
[----:B-1----:R-:W-:-:S05]  /*13e50*/  FMNMX.FTZ R31, R14, R31, !PT ;  /* 0x0000001f0e1f7209 */ /* 0x002fca0007810000 */
[----:B------:R-:W1:Y:S02]  /*13e60*/  SHFL.BFLY PT, R4, R31, 0x1, 0x1f ;  /* 0x0c201f001f047f89 */ /* 0x000e6400000e0000 */
        /* <DEDUP_REMOVED lines=8> */
[C---:B------:R-:W-:Y:S01]  /*13ef0*/  ISETP.GT.AND P3, PT, R30.reuse, 0x9, PT ;  /* 0x000000091e00780c */ /* 0x040fe20003f64270 */
[-CC-:B------:R-:W-:Y:S01]  /*13f00*/  FFMA.FTZ R179, R101, R0.reuse, -R8.reuse ;  /* 0x0000000065b37223 */ /* 0x180fe20000010808 */
[----:B------:R-:W-:Y:S01]  /*13f10*/  FMNMX.FTZ R14, R31, R25, !PT ;  /* 0x000000191f0e7209 */ /* 0x000fe20007810000 */
[-CC-:B------:R-:W-:Y:S01]  /*13f20*/  FFMA.FTZ R26, R103, R0.reuse, -R8.reuse ;  /* 0x00000000671a7223 */ /* 0x180fe20000010808 */
        /* <DEDUP_REMOVED lines=10> */
[C---:B------:R-:W-:Y:S01]  /*13fd0*/  ISETP.GT.AND P4, PT, R30.reuse, 0x18, PT ;  /* 0x000000181e00780c */ /* 0x040fe20003f84270 */
        /* <DEDUP_REMOVED lines=12> */
[----:B------:R1:W-:Y:S01]  /*140a0*/  MUFU.EX2 R14, R24 ;  /* 0x00000018000e7308 */ /* 0x0003e20000000800 */
        /* <DEDUP_REMOVED lines=10> */
[C---:B------:R-:W-:Y:S01]  /*14150*/  ISETP.GT.AND P4, PT, R30.reuse, 0x28, PT ;  /* 0x000000281e00780c */ /* 0x040fe20003f84270 */
[-CC-:B------:R-:W-:Y:S01]  /*14160*/  FFMA.FTZ R157, R13, R0.reuse, -R8.reuse ;  /* 0x000000000d9d7223 */ /* 0x180fe20000010808 */
[----:B------:R-:W-:Y:S01]  /*14170*/  FSEL R41, R41, -INF , P3 ;  /* 0xff80000029297808 */ /* 0x000fe20001800000 */
[--C-:B------:R-:W-:Y:S01]  /*14180*/  FFMA.FTZ R159, R15, R0, -R8.reuse ;  /* 0x000000000f9f7223 */ /* 0x100fe20000010808 */
[----:B------:R-:W-:Y:S01]  /*14190*/  FMNMX.FTZ R20, R93, R20, !PT ;  /* 0x000000145d147209 */ /* 0x000fe20007810000 */
[----:B------:R-:W2:Y:S01]  /*141a0*/  MUFU.EX2 R10, R111 ;  /* 0x0000006f000a7308 */ /* 0x000ea20000000800 */
[----:B------:R-:W-:Y:S01]  /*141b0*/  ISETP.GT.AND P3, PT, R30, 0x29, PT ;  /* 0x000000291e00780c */ /* 0x000fe20003f64270 */
[-CC-:B------:R-:W-:Y:S01]  /*141c0*/  FFMA.FTZ R163, R11, R0.reuse, -R8.reuse ;  /* 0x000000000ba37223 */ /* 0x180fe20000010808 */
[----:B------:R-:W-:Y:S01]  /*141d0*/  FSEL R101, R44, -INF , P4 ;  /* 0xff8000002c657808 */ /* 0x000fe20002000000 */
[--C-:B------:R-:W-:Y:S01]  /*141e0*/  FFMA.FTZ R153, R21, R0, -R8.reuse ;  /* 0x0000000015997223 */ /* 0x100fe20000010808 */
[----:B-1----:R-:W-:Y:S01]  /*141f0*/  FMNMX.FTZ R24, R41, R20, !PT ;  /* 0x0000001429187209 */ /* 0x002fe20007810000 */
        /* <DEDUP_REMOVED lines=8> */
[----:B------:R-:W-:Y:S01]  /*14280*/  FFMA.FTZ R83, R83, R0, -R8 ;  /* 0x0000000053537223 */ /* 0x000fe20000010808 */
[----:B------:R-:W-:Y:S01]  /*14290*/  FSEL R103, R48, -INF , P4 ;  /* 0xff80000030677808 */ /* 0x000fe20002000000 */
[----:B------:R-:W3:Y:S01]  /*142a0*/  MUFU.EX2 R183, R183 ;  /* 0x000000b700b77308 */ /* 0x000ee20000000800 */
[----:B------:R-:W-:Y:S01]  /*142b0*/  FMNMX.FTZ R24, R45, R24, !PT ;  /* 0x000000182d187209 */ /* 0x000fe20007810000 */
[----:B--2---:R-:W-:Y:S01]  /*142c0*/  FADD.FTZ R48, R181, R10 ;  /* 0x0000000ab5307221 */ /* 0x004fe20000010000 */
[----:B------:R-:W-:-:S02]  /*142d0*/  ISETP.GT.AND P4, PT, R30, 0x38, PT ;  /* 0x000000381e00780c */ /* 0x000fc40003f84270 */
[----:B------:R-:W-:Y:S02]  /*142e0*/  CS2R R112, SRZ ;  /* 0x0000000000707805 */ /* 0x000fe4000001ff00 */
[----:B------:R-:W-:Y:S02]  /*142f0*/  FSEL R49, R49, -INF , P3 ;  /* 0xff80000031317808 */ /* 0x000fe40001800000 */
[----:B------:R-:W-:Y:S02]  /*14300*/  CS2R R110, SRZ ;  /* 0x00000000006e7805 */ /* 0x000fe4000001ff00 */
[----:B------:R-:W-:Y:S01]  /*14310*/  FMNMX.FTZ R24, R103, R24, !PT ;  /* 0x0000001867187209 */ /* 0x000fe20007810000 */
[----:B------:R-:W2:Y:S01]  /*14320*/  MUFU.EX2 R12, R12 ;  /* 0x0000000c000c7308 */ /* 0x000ea20000000800 */
[----:B------:R-:W-:Y:S02]  /*14330*/  ISETP.GT.AND P3, PT, R30, 0x39, PT ;  /* 0x000000391e00780c */ /* 0x000fe40003f64270 */
[----:B------:R-:W-:-:S02]  /*14340*/  CS2R R108, SRZ ;  /* 0x00000000006c7805 */ /* 0x000fc4000001ff00 */
[----:B------:R-:W-:Y:S02]  /*14350*/  FSEL R99, R52, -INF , P4 ;  /* 0xff80000034637808 */ /* 0x000fe40002000000 */
[----:B-1----:R-:W-:Y:S01]  /*14360*/  FMNMX.FTZ R26, R49, R24, !PT ;  /* 0x00000018311a7209 */ /* 0x002fe20007810000 */
[----:B------:R-:W1:Y:S01]  /*14370*/  @P2 LDC R52, c[0x0][0x450] ;  /* 0x00011400ff342b82 */ /* 0x000e620000000800 */
[C---:B------:R-:W-:Y:S01]  /*14380*/  ISETP.GT.AND P4, PT, R30.reuse, 0x40, PT ;  /* 0x000000401e00780c */ /* 0x040fe20003f84270 */
[----:B------:R4:W-:Y:S01]  /*14390*/  MUFU.EX2 R24, R28 ;  /* 0x0000001c00187308 */ /* 0x0009e20000000800 */
[----:B------:R-:W-:Y:S02]  /*143a0*/  FSEL R53, R53, -INF , P3 ;  /* 0xff80000035357808 */ /* 0x000fe40001800000 */
[----:B------:R-:W-:Y:S02]  /*143b0*/  FMNMX.FTZ R26, R99, R26, !PT ;  /* 0x0000001a631a7209 */ /* 0x000fe40007810000 */
[----:B------:R-:W-:-:S02]  /*143c0*/  ISETP.GT.AND P3, PT, R30, 0x41, PT ;  /* 0x000000411e00780c */ /* 0x000fc40003f64270 */
[----:B------:R-:W-:Y:S01]  /*143d0*/  FSEL R97, R56, -INF , P4 ;  /* 0xff80000038617808 */ /* 0x000fe20002000000 */
[----:B------:R-:W0:Y:S01]  /*143e0*/  MUFU.EX2 R177, R177 ;  /* 0x000000b100b17308 */ /* 0x000e220000000800 */
[----:B------:R-:W-:Y:S02]  /*143f0*/  FMNMX.FTZ R26, R53, R26, !PT ;  /* 0x0000001a351a7209 */ /* 0x000fe40007810000 */
[C---:B------:R-:W-:Y:S02]  /*14400*/  ISETP.GT.AND P4, PT, R30.reuse, 0x48, PT ;  /* 0x000000481e00780c */ /* 0x040fe40003f84270 */
[----:B------:R-:W-:Y:S02]  /*14410*/  FSEL R57, R57, -INF , P3 ;  /* 0xff80000039397808 */ /* 0x000fe40001800000 */
[----:B------:R-:W-:Y:S01]  /*14420*/  FMNMX.FTZ R26, R97, R26, !PT ;  /* 0x0000001a611a7209 */ /* 0x000fe20007810000 */
[----:B------:R-:W1:Y:S01]  /*14430*/  MUFU.EX2 R179, R179 ;  /* 0x000000b300b37308 */ /* 0x000e620000000800 */
[----:B------:R-:W-:-:S02]  /*14440*/  ISETP.GT.AND P3, PT, R30, 0x49, PT ;  /* 0x000000491e00780c */ /* 0x000fc40003f64270 */
[----:B------:R-:W-:Y:S02]  /*14450*/  FSEL R95, R60, -INF , P4 ;  /* 0xff8000003c5f7808 */ /* 0x000fe40002000000 */
[----:B----4-:R-:W-:Y:S02]  /*14460*/  FMNMX.FTZ R28, R57, R26, !PT ;  /* 0x0000001a391c7209 */ /* 0x010fe40007810000 */
[C---:B------:R-:W-:Y:S01]  /*14470*/  ISETP.GT.AND P4, PT, R30.reuse, 0x50, PT ;  /* 0x000000501e00780c */ /* 0x040fe20003f84270 */
[----:B------:R4:W-:Y:S01]  /*14480*/  MUFU.EX2 R26, R32 ;  /* 0x00000020001a7308 */ /* 0x0009e20000000800 */
[----:B------:R-:W-:Y:S02]  /*14490*/  FSEL R61, R61, -INF , P3 ;  /* 0xff8000003d3d7808 */ /* 0x000fe40001800000 */
[----:B------:R-:W-:Y:S02]  /*144a0*/  FMNMX.FTZ R28, R95, R28, !PT ;  /* 0x0000001c5f1c7209 */ /* 0x000fe40007810000 */
[----:B------:R-:W-:-:S02]  /*144b0*/  ISETP.GT.AND P3, PT, R30, 0x51, PT ;  /* 0x000000511e00780c */ /* 0x000fc40003f64270 */
[----:B------:R-:W-:Y:S01]  /*144c0*/  FSEL R91, R64, -INF , P4 ;  /* 0xff800000405b7808 */ /* 0x000fe20002000000 */
[----:B------:R-:W1:Y:S01]  /*144d0*/  MUFU.EX2 R173, R173 ;  /* 0x000000ad00ad7308 */ /* 0x000e620000000800 */
[----:B------:R-:W-:Y:S02]  /*144e0*/  FMNMX.FTZ R28, R61, R28, !PT ;  /* 0x0000001c3d1c7209 */ /* 0x000fe40007810000 */
[C---:B------:R-:W-:Y:S02]  /*144f0*/  ISETP.GT.AND P4, PT, R30.reuse, 0x58, PT ;  /* 0x000000581e00780c */ /* 0x040fe40003f84270 */
[----:B------:R-:W-:Y:S02]  /*14500*/  FSEL R65, R65, -INF , P3 ;  /* 0xff80000041417808 */ /* 0x000fe40001800000 */
[----:B------:R-:W-:Y:S01]  /*14510*/  FMNMX.FTZ R28, R91, R28, !PT ;  /* 0x0000001c5b1c7209 */ /* 0x000fe20007810000 */
[----:B------:R-:W-:Y:S01]  /*14520*/  MUFU.EX2 R175, R175 ;  /* 0x000000af00af7308 */ /* 0x000fe20000000800 */
        /* <DEDUP_REMOVED lines=9> */
[----:B------:R-:W-:Y:S01]  /*145c0*/  MUFU.EX2 R169, R169 ;  /* 0x000000a900a97308 */ /* 0x000fe20000000800 */
        /* <DEDUP_REMOVED lines=15> */
[----:B------:R-:W-:Y:S01]  /*146c0*/  FMNMX.FTZ R34, R77, R34, !PT ;  /* 0x000000224d227209 */ /* 0x000fe20007810000 */
[--C-:B----4-:R-:W-:Y:S01]  /*146d0*/  FFMA.FTZ R36, R67, R0, -R8.reuse ;  /* 0x0000000043247223 */ /* 0x110fe20000010808 */
[C---:B------:R-:W-:Y:S02]  /*146e0*/  ISETP.GT.AND P4, PT, R30.reuse, 0x78, PT ;  /* 0x000000781e00780c */ /* 0x040fe40003f84270 */
[----:B------:R-:W-:Y:S02]  /*146f0*/  FSEL R81, R81, -INF , P3 ;  /* 0xff80000051517808 */ /* 0x000fe40001800000 */
[----:B------:R-:W-:Y:S01]  /*14700*/  FMNMX.FTZ R34, R55, R34, !PT ;  /* 0x0000002237227209 */ /* 0x000fe20007810000 */
[----:B------:R-:W-:Y:S01]  /*14710*/  MUFU.EX2 R167, R167 ;  /* 0x000000a700a77308 */ /* 0x000fe20000000800 */
[----:B------:R-:W-:Y:S01]  /*14720*/  ISETP.GT.AND P3, PT, R30, 0x79, PT ;  /* 0x000000791e00780c */ /* 0x000fe20003f64270 */
[----:B------:R-:W-:Y:S01]  /*14730*/  FFMA.FTZ R30, R59, R0, -R8 ;  /* 0x000000003b1e7223 */ /* 0x000fe20000010808 */
[----:B------:R-:W-:-:S02]  /*14740*/  FSEL R105, R84, -INF , P4 ;  /* 0xff80000054697808 */ /* 0x000fc40002000000 */
[----:B------:R-:W-:Y:S02]  /*14750*/  FMNMX.FTZ R34, R81, R34, !PT ;  /* 0x0000002251227209 */ /* 0x000fe40007810000 */
[----:B------:R-:W-:Y:S01]  /*14760*/  FSEL R85, R85, -INF , P3 ;  /* 0xff80000055557808 */ /* 0x000fe20001800000 */
[----:B------:R-:W-:Y:S01]  /*14770*/  MUFU.EX2 R30, R30 ;  /* 0x0000001e001e7308 */ /* 0x000fe20000000800 */
[----:B------:R-:W-:Y:S02]  /*14780*/  FMNMX.FTZ R34, R105, R34, !PT ;  /* 0x0000002269227209 */ /* 0x000fe40007810000 */
[----:B------:R-:W-:Y:S02]  /*14790*/  F2FP.BF16.F32.PACK_AB R181, R10, R181 ;  /* 0x000000b50ab5723e */ /* 0x000fe400000010ff */
[----:B------:R-:W-:Y:S01]  /*147a0*/  FMNMX.FTZ R3, R85, R34, !PT ;  /* 0x0000002255037209 */ /* 0x000fe20007810000 */
[--C-:B------:R-:W-:Y:S02]  /*147b0*/  FFMA.FTZ R34, R63, R0, -R8.reuse ;  /* 0x000000003f227223 */ /* 0x100fe40000010808 */
[----:B------:R-:W-:Y:S02]  /*147c0*/  MUFU.EX2 R161, R161 ;  /* 0x000000a100a17308 */ /* 0x000fe40000000800 */
[----:B------:R-:W4:Y:S06]  /*147d0*/  SHFL.BFLY PT, R40, R3, 0x2, 0x1f ;  /* 0x0c401f0003287f89 */ /* 0x000f2c00000e0000 */
[----:B------:R-:W-:Y:S08]  /*147e0*/  MUFU.EX2 R34, R34 ;  /* 0x0000002200227308 */ /* 0x000ff00000000800 */
[----:B------:R-:W-:Y:S08]  /*147f0*/  MUFU.EX2 R36, R36 ;  /* 0x0000002400247308 */ /* 0x000ff00000000800 */
[----:B------:R-:W-:Y:S01]  /*14800*/  MUFU.EX2 R163, R163 ;  /* 0x000000a300a37308 */ /* 0x000fe20000000800 */
[----:B----4-:R-:W-:Y:S01]  /*14810*/  FMNMX.FTZ R5, R3, R40, !PT ;  /* 0x0000002803057209 */ /* 0x010fe20007810000 */
[-CC-:B------:R-:W-:Y:S01]  /*14820*/  FFMA.FTZ R40, R75, R0.reuse, -R8.reuse ;  /* 0x000000004b287223 */ /* 0x180fe20000010808 */
[----:B------:R-:W-:-:S03]  /*14830*/  FFMA.FTZ R8, R87, R0, -R8 ;  /* 0x0000000057087223 */ /* 0x000fc60000010808 */
[----:B------:R-:W4:Y:S02]  /*14840*/  SHFL.BFLY PT, R44, R5, 0x1, 0x1f ;  /* 0x0c201f00052c7f89 */ /* 0x000f2400000e0000 */
[----:B------:R-:W-:Y:S08]  /*14850*/  MUFU.EX2 R38, R38 ;  /* 0x0000002600267308 */ /* 0x000ff00000000800 */
[----:B------:R-:W-:Y:S08]  /*14860*/  MUFU.EX2 R157, R157 ;  /* 0x0000009d009d7308 */ /* 0x000ff00000000800 */
[----:B------:R-:W-:Y:S01]  /*14870*/  MUFU.EX2 R40, R40 ;  /* 0x0000002800287308 */ /* 0x000fe20000000800 */
[----:B----4-:R-:W-:Y:S01]  /*14880*/  FMNMX.FTZ R3, R5, R44, !PT ;  /* 0x0000002c05037209 */ /* 0x010fe20007810000 */
[----:B---3--:R-:W-:-:S06]  /*14890*/  FADD.FTZ R5, R183, R48 ;  /* 0x00000030b7057221 */ /* 0x008fcc0000010000 */
[----:B------:R-:W-:Y:S01]  /*148a0*/  MUFU.EX2 R159, R159 ;  /* 0x0000009f009f7308 */ /* 0x000fe20000000800 */
[C---:B--2---:R-:W-:Y:S01]  /*148b0*/  F2FP.BF16.F32.PACK_AB R183, R12.reuse, R183 ;  /* 0x000000b70cb7723e */ /* 0x044fe200000010ff */
[C---:B------:R-:W-:Y:S01]  /*148c0*/  FMUL.FTZ R46, R3.reuse, R0 ;  /* 0x00000000032e7220 */ /* 0x040fe20000410000 */
[----:B------:R-:W-:Y:S01]  /*148d0*/  FSETP.NEU.FTZ.AND P3, PT, R3, -INF , PT ;  /* 0xff8000000300780b */ /* 0x000fe20003f7d000 */
[----:B------:R-:W-:Y:S01]  /*148e0*/  FADD.FTZ R48, R12, R5 ;  /* 0x000000050c307221 */ /* 0x000fe20000010000 */
[----:B------:R-:W-:Y:S02]  /*148f0*/  VIADD R12, R88, 0xfffffffe ;  /* 0xfffffffe580c7836 */ /* 0x000fe40000000000 */
[----:B------:R-:W-:Y:S01]  /*14900*/  FSEL R46, R46, RZ, P3 ;  /* 0x000000ff2e2e7208 */ /* 0x000fe20001800000 */
[----:B0-----:R-:W-:Y:S01]  /*14910*/  FADD.FTZ R5, R177, R48 ;  /* 0x00000030b1057221 */ /* 0x001fe20000010000 */
[----:B------:R-:W-:Y:S01]  /*14920*/  MUFU.EX2 R42, R42 ;  /* 0x0000002a002a7308 */ /* 0x000fe20000000800 */
[----:B------:R-:W-:-:S02]  /*14930*/  F2FP.BF16.F32.PACK_AB R177, R14, R177 ;  /* 0x000000b10eb1723e */ /* 0x000fc400000010ff */
        /* <DEDUP_REMOVED lines=8> */
[----:B------:R-:W-:Y:S01]  /*149c0*/  FADD.FTZ R48, R14, R5 ;  /* 0x000000050e307221 */ /* 0x000fe20000010000 */
[-CC-:B------:R-:W-:Y:S01]  /*149d0*/  FFMA.FTZ R21, R37, R0.reuse, -R46.reuse ;  /* 0x0000000025157223 */ /* 0x180fe2000001082e */
[-CC-:B------:R-:W-:Y:S01]  /*149e0*/  FFMA.FTZ R172, R93, R0.reuse, -R46.reuse ;  /* 0x000000005dac7223 */ /* 0x180fe2000001082e */
[-C--:B------:R-:W-:Y:S01]  /*149f0*/  FFMA.FTZ R25, R41, R0.reuse, -R46 ;  /* 0x0000000029197223 */ /* 0x080fe2000001082e */
[----:B-1----:R-:W-:Y:S01]  /*14a00*/  FADD.FTZ R11, R179, R48 ;  /* 0x00000030b30b7221 */ /* 0x002fe20000010000 */
[-CC-:B------:R-:W-:Y:S01]  /*14a10*/  FFMA.FTZ R174, R101, R0.reuse, -R46.reuse ;  /* 0x0000000065ae7223 */ /* 0x180fe2000001082e */
[----:B------:R-:W0:Y:S01]  /*14a20*/  MUFU.EX2 R9, R9 ;  /* 0x0000000900097308 */ /* 0x000e220000000800 */
[-CC-:B------:R-:W-:Y:S01]  /*14a30*/  FFMA.FTZ R27, R45, R0.reuse, -R46.reuse ;  /* 0x000000002d1b7223 */ /* 0x180fe2000001082e */
[----:B------:R-:W-:Y:S01]  /*14a40*/  FADD.FTZ R50, R20, R11 ;  /* 0x0000000b14327221 */ /* 0x000fe20000010000 */
[-CC-:B------:R-:W-:Y:S01]  /*14a50*/  FFMA.FTZ R168, R103, R0.reuse, -R46.reuse ;  /* 0x0000000067a87223 */ /* 0x180fe2000001082e */
[-C--:B------:R-:W-:Y:S01]  /*14a60*/  FFMA.FTZ R29, R49, R0.reuse, -R46 ;  /* 0x00000000311d7223 */ /* 0x080fe2000001082e */
[----:B------:R-:W1:Y:S01]  /*14a70*/  @P2 LDC R37, c[0x0][0x44c] ;  /* 0x00011300ff252b82 */ /* 0x000e620000000800 */
[----:B------:R-:W-:Y:S01]  /*14a80*/  FADD.FTZ R11, R173, R50 ;  /* 0x00000032ad0b7221 */ /* 0x000fe20000010000 */
[-CC-:B------:R-:W-:Y:S01]  /*14a90*/  FFMA.FTZ R170, R99, R0.reuse, -R46.reuse ;  /* 0x0000000063aa7223 */ /* 0x180fe2000001082e */
[----:B------:R-:W2:Y:S01]  /*14aa0*/  MUFU.EX2 R182, R182 ;  /* 0x000000b600b67308 */ /* 0x000ea20000000800 */
[-CC-:B------:R-:W-:Y:S01]  /*14ab0*/  FFMA.FTZ R31, R53, R0.reuse, -R46.reuse ;  /* 0x00000000351f7223 */ /* 0x180fe2000001082e */
[-CC-:B------:R-:W-:Y:S01]  /*14ac0*/  FFMA.FTZ R164, R97, R0.reuse, -R46.reuse ;  /* 0x0000000061a47223 */ /* 0x180fe2000001082e */
[-CC-:B------:R-:W-:Y:S01]  /*14ad0*/  FFMA.FTZ R33, R57, R0.reuse, -R46.reuse ;  /* 0x0000000039217223 */ /* 0x180fe2000001082e */
[-CC-:B------:R-:W-:Y:S01]  /*14ae0*/  FFMA.FTZ R166, R95, R0.reuse, -R46.reuse ;  /* 0x000000005fa67223 */ /* 0x180fe2000001082e */
[-CC-:B------:R-:W-:Y:S01]  /*14af0*/  FFMA.FTZ R35, R61, R0.reuse, -R46.reuse ;  /* 0x000000003d237223 */ /* 0x180fe2000001082e */
[-C--:B------:R-:W-:Y:S01]  /*14b00*/  FFMA.FTZ R160, R91, R0.reuse, -R46 ;  /* 0x000000005ba07223 */ /* 0x080fe2000001082e */
[----:B------:R-:W-:Y:S01]  /*14b10*/  IMAD.MOV.U32 R39, RZ, RZ, R200 ;  /* 0x000000ffff277224 */ /* 0x000fe200078e00c8 */
[----:B------:R-:W3:Y:S01]  /*14b20*/  MUFU.EX2 R13, R13 ;  /* 0x0000000d000d7308 */ /* 0x000ee20000000800 */
[----:B0-----:R-:W-:Y:S01]  /*14b30*/  FADD.FTZ R5, R180, R9 ;  /* 0x00000009b4057221 */ /* 0x001fe20000010000 */
[-CC-:B------:R-:W-:Y:S01]  /*14b40*/  FFMA.FTZ R162, R47, R0.reuse, -R46.reuse ;  /* 0x000000002fa27223 */ /* 0x180fe2000001082e */
[-CC-:B------:R-:W-:Y:S01]  /*14b50*/  FFMA.FTZ R156, R51, R0.reuse, -R46.reuse ;  /* 0x00000000339c7223 */ /* 0x180fe2000001082e */
[-CC-:B------:R-:W-:Y:S01]  /*14b60*/  FFMA.FTZ R41, R73, R0.reuse, -R46.reuse ;  /* 0x0000000049297223 */ /* 0x180fe2000001082e */
[-CC-:B------:R-:W-:Y:S01]  /*14b70*/  FFMA.FTZ R43, R43, R0.reuse, -R46.reuse ;  /* 0x000000002b2b7223 */ /* 0x180fe2000001082e */
[-CC-:B------:R-:W-:Y:S01]  /*14b80*/  FFMA.FTZ R77, R77, R0.reuse, -R46.reuse ;  /* 0x000000004d4d7223 */ /* 0x180fe2000001082e */
[-CC-:B------:R-:W-:Y:S01]  /*14b90*/  FFMA.FTZ R55, R55, R0.reuse, -R46.reuse ;  /* 0x0000000037377223 */ /* 0x180fe2000001082e */
[----:B------:R-:W0:Y:S01]  /*14ba0*/  MUFU.EX2 R176, R176 ;  /* 0x000000b000b07308 */ /* 0x000e220000000800 */
[----:B--2---:R-:W-:Y:S01]  /*14bb0*/  FADD.FTZ R48, R182, R5 ;  /* 0x00000005b6307221 */ /* 0x004fe20000010000 */
[-CC-:B------:R-:W-:Y:S01]  /*14bc0*/  FFMA.FTZ R81, R81, R0.reuse, -R46.reuse ;  /* 0x0000000051517223 */ /* 0x180fe2000001082e */
[----:B------:R-:W-:Y:S01]  /*14bd0*/  FFMA.FTZ R105, R105, R0, -R46 ;  /* 0x0000000069697223 */ /* 0x000fe2000001082e */
[----:B------:R-:W-:Y:S01]  /*14be0*/  F2FP.BF16.F32.PACK_AB R180, R9, R180 ;  /* 0x000000b409b4723e */ /* 0x000fe200000010ff */
[----:B-1----:R-:W-:Y:S01]  /*14bf0*/  @P2 IMAD.HI.U32 R37, R200, R37, RZ ;  /* 0x00000025c8252227 */ /* 0x002fe200078e00ff */
[----:B------:R-:W-:-:S02]  /*14c00*/  F2FP.BF16.F32.PACK_AB R179, R20, R179 ;  /* 0x000000b314b3723e */ /* 0x000fc400000010ff */
[----:B------:R-:W-:Y:S01]  /*14c10*/  CS2R R102, SRZ ;  /* 0x0000000000667805 */ /* 0x000fe2000001ff00 */
[----:B------:R-:W1:Y:S01]  /*14c20*/  MUFU.EX2 R15, R15 ;  /* 0x0000000f000f7308 */ /* 0x000e620000000800 */
[----:B---3--:R-:W-:Y:S01]  /*14c30*/  FADD.FTZ R5, R13, R48 ;  /* 0x000000300d057221 */ /* 0x008fe20000010000 */
[C---:B------:R-:W-:Y:S01]  /*14c40*/  FADD.FTZ R48, R24.reuse, R11 ;  /* 0x0000000b18307221 */ /* 0x040fe20000010000 */
[----:B------:R-:W-:Y:S01]  /*14c50*/  @P2 SHF.R.U32.HI R39, RZ, R52, R37 ;  /* 0x00000034ff272219 */ /* 0x000fe20000011625 */
[----:B------:R-:W-:Y:S01]  /*14c60*/  FFMA.FTZ R37, R65, R0, -R46 ;  /* 0x0000000041257223 */ /* 0x000fe2000001082e */
[----:B------:R-:W-:Y:S01]  /*14c70*/  F2FP.BF16.F32.PACK_AB R173, R24, R173 ;  /* 0x000000ad18ad723e */ /* 0x000fe200000010ff */
[----:B------:R-:W-:Y:S01]  /*14c80*/  FADD.FTZ R11, R175, R48 ;  /* 0x00000030af0b7221 */ /* 0x000fe20000010000 */
[----:B------:R-:W-:Y:S01]  /*14c90*/  IADD3 R49, R39, R202, -R201 ;  /* 0x000000ca27317210 */ /* 0x000fe20007ffe8c9 */
[----:B------:R-:W2:Y:S01]  /*14ca0*/  MUFU.EX2 R178, R178 ;  /* 0x000000b200b27308 */ /* 0x000ea20000000800 */
[----:B0-----:R-:W-:Y:S01]  /*14cb0*/  FADD.FTZ R6, R176, R5 ;  /* 0x00000005b0067221 */ /* 0x001fe20000010000 */
[C---:B------:R-:W-:Y:S01]  /*14cc0*/  FADD.FTZ R48, R26.reuse, R11 ;  /* 0x0000000b1a307221 */ /* 0x040fe20000010000 */
[-CC-:B------:R-:W-:Y:S01]  /*14cd0*/  FFMA.FTZ R39, R69, R0.reuse, -R46.reuse ;  /* 0x0000000045277223 */ /* 0x180fe2000001082e */
[----:B------:R-:W-:Y:S01]  /*14ce0*/  SHF.R.S32.HI R50, RZ, 0x1f, R49 ;  /* 0x0000001fff327819 */ /* 0x000fe20000011431 */
[----:B------:R-:W-:Y:S01]  /*14cf0*/  FFMA.FTZ R46, R85, R0, -R46 ;  /* 0x00000000552e7223 */ /* 0x000fe2000001082e */
[----:B------:R-:W-:Y:S01]  /*14d00*/  FADD.FTZ R11, R169, R48 ;  /* 0x00000030a90b7221 */ /* 0x000fe20000010000 */
[----:B------:R-:W-:Y:S01]  /*14d10*/  F2FP.BF16.F32.PACK_AB R175, R26, R175 ;  /* 0x000000af1aaf723e */ /* 0x000fe200000010ff */
[----:B------:R-:W0:Y:S01]  /*14d20*/  MUFU.EX2 R21, R21 ;  /* 0x0000001500157308 */ /* 0x000e220000000800 */
[C---:B-1----:R-:W-:Y:S01]  /*14d30*/  FADD.FTZ R5, R15.reuse, R6 ;  /* 0x000000060f057221 */ /* 0x042fe20000010000 */
[----:B------:R-:W-:Y:S01]  /*14d40*/  FADD.FTZ R48, R28, R11 ;  /* 0x0000000b1c307221 */ /* 0x000fe20000010000 */
[----:B------:R-:W-:-:S02]  /*14d50*/  F2FP.BF16.F32.PACK_AB R176, R15, R176 ;  /* 0x000000b00fb0723e */ /* 0x000fc400000010ff */
[----:B------:R-:W-:Y:S02]  /*14d60*/  CS2R R100, SRZ ;  /* 0x0000000000647805 */ /* 0x000fe4000001ff00 */
[----:B------:R-:W-:Y:S01]  /*14d70*/  F2FP.BF16.F32.PACK_AB R169, R28, R169 ;  /* 0x000000a91ca9723e */ /* 0x000fe200000010ff */
[----:B------:R-:W-:Y:S01]  /*14d80*/  FADD.FTZ R11, R171, R48 ;  /* 0x00000030ab0b7221 */ /* 0x000fe20000010000 */
[----:B------:R-:W-:Y:S01]  /*14d90*/  F2FP.BF16.F32.PACK_AB R171, R32, R171 ;  /* 0x000000ab20ab723e */ /* 0x000fe200000010ff */
[----:B------:R-:W1:Y:S01]  /*14da0*/  MUFU.EX2 R172, R172 ;  /* 0x000000ac00ac7308 */ /* 0x000e620000000800 */
[----:B--2---:R-:W-:Y:S01]  /*14db0*/  FADD.FTZ R6, R178, R5 ;  /* 0x00000005b2067221 */ /* 0x004fe20000010000 */
[----:B------:R-:W-:Y:S01]  /*14dc0*/  FADD.FTZ R48, R32, R11 ;  /* 0x0000000b20307221 */ /* 0x000fe20000010000 */
[----:B------:R-:W-:Y:S02]  /*14dd0*/  F2FP.BF16.F32.PACK_AB R182, R13, R182 ;  /* 0x000000b60db6723e */ /* 0x000fe400000010ff */
[----:B------:R-:W-:-:S02]  /*14de0*/  CS2R R98, SRZ ;  /* 0x0000000000627805 */ /* 0x000fc4000001ff00 */
[----:B------:R-:W-:Y:S01]  /*14df0*/  CS2R R96, SRZ ;  /* 0x0000000000607805 */ /* 0x000fe2000001ff00 */
[----:B------:R-:W-:Y:S01]  /*14e00*/  FADD.FTZ R11, R165, R48 ;  /* 0x00000030a50b7221 */ /* 0x000fe20000010000 */
[C---:B------:R-:W-:Y:S01]  /*14e10*/  F2FP.BF16.F32.PACK_AB R165, R30.reuse, R165 ;  /* 0x000000a51ea5723e */ /* 0x040fe200000010ff */
[----:B------:R-:W2:Y:S01]  /*14e20*/  MUFU.EX2 R25, R25 ;  /* 0x0000001900197308 */ /* 0x000ea20000000800 */
[C---:B0-----:R-:W-:Y:S01]  /*14e30*/  FADD.FTZ R5, R21.reuse, R6 ;  /* 0x0000000615057221 */ /* 0x041fe20000010000 */
[----:B------:R-:W-:Y:S01]  /*14e40*/  FADD.FTZ R48, R30, R11 ;  /* 0x0000000b1e307221 */ /* 0x000fe20000010000 */
[----:B------:R-:W-:Y:S02]  /*14e50*/  F2FP.BF16.F32.PACK_AB R178, R21, R178 ;  /* 0x000000b215b2723e */ /* 0x000fe400000010ff */
[----:B------:R-:W-:Y:S02]  /*14e60*/  CS2R R94, SRZ ;  /* 0x00000000005e7805 */ /* 0x000fe4000001ff00 */
[----:B------:R-:W-:Y:S01]  /*14e70*/  CS2R R92, SRZ ;  /* 0x00000000005c7805 */ /* 0x000fe2000001ff00 */
[----:B------:R-:W-:Y:S01]  /*14e80*/  FADD.FTZ R11, R167, R48 ;  /* 0x00000030a70b7221 */ /* 0x000fe20000010000 */
[----:B------:R-:W-:Y:S01]  /*14e90*/  F2FP.BF16.F32.PACK_AB R167, R34, R167 ;  /* 0x000000a722a7723e */ /* 0x000fe200000010ff */
[----:B------:R-:W0:Y:S01]  /*14ea0*/  MUFU.EX2 R174, R174 ;  /* 0x000000ae00ae7308 */ /* 0x000e220000000800 */
[----:B-1----:R-:W-:Y:S01]  /*14eb0*/  FADD.FTZ R6, R172, R5 ;  /* 0x00000005ac067221 */ /* 0x002fe20000010000 */
[----:B------:R-:W-:Y:S01]  /*14ec0*/  FADD.FTZ R48, R34, R11 ;  /* 0x0000000b22307221 */ /* 0x000fe20000010000 */
[----:B------:R-:W-:-:S02]  /*14ed0*/  LEA.HI R11, R50, R49, RZ, 0x7 ;  /* 0x00000031320b7211 */ /* 0x000fc400078f38ff */
[----:B------:R-:W-:Y:S02]  /*14ee0*/  CS2R R90, SRZ ;  /* 0x00000000005a7805 */ /* 0x000fe4000001ff00 */
[----:B------:R-:W-:Y:S01]  /*14ef0*/  CS2R R88, SRZ ;  /* 0x0000000000587805 */ /* 0x000fe2000001ff00 */
[----:B------:R-:W-:Y:S01]  /*14f00*/  FADD.FTZ R45, R161, R48 ;  /* 0x00000030a12d7221 */ /* 0x000fe20000010000 */
[C---:B------:R-:W-:Y:S01]  /*14f10*/  F2FP.BF16.F32.PACK_AB R161, R36.reuse, R161 ;  /* 0x000000a124a1723e */ /* 0x040fe200000010ff */
[----:B------:R-:W1:Y:S01]  /*14f20*/  MUFU.EX2 R27, R27 ;  /* 0x0000001b001b7308 */ /* 0x000e620000000800 */
[C---:B--2---:R-:W-:Y:S01]  /*14f30*/  FADD.FTZ R5, R25.reuse, R6 ;  /* 0x0000000619057221 */ /* 0x044fe20000010000 */
[----:B------:R-:W-:Y:S01]  /*14f40*/  FADD.FTZ R48, R36, R45 ;  /* 0x0000002d24307221 */ /* 0x000fe20000010000 */
[----:B------:R-:W-:-:S03]  /*14f50*/  F2FP.BF16.F32.PACK_AB R172, R25, R172 ;  /* 0x000000ac19ac723e */ /* 0x000fc600000010ff */
[----:B------:R-:W-:Y:S01]  /*14f60*/  FADD.FTZ R45, R163, R48 ;  /* 0x00000030a32d7221 */ /* 0x000fe20000010000 */
[----:B------:R-:W-:Y:S01]  /*14f70*/  F2FP.BF16.F32.PACK_AB R163, R38, R163 ;  /* 0x000000a326a3723e */ /* 0x000fe200000010ff */
[----:B------:R-:W2:Y:S01]  /*14f80*/  MUFU.EX2 R168, R168 ;  /* 0x000000a800a87308 */ /* 0x000ea20000000800 */
[----:B0-----:R-:W-:Y:S01]  /*14f90*/  FADD.FTZ R6, R174, R5 ;  /* 0x00000005ae067221 */ /* 0x001fe20000010000 */
[----:B------:R-:W-:-:S04]  /*14fa0*/  FADD.FTZ R10, R38, R45 ;  /* 0x0000002d260a7221 */ /* 0x000fc80000010000 */
[----:B------:R-:W-:Y:S01]  /*14fb0*/  FADD.FTZ R45, R157, R10 ;  /* 0x0000000a9d2d7221 */ /* 0x000fe20000010000 */
[C---:B------:R-:W-:Y:S01]  /*14fc0*/  F2FP.BF16.F32.PACK_AB R157, R40.reuse, R157 ;  /* 0x0000009d289d723e */ /* 0x040fe200000010ff */
        /* <DEDUP_REMOVED lines=48> */
[----:B0-----:R-:W-:Y:S01]  /*152d0*/  FADD.FTZ R5, R155, R10 ;  /* 0x0000000a9b057221 */ /* 0x001fe20000010000 */
[----:B------:R-:W-:-:S04]  /*152e0*/  SHF.R.S32.HI R10, RZ, 0x7, R11 ;  /* 0x00000007ff0a7819 */ /* 0x000fc8000001140b */
[----:B------:R-:W-:Y:S02]  /*152f0*/  VIMNMX R15, R199, R10, !PT ;  /* 0x0000000ac70f7248 */ /* 0x000fe40007fe0100 */
[----:B------:R-:W0:Y:S01]  /*15300*/  MUFU.EX2 R55, R55 ;  /* 0x0000003700377308 */ /* 0x000e220000000800 */
[----:B-1----:R-:W-:Y:S01]  /*15310*/  FADD.FTZ R9, R43, R6 ;  /* 0x000000062b097221 */ /* 0x002fe20000010000 */
[----:B------:R-:W-:-:S06]  /*15320*/  ISETP.GE.AND P3, PT, R12, R15, PT ;  /* 0x0000000f0c00720c */ /* 0x000fcc0003f66270 */
        /* <DEDUP_REMOVED lines=9> */
[----:B--2---:R-:W-:Y:S01]  /*153c0*/  FADD.FTZ R9, R105, R6 ;  /* 0x0000000669097221 */ /* 0x004fe20000010000 */
[C---:B0-----:R-:W-:Y:S01]  /*153d0*/  FADD.FTZ R5, R8.reuse, R5 ;  /* 0x0000000508057221 */ /* 0x041fe20000010000 */
[----:B------:R-:W-:Y:S01]  /*153e0*/  F2FP.BF16.F32.PACK_AB R155, R8, R155 ;  /* 0x0000009b089b723e */ /* 0x000fe200000010ff */
[----:B------:R-:W-:Y:S02]  /*153f0*/  IMAD.MOV.U32 R8, RZ, RZ, 0x3f800000 ;  /* 0x3f800000ff087424 */ /* 0x000fe400078e00ff */
[C---:B-1----:R-:W-:Y:S01]  /*15400*/  FADD.FTZ R6, R46.reuse, R9 ;  /* 0x000000092e067221 */ /* 0x042fe20000010000 */
[----:B------:R-:W-:Y:S01]  /*15410*/  F2FP.BF16.F32.PACK_AB R154, R46, R105 ;  /* 0x000000692e9a723e */ /* 0x000fe200000010ff */
[----:B------:R-:W-:Y:S01]  /*15420*/  IMAD.MOV.U32 R9, RZ, RZ, 0x3f800000 ;  /* 0x3f800000ff097424 */ /* 0x000fe200078e00ff */
[----:B------:R-:W-:Y:S01]  /*15430*/  CS2R R104, SRZ ;  /* 0x0000000000687805 */ /* 0x000fe2000001ff00 */
[----:B------:R-:W-:Y:S06]  /*15440*/  @!P3 BRA `(.L_x_2655) ;  /* 0x0000002c0080b947 */ /* 0x000fec0003800000 */
[----:B------:R-:W-:Y:S01]  /*15450*/  BSSY B1, `(.L_x_2655) ;  /* 0x00002df000017945 */ /* 0x000fe20003800000 */
[----:B------:R-:W-:Y:S02]  /*15460*/  IMAD.MOV.U32 R14, RZ, RZ, R4 ;  /* 0x000000ffff0e7224 */ /* 0x000fe400078e0004 */
[----:B------:R-:W-:Y:S02]  /*15470*/  IMAD.MOV.U32 R13, RZ, RZ, R3 ;  /* 0x000000ffff0d7224 */ /* 0x000fe400078e0003 */
[----:B------:R-:W-:Y:S02]  /*15480*/  IMAD.MOV.U32 R11, RZ, RZ, R187 ;  /* 0x000000ffff0b7224 */ /* 0x000fe400078e00bb */
[----:B------:R-:W-:Y:S02]  /*15490*/  IMAD.MOV.U32 R10, RZ, RZ, R184 ;  /* 0x000000ffff0a7224 */ /* 0x000fe400078e00b8 */
[----:B------:R-:W-:Y:S02]  /*154a0*/  IMAD.MOV.U32 R8, RZ, RZ, 0x3f800000 ;  /* 0x3f800000ff087424 */ /* 0x000fe400078e00ff */
[----:B------:R-:W-:-:S07]  /*154b0*/  IMAD.MOV.U32 R151, RZ, RZ, RZ ;  /* 0x000000ffff977224 */ /* 0x000fce00078e00ff */
.L_x_2666:
[----:B------:R-:W-:-:S05]  /*154c0*/  VIADD R0, R10, 0x1 ;  /* 0x000000010a007836 */ /* 0x000fca0000000000 */
[----:B------:R-:W-:-:S04]  /*154d0*/  ISETP.NE.AND P3, PT, R0, 0x2, PT ;  /* 0x000000020000780c */ /* 0x000fc80003f65270 */
[----:B------:R-:W-:Y:S02]  /*154e0*/  SEL R4, RZ, 0x1, P3 ;  /* 0x00000001ff047807 */ /* 0x000fe40001800000 */
[----:B------:R-:W-:Y:S02]  /*154f0*/  SEL R184, R0, RZ, P3 ;  /* 0x000000ff00b87207 */ /* 0x000fe40001800000 */
[----:B------:R-:W-:Y:S01]  /*15500*/  LOP3.LUT R187, R11, R4, RZ, 0x3c, !PT ;  /* 0x000000040bbb7212 */ /* 0x000fe200078e3cff */
[----:B------:R-:W-:Y:S06]  /*15510*/  @!P0 BRA `(.L_x_2656) ;  /* 0x0000000000048947 */ /* 0x000fec0003800000 */
[----:B------:R-:W-:Y:S01]  /*15520*/  BPT.TRAP 0x1 ;  /* 0x000000040000795c */ /* 0x000fe20000300000 */
.L_x_2656:
[----:B------:R-:W-:Y:S01]  /*15530*/  IMAD R20, R184, 0x8, R2 ;  /* 0x00000008b8147824 */ /* 0x000fe200078e0202 */
[----:B------:R-:W-:-:S04]  /*15540*/  SHF.L.U32 R3, R187, 0x1f, RZ ;  /* 0x0000001fbb037819 */ /* 0x000fc800000006ff */
[----:B------:R0:W1:Y:S01]  /*15550*/  SYNCS.PHASECHK.TRANS64.TRYWAIT P3, [R20+URZ+0x34830], R3 ;  /* 0x03483003140075a7 */ /* 0x000062000806017f */
[----:B------:R-:W-:Y:S05]  /*15560*/  @!P0 BRA `(.L_x_2657) ;  /* 0x0000000000048947 */ /* 0x000fea0003800000 */
[----:B------:R-:W-:Y:S01]  /*15570*/  BPT.TRAP 0x1 ;  /* 0x000000040000795c */ /* 0x000fe20000300000 */
.L_x_2657:
[----:B------:R-:W-:Y:S01]  /*15580*/  IMAD R0, R184, 0xc00, R7 ;  /* 0x00000c00b8007824 */ /* 0x000fe200078e0207 */
[----:B------:R-:W-:Y:S03]  /*15590*/  BSSY B2, `(.L_x_2658) ;  /* 0x0000006000027945 */ /* 0x000fe60003800000 */
[C---:B------:R-:W-:Y:S02]  /*155a0*/  VIADD R26, R0.reuse, 0x2 ;  /* 0x00000002001a7836 */ /* 0x040fe40000000000 */
[----:B------:R-:W-:Y:S01]  /*155b0*/  VIADD R4, R0, 0x4 ;  /* 0x0000000400047836 */ /* 0x000fe20000000000 */
[----:B-1----:R-:W-:Y:S06]  /*155c0*/  @P3 BRA `(.L_x_2659) ;  /* 0x0000000000083947 */ /* 0x002fec0003800000 */
[----:B------:R-:W1:Y:S02]  /*155d0*/  SYNCS.PHASECHK.TRANS64.TRYWAIT P3, [R20+URZ+0x34830], R3 ;  /* 0x03483003140075a7 */ /* 0x000e64000806017f */
[----:B-1----:R-:W-:Y:S05]  /*155e0*/  @!P3 BRA `(.L_x_2660) ;  /* 0x000001200074b947 */ /* 0x002fea0003800000 */
.L_x_2659:
[----:B------:R-:W-:Y:S05]  /*155f0*/  BSYNC B2 ;  /* 0x0000000000027941 */ /* 0x000fea0003800000 */
.L_x_2658:
[----:B------:R-:W-:Y:S01]  /*15600*/  IMAD.MOV.U32 R24, RZ, RZ, R0 ;  /* 0x000000ffff187224 */ /* 0x000fe200078e0000 */
[----:B------:R-:W-:Y:S01]  /*15610*/  R2UR UR50, R26 ;  /* 0x000000001a3272ca */ /* 0x000fe200000e0000 */
[----:B------:R-:W-:Y:S01]  /*15620*/  IMAD.MOV.U32 R26, RZ, RZ, R4 ;  /* 0x000000ffff1a7224 */ /* 0x000fe200078e0004 */
[----:B------:R2:W-:Y:S02]  /*15630*/  STL.64 [R1+0xb0], R14 ;  /* 0x0000b00e01007387 */ /* 0x0005e40000100a00 */
[----:B------:R-:W-:Y:S01]  /*15640*/  R2UR UR54, R24 ;  /* 0x00000000183672ca */ /* 0x000fe200000e0000 */
[----:B------:R-:W-:Y:S01]  /*15650*/  VIADD R24, R0, 0x6 ;  /* 0x0000000600187836 */ /* 0x000fe20000000000 */
[----:B------:R-:W-:Y:S01]  /*15660*/  R2UR UR46, R26 ;  /* 0x000000001a2e72ca */ /* 0x000fe200000e0000 */
[----:B------:R-:W-:-:S03]  /*15670*/  VIADD R26, R0, 0x400 ;  /* 0x00000400001a7836 */ /* 0x000fc60000000000 */
[----:B------:R-:W-:Y:S01]  /*15680*/  R2UR UR34, R24 ;  /* 0x00000000182272ca */ /* 0x000fe200000e0000 */
[----:B------:R-:W-:Y:S01]  /*15690*/  VIADD R24, R0, 0x404 ;  /* 0x0000040400187836 */ /* 0x000fe20000000000 */
[----:B------:R-:W-:Y:S01]  /*156a0*/  R2UR UR30, R26 ;  /* 0x000000001a1e72ca */ /* 0x000fe200000e0000 */
[----:B------:R-:W-:Y:S01]  /*156b0*/  IMAD.MOV.U32 R25, RZ, RZ, 0x40000040 ;  /* 0x40000040ff197424 */ /* 0x000fe200078e00ff */
[----:B--2---:R-:W2:Y:S01]  /*156c0*/  LDL.64 R14, [R1+0x30] ;  /* 0x00003000010e7983 */ /* 0x004ea20000100a00 */
[----:B------:R-:W-:Y:S01]  /*156d0*/  VIADD R28, R0, 0x402 ;  /* 0x00000402001c7836 */ /* 0x000fe20000000000 */
[----:B------:R-:W-:Y:S01]  /*156e0*/  R2UR UR22, R24 ;  /* 0x00000000181672ca */ /* 0x000fe200000e0000 */
[C---:B------:R-:W-:Y:S01]  /*156f0*/  VIADD R26, R0.reuse, 0x406 ;  /* 0x00000406001a7836 */ /* 0x040fe20000000000 */
[C---:B------:R-:W-:Y:S01]  /*15700*/  R2UR UR55, R25.reuse ;  /* 0x00000000193772ca */ /* 0x040fe200000e0000 */
[----:B------:R-:W-:Y:S01]  /*15710*/  VIADD R24, R0, 0x802 ;  /* 0x0000080200187836 */ /* 0x000fe20000000000 */
[----:B------:R-:W-:Y:S01]  /*15720*/  R2UR UR26, R28 ;  /* 0x000000001c1a72ca */ /* 0x000fe200000e0000 */
[----:B------:R-:W-:Y:S01]  /*15730*/  IMAD.MOV.U32 R27, RZ, RZ, 0x40000040 ;  /* 0x40000040ff1b7424 */ /* 0x000fe200078e00ff */
[----:B------:R-:W-:Y:S01]  /*15740*/  R2UR UR18, R26 ;  /* 0x000000001a1272ca */ /* 0x000fe200000e0000 */
[----:B------:R-:W-:Y:S01]  /*15750*/  IMAD.MOV.U32 R29, RZ, RZ, 0x40000040 ;  /* 0x40000040ff1d7424 */ /* 0x000fe200078e00ff */
[----:B------:R-:W-:Y:S01]  /*15760*/  R2UR UR10, R24 ;  /* 0x00000000180a72ca */ /* 0x000fe200000e0000 */
[C---:B------:R-:W-:Y:S01]  /*15770*/  VIADD R28, R0.reuse, 0x800 ;  /* 0x00000800001c7836 */ /* 0x040fe20000000000 */
[C---:B------:R-:W-:Y:S01]  /*15780*/  R2UR UR35, R25.reuse ;  /* 0x00000000192372ca */ /* 0x040fe200000e0000 */
[C---:B------:R-:W-:Y:S01]  /*15790*/  VIADD R26, R0.reuse, 0x804 ;  /* 0x00000804001a7836 */ /* 0x040fe20000000000 */
[----:B------:R-:W-:Y:S01]  /*157a0*/  R2UR UR23, R25 ;  /* 0x00000000191772ca */ /* 0x000fe200000e0000 */
[----:B------:R-:W-:Y:S01]  /*157b0*/  VIADD R24, R0, 0x806 ;  /* 0x0000080600187836 */ /* 0x000fe20000000000 */
[C---:B------:R-:W-:Y:S01]  /*157c0*/  R2UR UR51, R27.reuse ;  /* 0x000000001b3372ca */ /* 0x040fe200000e0000 */
[----:B------:R3:W-:Y:S01]  /*157d0*/  STL.64 [R1+0xa8], R12 ;  /* 0x0000a80c01007387 */ /* 0x0007e20000100a00 */
[----:B------:R-:W-:-:S02]  /*157e0*/  R2UR UR47, R27 ;  /* 0x000000001b2f72ca */ /* 0x000fc400000e0000 */
[----:B------:R-:W-:Y:S02]  /*157f0*/  R2UR UR31, R27 ;  /* 0x000000001b1f72ca */ /* 0x000fe400000e0000 */
[----:B------:R-:W-:Y:S02]  /*15800*/  R2UR UR27, R29 ;  /* 0x000000001d1b72ca */ /* 0x000fe400000e0000 */
[----:B------:R-:W-:Y:S02]  /*15810*/  R2UR UR19, R27 ;  /* 0x000000001b1372ca */ /* 0x000fe400000e0000 */
[----:B------:R-:W-:Y:S02]  /*15820*/  R2UR UR14, R28 ;  /* 0x000000001c0e72ca */ /* 0x000fe400000e0000 */
[----:B------:R-:W-:Y:S01]  /*15830*/  R2UR UR15, R29 ;  /* 0x000000001d0f72ca */ /* 0x000fe200000e0000 */
[----:B---3--:R-:W3:Y:S01]  /*15840*/  LDL.64 R12, [R1+0x28] ;  /* 0x00002800010c7983 */ /* 0x008ee20000100a00 */
[----:B------:R-:W-:-:S02]  /*15850*/  R2UR UR11, R25 ;  /* 0x00000000190b72ca */ /* 0x000fc400000e0000 */
[----:B------:R-:W-:Y:S01]  /*15860*/  R2UR UR6, R26 ;  /* 0x000000001a0672ca */ /* 0x000fe200000e0000 */
[----:B------:R4:W-:Y:S01]  /*15870*/  STL.64 [R1+0xa0], R10 ;  /* 0x0000a00a01007387 */ /* 0x0009e20000100a00 */
[----:B------:R-:W-:Y:S02]  /*15880*/  R2UR UR7, R27 ;  /* 0x000000001b0772ca */ /* 0x000fe400000e0000 */
[----:B------:R-:W-:Y:S02]  /*15890*/  R2UR UR38, R24 ;  /* 0x00000000182672ca */ /* 0x000fe400000e0000 */
[----:B------:R-:W-:Y:S02]  /*158a0*/  R2UR UR39, R25 ;  /* 0x00000000192772ca */ /* 0x000fe400000e0000 */
[----:B------:R-:W-:Y:S01]  /*158b0*/  WARPGROUP.ARRIVE ;  /* 0x00000000000079c5 */ /* 0x000fe20000000000 */
[-C--:B------:R-:W-:Y:S01]  /*158c0*/  FMUL.FTZ R88, R88, R9.reuse ;  /* 0x0000000958587220 */ /* 0x080fe20000410000 */
[-C--:B------:R-:W-:Y:S01]  /*158d0*/  FMUL.FTZ R89, R89, R9.reuse ;  /* 0x0000000959597220 */ /* 0x080fe20000410000 */
[----:B----4-:R-:W4:Y:S03]  /*158e0*/  LDL.64 R10, [R1+0x20] ;  /* 0x00002000010a7983 */ /* 0x010f260000100a00 */
[----:B------:R-:W-:Y:S01]  /*158f0*/  HGMMA.64x128x16.F32.BF16 R24, gdesc[UR52], RZ, !UPT, gsb0 ;  /* 0x01e00000341879f0 */ /* 0x000fe2000c0018ff */
[-C--:B------:R-:W-:Y:S01]  /*15900*/  FMUL.FTZ R92, R92, R9.reuse ;  /* 0x000000095c5c7220 */ /* 0x080fe20000410000 */
        /* <DEDUP_REMOVED lines=64> */
[----:B-1----:R-:W4:Y:S04]  /*15d10*/  LDL.64 R2, [R1+0x8] ;  /* 0x0000080001027983 */ /* 0x002f280000100a00 */
[----:B------:R-:W2:Y:S01]  /*15d20*/  LDL.64 R8, [R1+0x38] ;  /* 0x0000380001087983 */ /* 0x000ea20000100a00 */
[----:B------:R-:W-:-:S02]  /*15d30*/  WARPGROUP.DEPBAR.LE gsb0, 0x0 ;  /* 0x00008000000079c5 */ /* 0x000fc40000010000 */
[----:B------:R-:W-:-:S06]  /*15d40*/  WARPGROUP.ARRIVE ;  /* 0x00000000000079c5 */ /* 0x000fcc0000000000 */
[----:B------:R-:W-:Y:S03]  /*15d50*/  HGMMA.64x128x16.F32.BF16 R24, gdesc[UR48], R24, gsb0 ;  /* 0x01e00000301879f0 */ /* 0x000fe60008001818 */
[----:B------:R-:W-:Y:S02]  /*15d60*/  WARPGROUP.DEPBAR.LE gsb0, 0x0 ;  /* 0x00008000000079c5 */ /* 0x000fe40000010000 */
[----:B------:R-:W-:-:S07]  /*15d70*/  WARPGROUP.ARRIVE ;  /* 0x00000000000079c5 */ /* 0x000fce0000000000 */
[----:B------:R-:W-:Y:S01]  /*15d80*/  HGMMA.64x128x16.F32.BF16 R24, gdesc[UR44], R24, gsb0 ;  /* 0x01e000002c1879f0 */ /* 0x000fe20008001818 */
[----:B--2---:R-:W-:Y:S02]  /*15d90*/  R2UR UR32, R8 ;  /* 0x00000000082072ca */ /* 0x004fe400000e0000 */
[----:B------:R-:W-:Y:S02]  /*15da0*/  R2UR UR33, R9 ;  /* 0x00000000092172ca */ /* 0x000fe400000e0000 */
[----:B------:R-:W-:Y:S01]  /*15db0*/  R2UR UR28, R14 ;  /* 0x000000000e1c72ca */ /* 0x000fe200000e0000 */
[----:B------:R-:W2:Y:S01]  /*15dc0*/  LDL.64 R8, [R1] ;  /* 0x0000000001087983 */ /* 0x000ea20000100a00 */
[----:B------:R-:W-:Y:S02]  /*15dd0*/  WARPGROUP.DEPBAR.LE gsb0, 0x0 ;  /* 0x00008000000079c5 */ /* 0x000fe40000010000 */
[----:B------:R-:W-:-:S07]  /*15de0*/  WARPGROUP.ARRIVE ;  /* 0x00000000000079c5 */ /* 0x000fce0000000000 */
[----:B------:R-:W-:Y:S01]  /*15df0*/  HGMMA.64x128x16.F32.BF16 R24, gdesc[UR32], R24, gsb0 ;  /* 0x01e00000201879f0 */ /* 0x000fe20008001818 */
[----:B------:R-:W-:Y:S02]  /*15e00*/  R2UR UR29, R15 ;  /* 0x000000000f1d72ca */ /* 0x000fe400000e0000 */
[----:B---3--:R-:W-:Y:S01]  /*15e10*/  R2UR UR24, R12 ;  /* 0x000000000c1872ca */ /* 0x008fe200000e0000 */
[----:B------:R0:W5:Y:S01]  /*15e20*/  LDL.LU.64 R14, [R1+0xb0] ;  /* 0x0000b000010e7983 */ /* 0x0001620000300a00 */
[----:B------:R-:W-:Y:S02]  /*15e30*/  R2UR UR25, R13 ;  /* 0x000000000d1972ca */ /* 0x000fe400000e0000 */
[----:B----4-:R-:W-:Y:S01]  /*15e40*/  R2UR UR20, R10 ;  /* 0x000000000a1472ca */ /* 0x010fe200000e0000 */
[----:B------:R0:W5:Y:S01]  /*15e50*/  LDL.LU.64 R12, [R1+0xa8] ;  /* 0x0000a800010c7983 */ /* 0x0001620000300a00 */
[----:B------:R-:W-:Y:S02]  /*15e60*/  WARPGROUP.DEPBAR.LE gsb0, 0x0 ;  /* 0x00008000000079c5 */ /* 0x000fe40000010000 */
[----:B------:R-:W-:-:S06]  /*15e70*/  WARPGROUP.ARRIVE ;  /* 0x00000000000079c5 */ /* 0x000fcc0000000000 */
[----:B------:R-:W-:Y:S01]  /*15e80*/  HGMMA.64x128x16.F32.BF16 R24, gdesc[UR28], R24, gsb0 ;  /* 0x01e000001c1879f0 */ /* 0x000fe20008001818 */
[----:B------:R-:W-:Y:S02]  /*15e90*/  R2UR UR21, R11 ;  /* 0x000000000b1572ca */ /* 0x000fe400000e0000 */
[----:B------:R-:W-:Y:S01]  /*15ea0*/  R2UR UR16, R6 ;  /* 0x00000000061072ca */ /* 0x000fe200000e0000 */
[----:B------:R0:W5:Y:S01]  /*15eb0*/  LDL.LU.64 R10, [R1+0xa0] ;  /* 0x0000a000010a7983 */ /* 0x0001620000300a00 */
[----:B------:R-:W-:Y:S02]  /*15ec0*/  WARPGROUP.DEPBAR.LE gsb0, 0x0 ;  /* 0x00008000000079c5 */ /* 0x000fe40000010000 */
[----:B------:R-:W-:-:S06]  /*15ed0*/  WARPGROUP.ARRIVE ;  /* 0x00000000000079c5 */ /* 0x000fcc0000000000 */
[----:B------:R-:W-:Y:S01]  /*15ee0*/  HGMMA.64x128x16.F32.BF16 R24, gdesc[UR24], R24, gsb0 ;  /* 0x01e00000181879f0 */ /* 0x000fe20008001818 */
[----:B------:R-:W-:Y:S02]  /*15ef0*/  R2UR UR17, R7 ;  /* 0x00000000071172ca */ /* 0x000fe400000e0000 */
[----:B------:R-:W-:Y:S01]  /*15f00*/  R2UR UR12, R2 ;  /* 0x00000000020c72ca */ /* 0x000fe200000e0000 */
[----:B------:R0:W5:Y:S01]  /*15f10*/  LDL.LU.64 R6, [R1+0x98] ;  /* 0x0000980001067983 */ /* 0x0001620000300a00 */
[----:B------:R-:W-:Y:S02]  /*15f20*/  R2UR UR13, R3 ;  /* 0x00000000030d72ca */ /* 0x000fe400000e0000 */
[----:B--2---:R-:W-:Y:S01]  /*15f30*/  R2UR UR8, R8 ;  /* 0x00000000080872ca */ /* 0x004fe200000e0000 */
[----:B------:R0:W5:Y:S01]  /*15f40*/  LDL.LU R2, [R1+0x90] ;  /* 0x0000900001027983 */ /* 0x0001620000300800 */
[----:B------:R-:W-:Y:S02]  /*15f50*/  WARPGROUP.DEPBAR.LE gsb0, 0x0 ;  /* 0x00008000000079c5 */ /* 0x000fe40000010000 */
[----:B------:R-:W-:-:S06]  /*15f60*/  WARPGROUP.ARRIVE ;  /* 0x00000000000079c5 */ /* 0x000fcc0000000000 */
[----:B------:R-:W-:Y:S03]  /*15f70*/  HGMMA.64x128x16.F32.BF16 R24, gdesc[UR20], R24, gsb0 ;  /* 0x01e00000141879f0 */ /* 0x000fe60008001818 */
[----:B------:R-:W-:Y:S02]  /*15f80*/  WARPGROUP.DEPBAR.LE gsb0, 0x0 ;  /* 0x00008000000079c5 */ /* 0x000fe40000010000 */
[----:B------:R-:W-:-:S07]  /*15f90*/  WARPGROUP.ARRIVE ;  /* 0x00000000000079c5 */ /* 0x000fce0000000000 */
[----:B------:R-:W-:Y:S01]  /*15fa0*/  HGMMA.64x128x16.F32.BF16 R24, gdesc[UR16], R24, gsb0 ;  /* 0x01e00000101879f0 */ /* 0x000fe20008001818 */
[----:B------:R-:W-:Y:S02]  /*15fb0*/  R2UR UR9, R9 ;  /* 0x00000000090972ca */ /* 0x000fe400000e0000 */
[----:B------:R-:W-:Y:S02]  /*15fc0*/  WARPGROUP.DEPBAR.LE gsb0, 0x0 ;  /* 0x00008000000079c5 */ /* 0x000fe40000010000 */
[----:B------:R-:W-:-:S07]  /*15fd0*/  WARPGROUP.ARRIVE ;  /* 0x00000000000079c5 */ /* 0x000fce0000000000 */
[----:B------:R-:W-:Y:S01]  /*15fe0*/  HGMMA.64x128x16.F32.BF16 R24, gdesc[UR12], R24, gsb0 ;  /* 0x01e000000c1879f0 */ /* 0x000fe20008001818 */
[----:B------:R-:W-:Y:S01]  /*15ff0*/  UMOV UR4, UR56 ;  /* 0x0000003800047c82 */ /* 0x000fe20008000000 */
[----:B------:R-:W-:Y:S01]  /*16000*/  UMOV UR5, UR57 ;  /* 0x0000003900057c82 */ /* 0x000fe20008000000 */
        /* <DEDUP_REMOVED lines=12> */
.L_x_2661:
[----:B-----5:R-:W-:Y:S01]  /*160d0*/  SHF.L.U32 R0, R11, 0x1f, RZ ;  /* 0x0000001f0b007819 */ /* 0x020fe200000006ff */
[----:B------:R-:W-:-:S04]  /*160e0*/  IMAD R21, R10, 0x8, R2 ;  /* 0x000000080a157824 */ /* 0x000fc800078e0202 */
[----:B------:R0:W1:Y:S01]  /*160f0*/  SYNCS.PHASECHK.TRANS64.TRYWAIT P3, [R21+URZ+0x34850], R0 ;  /* 0x03485000150075a7 */ /* 0x000062000806017f */
[----:B------:R-:W-:Y:S05]  /*16100*/  @!P0 BRA `(.L_x_2662) ;  /* 0x0000000000048947 */ /* 0x000fea0003800000 */
[----:B------:R-:W-:Y:S01]  /*16110*/  BPT.TRAP 0x1 ;  /* 0x000000040000795c */ /* 0x000fe20000300000 */
.L_x_2662:
[----:B------:R-:W-:Y:S04]  /*16120*/  BSSY B2, `(.L_x_2663) ;  /* 0x0000004000027945 */ /* 0x000fe80003800000 */
[----:B-1----:R-:W-:Y:S05]  /*16130*/  @P3 BRA `(.L_x_2664) ;  /* 0x0000000000083947 */ /* 0x002fea0003800000 */
[----:B------:R-:W1:Y:S02]  /*16140*/  SYNCS.PHASECHK.TRANS64.TRYWAIT P3, [R21+URZ+0x34850], R0 ;  /* 0x03485000150075a7 */ /* 0x000e64000806017f */
[----:B-1----:R-:W-:Y:S05]  /*16150*/  @!P3 BRA `(.L_x_2665) ;  /* 0x0000011400acb947 */ /* 0x002fea0003800000 */
.L_x_2664:
[----:B------:R-:W-:Y:S05]  /*16160*/  BSYNC B2 ;  /* 0x0000000000027941 */ /* 0x000fea0003800000 */
.L_x_2663:
[----:B01----:R-:W-:Y:S01]  /*16170*/  VIADD R0, R2, 0x400 ;  /* 0x0000040002007836 */ /* 0x003fe20000000000 */
[----:B------:R-:W-:Y:S01]  /*16180*/  WARPGROUP.ARRIVE ;  /* 0x00000000000079c5 */ /* 0x000fe20000000000 */
[----:B------:R-:W-:Y:S01]  /*16190*/  IMAD.MOV.U32 R9, RZ, RZ, 0x40000040 ;  /* 0x40000040ff097424 */ /* 0x000fe200078e00ff */
[----:B------:R-:W0:Y:S01]  /*161a0*/  @P2 LDC R3, c[0x0][0x44c] ;  /* 0x00011300ff032b82 */ /* 0x000e220000000800 */
[----:B------:R-:W-:Y:S01]  /*161b0*/  IMAD.MOV.U32 R11, RZ, RZ, 0x40000040 ;  /* 0x40000040ff0b7424 */ /* 0x000fe200078e00ff */
[----:B------:R-:W-:Y:S01]  /*161c0*/  SHF.R.U32.HI R0, RZ, 0x4, R0 ;  /* 0x00000004ff007819 */ /* 0x000fe20000011600 */
[----:B------:R-:W-:Y:S01]  /*161d0*/  IMAD.IADD R4, R205, 0x1, R200 ;  /* 0x00000001cd047824 */ /* 0x000fe200078e02c8 */
[----:B------:R-:W-:Y:S01]  /*161e0*/  R2UR UR7, R9 ;  /* 0x00000000090772ca */ /* 0x000fe200000e0000 */
[----:B------:R-:W-:Y:S01]  /*161f0*/  @!P1 VIADD R20, R20, 0x34840 ;  /* 0x0003484014149836 */ /* 0x000fe20000000000 */
[----:B------:R-:W-:Y:S01]  /*16200*/  LOP3.LUT R0, R0, 0x3fff, RZ, 0xc0, !PT ;  /* 0x00003fff00007812 */ /* 0x000fe200078ec0ff */
[----:B------:R-:W-:-:S03]  /*16210*/  @!P1 VIADD R21, R21, 0x34860 ;  /* 0x0003486015159836 */ /* 0x000fc60000000000 */
[----:B------:R-:W-:Y:S02]  /*16220*/  LOP3.LUT R0, R0, 0x4000000, RZ, 0xfc, !PT ;  /* 0x0400000000007812 */ /* 0x000fe400078efcff */
[----:B------:R-:W-:Y:S02]  /*16230*/  @!P1 PRMT R20, RZ, 0x654, R20 ;  /* 0x00000654ff149816 */ /* 0x000fe40000000014 */
[----:B------:R-:W-:Y:S01]  /*16240*/  @!P1 PRMT R21, RZ, 0x654, R21 ;  /* 0x00000654ff159816 */ /* 0x000fe20000000015 */
[----:B------:R-:W-:Y:S02]  /*16250*/  IMAD R8, R10, 0x800, R0 ;  /* 0x000008000a087824 */ /* 0x000fe400078e0200 */
[----:B------:R-:W1:Y:S02]  /*16260*/  @P2 LDC R0, c[0x0][0x450] ;  /* 0x00011400ff002b82 */ /* 0x000e640000000800 */
[C---:B------:R-:W-:Y:S01]  /*16270*/  VIADD R10, R8.reuse, 0x80 ;  /* 0x00000080080a7836 */ /* 0x040fe20000000000 */
[----:B------:R-:W-:Y:S01]  /*16280*/  R2UR UR6, R8 ;  /* 0x00000000080672ca */ /* 0x000fe200000e0000 */
[----:B0-----:R-:W-:-:S12]  /*16290*/  @P2 IMAD.HI.U32 R3, R4, R3, RZ ;  /* 0x0000000304032227 */ /* 0x001fd800078e00ff */
[----:B------:R-:W-:Y:S01]  /*162a0*/  HGMMA.64x128x16.F32.BF16 R88, R180, gdesc[UR4].tnspB, R88, gsb0 ;  /* 0x41e00004b4587df0 */ /* 0x000fe20008001858 */
[----:B------:R-:W-:Y:S01]  /*162b0*/  R2UR UR6, R10 ;  /* 0x000000000a0672ca */ /* 0x000fe200000e0000 */
[----:B------:R-:W-:Y:S01]  /*162c0*/  VIADD R10, R8, 0x100 ;  /* 0x00000100080a7836 */ /* 0x000fe20000000000 */
[----:B------:R-:W-:Y:S01]  /*162d0*/  R2UR UR7, R11 ;  /* 0x000000000b0772ca */ /* 0x000fe200000e0000 */
[----:B------:R-:W-:Y:S01]  /*162e0*/  IMAD.MOV.U32 R11, RZ, RZ, 0x40000040 ;  /* 0x40000040ff0b7424 */ /* 0x000fe200078e00ff */
[----:B-1----:R-:W-:Y:S01]  /*162f0*/  @P2 SHF.R.U32.HI R4, RZ, R0, R3 ;  /* 0x00000000ff042219 */ /* 0x002fe20000011603 */
[----:B------:R-:W-:-:S04]  /*16300*/  IMAD.MOV.U32 R3, RZ, RZ, -0x80 ;  /* 0xffffff80ff037424 */ /* 0x000fc800078e00ff */
[----:B------:R-:W0:Y:S01]  /*16310*/  SHFL.IDX PT, R0, R4, RZ, 0x1c1f ;  /* 0x001c1fff04007589 */ /* 0x000e2200000e0000 */
[----:B------:R-:W-:-:S03]  /*16320*/  IMAD R3, R12, R3, 0x1 ;  /* 0x000000010c037424 */ /* 0x000fc600078e0203 */
[----:B------:R-:W1:Y:S02]  /*16330*/  SHFL.IDX PT, R4, R4, 0x1, 0x1c1f ;  /* 0x003c1f0004047f89 */ /* 0x000e6400000e0000 */
        /* <DEDUP_REMOVED lines=53> */
[----:B------:R-:W-:Y:S01]  /*16690*/  FSEL R56, R56, -INF , P3 ;  /* 0xff80000038387808 */ /* 0x000fe20001800000 */
[----:B------:R-:W-:Y:S02]  /*166a0*/  WARPGROUP.DEPBAR.LE gsb0, 0x0 ;  /* 0x00008000000079c5 */ /* 0x000fe40000010000 */
[----:B------:R-:W-:Y:S01]  /*166b0*/  WARPGROUP.ARRIVE ;  /* 0x00000000000079c5 */ /* 0x000fe20000000000 */
[----:B------:R-:W-:Y:S02]  /*166c0*/  FMNMX.FTZ R3, R53, R3, !PT ;  /* 0x0000000335037209 */ /* 0x000fe40007810000 */
[----:B------:R-:W-:Y:S02]  /*166d0*/  ISETP.GT.AND P3, PT, R0, 0x48, PT ;  /* 0x000000480000780c */ /* 0x000fe40003f64270 */
[----:B------:R-:W-:Y:S01]  /*166e0*/  FSEL R57, R57, -INF , P4 ;  /* 0xff80000039397808 */ /* 0x000fe20002000000 */
[----:B------:R-:W-:Y:S01]  /*166f0*/  HGMMA.64x128x16.F32.BF16 R88, R176, gdesc[UR4].tnspB, R88, gsb0 ;  /* 0x41e00004b0587df0 */ /* 0x000fe20008001858 */
[----:B------:R-:W-:Y:S01]  /*16700*/  R2UR UR6, R10 ;  /* 0x000000000a0672ca */ /* 0x000fe200000e0000 */
[----:B------:R-:W-:Y:S01]  /*16710*/  VIADD R10, R8, 0x180 ;  /* 0x00000180080a7836 */ /* 0x000fe20000000000 */
[----:B------:R-:W-:Y:S01]  /*16720*/  R2UR UR7, R11 ;  /* 0x000000000b0772ca */ /* 0x000fe200000e0000 */
[----:B------:R-:W-:Y:S01]  /*16730*/  IMAD.MOV.U32 R11, RZ, RZ, 0x40000040 ;  /* 0x40000040ff0b7424 */ /* 0x000fe200078e00ff */
[----:B------:R-:W-:-:S02]  /*16740*/  FMNMX.FTZ R3, R56, R3, !PT ;  /* 0x0000000338037209 */ /* 0x000fc40007810000 */
[----:B------:R-:W-:Y:S02]  /*16750*/  ISETP.GT.AND P4, PT, R0, 0x49, PT ;  /* 0x000000490000780c */ /* 0x000fe40003f84270 */
[----:B------:R-:W-:Y:S02]  /*16760*/  FSEL R60, R60, -INF , P3 ;  /* 0xff8000003c3c7808 */ /* 0x000fe40001800000 */
[----:B------:R-:W-:Y:S02]  /*16770*/  FMNMX.FTZ R3, R57, R3, !PT ;  /* 0x0000000339037209 */ /* 0x000fe40007810000 */
[----:B------:R-:W-:Y:S02]  /*16780*/  FSEL R61, R61, -INF , P4 ;  /* 0xff8000003d3d7808 */ /* 0x000fe40002000000 */
[----:B------:R-:W-:Y:S02]  /*16790*/  ISETP.GT.AND P3, PT, R0, 0x50, PT ;  /* 0x000000500000780c */ /* 0x000fe40003f64270 */
[----:B------:R-:W-:-:S02]  /*167a0*/  FMNMX.FTZ R3, R60, R3, !PT ;  /* 0x000000033c037209 */ /* 0x000fc40007810000 */
[----:B------:R-:W-:Y:S02]  /*167b0*/  ISETP.GT.AND P4, PT, R0, 0x51, PT ;  /* 0x000000510000780c */ /* 0x000fe40003f84270 */
[----:B------:R-:W-:Y:S02]  /*167c0*/  FSEL R64, R64, -INF , P3 ;  /* 0xff80000040407808 */ /* 0x000fe40001800000 */
[----:B------:R-:W-:Y:S02]  /*167d0*/  FMNMX.FTZ R3, R61, R3, !PT ;  /* 0x000000033d037209 */ /* 0x000fe40007810000 */
[----:B------:R-:W-:Y:S02]  /*167e0*/  FSEL R65, R65, -INF , P4 ;  /* 0xff80000041417808 */ /* 0x000fe40002000000 */
[C---:B------:R-:W-:Y:S02]  /*167f0*/  ISETP.GT.AND P4, PT, R0.reuse, 0x59, PT ;  /* 0x000000590000780c */ /* 0x040fe40003f84270 */
[----:B------:R-:W-:-:S02]  /*16800*/  ISETP.GT.AND P3, PT, R0, 0x58, PT ;  /* 0x000000580000780c */ /* 0x000fc40003f64270 */
[----:B------:R-:W-:Y:S02]  /*16810*/  FMNMX.FTZ R3, R64, R3, !PT ;  /* 0x0000000340037209 */ /* 0x000fe40007810000 */
[----:B------:R-:W-:Y:S02]  /*16820*/  FSEL R69, R69, -INF , P4 ;  /* 0xff80000045457808 */ /* 0x000fe40002000000 */
[----:B------:R-:W-:Y:S02]  /*16830*/  ISETP.GT.AND P4, PT, R0, 0x61, PT ;  /* 0x000000610000780c */ /* 0x000fe40003f84270 */
[----:B------:R-:W-:Y:S02]  /*16840*/  FSEL R68, R68, -INF , P3 ;  /* 0xff80000044447808 */ /* 0x000fe40001800000 */
[----:B------:R-:W-:Y:S02]  /*16850*/  FMNMX.FTZ R3, R65, R3, !PT ;  /* 0x0000000341037209 */ /* 0x000fe40007810000 */
[----:B------:R-:W-:-:S02]  /*16860*/  ISETP.GT.AND P5, PT, R0, 0x69, PT ;  /* 0x000000690000780c */ /* 0x000fc40003fa4270 */
[----:B------:R-:W-:Y:S02]  /*16870*/  FSEL R73, R73, -INF , P4 ;  /* 0xff80000049497808 */ /* 0x000fe40002000000 */
[C---:B------:R-:W-:Y:S02]  /*16880*/  ISETP.GT.AND P4, PT, R0.reuse, 0x71, PT ;  /* 0x000000710000780c */ /* 0x040fe40003f84270 */
[----:B------:R-:W-:Y:S02]  /*16890*/  ISETP.GT.AND P3, PT, R0, 0x60, PT ;  /* 0x000000600000780c */ /* 0x000fe40003f64270 */
[----:B------:R-:W-:Y:S02]  /*168a0*/  FMNMX.FTZ R3, R68, R3, !PT ;  /* 0x0000000344037209 */ /* 0x000fe40007810000 */
[----:B------:R-:W-:Y:S02]  /*168b0*/  FSEL R77, R77, -INF , P5 ;  /* 0xff8000004d4d7808 */ /* 0x000fe40002800000 */
[----:B------:R-:W-:-:S02]  /*168c0*/  ISETP.GT.AND P5, PT, R0, 0x79, PT ;  /* 0x000000790000780c */ /* 0x000fc40003fa4270 */
[----:B------:R-:W-:Y:S02]  /*168d0*/  FSEL R81, R81, -INF , P4 ;  /* 0xff80000051517808 */ /* 0x000fe40002000000 */
[----:B------:R-:W-:Y:S02]  /*168e0*/  FSEL R72, R72, -INF , P3 ;  /* 0xff80000048487808 */ /* 0x000fe40001800000 */
[----:B------:R-:W-:Y:S02]  /*168f0*/  FMNMX.FTZ R3, R69, R3, !PT ;  /* 0x0000000345037209 */ /* 0x000fe40007810000 */
[----:B------:R-:W-:Y:S02]  /*16900*/  ISETP.GT.AND P4, PT, R9, RZ, PT ;  /* 0x000000ff0900720c */ /* 0x000fe40003f84270 */
[----:B------:R-:W-:Y:S02]  /*16910*/  FSEL R85, R85, -INF , P5 ;  /* 0xff80000055557808 */ /* 0x000fe40002800000 */
[----:B------:R-:W-:-:S02]  /*16920*/  ISETP.GT.AND P6, PT, R0, 0x68, PT ;  /* 0x000000680000780c */ /* 0x000fc40003fc4270 */
[----:B------:R-:W-:Y:S02]  /*16930*/  FMNMX.FTZ R3, R72, R3, !PT ;  /* 0x0000000348037209 */ /* 0x000fe40007810000 */
[----:B------:R-:W-:Y:S02]  /*16940*/  ISETP.GT.AND P5, PT, R9, 0x1, PT ;  /* 0x000000010900780c */ /* 0x000fe40003fa4270 */
[----:B------:R-:W-:Y:S02]  /*16950*/  FSEL R26, R26, -INF , P4 ;  /* 0xff8000001a1a7808 */ /* 0x000fe40002000000 */
[----:B------:R-:W-:Y:S02]  /*16960*/  FSEL R76, R76, -INF , P6 ;  /* 0xff8000004c4c7808 */ /* 0x000fe40003000000 */
[----:B------:R-:W-:Y:S02]  /*16970*/  FMNMX.FTZ R3, R73, R3, !PT ;  /* 0x0000000349037209 */ /* 0x000fe40007810000 */
[----:B------:R-:W-:-:S02]  /*16980*/  ISETP.GT.AND P4, PT, R9, 0x8, PT ;  /* 0x000000080900780c */ /* 0x000fc40003f84270 */
[----:B------:R-:W-:Y:S02]  /*16990*/  FSEL R27, R27, -INF , P5 ;  /* 0xff8000001b1b7808 */ /* 0x000fe40002800000 */
[----:B------:R-:W-:Y:S02]  /*169a0*/  FMNMX.FTZ R4, R26, R14, !PT ;  /* 0x0000000e1a047209 */ /* 0x000fe40007810000 */
[----:B------:R-:W-:Y:S02]  /*169b0*/  ISETP.GT.AND P3, PT, R0, 0x70, PT ;  /* 0x000000700000780c */ /* 0x000fe40003f64270 */
[----:B------:R-:W-:Y:S02]  /*169c0*/  FMNMX.FTZ R3, R76, R3, !PT ;  /* 0x000000034c037209 */ /* 0x000fe40007810000 */
[----:B------:R-:W-:Y:S02]  /*169d0*/  ISETP.GT.AND P5, PT, R9, 0x9, PT ;  /* 0x000000090900780c */ /* 0x000fe40003fa4270 */
[----:B------:R-:W-:-:S02]  /*169e0*/  FSEL R30, R30, -INF , P4 ;  /* 0xff8000001e1e7808 */ /* 0x000fc40002000000 */
[----:B------:R-:W-:Y:S02]  /*169f0*/  FMNMX.FTZ R4, R27, R4, !PT ;  /* 0x000000041b047209 */ /* 0x000fe40007810000 */
[----:B------:R-:W-:Y:S02]  /*16a00*/  FSEL R80, R80, -INF , P3 ;  /* 0xff80000050507808 */ /* 0x000fe40001800000 */
[----:B------:R-:W-:Y:S02]  /*16a10*/  FMNMX.FTZ R3, R77, R3, !PT ;  /* 0x000000034d037209 */ /* 0x000fe40007810000 */
[----:B------:R-:W-:Y:S02]  /*16a20*/  ISETP.GT.AND P4, PT, R9, 0x10, PT ;  /* 0x000000100900780c */ /* 0x000fe40003f84270 */
[----:B------:R-:W-:Y:S02]  /*16a30*/  FSEL R31, R31, -INF , P5 ;  /* 0xff8000001f1f7808 */ /* 0x000fe40002800000 */
[----:B------:R-:W-:-:S02]  /*16a40*/  FMNMX.FTZ R4, R30, R4, !PT ;  /* 0x000000041e047209 */ /* 0x000fc40007810000 */
[----:B------:R-:W-:Y:S02]  /*16a50*/  ISETP.GT.AND P6, PT, R0, 0x78, PT ;  /* 0x000000780000780c */ /* 0x000fe40003fc4270 */
[----:B------:R-:W-:Y:S02]  /*16a60*/  FMNMX.FTZ R3, R80, R3, !PT ;  /* 0x0000000350037209 */ /* 0x000fe40007810000 */
[----:B------:R-:W-:Y:S02]  /*16a70*/  ISETP.GT.AND P5, PT, R9, 0x11, PT ;  /* 0x000000110900780c */ /* 0x000fe40003fa4270 */
[----:B------:R-:W-:Y:S02]  /*16a80*/  FSEL R34, R34, -INF , P4 ;  /* 0xff80000022227808 */ /* 0x000fe40002000000 */
[----:B------:R-:W-:Y:S02]  /*16a90*/  FMNMX.FTZ R4, R31, R4, !PT ;  /* 0x000000041f047209 */ /* 0x000fe40007810000 */
[----:B------:R-:W-:-:S02]  /*16aa0*/  FSEL R84, R84, -INF , P6 ;  /* 0xff80000054547808 */ /* 0x000fc40003000000 */
[----:B------:R-:W-:Y:S02]  /*16ab0*/  FMNMX.FTZ R3, R81, R3, !PT ;  /* 0x0000000351037209 */ /* 0x000fe40007810000 */
[----:B------:R-:W-:Y:S02]  /*16ac0*/  ISETP.GT.AND P4, PT, R9, 0x18, PT ;  /* 0x000000180900780c */ /* 0x000fe40003f84270 */
[----:B------:R-:W-:Y:S02]  /*16ad0*/  FSEL R35, R35, -INF , P5 ;  /* 0xff80000023237808 */ /* 0x000fe40002800000 */
[----:B------:R-:W-:Y:S02]  /*16ae0*/  FMNMX.FTZ R4, R34, R4, !PT ;  /* 0x0000000422047209 */ /* 0x000fe40007810000 */
[----:B------:R-:W-:Y:S02]  /*16af0*/  FMNMX.FTZ R3, R84, R3, !PT ;  /* 0x0000000354037209 */ /* 0x000fe40007810000 */
[----:B------:R-:W-:-:S02]  /*16b00*/  ISETP.GT.AND P5, PT, R9, 0x19, PT ;  /* 0x000000190900780c */ /* 0x000fc40003fa4270 */
[----:B------:R-:W-:Y:S02]  /*16b10*/  FSEL R38, R38, -INF , P4 ;  /* 0xff80000026267808 */ /* 0x000fe40002000000 */
[----:B------:R-:W-:Y:S02]  /*16b20*/  FMNMX.FTZ R4, R35, R4, !PT ;  /* 0x0000000423047209 */ /* 0x000fe40007810000 */
[----:B------:R-:W-:Y:S02]  /*16b30*/  FMNMX.FTZ R3, R85, R3, !PT ;  /* 0x0000000355037209 */ /* 0x000fe40007810000 */
[----:B------:R-:W-:Y:S02]  /*16b40*/  ISETP.GT.AND P4, PT, R9, 0x20, PT ;  /* 0x000000200900780c */ /* 0x000fe40003f84270 */
[----:B------:R-:W-:Y:S01]  /*16b50*/  FSEL R39, R39, -INF , P5 ;  /* 0xff80000027277808 */ /* 0x000fe20002800000 */
[----:B------:R-:W0:Y:S01]  /*16b60*/  SHFL.BFLY PT, R0, R3, 0x2, 0x1f ;  /* 0x0c401f0003007f89 */ /* 0x000e2200000e0000 */
        /* <DEDUP_REMOVED lines=29> */
[----:B0-----:R-:W-:Y:S01]  /*16d40*/  FMNMX.FTZ R3, R3, R0, !PT ;  /* 0x0000000003037209 */ /* 0x001fe20007810000 */
[----:B------:R-:W-:Y:S01]  /*16d50*/  IMAD.U32 R0, RZ, RZ, UR59 ;  /* 0x0000003bff007e24 */ /* 0x000fe2000f8e00ff */
        /* <DEDUP_REMOVED lines=48> */
[----:B------:R-:W-:Y:S02]  /*17060*/  FSEL R87, R87, -INF , P5 ;  /* 0xff80000057577808 */ /* 0x000fe40002800000 */
[----:B------:R-:W-:-:S04]  /*17070*/  FMNMX.FTZ R4, R86, R4, !PT ;  /* 0x0000000456047209 */ /* 0x000fc80007810000 */
[----:B------:R-:W-:Y:S01]  /*17080*/  FMNMX.FTZ R4, R87, R4, !PT ;  /* 0x0000000457047209 */ /* 0x000fe20007810000 */
[----:B------:R-:W-:Y:S02]  /*17090*/  WARPGROUP.DEPBAR.LE gsb0, 0x0 ;  /* 0x00008000000079c5 */ /* 0x000fe40000010000 */
[----:B------:R-:W-:Y:S02]  /*170a0*/  WARPGROUP.ARRIVE ;  /* 0x00000000000079c5 */ /* 0x000fe40000000000 */
[----:B------:R-:W0:Y:S04]  /*170b0*/  SHFL.BFLY PT, R9, R4, 0x2, 0x1f ;  /* 0x0c401f0004097f89 */ /* 0x000e2800000e0000 */
[----:B------:R-:W-:Y:S01]  /*170c0*/  HGMMA.64x128x16.F32.BF16 R88, R168, gdesc[UR4].tnspB, R88, gsb0 ;  /* 0x41e00004a8587df0 */ /* 0x000fe20008001858 */
[----:B------:R-:W-:Y:S01]  /*170d0*/  R2UR UR6, R10 ;  /* 0x000000000a0672ca */ /* 0x000fe200000e0000 */
[----:B------:R-:W-:Y:S01]  /*170e0*/  VIADD R10, R8, 0x280 ;  /* 0x00000280080a7836 */ /* 0x000fe20000000000 */
[----:B------:R-:W-:Y:S01]  /*170f0*/  R2UR UR7, R11 ;  /* 0x000000000b0772ca */ /* 0x000fe200000e0000 */
[----:B------:R-:W-:Y:S01]  /*17100*/  IMAD.MOV.U32 R11, RZ, RZ, 0x40000040 ;  /* 0x40000040ff0b7424 */ /* 0x000fe200078e00ff */
[----:B0-----:R-:W-:-:S05]  /*17110*/  FMNMX.FTZ R4, R4, R9, !PT ;  /* 0x0000000904047209 */ /* 0x001fca0007810000 */
[----:B------:R-:W0:Y:S02]  /*17120*/  SHFL.BFLY PT, R9, R4, 0x1, 0x1f ;  /* 0x0c201f0004097f89 */ /* 0x000e2400000e0000 */
[----:B0-----:R-:W-:-:S04]  /*17130*/  FMNMX.FTZ R4, R4, R9, !PT ;  /* 0x0000000904047209 */ /* 0x001fc80007810000 */
[----:B------:R-:W-:Y:S01]  /*17140*/  FSETP.NEU.FTZ.AND P4, PT, R4, -INF , PT ;  /* 0xff8000000400780b */ /* 0x000fe20003f9d000 */
[----:B------:R-:W-:Y:S02]  /*17150*/  WARPGROUP.DEPBAR.LE gsb0, 0x0 ;  /* 0x00008000000079c5 */ /* 0x000fe40000010000 */
[----:B------:R-:W-:-:S06]  /*17160*/  WARPGROUP.ARRIVE ;  /* 0x00000000000079c5 */ /* 0x000fcc0000000000 */
[----:B------:R-:W-:Y:S01]  /*17170*/  HGMMA.64x128x16.F32.BF16 R88, R164, gdesc[UR4].tnspB, R88, gsb0 ;  /* 0x41e00004a4587df0 */ /* 0x000fe20008001858 */
[----:B------:R-:W-:Y:S02]  /*17180*/  R2UR UR6, R10 ;  /* 0x000000000a0672ca */ /* 0x000fe400000e0000 */
[----:B------:R-:W-:Y:S01]  /*17190*/  R2UR UR7, R11 ;  /* 0x000000000b0772ca */ /* 0x000fe200000e0000 */
[----:B------:R-:W-:Y:S02]  /*171a0*/  WARPGROUP.DEPBAR.LE gsb0, 0x0 ;  /* 0x00008000000079c5 */ /* 0x000fe40000010000 */
[----:B------:R-:W-:Y:S01]  /*171b0*/  WARPGROUP.ARRIVE ;  /* 0x00000000000079c5 */ /* 0x000fe20000000000 */
[----:B------:R-:W0:Y:S09]  /*171c0*/  SHFL.BFLY PT, R164, R3, 0x1, 0x1f ;  /* 0x0c201f0003a47f89 */ /* 0x000e3200000e0000 */
[----:B------:R-:W-:Y:S01]  /*171d0*/  HGMMA.64x128x16.F32.BF16 R88, R160, gdesc[UR4].tnspB, R88, gsb0 ;  /* 0x41e00004a0587df0 */ /* 0x000fe20008001858 */
[----:B0-----:R-:W-:-:S04]  /*171e0*/  FMNMX.FTZ R3, R3, R164, !PT ;  /* 0x000000a403037209 */ /* 0x001fc80007810000 */
[C---:B------:R-:W-:Y:S01]  /*171f0*/  FSETP.NEU.FTZ.AND P3, PT, R3.reuse, -INF , PT ;  /* 0xff8000000300780b */ /* 0x040fe20003f7d000 */
[----:B------:R-:W-:-:S03]  /*17200*/  FMUL.FTZ R11, R3, R0 ;  /* 0x00000000030b7220 */ /* 0x000fc60000410000 */
[----:B------:R-:W-:Y:S02]  /*17210*/  FSEL R9, R3, RZ, P3 ;  /* 0x000000ff03097208 */ /* 0x000fe40001800000 */
[----:B------:R-:W-:Y:S02]  /*17220*/  FSEL R11, R11, RZ, P3 ;  /* 0x000000ff0b0b7208 */ /* 0x000fe40001800000 */
[C---:B------:R-:W-:Y:S01]  /*17230*/  ISETP.GT.AND P3, PT, R12.reuse, R15, PT ;  /* 0x0000000f0c00720c */ /* 0x040fe20003f64270 */
[----:B------:R-:W-:Y:S01]  /*17240*/  FADD.FTZ R9, -R9, R13 ;  /* 0x0000000d09097221 */ /* 0x000fe20000010100 */
[----:B------:R-:W-:Y:S02]  /*17250*/  VIADD R12, R12, 0xffffffff ;  /* 0xffffffff0c0c7836 */ /* 0x000fe40000000000 */
[-CC-:B------:R-:W-:Y:S01]  /*17260*/  FFMA.FTZ R10, R25, R0.reuse, -R11.reuse ;  /* 0x00000000190a7223 */ /* 0x180fe2000001080b */
[-CC-:B------:R-:W-:Y:S01]  /*17270*/  FFMA.FTZ R176, R32, R0.reuse, -R11.reuse ;  /* 0x0000000020b07223 */ /* 0x180fe2000001080b */
[----:B------:R-:W-:Y:S01]  /*17280*/  FFMA.FTZ R25, R33, R0, -R11 ;  /* 0x0000000021197223 */ /* 0x000fe2000001080b */
[----:B------:R-:W-:-:S02]  /*17290*/  VIADD R32, R8, 0x300 ;  /* 0x0000030008207836 */ /* 0x000fc40000000000 */
[-CC-:B------:R-:W-:Y:S01]  /*172a0*/  FFMA.FTZ R168, R48, R0.reuse, -R11.reuse ;  /* 0x0000000030a87223 */ /* 0x180fe2000001080b */
[----:B------:R-:W-:Y:S02]  /*172b0*/  IMAD.MOV.U32 R33, RZ, RZ, 0x40000040 ;  /* 0x40000040ff217424 */ /* 0x000fe400078e00ff */
[-CC-:B------:R-:W-:Y:S01]  /*172c0*/  FFMA.FTZ R48, R65, R0.reuse, -R11.reuse ;  /* 0x0000000041307223 */ /* 0x180fe2000001080b */
[-C--:B------:R-:W-:Y:S01]  /*172d0*/  FMUL.FTZ R65, R4, R0.reuse ;  /* 0x0000000004417220 */ /* 0x080fe20000410000 */
[----:B------:R-:W-:Y:S01]  /*172e0*/  R2UR UR6, R32 ;  /* 0x00000000200672ca */ /* 0x000fe200000e0000 */
[-CC-:B------:R-:W-:Y:S01]  /*172f0*/  FFMA.FTZ R180, R24, R0.reuse, -R11.reuse ;  /* 0x0000000018b47223 */ /* 0x180fe2000001080b */
[----:B------:R-:W-:Y:S01]  /*17300*/  R2UR UR7, R33 ;  /* 0x00000000210772ca */ /* 0x000fe200000e0000 */
[-C--:B------:R-:W-:Y:S01]  /*17310*/  FMUL.FTZ R9, R9, R0.reuse ;  /* 0x0000000009097220 */ /* 0x080fe20000410000 */
[----:B------:R-:W-:Y:S01]  /*17320*/  FSEL R65, R65, RZ, P4 ;  /* 0x000000ff41417208 */ /* 0x000fe20002000000 */
[-CC-:B------:R-:W-:Y:S01]  /*17330*/  FFMA.FTZ R182, R28, R0.reuse, -R11.reuse ;  /* 0x000000001cb67223 */ /* 0x180fe2000001080b */
[----:B------:R-:W-:Y:S01]  /*17340*/  MUFU.EX2 R10, R10 ;  /* 0x0000000a000a7308 */ /* 0x000fe20000000800 */
[-CC-:B------:R-:W-:Y:S01]  /*17350*/  FFMA.FTZ R24, R29, R0.reuse, -R11.reuse ;  /* 0x000000001d187223 */ /* 0x180fe2000001080b */
[-C--:B------:R-:W-:Y:S01]  /*17360*/  FFMA.FTZ R178, R36, R0.reuse, -R11 ;  /* 0x0000000024b27223 */ /* 0x080fe2000001080b */
[-CC-:B------:R-:W-:Y:S01]  /*17370*/  FFMA.FTZ R181, R26, R0.reuse, -R65.reuse ;  /* 0x000000001ab57223 */ /* 0x180fe20000010841 */
[----:B------:R-:W-:Y:S01]  /*17380*/  FSEL R26, R4, RZ, P4 ;  /* 0x000000ff041a7208 */ /* 0x000fe20002000000 */
[----:B------:R-:W-:Y:S01]  /*17390*/  FFMA.FTZ R32, R27, R0, -R65 ;  /* 0x000000001b207223 */ /* 0x000fe20000010841 */
[----:B------:R-:W-:-:S02]  /*173a0*/  IMAD.MOV.U32 R27, RZ, RZ, 0x40000040 ;  /* 0x40000040ff1b7424 */ /* 0x000fc400078e00ff */
[-CC-:B------:R-:W-:Y:S01]  /*173b0*/  FFMA.FTZ R183, R30, R0.reuse, -R65.reuse ;  /* 0x000000001eb77223 */ /* 0x180fe20000010841 */
[----:B------:R-:W-:Y:S01]  /*173c0*/  MUFU.EX2 R180, R180 ;  /* 0x000000b400b47308 */ /* 0x000fe20000000800 */
[----:B------:R-:W-:Y:S01]  /*173d0*/  FADD.FTZ R14, -R26, R14 ;  /* 0x0000000e1a0e7221 */ /* 0x000fe20000010100 */
[----:B------:R-:W-:Y:S02]  /*173e0*/  VIADD R26, R8, 0x380 ;  /* 0x00000380081a7836 */ /* 0x000fe40000000000 */
[-CC-:B------:R-:W-:Y:S01]  /*173f0*/  FFMA.FTZ R177, R34, R0.reuse, -R65.reuse ;  /* 0x0000000022b17223 */ /* 0x180fe20000010841 */
[-CC-:B------:R-:W-:Y:S01]  /*17400*/  FFMA.FTZ R30, R35, R0.reuse, -R65.reuse ;  /* 0x00000000231e7223 */ /* 0x180fe20000010841 */
[-C--:B------:R-:W-:Y:S01]  /*17410*/  FMUL.FTZ R14, R14, R0.reuse ;  /* 0x000000000e0e7220 */ /* 0x080fe20000410000 */
[-C--:B------:R-:W-:Y:S01]  /*17420*/  FFMA.FTZ R179, R38, R0.reuse, -R65 ;  /* 0x0000000026b37223 */ /* 0x080fe20000010841 */
[-C--:B------:R-:W-:Y:S01]  /*17430*/  FFMA.FTZ R28, R37, R0.reuse, -R11 ;  /* 0x00000000251c7223 */ /* 0x080fe2000001080b */
[----:B------:R-:W0:Y:S01]  /*17440*/  MUFU.EX2 R9, R9 ;  /* 0x0000000900097308 */ /* 0x000e220000000800 */
[-C--:B------:R-:W-:Y:S01]  /*17450*/  FFMA.FTZ R33, R39, R0.reuse, -R65 ;  /* 0x0000000027217223 */ /* 0x080fe20000010841 */
[-C--:B------:R-:W-:Y:S01]  /*17460*/  FFMA.FTZ R172, R40, R0.reuse, -R11 ;  /* 0x0000000028ac7223 */ /* 0x080fe2000001080b */
[-C--:B------:R-:W-:Y:S01]  /*17470*/  FFMA.FTZ R173, R42, R0.reuse, -R65 ;  /* 0x000000002aad7223 */ /* 0x080fe20000010841 */
[-C--:B------:R-:W-:Y:S01]  /*17480*/  FFMA.FTZ R29, R41, R0.reuse, -R11 ;  /* 0x00000000291d7223 */ /* 0x080fe2000001080b */
[-C--:B------:R-:W-:Y:S01]  /*17490*/  FFMA.FTZ R35, R43, R0.reuse, -R65 ;  /* 0x000000002b237223 */ /* 0x080fe20000010841 */
[-C--:B------:R-:W-:Y:S01]  /*174a0*/  FFMA.FTZ R174, R44, R0.reuse, -R11 ;  /* 0x000000002cae7223 */ /* 0x080fe2000001080b */
[-C--:B------:R-:W-:Y:S01]  /*174b0*/  FFMA.FTZ R175, R46, R0.reuse, -R65 ;  /* 0x000000002eaf7223 */ /* 0x080fe20000010841 */
[----:B------:R-:W-:Y:S01]  /*174c0*/  MUFU.EX2 R181, R181 ;  /* 0x000000b500b57308 */ /* 0x000fe20000000800 */
[-C--:B------:R-:W-:Y:S01]  /*174d0*/  FFMA.FTZ R36, R45, R0.reuse, -R11 ;  /* 0x000000002d247223 */ /* 0x080fe2000001080b */
[-C--:B------:R-:W-:Y:S01]  /*174e0*/  FFMA.FTZ R169, R50, R0.reuse, -R65 ;  /* 0x0000000032a97223 */ /* 0x080fe20000010841 */
[-C--:B------:R-:W-:Y:S01]  /*174f0*/  FFMA.FTZ R37, R49, R0.reuse, -R11 ;  /* 0x0000000031257223 */ /* 0x080fe2000001080b */
[-C--:B------:R-:W-:Y:S01]  /*17500*/  FFMA.FTZ R34, R51, R0.reuse, -R65 ;  /* 0x0000000033227223 */ /* 0x080fe20000010841 */
[-C--:B------:R-:W-:Y:S01]  /*17510*/  FFMA.FTZ R170, R52, R0.reuse, -R11 ;  /* 0x0000000034aa7223 */ /* 0x080fe2000001080b */
[-C--:B------:R-:W-:Y:S01]  /*17520*/  FFMA.FTZ R171, R54, R0.reuse, -R65 ;  /* 0x0000000036ab7223 */ /* 0x080fe20000010841 */
[----:B------:R-:W-:Y:S01]  /*17530*/  FFMA.FTZ R40, R53, R0, -R11 ;  /* 0x0000000035287223 */ /* 0x000fe2000001080b */
[----:B------:R1:W2:Y:S01]  /*17540*/  MUFU.EX2 R8, R14 ;  /* 0x0000000e00087308 */ /* 0x0002a20000000800 */
[----:B0-----:R-:W-:Y:S01]  /*17550*/  FFMA.FTZ R6, R9, R6, R180 ;  /* 0x0000000609067223 */ /* 0x001fe200000100b4 */
[-C--:B------:R-:W-:Y:S01]  /*17560*/  FFMA.FTZ R55, R55, R0.reuse, -R65 ;  /* 0x0000000037377223 */ /* 0x080fe20000010841 */
[-C--:B------:R-:W-:Y:S01]  /*17570*/  FFMA.FTZ R164, R56, R0.reuse, -R11 ;  /* 0x0000000038a47223 */ /* 0x080fe2000001080b */
[-C--:B------:R-:W-:Y:S01]  /*17580*/  FFMA.FTZ R165, R58, R0.reuse, -R65 ;  /* 0x000000003aa57223 */ /* 0x080fe20000010841 */
[----:B------:R-:W-:Y:S01]  /*17590*/  FADD.FTZ R6, R10, R6 ;  /* 0x000000060a067221 */ /* 0x000fe20000010000 */
[-CC-:B------:R-:W-:Y:S01]  /*175a0*/  FFMA.FTZ R41, R57, R0.reuse, -R11.reuse ;  /* 0x0000000039297223 */ /* 0x180fe2000001080b */
[-C--:B------:R-:W-:Y:S01]  /*175b0*/  FFMA.FTZ R166, R60, R0.reuse, -R11 ;  /* 0x000000003ca67223 */ /* 0x080fe2000001080b */
[----:B------:R-:W0:Y:S01]  /*175c0*/  MUFU.EX2 R32, R32 ;  /* 0x0000002000207308 */ /* 0x000e220000000800 */
[-CC-:B-1----:R-:W-:Y:S01]  /*175d0*/  FFMA.FTZ R14, R59, R0.reuse, -R65.reuse ;  /* 0x000000003b0e7223 */ /* 0x182fe20000010841 */
[-C--:B------:R-:W-:Y:S01]  /*175e0*/  FFMA.FTZ R167, R62, R0.reuse, -R65 ;  /* 0x000000003ea77223 */ /* 0x080fe20000010841 */
[-C--:B------:R-:W-:Y:S01]  /*175f0*/  FFMA.FTZ R45, R61, R0.reuse, -R11 ;  /* 0x000000003d2d7223 */ /* 0x080fe2000001080b */
[-C--:B------:R-:W-:Y:S01]  /*17600*/  FFMA.FTZ R63, R63, R0.reuse, -R65 ;  /* 0x000000003f3f7223 */ /* 0x080fe20000010841 */
[--C-:B------:R-:W-:Y:S01]  /*17610*/  FFMA.FTZ R49, R69, R0, -R11.reuse ;  /* 0x0000000045317223 */ /* 0x100fe2000001080b */
[----:B------:R-:W-:Y:S01]  /*17620*/  F2FP.BF16.F32.PACK_AB R180, R10, R180 ;  /* 0x000000b40ab4723e */ /* 0x000fe200000010ff */
[-C--:B------:R-:W-:Y:S01]  /*17630*/  FFMA.FTZ R44, R72, R0.reuse, -R11 ;  /* 0x00000000482c7223 */ /* 0x080fe2000001080b */
[----:B------:R-:W1:Y:S01]  /*17640*/  MUFU.EX2 R182, R182 ;  /* 0x000000b600b67308 */ /* 0x000e620000000800 */
[----:B--2---:R-:W-:Y:S01]  /*17650*/  FFMA.FTZ R5, R8, R5, R181 ;  /* 0x0000000508057223 */ /* 0x004fe200000100b5 */
[-C--:B------:R-:W-:Y:S01]  /*17660*/  FFMA.FTZ R52, R73, R0.reuse, -R11 ;  /* 0x0000000049347223 */ /* 0x080fe2000001080b */
[-C--:B------:R-:W-:Y:S01]  /*17670*/  FFMA.FTZ R75, R75, R0.reuse, -R65 ;  /* 0x000000004b4b7223 */ /* 0x080fe20000010841 */
[-C--:B------:R-:W-:Y:S01]  /*17680*/  FFMA.FTZ R53, R76, R0.reuse, -R11 ;  /* 0x000000004c357223 */ /* 0x080fe2000001080b */
[-C--:B------:R-:W-:Y:S01]  /*17690*/  FFMA.FTZ R78, R78, R0.reuse, -R65 ;  /* 0x000000004e4e7223 */ /* 0x080fe20000010841 */
[-C--:B------:R-:W-:Y:S01]  /*176a0*/  FFMA.FTZ R56, R77, R0.reuse, -R11 ;  /* 0x000000004d387223 */ /* 0x080fe2000001080b */
[-C--:B------:R-:W-:Y:S01]  /*176b0*/  FFMA.FTZ R79, R79, R0.reuse, -R65 ;  /* 0x000000004f4f7223 */ /* 0x080fe20000010841 */
[----:B------:R-:W-:Y:S01]  /*176c0*/  MUFU.EX2 R183, R183 ;  /* 0x000000b700b77308 */ /* 0x000fe20000000800 */
[----:B0-----:R-:W-:Y:S01]  /*176d0*/  FADD.FTZ R5, R32, R5 ;  /* 0x0000000520057221 */ /* 0x001fe20000010000 */
[-C--:B------:R-:W-:Y:S01]  /*176e0*/  FFMA.FTZ R57, R80, R0.reuse, -R11 ;  /* 0x0000000050397223 */ /* 0x080fe2000001080b */
[-C--:B------:R-:W-:Y:S01]  /*176f0*/  FFMA.FTZ R82, R82, R0.reuse, -R65 ;  /* 0x0000000052527223 */ /* 0x080fe20000010841 */
[-C--:B------:R-:W-:Y:S01]  /*17700*/  FFMA.FTZ R60, R81, R0.reuse, -R11 ;  /* 0x00000000513c7223 */ /* 0x080fe2000001080b */
[-C--:B------:R-:W-:Y:S01]  /*17710*/  FFMA.FTZ R83, R83, R0.reuse, -R65 ;  /* 0x0000000053537223 */ /* 0x080fe20000010841 */
[-C--:B------:R-:W-:Y:S01]  /*17720*/  FFMA.FTZ R61, R84, R0.reuse, -R11 ;  /* 0x00000000543d7223 */ /* 0x080fe2000001080b */
[----:B------:R-:W-:Y:S01]  /*17730*/  FFMA.FTZ R86, R86, R0, -R65 ;  /* 0x0000000056567223 */ /* 0x000fe20000010841 */
[----:B------:R-:W0:Y:S01]  /*17740*/  MUFU.EX2 R24, R24 ;  /* 0x0000001800187308 */ /* 0x000e220000000800 */
[----:B-1----:R-:W-:Y:S01]  /*17750*/  FADD.FTZ R6, R182, R6 ;  /* 0x00000006b6067221 */ /* 0x002fe20000010000 */
[----:B------:R-:W-:-:S06]  /*17760*/  F2FP.BF16.F32.PACK_AB R181, R32, R181 ;  /* 0x000000b520b5723e */ /* 0x000fcc00000010ff */
[----:B------:R-:W-:Y:S08]  /*17770*/  MUFU.EX2 R176, R176 ;  /* 0x000000b000b07308 */ /* 0x000ff00000000800 */
[----:B------:R-:W-:Y:S01]  /*17780*/  MUFU.EX2 R177, R177 ;  /* 0x000000b100b17308 */ /* 0x000fe20000000800 */
[C---:B0-----:R-:W-:Y:S01]  /*17790*/  FADD.FTZ R6, R24.reuse, R6 ;  /* 0x0000000618067221 */ /* 0x041fe20000010000 */
[----:B------:R-:W-:-:S06]  /*177a0*/  F2FP.BF16.F32.PACK_AB R182, R24, R182 ;  /* 0x000000b618b6723e */ /* 0x000fcc00000010ff */
[----:B------:R-:W-:Y:S01]  /*177b0*/  MUFU.EX2 R25, R25 ;  /* 0x0000001900197308 */ /* 0x000fe20000000800 */
[----:B------:R-:W-:Y:S02]  /*177c0*/  WARPGROUP.DEPBAR.LE gsb0, 0x0 ;  /* 0x00008000000079c5 */ /* 0x000fe40000010000 */
[----:B------:R-:W-:Y:S01]  /*177d0*/  WARPGROUP.ARRIVE ;  /* 0x00000000000079c5 */ /* 0x000fe20000000000 */
[-C--:B------:R-:W-:Y:S01]  /*177e0*/  FFMA.FTZ R160, R64, R0.reuse, -R11 ;  /* 0x0000000040a07223 */ /* 0x080fe2000001080b */
[----:B------:R-:W-:-:S03]  /*177f0*/  FFMA.FTZ R64, R31, R0, -R65 ;  /* 0x000000001f407223 */ /* 0x000fc60000010841 */
[----:B------:R-:W-:Y:S01]  /*17800*/  MUFU.EX2 R30, R30 ;  /* 0x0000001e001e7308 */ /* 0x000fe20000000800 */
[-CC-:B------:R-:W-:Y:S01]  /*17810*/  FFMA.FTZ R31, R47, R0.reuse, -R65.reuse ;  /* 0x000000002f1f7223 */ /* 0x180fe20000010841 */
[-C--:B------:R-:W-:Y:S01]  /*17820*/  FFMA.FTZ R161, R66, R0.reuse, -R65 ;  /* 0x0000000042a17223 */ /* 0x080fe20000010841 */
[----:B------:R-:W-:Y:S01]  /*17830*/  HGMMA.64x128x16.F32.BF16 R88, R156, gdesc[UR4].tnspB, R88, gsb0 ;  /* 0x41e000049c587df0 */ /* 0x000fe20008001858 */
[----:B------:R-:W-:Y:S01]  /*17840*/  R2UR UR6, R26 ;  /* 0x000000001a0672ca */ /* 0x000fe200000e0000 */
[-C--:B------:R-:W-:Y:S01]  /*17850*/  FFMA.FTZ R162, R68, R0.reuse, -R11 ;  /* 0x0000000044a27223 */ /* 0x080fe2000001080b */
[----:B------:R-:W-:Y:S01]  /*17860*/  R2UR UR7, R27 ;  /* 0x000000001b0772ca */ /* 0x000fe200000e0000 */
[-C--:B------:R-:W-:Y:S01]  /*17870*/  FFMA.FTZ R163, R70, R0.reuse, -R65 ;  /* 0x0000000046a37223 */ /* 0x080fe20000010841 */
[----:B------:R-:W0:Y:S01]  /*17880*/  MUFU.EX2 R64, R64 ;  /* 0x0000004000407308 */ /* 0x000e220000000800 */
[----:B------:R-:W-:-:S07]  /*17890*/  FFMA.FTZ R11, R85, R0, -R11 ;  /* 0x00000000550b7223 */ /* 0x000fce000001080b */
[----:B------:R-:W-:Y:S08]  /*178a0*/  MUFU.EX2 R178, R178 ;  /* 0x000000b200b27308 */ /* 0x000ff00000000800 */
[----:B------:R-:W1:Y:S08]  /*178b0*/  MUFU.EX2 R179, R179 ;  /* 0x000000b300b37308 */ /* 0x000e700000000800 */
[----:B------:R-:W-:Y:S08]  /*178c0*/  MUFU.EX2 R28, R28 ;  /* 0x0000001c001c7308 */ /* 0x000ff00000000800 */
[----:B------:R-:W2:Y:S08]  /*178d0*/  MUFU.EX2 R33, R33 ;  /* 0x0000002100217308 */ /* 0x000eb00000000800 */
[----:B------:R-:W-:Y:S08]  /*178e0*/  MUFU.EX2 R172, R172 ;  /* 0x000000ac00ac7308 */ /* 0x000ff00000000800 */
[----:B------:R-:W3:Y:S08]  /*178f0*/  MUFU.EX2 R173, R173 ;  /* 0x000000ad00ad7308 */ /* 0x000ef00000000800 */
[----:B------:R-:W-:Y:S08]  /*17900*/  MUFU.EX2 R29, R29 ;  /* 0x0000001d001d7308 */ /* 0x000ff00000000800 */
[----:B------:R-:W4:Y:S08]  /*17910*/  MUFU.EX2 R35, R35 ;  /* 0x0000002300237308 */ /* 0x000f300000000800 */
[----:B------:R-:W-:Y:S08]  /*17920*/  MUFU.EX2 R174, R174 ;  /* 0x000000ae00ae7308 */ /* 0x000ff00000000800 */
[----:B------:R-:W5:Y:S08]  /*17930*/  MUFU.EX2 R175, R175 ;  /* 0x000000af00af7308 */ /* 0x000f700000000800 */
[----:B------:R-:W-:Y:S08]  /*17940*/  MUFU.EX2 R36, R36 ;  /* 0x0000002400247308 */ /* 0x000ff00000000800 */
[----:B------:R-:W5:Y:S08]  /*17950*/  MUFU.EX2 R31, R31 ;  /* 0x0000001f001f7308 */ /* 0x000f700000000800 */
[----:B------:R-:W-:Y:S08]  /*17960*/  MUFU.EX2 R168, R168 ;  /* 0x000000a800a87308 */ /* 0x000ff00000000800 */
[----:B------:R-:W5:Y:S08]  /*17970*/  MUFU.EX2 R169, R169 ;  /* 0x000000a900a97308 */ /* 0x000f700000000800 */
[----:B------:R-:W-:Y:S08]  /*17980*/  MUFU.EX2 R37, R37 ;  /* 0x0000002500257308 */ /* 0x000ff00000000800 */
[----:B------:R-:W5:Y:S08]  /*17990*/  MUFU.EX2 R34, R34 ;  /* 0x0000002200227308 */ /* 0x000f700000000800 */
[----:B------:R-:W-:Y:S01]  /*179a0*/  MUFU.EX2 R170, R170 ;  /* 0x000000aa00aa7308 */ /* 0x000fe20000000800 */
[----:B------:R-:W-:-:S02]  /*179b0*/  WARPGROUP.DEPBAR.LE gsb0, 0x0 ;  /* 0x00008000000079c5 */ /* 0x000fc40000010000 */
[----:B------:R-:W-:Y:S01]  /*179c0*/  WARPGROUP.ARRIVE ;  /* 0x00000000000079c5 */ /* 0x000fe20000000000 */
[----:B------:R-:W-:-:S04]  /*179d0*/  FFMA.FTZ R157, R74, R0, -R65 ;  /* 0x000000004a9d7223 */ /* 0x000fc80000010841 */
[----:B------:R-:W5:Y:S01]  /*179e0*/  MUFU.EX2 R171, R171 ;  /* 0x000000ab00ab7308 */ /* 0x000f620000000800 */
[----:B------:R-:W-:Y:S07]  /*179f0*/  HGMMA.64x128x16.F32.BF16 R88, R152, gdesc[UR4].tnspB, R88, gsb0 ;  /* 0x41e0000498587df0 */ /* 0x000fee0008001858 */
        /* <DEDUP_REMOVED lines=20> */
[----:B0-----:R-:W-:Y:S01]  /*17b40*/  FADD.FTZ R20, R183, R5 ;  /* 0x00000005b7147221 */ /* 0x001fe20000010000 */
[----:B------:R0:W-:Y:S06]  /*17b50*/  @!P1 SYNCS.ARRIVE.TRANS64.RED.A1T0 RZ, [R21+URZ], RZ ;  /* 0x000000ff15ff99a7 */ /* 0x0001ec000810043f */
[----:B------:R-:W5:Y:S01]  /*17b60*/  MUFU.EX2 R5, R63 ;  /* 0x0000003f00057308 */ /* 0x000f620000000800 */
[C---:B------:R-:W-:Y:S01]  /*17b70*/  F2FP.BF16.F32.PACK_AB R183, R64.reuse, R183 ;  /* 0x000000b740b7723e */ /* 0x040fe200000010ff */
[----:B------:R-:W-:-:S04]  /*17b80*/  FADD.FTZ R20, R64, R20 ;  /* 0x0000001440147221 */ /* 0x000fc80000010000 */
[----:B------:R-:W-:Y:S01]  /*17b90*/  FADD.FTZ R20, R177, R20 ;  /* 0x00000014b1147221 */ /* 0x000fe20000010000 */
[----:B0-----:R-:W-:Y:S01]  /*17ba0*/  FADD.FTZ R21, R176, R6 ;  /* 0x00000006b0157221 */ /* 0x001fe20000010000 */
[----:B------:R-:W-:Y:S01]  /*17bb0*/  FFMA.FTZ R6, R67, R0, -R65 ;  /* 0x0000000043067223 */ /* 0x000fe20000010841 */
[C---:B------:R-:W-:Y:S01]  /*17bc0*/  F2FP.BF16.F32.PACK_AB R176, R25.reuse, R176 ;  /* 0x000000b019b0723e */ /* 0x040fe200000010ff */
[----:B------:R-:W-:Y:S01]  /*17bd0*/  FADD.FTZ R26, R30, R20 ;  /* 0x000000141e1a7221 */ /* 0x000fe20000010000 */
[----:B------:R-:W-:Y:S01]  /*17be0*/  FADD.FTZ R21, R25, R21 ;  /* 0x0000001519157221 */ /* 0x000fe20000010000 */
[-C--:B------:R-:W-:Y:S01]  /*17bf0*/  FFMA.FTZ R20, R71, R0.reuse, -R65 ;  /* 0x0000000047147223 */ /* 0x080fe20000010841 */
[----:B------:R-:W-:Y:S01]  /*17c00*/  MUFU.EX2 R75, R75 ;  /* 0x0000004b004b7308 */ /* 0x000fe20000000800 */
[----:B-1----:R-:W-:Y:S01]  /*17c10*/  FADD.FTZ R26, R179, R26 ;  /* 0x0000001ab31a7221 */ /* 0x002fe20000010000 */
[----:B------:R-:W-:Y:S01]  /*17c20*/  FADD.FTZ R21, R178, R21 ;  /* 0x00000015b2157221 */ /* 0x000fe20000010000 */
[----:B------:R-:W-:Y:S01]  /*17c30*/  FFMA.FTZ R65, R87, R0, -R65 ;  /* 0x0000000057417223 */ /* 0x000fe20000010841 */
[----:B------:R-:W-:Y:S01]  /*17c40*/  F2FP.BF16.F32.PACK_AB R177, R30, R177 ;  /* 0x000000b11eb1723e */ /* 0x000fe200000010ff */
[----:B--2---:R-:W-:Y:S01]  /*17c50*/  FADD.FTZ R26, R33, R26 ;  /* 0x0000001a211a7221 */ /* 0x004fe20000010000 */
[C---:B------:R-:W-:Y:S01]  /*17c60*/  FADD.FTZ R21, R28.reuse, R21 ;  /* 0x000000151c157221 */ /* 0x040fe20000010000 */
[----:B------:R-:W-:Y:S01]  /*17c70*/  F2FP.BF16.F32.PACK_AB R178, R28, R178 ;  /* 0x000000b21cb2723e */ /* 0x000fe200000010ff */
[----:B------:R-:W0:Y:S01]  /*17c80*/  MUFU.EX2 R6, R6 ;  /* 0x0000000600067308 */ /* 0x000e220000000800 */
[----:B---3--:R-:W-:Y:S01]  /*17c90*/  FADD.FTZ R26, R173, R26 ;  /* 0x0000001aad1a7221 */ /* 0x008fe20000010000 */
[----:B------:R-:W-:Y:S01]  /*17ca0*/  FADD.FTZ R21, R172, R21 ;  /* 0x00000015ac157221 */ /* 0x000fe20000010000 */
[----:B------:R-:W-:-:S02]  /*17cb0*/  F2FP.BF16.F32.PACK_AB R179, R33, R179 ;  /* 0x000000b321b3723e */ /* 0x000fc400000010ff */
[----:B----4-:R-:W-:Y:S01]  /*17cc0*/  FADD.FTZ R26, R35, R26 ;  /* 0x0000001a231a7221 */ /* 0x010fe20000010000 */
[C---:B------:R-:W-:Y:S01]  /*17cd0*/  FADD.FTZ R21, R29.reuse, R21 ;  /* 0x000000151d157221 */ /* 0x040fe20000010000 */
[----:B------:R-:W-:Y:S01]  /*17ce0*/  F2FP.BF16.F32.PACK_AB R172, R29, R172 ;  /* 0x000000ac1dac723e */ /* 0x000fe200000010ff */
[----:B------:R-:W1:Y:S01]  /*17cf0*/  MUFU.EX2 R20, R20 ;  /* 0x0000001400147308 */ /* 0x000e620000000800 */
[----:B-----5:R-:W-:Y:S01]  /*17d00*/  FADD.FTZ R26, R175, R26 ;  /* 0x0000001aaf1a7221 */ /* 0x020fe20000010000 */
[----:B------:R-:W-:Y:S01]  /*17d10*/  FADD.FTZ R21, R174, R21 ;  /* 0x00000015ae157221 */ /* 0x000fe20000010000 */
[----:B------:R-:W-:Y:S02]  /*17d20*/  F2FP.BF16.F32.PACK_AB R173, R35, R173 ;  /* 0x000000ad23ad723e */ /* 0x000fe400000010ff */
[----:B------:R-:W-:Y:S01]  /*17d30*/  FADD.FTZ R26, R31, R26 ;  /* 0x0000001a1f1a7221 */ /* 0x000fe20000010000 */
[C---:B------:R-:W-:Y:S01]  /*17d40*/  FADD.FTZ R21, R36.reuse, R21 ;  /* 0x0000001524157221 */ /* 0x040fe20000010000 */
[----:B------:R-:W-:Y:S01]  /*17d50*/  F2FP.BF16.F32.PACK_AB R174, R36, R174 ;  /* 0x000000ae24ae723e */ /* 0x000fe200000010ff */
[----:B------:R-:W-:Y:S01]  /*17d60*/  MUFU.EX2 R53, R53 ;  /* 0x0000003500357308 */ /* 0x000fe20000000800 */
[----:B------:R-:W-:Y:S01]  /*17d70*/  FADD.FTZ R26, R169, R26 ;  /* 0x0000001aa91a7221 */ /* 0x000fe20000010000 */
[----:B------:R-:W-:Y:S01]  /*17d80*/  FADD.FTZ R21, R168, R21 ;  /* 0x00000015a8157221 */ /* 0x000fe20000010000 */
[----:B------:R-:W-:-:S02]  /*17d90*/  F2FP.BF16.F32.PACK_AB R175, R31, R175 ;  /* 0x000000af1faf723e */ /* 0x000fc400000010ff */
[----:B------:R-:W-:Y:S01]  /*17da0*/  FADD.FTZ R26, R34, R26 ;  /* 0x0000001a221a7221 */ /* 0x000fe20000010000 */
[C---:B------:R-:W-:Y:S01]  /*17db0*/  FADD.FTZ R21, R37.reuse, R21 ;  /* 0x0000001525157221 */ /* 0x040fe20000010000 */
[----:B------:R-:W-:Y:S01]  /*17dc0*/  F2FP.BF16.F32.PACK_AB R168, R37, R168 ;  /* 0x000000a825a8723e */ /* 0x000fe200000010ff */
[----:B------:R-:W2:Y:S01]  /*17dd0*/  MUFU.EX2 R78, R78 ;  /* 0x0000004e004e7308 */ /* 0x000ea20000000800 */
[----:B------:R-:W-:Y:S01]  /*17de0*/  FADD.FTZ R26, R171, R26 ;  /* 0x0000001aab1a7221 */ /* 0x000fe20000010000 */
[----:B------:R-:W-:Y:S01]  /*17df0*/  FADD.FTZ R21, R170, R21 ;  /* 0x00000015aa157221 */ /* 0x000fe20000010000 */
[C---:B------:R-:W-:Y:S02]  /*17e00*/  F2FP.BF16.F32.PACK_AB R171, R13.reuse, R171 ;  /* 0x000000ab0dab723e */ /* 0x040fe400000010ff */
[----:B------:R-:W-:Y:S01]  /*17e10*/  FADD.FTZ R26, R13, R26 ;  /* 0x0000001a0d1a7221 */ /* 0x000fe20000010000 */
[----:B------:R-:W-:Y:S01]  /*17e20*/  FADD.FTZ R21, R40, R21 ;  /* 0x0000001528157221 */ /* 0x000fe20000010000 */
[----:B------:R-:W-:Y:S01]  /*17e30*/  F2FP.BF16.F32.PACK_AB R169, R34, R169 ;  /* 0x000000a922a9723e */ /* 0x000fe200000010ff */
[----:B------:R-:W-:Y:S01]  /*17e40*/  MUFU.EX2 R56, R56 ;  /* 0x0000003800387308 */ /* 0x000fe20000000800 */
[----:B------:R-:W-:Y:S01]  /*17e50*/  FADD.FTZ R26, R165, R26 ;  /* 0x0000001aa51a7221 */ /* 0x000fe20000010000 */
[----:B------:R-:W-:Y:S01]  /*17e60*/  FADD.FTZ R21, R164, R21 ;  /* 0x00000015a4157221 */ /* 0x000fe20000010000 */
[----:B------:R-:W-:-:S02]  /*17e70*/  F2FP.BF16.F32.PACK_AB R165, R14, R165 ;  /* 0x000000a50ea5723e */ /* 0x000fc400000010ff */
[----:B------:R-:W-:Y:S01]  /*17e80*/  FADD.FTZ R26, R14, R26 ;  /* 0x0000001a0e1a7221 */ /* 0x000fe20000010000 */
[----:B------:R-:W-:Y:S01]  /*17e90*/  FADD.FTZ R21, R41, R21 ;  /* 0x0000001529157221 */ /* 0x000fe20000010000 */
[----:B------:R-:W-:Y:S01]  /*17ea0*/  F2FP.BF16.F32.PACK_AB R170, R40, R170 ;  /* 0x000000aa28aa723e */ /* 0x000fe200000010ff */
[----:B------:R-:W3:Y:S01]  /*17eb0*/  MUFU.EX2 R79, R79 ;  /* 0x0000004f004f7308 */ /* 0x000ee20000000800 */
        /* <DEDUP_REMOVED lines=9> */
[----:B0-----:R-:W-:-:S02]  /*17f50*/  F2FP.BF16.F32.PACK_AB R161, R6, R161 ;  /* 0x000000a106a1723e */ /* 0x001fc400000010ff */
[----:B------:R-:W-:Y:S01]  /*17f60*/  FADD.FTZ R10, R6, R25 ;  /* 0x00000019060a7221 */ /* 0x000fe20000010000 */
[----:B------:R-:W-:Y:S01]  /*17f70*/  FADD.FTZ R21, R48, R21 ;  /* 0x0000001530157221 */ /* 0x000fe20000010000 */
[----:B------:R-:W-:Y:S01]  /*17f80*/  F2FP.BF16.F32.PACK_AB R166, R45, R166 ;  /* 0x000000a62da6723e */ /* 0x000fe200000010ff */
[----:B------:R-:W0:Y:S01]  /*17f90*/  MUFU.EX2 R82, R82 ;  /* 0x0000005200527308 */ /* 0x000e220000000800 */
[----:B------:R-:W-:Y:S01]  /*17fa0*/  FADD.FTZ R13, R163, R10 ;  /* 0x0000000aa30d7221 */ /* 0x000fe20000010000 */
[----:B------:R-:W-:Y:S01]  /*17fb0*/  FADD.FTZ R24, R162, R21 ;  /* 0x00000015a2187221 */ /* 0x000fe20000010000 */
[----:B------:R-:W-:Y:S02]  /*17fc0*/  F2FP.BF16.F32.PACK_AB R160, R48, R160 ;  /* 0x000000a030a0723e */ /* 0x000fe400000010ff */
[----:B-1----:R-:W-:Y:S01]  /*17fd0*/  FADD.FTZ R10, R20, R13 ;  /* 0x0000000d140a7221 */ /* 0x002fe20000010000 */
[C---:B------:R-:W-:Y:S01]  /*17fe0*/  FADD.FTZ R21, R49.reuse, R24 ;  /* 0x0000001831157221 */ /* 0x040fe20000010000 */
[----:B------:R-:W-:Y:S01]  /*17ff0*/  F2FP.BF16.F32.PACK_AB R162, R49, R162 ;  /* 0x000000a231a2723e */ /* 0x000fe200000010ff */
[----:B------:R-:W1:Y:S01]  /*18000*/  MUFU.EX2 R60, R60 ;  /* 0x0000003c003c7308 */ /* 0x000e620000000800 */
[----:B------:R-:W-:Y:S01]  /*18010*/  FADD.FTZ R10, R157, R10 ;  /* 0x0000000a9d0a7221 */ /* 0x000fe20000010000 */
[----:B------:R-:W-:Y:S01]  /*18020*/  FADD.FTZ R21, R44, R21 ;  /* 0x000000152c157221 */ /* 0x000fe20000010000 */
[----:B------:R-:W-:-:S02]  /*18030*/  F2FP.BF16.F32.PACK_AB R163, R20, R163 ;  /* 0x000000a314a3723e */ /* 0x000fc400000010ff */
[----:B------:R-:W-:Y:S01]  /*18040*/  FADD.FTZ R5, R75, R10 ;  /* 0x0000000a4b057221 */ /* 0x000fe20000010000 */
[C---:B------:R-:W-:Y:S01]  /*18050*/  FADD.FTZ R14, R52.reuse, R21 ;  /* 0x00000015340e7221 */ /* 0x040fe20000010000 */
[----:B------:R-:W-:Y:S01]  /*18060*/  F2FP.BF16.F32.PACK_AB R156, R52, R44 ;  /* 0x0000002c349c723e */ /* 0x000fe200000010ff */
[----:B------:R-:W4:Y:S01]  /*18070*/  MUFU.EX2 R83, R83 ;  /* 0x0000005300537308 */ /* 0x000f220000000800 */
[----:B--2---:R-:W-:Y:S01]  /*18080*/  FADD.FTZ R6, R78, R5 ;  /* 0x000000054e067221 */ /* 0x004fe20000010000 */
[----:B------:R-:W-:Y:S01]  /*18090*/  FADD.FTZ R13, R53, R14 ;  /* 0x0000000e350d7221 */ /* 0x000fe20000010000 */
[----:B------:R-:W-:Y:S01]  /*180a0*/  F2FP.BF16.F32.PACK_AB R157, R75, R157 ;  /* 0x0000009d4b9d723e */ /* 0x000fe200000010ff */
[----:B------:R-:W-:Y:S02]  /*180b0*/  IMAD.MOV.U32 R14, RZ, RZ, R4 ;  /* 0x000000ffff0e7224 */ /* 0x000fe400078e0004 */
[----:B---3--:R-:W-:Y:S01]  /*180c0*/  FADD.FTZ R5, R79, R6 ;  /* 0x000000064f057221 */ /* 0x008fe20000010000 */
[C---:B------:R-:W-:Y:S01]  /*180d0*/  FADD.FTZ R10, R56.reuse, R13 ;  /* 0x0000000d380a7221 */ /* 0x040fe20000010000 */
[----:B------:R-:W-:Y:S01]  /*180e0*/  F2FP.BF16.F32.PACK_AB R158, R56, R53 ;  /* 0x00000035389e723e */ /* 0x000fe200000010ff */
[----:B------:R-:W2:Y:S01]  /*180f0*/  MUFU.EX2 R61, R61 ;  /* 0x0000003d003d7308 */ /* 0x000ea20000000800 */
[----:B0-----:R-:W-:Y:S01]  /*18100*/  FADD.FTZ R6, R82, R5 ;  /* 0x0000000552067221 */ /* 0x001fe20000010000 */
[----:B------:R-:W-:Y:S01]  /*18110*/  FADD.FTZ R13, R57, R10 ;  /* 0x0000000a390d7221 */ /* 0x000fe20000010000 */
[----:B------:R-:W-:-:S02]  /*18120*/  F2FP.BF16.F32.PACK_AB R159, R79, R78 ;  /* 0x0000004e4f9f723e */ /* 0x000fc400000010ff */
[C---:B-1----:R-:W-:Y:S01]  /*18130*/  F2FP.BF16.F32.PACK_AB R152, R60.reuse, R57 ;  /* 0x000000393c98723e */ /* 0x042fe200000010ff */
[----:B------:R-:W-:Y:S01]  /*18140*/  FADD.FTZ R10, R60, R13 ;  /* 0x0000000d3c0a7221 */ /* 0x000fe20000010000 */
[----:B------:R-:W-:Y:S01]  /*18150*/  IMAD.MOV.U32 R13, RZ, RZ, R3 ;  /* 0x000000ffff0d7224 */ /* 0x000fe200078e0003 */
[----:B------:R-:W0:Y:S01]  /*18160*/  MUFU.EX2 R86, R86 ;  /* 0x0000005600567308 */ /* 0x000e220000000800 */
[C---:B----4-:R-:W-:Y:S01]  /*18170*/  FADD.FTZ R5, R83.reuse, R6 ;  /* 0x0000000653057221 */ /* 0x050fe20000010000 */
[----:B------:R-:W-:-:S06]  /*18180*/  F2FP.BF16.F32.PACK_AB R153, R83, R82 ;  /* 0x000000525399723e */ /* 0x000fcc00000010ff */
[----:B------:R-:W1:Y:S01]  /*18190*/  MUFU.EX2 R11, R11 ;  /* 0x0000000b000b7308 */ /* 0x000e620000000800 */
[----:B--2---:R-:W-:-:S07]  /*181a0*/  FADD.FTZ R10, R61, R10 ;  /* 0x0000000a3d0a7221 */ /* 0x004fce0000010000 */
[----:B------:R-:W2:Y:S01]  /*181b0*/  MUFU.EX2 R65, R65 ;  /* 0x0000004100417308 */ /* 0x000ea20000000800 */
[----:B0-----:R-:W-:Y:S01]  /*181c0*/  FADD.FTZ R5, R86, R5 ;  /* 0x0000000556057221 */ /* 0x001fe20000010000 */
[C---:B-1----:R-:W-:Y:S01]  /*181d0*/  FADD.FTZ R6, R11.reuse, R10 ;  /* 0x0000000a0b067221 */ /* 0x042fe20000010000 */
[----:B------:R-:W-:Y:S01]  /*181e0*/  F2FP.BF16.F32.PACK_AB R154, R11, R61 ;  /* 0x0000003d0b9a723e */ /* 0x000fe200000010ff */
[----:B------:R-:W-:Y:S02]  /*181f0*/  IMAD.MOV.U32 R11, RZ, RZ, R187 ;  /* 0x000000ffff0b7224 */ /* 0x000fe400078e00bb */
[----:B------:R-:W-:Y:S02]  /*18200*/  IMAD.MOV.U32 R10, RZ, RZ, R184 ;  /* 0x000000ffff0a7224 */ /* 0x000fe400078e00b8 */
[C---:B--2---:R-:W-:Y:S01]  /*18210*/  FADD.FTZ R5, R65.reuse, R5 ;  /* 0x0000000541057221 */ /* 0x044fe20000010000 */
[----:B------:R-:W-:Y:S01]  /*18220*/  F2FP.BF16.F32.PACK_AB R155, R65, R86 ;  /* 0x00000056419b723e */ /* 0x000fe200000010ff */
[----:B------:R-:W-:Y:S06]  /*18230*/  @P3 BRA `(.L_x_2666) ;  /* 0xffffffd000a03947 */ /* 0x000fec000383ffff */
[----:B------:R-:W-:Y:S05]  /*18240*/  BSYNC B1 ;  /* 0x0000000000017941 */ /* 0x000fea0003800000 */
.L_x_2655:
[----:B------:R-:W-:Y:S05]  /*18250*/  BSYNC B0 ;  /* 0x0000000000007941 */ /* 0x000fea0003800000 */
.L_x_2654:
[----:B------:R-:W-:Y:S01]  /*18260*/  ISETP.GE.AND P2, PT, R12, R199, PT ;  /* 0x000000c70c00720c */ /* 0x000fe20003f46270 */
[----:B------:R-:W-:-:S12]  /*18270*/  BSSY B0, `(.L_x_2667) ;  /* 0x000024d000007945 */ /* 0x000fd80003800000 */
[----:B------:R-:W-:Y:S05]  /*18280*/  @!P2 BRA `(.L_x_2668) ;  /* 0x00000024002ca947 */ /* 0x000fea0003800000 */
[----:B------:R-:W-:Y:S02]  /*18290*/  IMAD.MOV.U32 R14, RZ, RZ, R4 ;  /* 0x000000ffff0e7224 */ /* 0x000fe400078e0004 */
[----:B------:R-:W-:Y:S02]  /*182a0*/  IMAD.MOV.U32 R13, RZ, RZ, R3 ;  /* 0x000000ffff0d7224 */ /* 0x000fe400078e0003 */
[----:B------:R-:W-:Y:S02]  /*182b0*/  IMAD.MOV.U32 R11, RZ, RZ, R187 ;  /* 0x000000ffff0b7224 */ /* 0x000fe400078e00bb */
[----:B------:R-:W-:-:S07]  /*182c0*/  IMAD.MOV.U32 R10, RZ, RZ, R184 ;  /* 0x000000ffff0a7224 */ /* 0x000fce00078e00b8 */
.L_x_2679:
        /* <DEDUP_REMOVED lines=8> */
.L_x_2669:
[----:B------:R-:W-:Y:S01]  /*18350*/  IMAD R3, R184, 0x8, R2 ;  /* 0x00000008b8037824 */ /* 0x000fe200078e0202 */
[----:B------:R-:W-:-:S04]  /*18360*/  SHF.L.U32 R4, R187, 0x1f, RZ ;  /* 0x0000001fbb047819 */ /* 0x000fc800000006ff */
[----:B------:R0:W1:Y:S01]  /*18370*/  SYNCS.PHASECHK.TRANS64.TRYWAIT P2, [R3+URZ+0x34830], R4 ;  /* 0x03483004030075a7 */ /* 0x000062000804017f */
[----:B------:R-:W-:Y:S05]  /*18380*/  @!P0 BRA `(.L_x_2670) ;  /* 0x0000000000048947 */ /* 0x000fea0003800000 */
[----:B------:R-:W-:Y:S01]  /*18390*/  BPT.TRAP 0x1 ;  /* 0x000000040000795c */ /* 0x000fe20000300000 */
.L_x_2670:
[----:B------:R-:W-:Y:S01]  /*183a0*/  IMAD R0, R184, 0xc00, R7 ;  /* 0x00000c00b8007824 */ /* 0x000fe200078e0207 */
[----:B------:R-:W-:Y:S03]  /*183b0*/  BSSY B1, `(.L_x_2671) ;  /* 0x0000006000017945 */ /* 0x000fe60003800000 */
[C---:B------:R-:W-:Y:S02]  /*183c0*/  VIADD R26, R0.reuse, 0x2 ;  /* 0x00000002001a7836 */ /* 0x040fe40000000000 */
[----:B------:R-:W-:Y:S01]  /*183d0*/  VIADD R15, R0, 0x4 ;  /* 0x00000004000f7836 */ /* 0x000fe20000000000 */
[----:B-1----:R-:W-:Y:S06]  /*183e0*/  @P2 BRA `(.L_x_2672) ;  /* 0x0000000000082947 */ /* 0x002fec0003800000 */
[----:B------:R-:W1:Y:S02]  /*183f0*/  SYNCS.PHASECHK.TRANS64.TRYWAIT P2, [R3+URZ+0x34830], R4 ;  /* 0x03483004030075a7 */ /* 0x000e64000804017f */
[----:B-1----:R-:W-:Y:S05]  /*18400*/  @!P2 BRA `(.L_x_2673) ;  /* 0x000000f40014a947 */ /* 0x002fea0003800000 */
.L_x_2672:
[----:B------:R-:W-:Y:S05]  /*18410*/  BSYNC B1 ;  /* 0x0000000000017941 */ /* 0x000fea0003800000 */
.L_x_2671:
        /* <DEDUP_REMOVED lines=59> */
[----:B01----:R-:W4:Y:S01]  /*187d0*/  LDL.64 R4, [R1+0x10] ;  /* 0x0000100001047983 */ /* 0x003f220000100a00 */
        /* <DEDUP_REMOVED lines=53> */
[----:B0-----:R-:W4:Y:S04]  /*18b30*/  LDL.64 R2, [R1+0x8] ;  /* 0x0000080001027983 */ /* 0x001f280000100a00 */
        /* <DEDUP_REMOVED lines=31> */
[----:B------:R0:W5:Y:S01]  /*18d30*/  LDL.LU R5, [R1+0x98] ;  /* 0x0000980001057983 */ /* 0x0001620000300800 */
        /* <DEDUP_REMOVED lines=27> */
.L_x_2674:
[----:B-----5:R-:W-:Y:S01]  /*18ef0*/  SHF.L.U32 R0, R11, 0x1f, RZ ;  /* 0x0000001f0b007819 */ /* 0x020fe200000006ff */
[----:B------:R-:W-:-:S04]  /*18f00*/  IMAD R15, R10, 0x8, R2 ;  /* 0x000000080a0f7824 */ /* 0x000fc800078e0202 */
[----:B------:R0:W1:Y:S01]  /*18f10*/  SYNCS.PHASECHK.TRANS64.TRYWAIT P2, [R15+URZ+0x34850], R0 ;  /* 0x034850000f0075a7 */ /* 0x000062000804017f */
[----:B------:R-:W-:Y:S05]  /*18f20*/  @!P0 BRA `(.L_x_2675) ;  /* 0x0000000000048947 */ /* 0x000fea0003800000 */
[----:B------:R-:W-:Y:S01]  /*18f30*/  BPT.TRAP 0x1 ;  /* 0x000000040000795c */ /* 0x000fe20000300000 */
.L_x_2675:
[----:B------:R-:W-:Y:S04]  /*18f40*/  BSSY B1, `(.L_x_2676) ;  /* 0x0000004000017945 */ /* 0x000fe80003800000 */
[----:B-1----:R-:W-:Y:S05]  /*18f50*/  @P2 BRA `(.L_x_2677) ;  /* 0x0000000000082947 */ /* 0x002fea0003800000 */
[----:B------:R-:W1:Y:S02]  /*18f60*/  SYNCS.PHASECHK.TRANS64.TRYWAIT P2, [R15+URZ+0x34850], R0 ;  /* 0x034850000f0075a7 */ /* 0x000e64000804017f */
[----:B-1----:R-:W-:Y:S05]  /*18f70*/  @!P2 BRA `(.L_x_2678) ;  /* 0x000000e8004ca947 */ /* 0x002fea0003800000 */
.L_x_2677:
[----:B------:R-:W-:Y:S05]  /*18f80*/  BSYNC B1 ;  /* 0x0000000000017941 */ /* 0x000fea0003800000 */
.L_x_2676:
[----:B01----:R-:W-:Y:S01]  /*18f90*/  VIADD R0, R2, 0x400 ;  /* 0x0000040002007836 */ /* 0x003fe20000000000 */
[----:B------:R-:W-:Y:S01]  /*18fa0*/  WARPGROUP.ARRIVE ;  /* 0x00000000000079c5 */ /* 0x000fe20000000000 */
[----:B------:R-:W-:Y:S01]  /*18fb0*/  IMAD.MOV.U32 R11, RZ, RZ, 0x40000040 ;  /* 0x40000040ff0b7424 */ /* 0x000fe200078e00ff */
[C---:B------:R-:W-:Y:S01]  /*18fc0*/  ISETP.GT.AND P2, PT, R12.reuse, R199, PT ;  /* 0x000000c70c00720c */ /* 0x040fe20003f44270 */
[----:B------:R-:W-:Y:S01]  /*18fd0*/  IMAD.MOV.U32 R9, RZ, RZ, 0x40000040 ;  /* 0x40000040ff097424 */ /* 0x000fe200078e00ff */
[----:B------:R-:W-:Y:S01]  /*18fe0*/  SHF.R.U32.HI R0, RZ, 0x4, R0 ;  /* 0x00000004ff007819 */ /* 0x000fe20000011600 */
[----:B------:R-:W-:Y:S01]  /*18ff0*/  @!P1 VIADD R15, R15, 0x34860 ;  /* 0x000348600f0f9836 */ /* 0x000fe20000000000 */
[----:B------:R-:W-:Y:S01]  /*19000*/  R2UR UR7, R11 ;  /* 0x000000000b0772ca */ /* 0x000fe200000e0000 */
[----:B------:R-:W-:Y:S01]  /*19010*/  VIADD R12, R12, 0xffffffff ;  /* 0xffffffff0c0c7836 */ /* 0x000fe20000000000 */
[----:B------:R-:W-:Y:S02]  /*19020*/  LOP3.LUT R0, R0, 0x3fff, RZ, 0xc0, !PT ;  /* 0x00003fff00007812 */ /* 0x000fe400078ec0ff */
[----:B------:R-:W-:-:S02]  /*19030*/  @!P1 PRMT R15, RZ, 0x654, R15 ;  /* 0x00000654ff0f9816 */ /* 0x000fc4000000000f */
[----:B------:R-:W-:-:S05]  /*19040*/  LOP3.LUT R0, R0, 0x4000000, RZ, 0xfc, !PT ;  /* 0x0400000000007812 */ /* 0x000fca00078efcff */
        /* <DEDUP_REMOVED lines=52> */
[----:B------:R-:W-:-:S04]  /*19390*/  FADD.FTZ R4, -R3, R13 ;  /* 0x0000000d03047221 */ /* 0x000fc80000010100 */
[----:B------:R-:W-:Y:S01]  /*193a0*/  FMUL.FTZ R4, R4, R0 ;  /* 0x0000000004047220 */ /* 0x000fe20000410000 */
        /* <DEDUP_REMOVED lines=17> */
[----:B------:R-:W-:Y:S02]  /*194c0*/  R2UR UR6, R8 ;  /* 0x00000000080672ca */ /* 0x000fe400000e0000 */
[----:B------:R-:W-:Y:S02]  /*194d0*/  R2UR UR7, R9 ;  /* 0x00000000090772ca */ /* 0x000fe400000e0000 */
[----:B------:R0:W-:Y:S02]  /*194e0*/  MUFU.EX2 R9, R4 ;  /* 0x0000000400097308 */ /* 0x0001e40000000800 */
[----:B0-----:R-:W-:-:S04]  /*194f0*/  FMNMX.FTZ R4, R26, R14, !PT ;  /* 0x0000000e1a047209 */ /* 0x001fc80007810000 */
        /* <DEDUP_REMOVED lines=33> */
[-C--:B------:R-:W-:Y:S01]  /*19710*/  FMUL.FTZ R167, R3, R0.reuse ;  /* 0x0000000003a77220 */ /* 0x080fe20000410000 */
[----:B------:R-:W0:Y:S03]  /*19720*/  SHFL.BFLY PT, R8, R4, 0x2, 0x1f ;  /* 0x0c401f0004087f89 */ /* 0x000e2600000e0000 */
[-CC-:B------:R-:W-:Y:S01]  /*19730*/  FFMA.FTZ R180, R24, R0.reuse, -R167.reuse ;  /* 0x0000000018b47223 */ /* 0x180fe200000108a7 */
[----:B------:R-:W-:Y:S01]  /*19740*/  HGMMA.64x128x16.F32.BF16 R88, R160, gdesc[UR4].tnspB, R88, gsb0 ;  /* 0x41e00004a0587df0 */ /* 0x000fe20008001858 */
[----:B------:R-:W-:Y:S01]  /*19750*/  FFMA.FTZ R164, R25, R0, -R167 ;  /* 0x0000000019a47223 */ /* 0x000fe200000108a7 */
[----:B------:R-:W-:-:S02]  /*19760*/  VIADD R24, R10, 0x300 ;  /* 0x000003000a187836 */ /* 0x000fc40000000000 */
[-CC-:B------:R-:W-:Y:S01]  /*19770*/  FFMA.FTZ R176, R32, R0.reuse, -R167.reuse ;  /* 0x0000000020b07223 */ /* 0x180fe200000108a7 */
[----:B------:R-:W-:Y:S02]  /*19780*/  IMAD.MOV.U32 R25, RZ, RZ, 0x40000040 ;  /* 0x40000040ff197424 */ /* 0x000fe400078e00ff */
[-CC-:B------:R-:W-:Y:S01]  /*19790*/  FFMA.FTZ R32, R37, R0.reuse, -R167.reuse ;  /* 0x0000000025207223 */ /* 0x180fe200000108a7 */
[-CC-:B------:R-:W-:Y:S01]  /*197a0*/  FFMA.FTZ R37, R57, R0.reuse, -R167.reuse ;  /* 0x0000000039257223 */ /* 0x180fe200000108a7 */
[----:B------:R-:W-:Y:S01]  /*197b0*/  R2UR UR6, R24 ;  /* 0x00000000180672ca */ /* 0x000fe200000e0000 */
[----:B------:R-:W-:Y:S01]  /*197c0*/  VIADD R24, R10, 0x380 ;  /* 0x000003800a187836 */ /* 0x000fe20000000000 */
[----:B------:R-:W-:Y:S01]  /*197d0*/  R2UR UR7, R25 ;  /* 0x00000000190772ca */ /* 0x000fe200000e0000 */
[----:B------:R-:W-:Y:S01]  /*197e0*/  IMAD.MOV.U32 R25, RZ, RZ, 0x40000040 ;  /* 0x40000040ff197424 */ /* 0x000fe200078e00ff */
[----:B------:R-:W1:Y:S01]  /*197f0*/  MUFU.EX2 R180, R180 ;  /* 0x000000b400b47308 */ /* 0x000e620000000800 */
[-CC-:B------:R-:W-:Y:S01]  /*19800*/  FFMA.FTZ R182, R28, R0.reuse, -R167.reuse ;  /* 0x000000001cb67223 */ /* 0x180fe200000108a7 */
[-CC-:B------:R-:W-:Y:S01]  /*19810*/  FFMA.FTZ R165, R29, R0.reuse, -R167.reuse ;  /* 0x000000001da57223 */ /* 0x180fe200000108a7 */
[-CC-:B------:R-:W-:Y:S01]  /*19820*/  FFMA.FTZ R11, R33, R0.reuse, -R167.reuse ;  /* 0x00000000210b7223 */ /* 0x180fe200000108a7 */
[-CC-:B------:R-:W-:Y:S01]  /*19830*/  FFMA.FTZ R178, R36, R0.reuse, -R167.reuse ;  /* 0x0000000024b27223 */ /* 0x180fe200000108a7 */
[-CC-:B------:R-:W-:Y:S01]  /*19840*/  FFMA.FTZ R172, R40, R0.reuse, -R167.reuse ;  /* 0x0000000028ac7223 */ /* 0x180fe200000108a7 */
[-CC-:B------:R-:W-:Y:S01]  /*19850*/  FFMA.FTZ R21, R41, R0.reuse, -R167.reuse ;  /* 0x0000000029157223 */ /* 0x180fe200000108a7 */
[--C-:B------:R-:W-:Y:S01]  /*19860*/  FFMA.FTZ R174, R44, R0, -R167.reuse ;  /* 0x000000002cae7223 */ /* 0x100fe200000108a7 */
[----:B------:R-:W2:Y:S01]  /*19870*/  MUFU.EX2 R164, R164 ;  /* 0x000000a400a47308 */ /* 0x000ea20000000800 */
[----:B0-----:R-:W-:Y:S01]  /*19880*/  FMNMX.FTZ R4, R4, R8, !PT ;  /* 0x0000000804047209 */ /* 0x001fe20007810000 */
[-CC-:B------:R-:W-:Y:S01]  /*19890*/  FFMA.FTZ R13, R45, R0.reuse, -R167.reuse ;  /* 0x000000002d0d7223 */ /* 0x180fe200000108a7 */
[-CC-:B------:R-:W-:Y:S01]  /*198a0*/  FFMA.FTZ R168, R48, R0.reuse, -R167.reuse ;  /* 0x0000000030a87223 */ /* 0x180fe200000108a7 */
[-CC-:B------:R-:W-:Y:S01]  /*198b0*/  FFMA.FTZ R29, R49, R0.reuse, -R167.reuse ;  /* 0x00000000311d7223 */ /* 0x180fe200000108a7 */
[-CC-:B------:R-:W-:Y:S01]  /*198c0*/  FFMA.FTZ R170, R52, R0.reuse, -R167.reuse ;  /* 0x0000000034aa7223 */ /* 0x180fe200000108a7 */
[----:B------:R-:W0:Y:S01]  /*198d0*/  SHFL.BFLY PT, R8, R4, 0x1, 0x1f ;  /* 0x0c201f0004087f89 */ /* 0x000e2200000e0000 */
[--C-:B------:R-:W-:Y:S01]  /*198e0*/  FFMA.FTZ R28, R53, R0, -R167.reuse ;  /* 0x00000000351c7223 */ /* 0x100fe200000108a7 */
[----:B------:R-:W3:Y:S01]  /*198f0*/  MUFU.EX2 R182, R182 ;  /* 0x000000b600b67308 */ /* 0x000ee20000000800 */
[----:B-1----:R-:W-:Y:S01]  /*19900*/  FFMA.FTZ R6, R9, R6, R180 ;  /* 0x0000000609067223 */ /* 0x002fe200000100b4 */
[-CC-:B------:R-:W-:Y:S01]  /*19910*/  FFMA.FTZ R33, R56, R0.reuse, -R167.reuse ;  /* 0x0000000038217223 */ /* 0x180fe200000108a7 */
[-CC-:B------:R-:W-:Y:S01]  /*19920*/  FFMA.FTZ R166, R60, R0.reuse, -R167.reuse ;  /* 0x000000003ca67223 */ /* 0x180fe200000108a7 */
[-CC-:B------:R-:W-:Y:S01]  /*19930*/  FFMA.FTZ R45, R61, R0.reuse, -R167.reuse ;  /* 0x000000003d2d7223 */ /* 0x180fe200000108a7 */
[-CC-:B------:R-:W-:Y:S01]  /*19940*/  FFMA.FTZ R44, R65, R0.reuse, -R167.reuse ;  /* 0x00000000412c7223 */ /* 0x180fe200000108a7 */
[-CC-:B------:R-:W-:Y:S01]  /*19950*/  FFMA.FTZ R40, R69, R0.reuse, -R167.reuse ;  /* 0x0000000045287223 */ /* 0x180fe200000108a7 */
[-CC-:B------:R-:W-:Y:S01]  /*19960*/  FFMA.FTZ R36, R72, R0.reuse, -R167.reuse ;  /* 0x0000000048247223 */ /* 0x180fe200000108a7 */
[----:B------:R-:W1:Y:S01]  /*19970*/  MUFU.EX2 R165, R165 ;  /* 0x000000a500a57308 */ /* 0x000e620000000800 */
[----:B--2---:R-:W-:Y:S01]  /*19980*/  FADD.FTZ R6, R164, R6 ;  /* 0x00000006a4067221 */ /* 0x004fe20000010000 */
[-CC-:B------:R-:W-:Y:S01]  /*19990*/  FFMA.FTZ R41, R73, R0.reuse, -R167.reuse ;  /* 0x0000000049297223 */ /* 0x180fe200000108a7 */
[-CC-:B------:R-:W-:Y:S01]  /*199a0*/  FFMA.FTZ R48, R76, R0.reuse, -R167.reuse ;  /* 0x000000004c307223 */ /* 0x180fe200000108a7 */
[-CC-:B------:R-:W-:Y:S01]  /*199b0*/  FFMA.FTZ R49, R77, R0.reuse, -R167.reuse ;  /* 0x000000004d317223 */ /* 0x180fe200000108a7 */
[-CC-:B------:R-:W-:Y:S01]  /*199c0*/  FFMA.FTZ R52, R80, R0.reuse, -R167.reuse ;  /* 0x0000000050347223 */ /* 0x180fe200000108a7 */
[-CC-:B------:R-:W-:Y:S01]  /*199d0*/  FFMA.FTZ R53, R81, R0.reuse, -R167.reuse ;  /* 0x0000000051357223 */ /* 0x180fe200000108a7 */
[-CC-:B------:R-:W-:Y:S01]  /*199e0*/  FFMA.FTZ R56, R84, R0.reuse, -R167.reuse ;  /* 0x0000000054387223 */ /* 0x180fe200000108a7 */
[----:B------:R-:W-:Y:S01]  /*199f0*/  MUFU.EX2 R176, R176 ;  /* 0x000000b000b07308 */ /* 0x000fe20000000800 */
[----:B---3--:R-:W-:Y:S01]  /*19a00*/  FADD.FTZ R6, R182, R6 ;  /* 0x00000006b6067221 */ /* 0x008fe20000010000 */
[----:B------:R-:W-:Y:S01]  /*19a10*/  FFMA.FTZ R85, R85, R0, -R167 ;  /* 0x0000000055557223 */ /* 0x000fe200000108a7 */
[----:B------:R-:W-:-:S02]  /*19a20*/  F2FP.BF16.F32.PACK_AB R180, R164, R180 ;  /* 0x000000b4a4b4723e */ /* 0x000fc400000010ff */
[----:B0-----:R-:W-:-:S03]  /*19a30*/  FMNMX.FTZ R4, R4, R8, !PT ;  /* 0x0000000804047209 */ /* 0x001fc60007810000 */
[----:B------:R-:W-:Y:S01]  /*19a40*/  MUFU.EX2 R11, R11 ;  /* 0x0000000b000b7308 */ /* 0x000fe20000000800 */
[C---:B-1----:R-:W-:Y:S01]  /*19a50*/  FADD.FTZ R6, R165.reuse, R6 ;  /* 0x00000006a5067221 */ /* 0x042fe20000010000 */
[----:B------:R-:W-:Y:S01]  /*19a60*/  F2FP.BF16.F32.PACK_AB R182, R165, R182 ;  /* 0x000000b6a5b6723e */ /* 0x000fe200000010ff */
        /* <DEDUP_REMOVED lines=30> */
[----:B------:R-:W-:-:S02]  /*19c50*/  FFMA.FTZ R86, R86, R0, -R57 ;  /* 0x0000000056567223 */ /* 0x000fc40000010839 */
[----:B------:R-:W-:Y:S01]  /*19c60*/  MUFU.EX2 R183, R183 ;  /* 0x000000b700b77308 */ /* 0x000fe20000000800 */
[----:B0-----:R-:W-:-:S07]  /*19c70*/  FFMA.FTZ R5, R8, R5, R181 ;  /* 0x0000000508057223 */ /* 0x001fce00000100b5 */
[----:B------:R-:W-:Y:S01]  /*19c80*/  MUFU.EX2 R27, R27 ;  /* 0x0000001b001b7308 */ /* 0x000fe20000000800 */
[C---:B-1----:R-:W-:Y:S01]  /*19c90*/  FADD.FTZ R5, R26.reuse, R5 ;  /* 0x000000051a057221 */ /* 0x042fe20000010000 */
[----:B------:R-:W-:-:S06]  /*19ca0*/  F2FP.BF16.F32.PACK_AB R181, R26, R181 ;  /* 0x000000b51ab5723e */ /* 0x000fcc00000010ff */
        /* <DEDUP_REMOVED lines=8> */
[-CC-:B------:R-:W-:Y:S01]  /*19d30*/  FFMA.FTZ R160, R64, R0.reuse, -R167.reuse ;  /* 0x0000000040a07223 */ /* 0x180fe200000108a7 */
[-C--:B------:R-:W-:Y:S01]  /*19d40*/  FFMA.FTZ R162, R68, R0.reuse, -R167 ;  /* 0x0000000044a27223 */ /* 0x080fe200000108a7 */
[-CC-:B------:R-:W-:Y:S01]  /*19d50*/  FFMA.FTZ R167, R62, R0.reuse, -R57.reuse ;  /* 0x000000003ea77223 */ /* 0x180fe20000010839 */
[-CC-:B------:R-:W-:Y:S01]  /*19d60*/  FFMA.FTZ R161, R66, R0.reuse, -R57.reuse ;  /* 0x0000000042a17223 */ /* 0x180fe20000010839 */
[----:B------:R-:W-:Y:S01]  /*19d70*/  HGMMA.64x128x16.F32.BF16 R88, R156, gdesc[UR4].tnspB, R88, gsb0 ;  /* 0x41e000049c587df0 */ /* 0x000fe20008001858 */
[----:B------:R-:W-:Y:S01]  /*19d80*/  R2UR UR6, R24 ;  /* 0x00000000180672ca */ /* 0x000fe200000e0000 */
[----:B------:R-:W-:Y:S01]  /*19d90*/  @!P1 IMAD R24, R20, 0x8, R2 ;  /* 0x0000000814189824 */ /* 0x000fe200078e0202 */
[----:B------:R-:W-:Y:S01]  /*19da0*/  R2UR UR7, R25 ;  /* 0x00000000190772ca */ /* 0x000fe200000e0000 */
[----:B------:R-:W-:Y:S01]  /*19db0*/  MUFU.EX2 R172, R172 ;  /* 0x000000ac00ac7308 */ /* 0x000fe20000000800 */
[----:B------:R-:W-:Y:S01]  /*19dc0*/  FFMA.FTZ R163, R70, R0, -R57 ;  /* 0x0000000046a37223 */ /* 0x000fe20000010839 */
[----:B------:R-:W-:-:S05]  /*19dd0*/  @!P1 VIADD R24, R24, 0x34840 ;  /* 0x0003484018189836 */ /* 0x000fca0000000000 */
[----:B------:R-:W-:Y:S01]  /*19de0*/  @!P1 PRMT R25, RZ, 0x654, R24 ;  /* 0x00000654ff199816 */ /* 0x000fe20000000018 */
        /* <DEDUP_REMOVED lines=19> */
[----:B------:R-:W-:-:S04]  /*19f20*/  FFMA.FTZ R157, R74, R0, -R57 ;  /* 0x000000004a9d7223 */ /* 0x000fc80000010839 */
[----:B------:R-:W0:Y:S01]  /*19f30*/  MUFU.EX2 R37, R37 ;  /* 0x0000002500257308 */ /* 0x000e220000000800 */
[----:B------:R-:W-:Y:S07]  /*19f40*/  HGMMA.64x128x16.F32.BF16 R88, R152, gdesc[UR4].tnspB, R88, gsb0 ;  /* 0x41e0000498587df0 */ /* 0x000fee0008001858 */
[----:B------:R-:W1:Y:S08]  /*19f50*/  MUFU.EX2 R24, R59 ;  /* 0x0000003b00187308 */ /* 0x000e700000000800 */
[----:B------:R-:W-:Y:S01]  /*19f60*/  MUFU.EX2 R166, R166 ;  /* 0x000000a600a67308 */ /* 0x000fe20000000800 */
[----:B0-----:R-:W-:-:S07]  /*19f70*/  F2FP.BF16.F32.PACK_AB R164, R37, R33 ;  /* 0x0000002125a4723e */ /* 0x001fce00000010ff */
[----:B------:R-:W-:Y:S01]  /*19f80*/  MUFU.EX2 R167, R167 ;  /* 0x000000a700a77308 */ /* 0x000fe20000000800 */
[----:B-1----:R-:W-:-:S07]  /*19f90*/  F2FP.BF16.F32.PACK_AB R165, R24, R20 ;  /* 0x0000001418a5723e */ /* 0x002fce00000010ff */
        /* <DEDUP_REMOVED lines=12> */
[----:B0-----:R-:W-:-:S07]  /*1a060*/  F2FP.BF16.F32.PACK_AB R156, R41, R36 ;  /* 0x00000024299c723e */ /* 0x001fce00000010ff */
[----:B------:R-:W-:Y:S08]  /*1a070*/  MUFU.EX2 R78, R78 ;  /* 0x0000004e004e7308 */ /* 0x000ff00000000800 */
[----:B------:R-:W0:Y:S01]  /*1a080*/  MUFU.EX2 R49, R49 ;  /* 0x0000003100317308 */ /* 0x000e220000000800 */
[----:B------:R-:W-:Y:S02]  /*1a090*/  WARPGROUP.DEPBAR.LE gsb0, 0x0 ;  /* 0x00008000000079c5 */ /* 0x000fe40000010000 */
[----:B------:R1:W-:Y:S05]  /*1a0a0*/  @!P1 SYNCS.ARRIVE.TRANS64.RED.A1T0 RZ, [R25+URZ], RZ ;  /* 0x000000ff19ff99a7 */ /* 0x0003ea000810043f */
[----:B------:R-:W2:Y:S01]  /*1a0b0*/  MUFU.EX2 R79, R79 ;  /* 0x0000004f004f7308 */ /* 0x000ea20000000800 */
[----:B0-----:R-:W-:Y:S01]  /*1a0c0*/  F2FP.BF16.F32.PACK_AB R158, R49, R48 ;  /* 0x00000030319e723e */ /* 0x001fe200000010ff */
[----:B-1----:R-:W-:Y:S01]  /*1a0d0*/  FADD.FTZ R25, R183, R5 ;  /* 0x00000005b7197221 */ /* 0x002fe20000010000 */
[----:B------:R0:W-:Y:S05]  /*1a0e0*/  @!P1 SYNCS.ARRIVE.TRANS64.RED.A1T0 RZ, [R15+URZ], RZ ;  /* 0x000000ff0fff99a7 */ /* 0x0001ea000810043f */
[----:B------:R-:W-:Y:S01]  /*1a0f0*/  MUFU.EX2 R5, R63 ;  /* 0x0000003f00057308 */ /* 0x000fe20000000800 */
[C---:B------:R-:W-:Y:S01]  /*1a100*/  F2FP.BF16.F32.PACK_AB R183, R27.reuse, R183 ;  /* 0x000000b71bb7723e */ /* 0x040fe200000010ff */
[----:B------:R-:W-:-:S04]  /*1a110*/  FADD.FTZ R25, R27, R25 ;  /* 0x000000191b197221 */ /* 0x000fc80000010000 */
[----:B------:R-:W-:Y:S01]  /*1a120*/  FADD.FTZ R25, R177, R25 ;  /* 0x00000019b1197221 */ /* 0x000fe20000010000 */
[----:B0-----:R-:W-:Y:S01]  /*1a130*/  FADD.FTZ R15, R176, R6 ;  /* 0x00000006b00f7221 */ /* 0x001fe20000010000 */
[----:B------:R-:W-:Y:S01]  /*1a140*/  FFMA.FTZ R6, R67, R0, -R57 ;  /* 0x0000000043067223 */ /* 0x000fe20000010839 */
[C---:B------:R-:W-:Y:S01]  /*1a150*/  F2FP.BF16.F32.PACK_AB R176, R11.reuse, R176 ;  /* 0x000000b00bb0723e */ /* 0x040fe200000010ff */
[C---:B------:R-:W-:Y:S01]  /*1a160*/  FADD.FTZ R25, R30.reuse, R25 ;  /* 0x000000191e197221 */ /* 0x040fe20000010000 */
[----:B------:R-:W-:Y:S01]  /*1a170*/  FADD.FTZ R15, R11, R15 ;  /* 0x0000000f0b0f7221 */ /* 0x000fe20000010000 */
[----:B------:R-:W-:Y:S01]  /*1a180*/  F2FP.BF16.F32.PACK_AB R177, R30, R177 ;  /* 0x000000b11eb1723e */ /* 0x000fe200000010ff */
[----:B------:R-:W-:Y:S01]  /*1a190*/  MUFU.EX2 R52, R52 ;  /* 0x0000003400347308 */ /* 0x000fe20000000800 */
[----:B------:R-:W-:Y:S01]  /*1a1a0*/  FADD.FTZ R25, R179, R25 ;  /* 0x00000019b3197221 */ /* 0x000fe20000010000 */
[----:B------:R-:W-:Y:S01]  /*1a1b0*/  FADD.FTZ R39, R178, R15 ;  /* 0x0000000fb2277221 */ /* 0x000fe20000010000 */
[-CC-:B------:R-:W-:Y:S01]  /*1a1c0*/  FFMA.FTZ R15, R71, R0.reuse, -R57.reuse ;  /* 0x00000000470f7223 */ /* 0x180fe20000010839 */
[----:B------:R-:W-:Y:S01]  /*1a1d0*/  FFMA.FTZ R57, R87, R0, -R57 ;  /* 0x0000000057397223 */ /* 0x000fe20000010839 */
        /* <DEDUP_REMOVED lines=10> */
[----:B------:R-:W-:Y:S01]  /*1a280*/  MUFU.EX2 R15, R15 ;  /* 0x0000000f000f7308 */ /* 0x000fe20000000800 */
[----:B------:R-:W-:Y:S01]  /*1a290*/  FADD.FTZ R25, R175, R25 ;  /* 0x00000019af197221 */ /* 0x000fe20000010000 */
[----:B------:R-:W-:Y:S01]  /*1a2a0*/  FADD.FTZ R39, R174, R39 ;  /* 0x00000027ae277221 */ /* 0x000fe20000010000 */
[----:B------:R-:W-:Y:S02]  /*1a2b0*/  F2FP.BF16.F32.PACK_AB R174, R13, R174 ;  /* 0x000000ae0dae723e */ /* 0x000fe400000010ff */
        /* <DEDUP_REMOVED lines=13> */
[C---:B------:R-:W-:Y:S02]  /*1a390*/  F2FP.BF16.F32.PACK_AB R171, R10.reuse, R171 ;  /* 0x000000ab0aab723e */ /* 0x040fe400000010ff */
[----:B------:R-:W-:Y:S01]  /*1a3a0*/  FADD.FTZ R25, R10, R25 ;  /* 0x000000190a197221 */ /* 0x000fe20000010000 */
[----:B------:R-:W-:Y:S01]  /*1a3b0*/  FADD.FTZ R39, R28, R39 ;  /* 0x000000271c277221 */ /* 0x000fe20000010000 */
[----:B------:R-:W-:Y:S01]  /*1a3c0*/  F2FP.BF16.F32.PACK_AB R169, R38, R169 ;  /* 0x000000a926a9723e */ /* 0x000fe200000010ff */
[----:B------:R-:W1:Y:S01]  /*1a3d0*/  MUFU.EX2 R83, R83 ;  /* 0x0000005300537308 */ /* 0x000e620000000800 */
[----:B------:R-:W-:Y:S01]  /*1a3e0*/  FADD.FTZ R25, R20, R25 ;  /* 0x0000001914197221 */ /* 0x000fe20000010000 */
[----:B------:R-:W-:Y:S01]  /*1a3f0*/  FADD.FTZ R26, R33, R39 ;  /* 0x00000027211a7221 */ /* 0x000fe20000010000 */
[----:B------:R-:W-:-:S02]  /*1a400*/  F2FP.BF16.F32.PACK_AB R170, R28, R170 ;  /* 0x000000aa1caa723e */ /* 0x000fc400000010ff */
[----:B--2---:R-:W-:Y:S01]  /*1a410*/  F2FP.BF16.F32.PACK_AB R159, R79, R78 ;  /* 0x0000004e4f9f723e */ /* 0x004fe200000010ff */
[----:B------:R-:W-:Y:S01]  /*1a420*/  FADD.FTZ R11, R37, R26 ;  /* 0x0000001a250b7221 */ /* 0x000fe20000010000 */
[----:B------:R-:W-:Y:S01]  /*1a430*/  FADD.FTZ R26, R24, R25 ;  /* 0x00000019181a7221 */ /* 0x000fe20000010000 */
[----:B------:R-:W-:Y:S01]  /*1a440*/  MUFU.EX2 R56, R56 ;  /* 0x0000003800387308 */ /* 0x000fe20000000800 */
[----:B0-----:R-:W-:Y:S01]  /*1a450*/  F2FP.BF16.F32.PACK_AB R152, R53, R52 ;  /* 0x000000343598723e */ /* 0x001fe200000010ff */
[----:B------:R-:W-:Y:S01]  /*1a460*/  FADD.FTZ R30, R166, R11 ;  /* 0x0000000ba61e7221 */ /* 0x000fe20000010000 */
[----:B------:R-:W-:Y:S01]  /*1a470*/  FADD.FTZ R26, R167, R26 ;  /* 0x0000001aa71a7221 */ /* 0x000fe20000010000 */
[----:B------:R-:W-:Y:S02]  /*1a480*/  F2FP.BF16.F32.PACK_AB R167, R5, R167 ;  /* 0x000000a705a7723e */ /* 0x000fe400000010ff */
[----:B------:R-:W-:Y:S01]  /*1a490*/  FADD.FTZ R11, R45, R30 ;  /* 0x0000001e2d0b7221 */ /* 0x000fe20000010000 */
[----:B------:R-:W-:Y:S01]  /*1a4a0*/  FADD.FTZ R26, R5, R26 ;  /* 0x0000001a051a7221 */ /* 0x000fe20000010000 */
[----:B------:R-:W-:Y:S01]  /*1a4b0*/  MUFU.EX2 R86, R86 ;  /* 0x0000005600567308 */ /* 0x000fe20000000800 */
[----:B------:R-:W-:Y:S01]  /*1a4c0*/  F2FP.BF16.F32.PACK_AB R166, R45, R166 ;  /* 0x000000a62da6723e */ /* 0x000fe200000010ff */
[----:B------:R-:W-:Y:S01]  /*1a4d0*/  FADD.FTZ R11, R160, R11 ;  /* 0x0000000ba00b7221 */ /* 0x000fe20000010000 */
[----:B------:R-:W-:Y:S01]  /*1a4e0*/  FADD.FTZ R13, R161, R26 ;  /* 0x0000001aa10d7221 */ /* 0x000fe20000010000 */
[----:B------:R-:W-:-:S02]  /*1a4f0*/  F2FP.BF16.F32.PACK_AB R161, R6, R161 ;  /* 0x000000a106a1723e */ /* 0x000fc400000010ff */
[----:B------:R-:W-:Y:S01]  /*1a500*/  FADD.FTZ R11, R44, R11 ;  /* 0x0000000b2c0b7221 */ /* 0x000fe20000010000 */
[----:B------:R-:W-:Y:S01]  /*1a510*/  FADD.FTZ R26, R6, R13 ;  /* 0x0000000d061a7221 */ /* 0x000fe20000010000 */
[----:B------:R-:W0:Y:S01]  /*1a520*/  MUFU.EX2 R14, R85 ;  /* 0x00000055000e7308 */ /* 0x000e220000000800 */
[----:B------:R-:W-:Y:S01]  /*1a530*/  F2FP.BF16.F32.PACK_AB R160, R44, R160 ;  /* 0x000000a02ca0723e */ /* 0x000fe200000010ff */
[----:B------:R-:W-:Y:S01]  /*1a540*/  FADD.FTZ R11, R162, R11 ;  /* 0x0000000ba20b7221 */ /* 0x000fe20000010000 */
[----:B------:R-:W-:Y:S01]  /*1a550*/  FADD.FTZ R26, R163, R26 ;  /* 0x0000001aa31a7221 */ /* 0x000fe20000010000 */
[C---:B------:R-:W-:Y:S01]  /*1a560*/  F2FP.BF16.F32.PACK_AB R162, R40.reuse, R162 ;  /* 0x000000a228a2723e */ /* 0x040fe200000010ff */
[----:B------:R-:W-:Y:S02]  /*1a570*/  IMAD.MOV.U32 R13, RZ, RZ, R3 ;  /* 0x000000ffff0d7224 */ /* 0x000fe400078e0003 */
[----:B------:R-:W-:Y:S01]  /*1a580*/  FADD.FTZ R11, R40, R11 ;  /* 0x0000000b280b7221 */ /* 0x000fe20000010000 */
[C---:B------:R-:W-:Y:S01]  /*1a590*/  FADD.FTZ R26, R15.reuse, R26 ;  /* 0x0000001a0f1a7221 */ /* 0x040fe20000010000 */
[----:B------:R-:W2:Y:S01]  /*1a5a0*/  MUFU.EX2 R57, R57 ;  /* 0x0000003900397308 */ /* 0x000ea20000000800 */
[----:B------:R-:W-:Y:S01]  /*1a5b0*/  F2FP.BF16.F32.PACK_AB R163, R15, R163 ;  /* 0x000000a30fa3723e */ /* 0x000fe200000010ff */
[----:B------:R-:W-:Y:S01]  /*1a5c0*/  FADD.FTZ R10, R36, R11 ;  /* 0x0000000b240a7221 */ /* 0x000fe20000010000 */
[----:B------:R-:W-:Y:S01]  /*1a5d0*/  FADD.FTZ R26, R157, R26 ;  /* 0x0000001a9d1a7221 */ /* 0x000fe20000010000 */
[----:B------:R-:W-:-:S02]  /*1a5e0*/  F2FP.BF16.F32.PACK_AB R157, R75, R157 ;  /* 0x0000009d4b9d723e */ /* 0x000fc400000010ff */
[----:B------:R-:W-:Y:S01]  /*1a5f0*/  FADD.FTZ R5, R41, R10 ;  /* 0x0000000a29057221 */ /* 0x000fe20000010000 */
[----:B------:R-:W-:Y:S01]  /*1a600*/  FADD.FTZ R11, R75, R26 ;  /* 0x0000001a4b0b7221 */ /* 0x000fe20000010000 */
[----:B-1----:R-:W-:Y:S02]  /*1a610*/  F2FP.BF16.F32.PACK_AB R153, R83, R82 ;  /* 0x000000525399723e */ /* 0x002fe400000010ff */
[----:B------:R-:W-:Y:S01]  /*1a620*/  FADD.FTZ R10, R48, R5 ;  /* 0x00000005300a7221 */ /* 0x000fe20000010000 */
[----:B------:R-:W-:Y:S01]  /*1a630*/  FADD.FTZ R6, R78, R11 ;  /* 0x0000000b4e067221 */ /* 0x000fe20000010000 */
[----:B0-----:R-:W-:Y:S02]  /*1a640*/  F2FP.BF16.F32.PACK_AB R154, R14, R56 ;  /* 0x000000380e9a723e */ /* 0x001fe400000010ff */
[----:B------:R-:W-:Y:S01]  /*1a650*/  FADD.FTZ R5, R49, R10 ;  /* 0x0000000a31057221 */ /* 0x000fe20000010000 */
[----:B------:R-:W-:Y:S01]  /*1a660*/  FADD.FTZ R11, R79, R6 ;  /* 0x000000064f0b7221 */ /* 0x000fe20000010000 */
[----:B--2---:R-:W-:-:S02]  /*1a670*/  F2FP.BF16.F32.PACK_AB R155, R57, R86 ;  /* 0x00000056399b723e */ /* 0x004fc400000010ff */
[----:B------:R-:W-:Y:S01]  /*1a680*/  FADD.FTZ R6, R52, R5 ;  /* 0x0000000534067221 */ /* 0x000fe20000010000 */
[----:B------:R-:W-:-:S03]  /*1a690*/  FADD.FTZ R10, R82, R11 ;  /* 0x0000000b520a7221 */ /* 0x000fc60000010000 */
[----:B------:R-:W-:Y:S01]  /*1a6a0*/  FADD.FTZ R5, R53, R6 ;  /* 0x0000000635057221 */ /* 0x000fe20000010000 */
[----:B------:R-:W-:Y:S01]  /*1a6b0*/  FADD.FTZ R11, R83, R10 ;  /* 0x0000000a530b7221 */ /* 0x000fe20000010000 */
[----:B------:R-:W-:Y:S02]  /*1a6c0*/  IMAD.MOV.U32 R10, RZ, RZ, R184 ;  /* 0x000000ffff0a7224 */ /* 0x000fe400078e00b8 */
[----:B------:R-:W-:Y:S01]  /*1a6d0*/  FADD.FTZ R5, R56, R5 ;  /* 0x0000000538057221 */ /* 0x000fe20000010000 */
[----:B------:R-:W-:-:S03]  /*1a6e0*/  FADD.FTZ R11, R86, R11 ;  /* 0x0000000b560b7221 */ /* 0x000fc60000010000 */
[----:B------:R-:W-:Y:S01]  /*1a6f0*/  FADD.FTZ R6, R14, R5 ;  /* 0x000000050e067221 */ /* 0x000fe20000010000 */
[----:B------:R-:W-:Y:S01]  /*1a700*/  FADD.FTZ R5, R57, R11 ;  /* 0x0000000b39057221 */ /* 0x000fe20000010000 */
[----:B------:R-:W-:Y:S02]  /*1a710*/  IMAD.MOV.U32 R11, RZ, RZ, R187 ;  /* 0x000000ffff0b7224 */ /* 0x000fe400078e00bb */
[----:B------:R-:W-:Y:S01]  /*1a720*/  IMAD.MOV.U32 R14, RZ, RZ, R4 ;  /* 0x000000ffff0e7224 */ /* 0x000fe200078e0004 */
[----:B------:R-:W-:Y:S06]  /*1a730*/  @P2 BRA `(.L_x_2679) ;  /* 0xffffffd800e42947 */ /* 0x000fec000383ffff */
.L_x_2668:
[----:B------:R-:W-:Y:S05]  /*1a740*/  BSYNC B0 ;  /* 0x0000000000007941 */ /* 0x000fea0003800000 */
.L_x_2667:
        /* <DEDUP_REMOVED lines=67> */
.L_x_2680:
[----:B------:R-:W-:Y:S01]  /*1ab80*/  IMAD R7, R184, 0x8, R2 ;  /* 0x00000008b8077824 */ /* 0x000fe200078e0202 */
[----:B------:R-:W-:-:S04]  /*1ab90*/  SHF.L.U32 R8, R187, 0x1f, RZ ;  /* 0x0000001fbb087819 */ /* 0x000fc800000006ff */
[----:B------:R0:W1:Y:S01]  /*1aba0*/  SYNCS.PHASECHK.TRANS64.TRYWAIT P2, [R7+URZ+0x34850], R8 ;  /* 0x03485008070075a7 */ /* 0x000062000804017f */
[----:B------:R-:W-:Y:S05]  /*1abb0*/  @!P0 BRA `(.L_x_2681) ;  /* 0x0000000000048947 */ /* 0x000fea0003800000 */
[----:B------:R-:W-:Y:S01]  /*1abc0*/  BPT.TRAP 0x1 ;  /* 0x000000040000795c */ /* 0x000fe20000300000 */
.L_x_2681:
        /* <DEDUP_REMOVED lines=9> */
.L_x_2683:
[----:B------:R-:W-:Y:S05]  /*1ac60*/  BSYNC B0 ;  /* 0x0000000000007941 */ /* 0x000fea0003800000 */
.L_x_2682:
[----:B01----:R-:W-:Y:S01]  /*1ac70*/  IMAD.MOV.U32 R8, RZ, RZ, R2 ;  /* 0x000000ffff087224 */ /* 0x003fe200078e0002 */
        /* <DEDUP_REMOVED lines=52> */
[----:B------:R-:W0:Y:S01]  /*1afc0*/  SHFL.BFLY PT, R2, R5, 0x2, 0x1f ;  /* 0x0c401f0005027f89 */ /* 0x000e2200000e0000 */
[----:B------:R-:W-:Y:S02]  /*1afd0*/  WARPGROUP.DEPBAR.LE gsb0, 0x0 ;  /* 0x00008000000079c5 */ /* 0x000fe40000010000 */
[----:B------:R-:W-:-:S08]  /*1afe0*/  WARPGROUP.ARRIVE ;  /* 0x00000000000079c5 */ /* 0x000fd00000000000 */
[----:B------:R-:W-:Y:S01]  /*1aff0*/  HGMMA.64x128x16.F32.BF16 R24, R156, gdesc[UR4].tnspB, R24, gsb0 ;  /* 0x41e000049c187df0 */ /* 0x000fe20008001818 */
[----:B------:R-:W-:Y:S01]  /*1b000*/  R2UR UR6, R8 ;  /* 0x00000000080672ca */ /* 0x000fe200000e0000 */
[----:B0-----:R-:W-:Y:S01]  /*1b010*/  FADD.FTZ R8, R2, R5 ;  /* 0x0000000502087221 */ /* 0x001fe20000010000 */
[----:B------:R-:W-:Y:S01]  /*1b020*/  R2UR UR7, R9 ;  /* 0x00000000090772ca */ /* 0x000fe200000e0000 */
[----:B------:R-:W-:Y:S01]  /*1b030*/  IMAD.MOV.U32 R5, RZ, RZ, RZ ;  /* 0x000000ffff057224 */ /* 0x000fe200078e00ff */
[----:B------:R-:W0:Y:S04]  /*1b040*/  SHFL.BFLY PT, R9, R6, 0x2, 0x1f ;  /* 0x0c401f0006097f89 */ /* 0x000e2800000e0000 */
[----:B------:R-:W1:Y:S01]  /*1b050*/  SHFL.BFLY PT, R11, R8, 0x1, 0x1f ;  /* 0x0c201f00080b7f89 */ /* 0x000e6200000e0000 */
[----:B0-----:R-:W-:Y:S01]  /*1b060*/  FADD.FTZ R9, R9, R6 ;  /* 0x0000000609097221 */ /* 0x001fe20000010000 */
[----:B-1----:R-:W-:-:S04]  /*1b070*/  FADD.FTZ R13, R8, R11 ;  /* 0x0000000b080d7221 */ /* 0x002fc80000010000 */
[----:B------:R-:W0:Y:S01]  /*1b080*/  SHFL.BFLY PT, R2, R9, 0x1, 0x1f ;  /* 0x0c201f0009027f89 */ /* 0x000e2200000e0000 */
[----:B------:R-:W-:Y:S01]  /*1b090*/  @!P1 VIADD R8, R7, 0x34860 ;  /* 0x0003486007089836 */ /* 0x000fe20000000000 */
[----:B------:R-:W-:-:S04]  /*1b0a0*/  FSETP.NE.FTZ.AND P3, PT, R13, RZ, PT ;  /* 0x000000ff0d00720b */ /* 0x000fc80003f75000 */
[----:B------:R-:W-:-:S09]  /*1b0b0*/  @!P1 PRMT R8, RZ, 0x654, R8 ;  /* 0x00000654ff089816 */ /* 0x000fd20000000008 */
[----:B------:R-:W1:Y:S01]  /*1b0c0*/  @P3 MUFU.LG2 R11, R13 ;  /* 0x0000000d000b3308 */ /* 0x000e620000000c00 */
[----:B0-----:R-:W-:Y:S01]  /*1b0d0*/  FADD.FTZ R12, R9, R2 ;  /* 0x00000002090c7221 */ /* 0x001fe20000010000 */
[----:B------:R-:W-:-:S04]  /*1b0e0*/  SEL R2, RZ, 0x1, P2 ;  /* 0x00000001ff027807 */ /* 0x000fc80001000000 */
[----:B------:R-:W-:Y:S02]  /*1b0f0*/  FSETP.NE.FTZ.AND P0, PT, R12, RZ, PT ;  /* 0x000000ff0c00720b */ /* 0x000fe40003f15000 */
[----:B------:R-:W-:Y:S01]  /*1b100*/  LOP3.LUT R187, R187, R2, RZ, 0x3c, !PT ;  /* 0x00000002bbbb7212 */ /* 0x000fe200078e3cff */
[----:B------:R-:W-:Y:S02]  /*1b110*/  IMAD.MOV.U32 R2, RZ, RZ, RZ ;  /* 0x000000ffff027224 */ /* 0x000fe400078e00ff */
[----:B-1----:R-:W-:-:S04]  /*1b120*/  @P3 FMUL.FTZ R11, R11, 0.69314718246459960938 ;  /* 0x3f3172180b0b3820 */ /* 0x002fc80000410000 */
        /* <DEDUP_REMOVED lines=78> */
.L_x_2591:
        /* <DEDUP_REMOVED lines=12> */
[----:B------:R-:W-:Y:S01]  /*1b6d0*/  F2FP.BF16.F32.PACK_AB R36, R73, R72 ;  /* 0x000000484924723e */ /* 0x000fe200000010ff */
[----:B------:R-:W3:Y:S01]  /*1b6e0*/  S2R R3, SR_SWINHI ;  /* 0x0000000000037919 */ /* 0x000ee20000002f00 */
[----:B------:R-:W-:Y:S01]  /*1b6f0*/  ULDC.64 UR4, c[0x0][0xc08] ;  /* 0x0003020000047ab9 */ /* 0x000fe20000000a00 */
[----:B------:R-:W-:Y:S02]  /*1b700*/  MOV R88, R2 ;  /* 0x0000000200587202 */ /* 0x000fe40000000f00 */
[----:B---3--:R-:W-:Y:S01]  /*1b710*/  MOV R89, R3 ;  /* 0x0000000300597202 */ /* 0x008fe20000000f00 */
[----:B------:R-:W-:Y:S02]  /*1b720*/  BAR.SYNC.DEFER_BLOCKING 0x1, 0x100 ;  /* 0x0044000000007b1d */ /* 0x000fe40000010000 */
[----:B--2---:R-:W-:-:S03]  /*1b730*/  IMAD.WIDE R12, R0, 0x2, R88 ;  /* 0x00000002000c7825 */ /* 0x004fc600078e0258 */
[C---:B------:R-:W-:Y:S02]  /*1b740*/  LOP3.LUT R3, R12.reuse, 0x380, RZ, 0xc0, !PT ;  /* 0x000003800c037812 */ /* 0x040fe400078ec0ff */
[C---:B------:R-:W-:Y:S02]  /*1b750*/  IADD3 R15, P6, R12.reuse, 0x20, RZ ;  /* 0x000000200c0f7810 */ /* 0x040fe40007fde0ff */
[----:B------:R-:W-:Y:S02]  /*1b760*/  SHF.R.U64 R3, R3, 0x3, RZ ;  /* 0x0000000303037819 */ /* 0x000fe400000012ff */
[C---:B-1----:R-:W-:Y:S01]  /*1b770*/  IADD3 R4, P5, R12.reuse, 0x40, RZ ;  /* 0x000000400c047810 */ /* 0x042fe20007fbe0ff */
        /* <DEDUP_REMOVED lines=17> */
[----:B------:R-:W-:Y:S02]  /*1b890*/  SHF.R.U64 R3, R3, 0x3, RZ ;  /* 0x0000000303037819 */ /* 0x000fe400000012ff */
[----:B------:R-:W-:Y:S02]  /*1b8a0*/  LOP3.LUT R26, R37, 0x380, RZ, 0xc0, !PT ;  /* 0x00000380251a7812 */ /* 0x000fe400078ec0ff */
[----:B------:R-:W-:Y:S02]  /*1b8b0*/  SHF.R.U64 R14, R14, 0x3, RZ ;  /* 0x000000030e0e7819 */ /* 0x000fe400000012ff */
[----:B------:R-:W-:-:S02]  /*1b8c0*/  LOP3.LUT R8, R0, R15, RZ, 0x3c, !PT ;  /* 0x0000000f00087212 */ /* 0x000fc400078e3cff */
[----:B------:R-:W-:Y:S02]  /*1b8d0*/  LOP3.LUT R10, R3, R4, RZ, 0x3c, !PT ;  /* 0x00000004030a7212 */ /* 0x000fe400078e3cff */
[----:B------:R-:W-:Y:S02]  /*1b8e0*/  LOP3.LUT R0, R39, 0x380, RZ, 0xc0, !PT ;  /* 0x0000038027007812 */ /* 0x000fe400078ec0ff */
[----:B------:R-:W-:Y:S02]  /*1b8f0*/  SHF.R.U64 R26, R26, 0x3, RZ ;  /* 0x000000031a1a7819 */ /* 0x000fe400000012ff */
[----:B------:R-:W-:Y:S02]  /*1b900*/  LOP3.LUT R4, R107, 0x380, RZ, 0xc0, !PT ;  /* 0x000003806b047812 */ /* 0x000fe400078ec0ff */
[----:B------:R-:W-:Y:S02]  /*1b910*/  LOP3.LUT R24, R14, R35, RZ, 0x3c, !PT ;  /* 0x000000230e187212 */ /* 0x000fe400078e3cff */
[----:B------:R-:W-:-:S02]  /*1b920*/  MOV R3, R12 ;  /* 0x0000000c00037202 */ /* 0x000fc40000000f00 */
[----:B------:R-:W-:Y:S02]  /*1b930*/  LOP3.LUT R32, R109, 0x380, RZ, 0xc0, !PT ;  /* 0x000003806d207812 */ /* 0x000fe400078ec0ff */
[----:B------:R-:W-:Y:S02]  /*1b940*/  F2FP.BF16.F32.PACK_AB R12, R91, R90 ;  /* 0x0000005a5b0c723e */ /* 0x000fe400000010ff */
[----:B------:R-:W-:Y:S02]  /*1b950*/  F2FP.BF16.F32.PACK_AB R13, R99, R98 ;  /* 0x00000062630d723e */ /* 0x000fe400000010ff */
[----:B------:R-:W-:Y:S02]  /*1b960*/  F2FP.BF16.F32.PACK_AB R14, R93, R92 ;  /* 0x0000005c5d0e723e */ /* 0x000fe400000010ff */
[----:B------:R-:W-:Y:S02]  /*1b970*/  F2FP.BF16.F32.PACK_AB R15, R101, R100 ;  /* 0x00000064650f723e */ /* 0x000fe400000010ff */
[----:B------:R-:W-:-:S02]  /*1b980*/  SHF.R.U64 R0, R0, 0x3, RZ ;  /* 0x0000000300007819 */ /* 0x000fc400000012ff */
[----:B------:R-:W-:Y:S01]  /*1b990*/  LOP3.LUT R26, R26, R37, RZ, 0x3c, !PT ;  /* 0x000000251a1a7212 */ /* 0x000fe200078e3cff */
[----:B------:R1:W-:Y:S01]  /*1b9a0*/  STSM.16.M88.4 [R3], R12 ;  /* 0x0000000c03007844 */ /* 0x0003e20000000200 */
[----:B------:R-:W-:Y:S02]  /*1b9b0*/  SHF.R.U64 R4, R4, 0x3, RZ ;  /* 0x0000000304047819 */ /* 0x000fe400000012ff */
[----:B------:R-:W-:Y:S02]  /*1b9c0*/  SHF.R.U64 R32, R32, 0x3, RZ ;  /* 0x0000000320207819 */ /* 0x000fe400000012ff */
[----:B------:R-:W-:Y:S02]  /*1b9d0*/  MOV R37, R8 ;  /* 0x0000000800257202 */ /* 0x000fe40000000f00 */
[----:B------:R-:W-:Y:S02]  /*1b9e0*/  MOV R38, R10 ;  /* 0x0000000a00267202 */ /* 0x000fe40000000f00 */
[----:B------:R-:W-:-:S02]  /*1b9f0*/  LOP3.LUT R28, R0, R39, RZ, 0x3c, !PT ;  /* 0x00000027001c7212 */ /* 0x000fc400078e3cff */
[----:B------:R-:W-:Y:S02]  /*1ba00*/  F2FP.BF16.F32.PACK_AB R8, R95, R94 ;  /* 0x0000005e5f08723e */ /* 0x000fe400000010ff */
[----:B------:R-:W-:Y:S02]  /*1ba10*/  F2FP.BF16.F32.PACK_AB R9, R103, R102 ;  /* 0x000000666709723e */ /* 0x000fe400000010ff */
[----:B------:R-:W-:Y:S02]  /*1ba20*/  F2FP.BF16.F32.PACK_AB R10, R97, R96 ;  /* 0x00000060610a723e */ /* 0x000fe400000010ff */
[----:B------:R-:W-:Y:S02]  /*1ba30*/  F2FP.BF16.F32.PACK_AB R11, R105, R104 ;  /* 0x00000068690b723e */ /* 0x000fe400000010ff */
[----:B------:R-:W-:Y:S02]  /*1ba40*/  LOP3.LUT R30, R4, R107, RZ, 0x3c, !PT ;  /* 0x0000006b041e7212 */ /* 0x000fe400078e3cff */
[----:B------:R-:W-:Y:S01]  /*1ba50*/  MOV R39, R24 ;  /* 0x0000001800277202 */ /* 0x000fe20000000f00 */
[----:B------:R-:W-:Y:S01]  /*1ba60*/  STSM.16.M88.4 [R37], R8 ;  /* 0x0000000825007844 */ /* 0x000fe20000000200 */
[----:B------:R-:W-:-:S02]  /*1ba70*/  MOV R0, R26 ;  /* 0x0000001a00007202 */ /* 0x000fc40000000f00 */
[----:B-1----:R-:W-:Y:S02]  /*1ba80*/  F2FP.BF16.F32.PACK_AB R12, R41, R40 ;  /* 0x00000028290c723e */ /* 0x002fe400000010ff */
[----:B------:R-:W-:Y:S02]  /*1ba90*/  F2FP.BF16.F32.PACK_AB R13, R43, R42 ;  /* 0x0000002a2b0d723e */ /* 0x000fe400000010ff */
[----:B------:R-:W-:Y:S02]  /*1baa0*/  F2FP.BF16.F32.PACK_AB R14, R45, R44 ;  /* 0x0000002c2d0e723e */ /* 0x000fe400000010ff */
[----:B------:R-:W-:Y:S02]  /*1bab0*/  F2FP.BF16.F32.PACK_AB R15, R47, R46 ;  /* 0x0000002e2f0f723e */ /* 0x000fe400000010ff */
[----:B------:R-:W-:Y:S02]  /*1bac0*/  LOP3.LUT R32, R32, R109, RZ, 0x3c, !PT ;  /* 0x0000006d20207212 */ /* 0x000fe400078e3cff */
[----:B------:R-:W-:Y:S01]  /*1bad0*/  F2FP.BF16.F32.PACK_AB R24, R49, R48 ;  /* 0x000000303118723e */ /* 0x000fe200000010ff */
[----:B------:R-:W-:Y:S01]  /*1bae0*/  STSM.16.M88.4 [R38], R12 ;  /* 0x0000000c26007844 */ /* 0x000fe20000000200 */
[----:B------:R-:W-:-:S02]  /*1baf0*/  F2FP.BF16.F32.PACK_AB R25, R51, R50 ;  /* 0x000000323319723e */ /* 0x000fc400000010ff */
[----:B------:R-:W-:Y:S02]  /*1bb00*/  F2FP.BF16.F32.PACK_AB R26, R53, R52 ;  /* 0x00000034351a723e */ /* 0x000fe400000010ff */
[----:B------:R-:W-:Y:S02]  /*1bb10*/  F2FP.BF16.F32.PACK_AB R27, R55, R54 ;  /* 0x00000036371b723e */ /* 0x000fe400000010ff */
[----:B------:R-:W-:Y:S02]  /*1bb20*/  MOV R4, R28 ;  /* 0x0000001c00047202 */ /* 0x000fe40000000f00 */
[----:B------:R-:W-:Y:S01]  /*1bb30*/  MOV R106, R30 ;  /* 0x0000001e006a7202 */ /* 0x000fe20000000f00 */
[----:B------:R1:W-:Y:S01]  /*1bb40*/  STSM.16.M88.4 [R39], R24 ;  /* 0x0000001827007844 */ /* 0x0003e20000000200 */
[----:B------:R-:W-:Y:S02]  /*1bb50*/  F2FP.BF16.F32.PACK_AB R28, R57, R56 ;  /* 0x00000038391c723e */ /* 0x000fe400000010ff */
[----:B------:R-:W-:-:S02]  /*1bb60*/  F2FP.BF16.F32.PACK_AB R29, R59, R58 ;  /* 0x0000003a3b1d723e */ /* 0x000fc400000010ff */
[----:B------:R-:W-:Y:S02]  /*1bb70*/  F2FP.BF16.F32.PACK_AB R30, R61, R60 ;  /* 0x0000003c3d1e723e */ /* 0x000fe400000010ff */
[----:B------:R-:W-:Y:S02]  /*1bb80*/  F2FP.BF16.F32.PACK_AB R31, R63, R62 ;  /* 0x0000003e3f1f723e */ /* 0x000fe400000010ff */
[----:B------:R-:W-:Y:S02]  /*1bb90*/  MOV R3, R32 ;  /* 0x0000002000037202 */ /* 0x000fe40000000f00 */
[----:B------:R-:W-:Y:S01]  /*1bba0*/  F2FP.BF16.F32.PACK_AB R32, R65, R64 ;  /* 0x000000404120723e */ /* 0x000fe200000010ff */
[----:B------:R2:W-:Y:S01]  /*1bbb0*/  STSM.16.M88.4 [R0], R28 ;  /* 0x0000001c00007844 */ /* 0x0005e20000000200 */
[----:B------:R-:W-:Y:S02]  /*1bbc0*/  F2FP.BF16.F32.PACK_AB R33, R67, R66 ;  /* 0x000000424321723e */ /* 0x000fe400000010ff */
[----:B------:R-:W-:Y:S01]  /*1bbd0*/  F2FP.BF16.F32.PACK_AB R35, R71, R70 ;  /* 0x000000464723723e */ /* 0x000fe200000010ff */
[----:B-1----:R-:W1:Y:S01]  /*1bbe0*/  LDC.64 R26, c[0x0][0xba8] ;  /* 0x0002ea00ff1a7b82 */ /* 0x002e620000000a00 */
[----:B------:R-:W-:-:S02]  /*1bbf0*/  F2FP.BF16.F32.PACK_AB R37, R75, R74 ;  /* 0x0000004a4b25723e */ /* 0x000fc400000010ff */
[----:B------:R-:W-:Y:S01]  /*1bc00*/  F2FP.BF16.F32.PACK_AB R38, R77, R76 ;  /* 0x0000004c4d26723e */ /* 0x000fe200000010ff */
[----:B------:R-:W-:Y:S01]  /*1bc10*/  STSM.16.M88.4 [R4], R32 ;  /* 0x0000002004007844 */ /* 0x000fe20000000200 */
[----:B------:R-:W-:Y:S02]  /*1bc20*/  F2FP.BF16.F32.PACK_AB R39, R79, R78 ;  /* 0x0000004e4f27723e */ /* 0x000fe400000010ff */
[----:B------:R-:W-:Y:S02]  /*1bc30*/  F2FP.BF16.F32.PACK_AB R8, R81, R80 ;  /* 0x000000505108723e */ /* 0x000fe400000010ff */
[----:B------:R-:W-:Y:S01]  /*1bc40*/  F2FP.BF16.F32.PACK_AB R9, R83, R82 ;  /* 0x000000525309723e */ /* 0x000fe200000010ff */
[----:B------:R-:W-:Y:S01]  /*1bc50*/  STSM.16.M88.4 [R106], R36 ;  /* 0x000000246a007844 */ /* 0x000fe20000000200 */
[----:B------:R-:W-:Y:S01]  /*1bc60*/  F2FP.BF16.F32.PACK_AB R10, R85, R84 ;  /* 0x00000054550a723e */ /* 0x000fe200000010ff */
[----:B--2---:R-:W-:Y:S01]  /*1bc70*/  IMAD.MOV.U32 R0, RZ, RZ, RZ ;  /* 0x000000ffff007224 */ /* 0x004fe200078e00ff */
[----:B------:R-:W-:-:S02]  /*1bc80*/  F2FP.BF16.F32.PACK_AB R11, R87, R86 ;  /* 0x00000056570b723e */ /* 0x000fc400000010ff */
[----:B------:R-:W-:Y:S02]  /*1bc90*/  ISETP.NE.U32.AND P0, PT, RZ, UR6, PT ;  /* 0x00000006ff007c0c */ /* 0x000fe4000bf05070 */
[----:B------:R-:W-:Y:S01]  /*1bca0*/  IADD3 R12, P1, R211, UR6, RZ ;  /* 0x00000006d30c7c10 */ /* 0x000fe2000ff3e0ff */
[----:B------:R2:W-:Y:S01]  /*1bcb0*/  STSM.16.M88.4 [R3], R8 ;  /* 0x0000000803007844 */ /* 0x0005e20000000200 */
[----:B------:R-:W-:Y:S01]  /*1bcc0*/  BAR.SYNC.DEFER_BLOCKING 0x1, 0x100 ;  /* 0x0044000000007b1d */ /* 0x000fe20000010000 */
[----:B------:R-:W-:Y:S02]  /*1bcd0*/  ISETP.NE.AND.EX P0, PT, RZ, UR7, PT, P0 ;  /* 0x00000007ff007c0c */ /* 0x000fe4000bf05300 */
[----:B------:R-:W-:Y:S01]  /*1bce0*/  IADD3.X R13, R212, UR7, RZ, P1, !PT ;  /* 0x00000007d40d7c10 */ /* 0x000fe20008ffe4ff */
[----:B------:R-:W-:-:S04]  /*1bcf0*/  IMAD.MOV.U32 R30, RZ, RZ, 0x9b8 ;  /* 0x000009b8ff1e7424 */ /* 0x000fc800078e00ff */
[----:B--2---:R-:W2:Y:S06]  /*1bd00*/  LDC R3, c[0x0][0xbe8] ;  /* 0x0002fa00ff037b82 */ /* 0x004eac0000000800 */
[----:B------:R-:W3:Y:S01]  /*1bd10*/  @P0 LDG.E R0, desc[UR60][R12.64] ;  /* 0x0000003c0c000981 */ /* 0x000ee2000c1e1900 */
[----:B------:R-:W-:-:S04]  /*1bd20*/  ISETP.NE.U32.AND P1, PT, RZ, UR4, PT ;  /* 0x00000004ff007c0c */ /* 0x000fc8000bf25070 */
[----:B------:R-:W-:-:S13]  /*1bd30*/  ISETP.NE.AND.EX P1, PT, RZ, UR5, PT, P1 ;  /* 0x00000005ff007c0c */ /* 0x000fda000bf25310 */
[----:B------:R-:W-:Y:S01]  /*1bd40*/  @P1 IADD3 R8, P2, R211, UR4, RZ ;  /* 0x00000004d3081c10 */ /* 0x000fe2000ff5e0ff */
[----:B------:R-:W-:Y:S02]  /*1bd50*/  ULDC UR4, c[0x0][0xa88] ;  /* 0x0002a20000047ab9 */ /* 0x000fe40000000800 */
[----:B------:R-:W-:Y:S01]  /*1bd60*/  IMAD.U32 R4, RZ, RZ, UR4 ;  /* 0x00000004ff047e24 */ /* 0x000fe2000f8e00ff */
[----:B------:R-:W-:Y:S01]  /*1bd70*/  @P1 IADD3.X R9, R212, UR5, RZ, P2, !PT ;  /* 0x00000005d4091c10 */ /* 0x000fe200097fe4ff */
[----:B------:R-:W-:Y:S01]  /*1bd80*/  ULDC UR4, c[0x0][0xad4] ;  /* 0x0002b50000047ab9 */ /* 0x000fe20000000800 */
[----:B------:R-:W-:Y:S02]  /*1bd90*/  ISETP.NE.AND P2, PT, R209, RZ, PT ;  /* 0x000000ffd100720c */ /* 0x000fe40003f45270 */
[----:B--2---:R-:W-:Y:S01]  /*1bda0*/  ISETP.NE.AND P4, PT, R3, 0x1, PT ;  /* 0x000000010300780c */ /* 0x004fe20003f85270 */
[----:B------:R2:W5:Y:S01]  /*1bdb0*/  @P1 LDG.E R4, desc[UR60][R8.64] ;  /* 0x0000003c08041981 */ /* 0x000562000c1e1900 */
[----:B------:R-:W-:Y:S01]  /*1bdc0*/  SEL R209, R209, UR4, P2 ;  /* 0x00000004d1d17c07 */ /* 0x000fe20009000000 */
[----:B------:R-:W-:Y:S01]  /*1bdd0*/  IMAD.IADD R28, R205, 0x1, R200 ;  /* 0x00000001cd1c7824 */ /* 0x000fe200078e02c8 */
[----:B------:R-:W-:-:S02]  /*1bde0*/  ISETP.NE.U32.AND P2, PT, RZ, UR6, PT ;  /* 0x00000006ff007c0c */ /* 0x000fc4000bf45070 */
[----:B------:R-:W-:Y:S02]  /*1bdf0*/  ISETP.GT.AND P3, PT, R209, 0x1, PT ;  /* 0x00000001d100780c */ /* 0x000fe40003f64270 */
[----:B------:R-:W-:Y:S02]  /*1be00*/  ISETP.NE.AND.EX P2, PT, RZ, UR7, PT, P2 ;  /* 0x00000007ff007c0c */ /* 0x000fe4000bf45320 */
[----:B------:R-:W-:Y:S02]  /*1be10*/  SEL R30, R30, 0x978, P3 ;  /* 0x000009781e1e7807 */ /* 0x000fe40001800000 */
[----:B------:R-:W-:Y:S01]  /*1be20*/  SEL R210, R210, RZ, !P2 ;  /* 0x000000ffd2d27207 */ /* 0x000fe20005000000 */
[----:B------:R-:W4:Y:S01]  /*1be30*/  @P4 LDC R35, c[0x0][0xbec] ;  /* 0x0002fb00ff234b82 */ /* 0x000f220000000800 */
[----:B------:R-:W-:-:S07]  /*1be40*/  SEL R29, R232, RZ, !P2 ;  /* 0x000000ffe81d7207 */ /* 0x000fce0005000000 */
[----:B------:R-:W0:Y:S08]  /*1be50*/  LDC.64 R10, c[0x0][R30+0x220] ;  /* 0x000088001e0a7b82 */ /* 0x000e300000000a00 */
[----:B------:R-:W4:Y:S08]  /*1be60*/  LDC.64 R14, c[0x0][R30+0x218] ;  /* 0x000086001e0e7b82 */ /* 0x000f300000000a00 */
[----:B------:R-:W4:Y:S08]  /*1be70*/  LDC.64 R24, c[0x0][R30+0x228] ;  /* 0x00008a001e187b82 */ /* 0x000f300000000a00 */
[----:B--2---:R-:W2:Y:S08]  /*1be80*/  LDC.64 R8, c[0x0][R30+0x210] ;  /* 0x000084001e087b82 */ /* 0x004eb00000000a00 */
[----:B------:R-:W2:Y:S08]  /*1be90*/  @P4 LDC R37, c[0x0][0xbf0] ;  /* 0x0002fc00ff254b82 */ /* 0x000eb00000000800 */
[----:B-1----:R-:W1:Y:S01]  /*1bea0*/  @!P3 LDC R26, c[0x0][0xb50] ;  /* 0x0002d400ff1abb82 */ /* 0x002e620000000800 */
[----:B0-----:R-:W-:-:S07]  /*1beb0*/  IMAD R11, R11, R210, RZ ;  /* 0x000000d20b0b7224 */ /* 0x001fce00078e02ff */
[----:B------:R-:W0:Y:S01]  /*1bec0*/  @!P3 LDC R27, c[0x0][0xb54] ;  /* 0x0002d500ff1bbb82 */ /* 0x000e220000000800 */
[C---:B------:R-:W-:Y:S01]  /*1bed0*/  IMAD R33, R10.reuse, R29, R11 ;  /* 0x0000001d0a217224 */ /* 0x040fe200078e020b */
[----:B------:R-:W-:Y:S01]  /*1bee0*/  SEL R29, R215, RZ, P3 ;  /* 0x000000ffd71d7207 */ /* 0x000fe20001800000 */
[----:B------:R-:W-:-:S04]  /*1bef0*/  IMAD.WIDE.U32 R10, R10, R210, RZ ;  /* 0x000000d20a0a7225 */ /* 0x000fc800078e00ff */
[-C--:B----4-:R-:W-:Y:S02]  /*1bf00*/  IMAD R31, R15, R206.reuse, RZ ;  /* 0x000000ce0f1f7224 */ /* 0x090fe400078e02ff */
[----:B------:R-:W-:-:S04]  /*1bf10*/  IMAD.WIDE.U32 R14, R14, R206, RZ ;  /* 0x000000ce0e0e7225 */ /* 0x000fc800078e00ff */
[----:B------:R-:W-:Y:S02]  /*1bf20*/  IMAD.IADD R33, R11, 0x1, R33 ;  /* 0x000000010b217824 */ /* 0x000fe400078e0221 */
[----:B------:R-:W-:Y:S02]  /*1bf30*/  IMAD.MOV.U32 R11, RZ, RZ, R28 ;  /* 0x000000ffff0b7224 */ /* 0x000fe400078e001c */
[----:B------:R-:W-:Y:S02]  /*1bf40*/  IMAD.IADD R15, R15, 0x1, R31 ;  /* 0x000000010f0f7824 */ /* 0x000fe400078e021f */
[-C--:B------:R-:W-:Y:S02]  /*1bf50*/  IMAD R31, R25, R29.reuse, RZ ;  /* 0x0000001d191f7224 */ /* 0x080fe400078e02ff */
[----:B------:R-:W-:-:S04]  /*1bf60*/  IMAD.WIDE.U32 R24, R24, R29, RZ ;  /* 0x0000001d18187225 */ /* 0x000fc800078e00ff */
[----:B------:R-:W-:Y:S01]  /*1bf70*/  IMAD.IADD R31, R25, 0x1, R31 ;  /* 0x00000001191f7824 */ /* 0x000fe200078e021f */
[--C-:B---3--:R-:W-:Y:S01]  /*1bf80*/  IADD3 R14, P2, P5, R10, R14, R0.reuse ;  /* 0x0000000e0a0e7210 */ /* 0x108fe20007d5e000 */
        /* <DEDUP_REMOVED lines=13> */
[----:B-1----:R-:W-:-:S03]  /*1c060*/  LEA R26, P2, R24, R26, 0x2 ;  /* 0x0000001a181a7211 */ /* 0x002fc600078410ff */
[----:B------:R-:W-:-:S05]  /*1c070*/  IMAD.IADD R8, R25, 0x1, R9 ;  /* 0x0000000119087824 */ /* 0x000fca00078e0209 */
[----:B0-----:R-:W-:Y:S01]  /*1c080*/  LEA.HI.X R27, R24, R27, R8, 0x2, P2 ;  /* 0x0000001b181b7211 */ /* 0x001fe200010f1408 */
[----:B------:R-:W-:Y:S06]  /*1c090*/  @P1 BRA `(.L_x_2687) ;  /* 0x0000000000101947 */ /* 0x000fec0003800000 */
[----:B------:R-:W-:Y:S05]  /*1c0a0*/  @!P0 BRA `(.L_x_2687) ;  /* 0x00000000000c8947 */ /* 0x000fea0003800000 */
[----:B------:R-:W2:Y:S04]  /*1c0b0*/  LDG.E R9, desc[UR60][R12.64] ;  /* 0x0000003c0c097981 */ /* 0x000ea8000c1e1900 */
[----:B-----5:R-:W2:Y:S02]  /*1c0c0*/  LDG.E R4, desc[UR60][R12.64+0x4] ;  /* 0x0000043c0c047981 */ /* 0x020ea4000c1e1900 */
[----:B--2---:R-:W-:-:S07]  /*1c0d0*/  IMAD.IADD R4, R4, 0x1, -R9 ;  /* 0x0000000104047824 */ /* 0x004fce00078e0a09 */
.L_x_2687:
[----:B------:R-:W2:Y:S04]  /*1c0e0*/  LDL R13, [R1+0x80] ;  /* 0x00008000010d7983 */ /* 0x000ea80000100800 */
[----:B------:R-:W3:Y:S01]  /*1c0f0*/  LDL R12, [R1+0x40] ;  /* 0x00004000010c7983 */ /* 0x000ee20000100800 */
[----:B-----5:R-:W-:-:S03]  /*1c100*/  IMAD R4, R4, R3, RZ ;  /* 0x0000000304047224 */ /* 0x020fc600078e02ff */
[----:B------:R-:W-:Y:S04]  /*1c110*/  SHFL.IDX PT, R8, R26, RZ, 0x1c1f ;  /* 0x001c1fff1a087589 */ /* 0x000fe800000e0000 */
[----:B------:R-:W0:Y:S04]  /*1c120*/  SHFL.IDX PT, R9, R27, RZ, 0x1c1f ;  /* 0x001c1fff1b097589 */ /* 0x000e2800000e0000 */
[----:B------:R-:W-:Y:S04]  /*1c130*/  SHFL.IDX PT, R10, R26, 0x1, 0x1c1f ;  /* 0x003c1f001a0a7f89 */ /* 0x000fe800000e0000 */
[----:B------:R-:W1:Y:S01]  /*1c140*/  SHFL.IDX PT, R11, R27, 0x1, 0x1c1f ;  /* 0x003c1f001b0b7f89 */ /* 0x000e6200000e0000 */
[----:B--2---:R-:W-:Y:S01]  /*1c150*/  IMAD.IADD R15, R13, 0x1, R200 ;  /* 0x000000010d0f7824 */ /* 0x004fe200078e02c8 */
[----:B---3--:R-:W-:-:S03]  /*1c160*/  LOP3.LUT P0, RZ, R12, 0x3, RZ, 0xc0, !PT ;  /* 0x000000030cff7812 */ /* 0x008fc6000780c0ff */
        /* <DEDUP_REMOVED lines=9> */
[----:B------:R-:W-:-:S04]  /*1c200*/  IMAD.WIDE R88, R9, 0x2, R88 ;  /* 0x0000000209587825 */ /* 0x000fc800078e0258 */
[----:B------:R-:W-:Y:S01]  /*1c210*/  IMAD R21, R106, UR4, RZ ;  /* 0x000000046a157c24 */ /* 0x000fe2000f8e02ff */
[----:B------:R-:W1:Y:S01]  /*1c220*/  @P4 LDC R55, c[0x0][0xbf0] ;  /* 0x0002fc00ff374b82 */ /* 0x000e620000000800 */
[----:B------:R-:W-:Y:S02]  /*1c230*/  IADD3 R13, P6, R88, 0x1000, RZ ;  /* 0x00001000580d7810 */ /* 0x000fe40007fde0ff */
[----:B------:R-:W-:Y:S01]  /*1c240*/  IMAD R49, R0, UR5, R21 ;  /* 0x0000000500317c24 */ /* 0x000fe2000f8e0215 */
[----:B------:R-:W-:Y:S01]  /*1c250*/  IADD3 R25, P5, R88, 0x2000, RZ ;  /* 0x0000200058197810 */ /* 0x000fe20007fbe0ff */
[----:B------:R-:W-:Y:S01]  /*1c260*/  IMAD.WIDE.U32 R20, R0, UR4, RZ ;  /* 0x0000000400147c25 */ /* 0x000fe2000f8e00ff */
[----:B------:R-:W-:Y:S01]  /*1c270*/  LOP3.LUT R12, R13, 0x380, RZ, 0xc0, !PT ;  /* 0x000003800d0c7812 */ /* 0x000fe200078ec0ff */
[----:B------:R-:W-:Y:S01]  /*1c280*/  ULDC.64 UR4, c[0x0][0xae8] ;  /* 0x0002ba0000047ab9 */ /* 0x000fe20000000a00 */
[----:B------:R-:W-:Y:S01]  /*1c290*/  IADD3 R29, P3, R88, 0x3000, RZ ;  /* 0x00003000581d7810 */ /* 0x000fe20007f7e0ff */
[----:B------:R-:W-:Y:S01]  /*1c2a0*/  IMAD.IADD R21, R21, 0x1, R49 ;  /* 0x0000000115157824 */ /* 0x000fe200078e0231 */
[----:B------:R-:W-:Y:S01]  /*1c2b0*/  SHF.R.U64 R12, R12, 0x3, RZ ;  /* 0x000000030c0c7819 */ /* 0x000fe200000012ff */
[----:B------:R-:W-:Y:S01]  /*1c2c0*/  IMAD R49, R208, 0x20, R233 ;  /* 0x00000020d0317824 */ /* 0x000fe200078e02e9 */
[----:B------:R-:W-:Y:S01]  /*1c2d0*/  IADD3 R33, P2, R88, 0x4000, RZ ;  /* 0x0000400058217810 */ /* 0x000fe20007f5e0ff */
[----:B------:R-:W-:Y:S01]  /*1c2e0*/  IMAD.WIDE.U32 R20, R206, UR4, R20 ;  /* 0x00000004ce147c25 */ /* 0x000fe2000f8e0014 */
[----:B------:R-:W-:-:S02]  /*1c2f0*/  LOP3.LUT R12, R12, R13, RZ, 0x3c, !PT ;  /* 0x0000000d0c0c7212 */ /* 0x000fc400078e3cff */
[----:B------:R-:W-:Y:S01]  /*1c300*/  IADD3 R37, P1, R88, 0x5000, RZ ;  /* 0x0000500058257810 */ /* 0x000fe20007f3e0ff */
[----:B------:R-:W-:Y:S01]  /*1c310*/  IMAD.IADD R48, R200, 0x1, R49 ;  /* 0x00000001c8307824 */ /* 0x000fe200078e0231 */
[C---:B------:R-:W-:Y:S01]  /*1c320*/  IADD3 R41, P0, R88.reuse, 0x6000, RZ ;  /* 0x0000600058297810 */ /* 0x040fe20007f1e0ff */
[----:B------:R-:W-:Y:S01]  /*1c330*/  IMAD.X R13, RZ, RZ, R89, P6 ;  /* 0x000000ffff0d7224 */ /* 0x000fe200030e0659 */
[----:B------:R-:W-:Y:S01]  /*1c340*/  IADD3 R9, P6, R88, 0x7000, RZ ;  /* 0x0000700058097810 */ /* 0x000fe20007fde0ff */
[----:B0-----:R-:W-:Y:S01]  /*1c350*/  @P4 IMAD.HI.U32 R0, R48, R53, RZ ;  /* 0x0000003530004227 */ /* 0x001fe200078e00ff */
[----:B------:R-:W-:Y:S02]  /*1c360*/  SHF.R.S32.HI R51, RZ, 0x1f, R210 ;  /* 0x0000001fff337819 */ /* 0x000fe400000114d2 */
[----:B------:R-:W-:Y:S01]  /*1c370*/  LOP3.LUT R24, R25, 0x380, RZ, 0xc0, !PT ;  /* 0x0000038019187812 */ /* 0x000fe200078ec0ff */
[----:B------:R-:W-:Y:S01]  /*1c380*/  IMAD R21, R206, UR5, R21 ;  /* 0x00000005ce157c24 */ /* 0x000fe2000f8e0215 */
[----:B------:R-:W-:Y:S01]  /*1c390*/  LOP3.LUT R28, R29, 0x380, RZ, 0xc0, !PT ;  /* 0x000003801d1c7812 */ /* 0x000fe200078ec0ff */
[----:B------:R-:W-:Y:S01]  /*1c3a0*/  ULDC.64 UR4, c[0x0][0xaf0] ;  /* 0x0002bc0000047ab9 */ /* 0x000fe20000000a00 */
[----:B------:R-:W-:-:S02]  /*1c3b0*/  LOP3.LUT R32, R33, 0x380, RZ, 0xc0, !PT ;  /* 0x0000038021207812 */ /* 0x000fc400078ec0ff */
[----:B------:R-:W-:Y:S01]  /*1c3c0*/  LOP3.LUT R36, R37, 0x380, RZ, 0xc0, !PT ;  /* 0x0000038025247812 */ /* 0x000fe200078ec0ff */
[----:B------:R-:W-:Y:S01]  /*1c3d0*/  IMAD.MOV.U32 R49, RZ, RZ, R48 ;  /* 0x000000ffff317224 */ /* 0x000fe200078e0030 */
[----:B------:R-:W-:Y:S01]  /*1c3e0*/  LOP3.LUT R40, R41, 0x380, RZ, 0xc0, !PT ;  /* 0x0000038029287812 */ /* 0x000fe200078ec0ff */
[----:B------:R-:W-:Y:S01]  /*1c3f0*/  IMAD.X R45, RZ, RZ, R89, P6 ;  /* 0x000000ffff2d7224 */ /* 0x000fe200030e0659 */
[----:B------:R-:W-:Y:S01]  /*1c400*/  LOP3.LUT R8, R9, 0x380, RZ, 0xc0, !PT ;  /* 0x0000038009087812 */ /* 0x000fe200078ec0ff */
[----:B------:R-:W-:Y:S01]  /*1c410*/  IMAD R51, R51, UR4, RZ ;  /* 0x0000000433337c24 */ /* 0x000fe2000f8e02ff */
[----:B------:R-:W-:Y:S01]  /*1c420*/  LOP3.LUT R11, R88, 0x380, RZ, 0xc0, !PT ;  /* 0x00000380580b7812 */ /* 0x000fe200078ec0ff */
[----:B------:R-:W5:Y:S01]  /*1c430*/  LD.E.128 R12, desc[UR60][R12.64] ;  /* 0x0000003c0c0c7980 */ /* 0x000f62000c101d00 */
[----:B------:R-:W-:Y:S02]  /*1c440*/  SHF.R.U64 R24, R24, 0x3, RZ ;  /* 0x0000000318187819 */ /* 0x000fe400000012ff */
[----:B------:R-:W-:-:S02]  /*1c450*/  SHF.R.U64 R28, R28, 0x3, RZ ;  /* 0x000000031c1c7819 */ /* 0x000fc400000012ff */
[----:B------:R-:W-:Y:S02]  /*1c460*/  SHF.R.U64 R32, R32, 0x3, RZ ;  /* 0x0000000320207819 */ /* 0x000fe400000012ff */
[----:B------:R-:W-:Y:S02]  /*1c470*/  SHF.R.U64 R36, R36, 0x3, RZ ;  /* 0x0000000324247819 */ /* 0x000fe400000012ff */
[----:B------:R-:W-:Y:S02]  /*1c480*/  SHF.R.U64 R40, R40, 0x3, RZ ;  /* 0x0000000328287819 */ /* 0x000fe400000012ff */
[----:B-1----:R-:W-:Y:S02]  /*1c490*/  @P4 SHF.R.U32.HI R49, RZ, R55, R0 ;  /* 0x00000037ff314219 */ /* 0x002fe40000011600 */
[----:B------:R-:W-:Y:S01]  /*1c4a0*/  SHF.R.U64 R8, R8, 0x3, RZ ;  /* 0x0000000308087819 */ /* 0x000fe200000012ff */
[C---:B------:R-:W-:Y:S01]  /*1c4b0*/  IMAD R51, R210.reuse, UR5, R51 ;  /* 0x00000005d2337c24 */ /* 0x040fe2000f8e0233 */
[----:B------:R-:W-:Y:S01]  /*1c4c0*/  SHF.R.U64 R11, R11, 0x3, RZ ;  /* 0x000000030b0b7819 */ /* 0x000fe200000012ff */
        /* <DEDUP_REMOVED lines=11> */
[----:B------:R-:W-:Y:S01]  /*1c580*/  SHF.R.S32.HI R0, RZ, 0x1f, R49 ;  /* 0x0000001fff007819 */ /* 0x000fe20000011431 */
[----:B------:R-:W-:Y:S01]  /*1c590*/  IMAD.X R41, RZ, RZ, R89, P0 ;  /* 0x000000ffff297224 */ /* 0x000fe200000e0659 */
[----:B------:R-:W-:Y:S01]  /*1c5a0*/  LOP3.LUT R44, R8, R9, RZ, 0x3c, !PT ;  /* 0x00000009082c7212 */ /* 0x000fe200078e3cff */
[----:B------:R-:W-:Y:S01]  /*1c5b0*/  IMAD.MOV R20, RZ, RZ, -R49 ;  /* 0x000000ffff147224 */ /* 0x000fe200078e0a31 */
[----:B------:R-:W-:Y:S01]  /*1c5c0*/  LOP3.LUT R88, R11, R88, RZ, 0x3c, !PT ;  /* 0x000000580b587212 */ /* 0x000fe200078e3cff */
[----:B------:R-:W-:Y:S01]  /*1c5d0*/  IMAD R0, R0, UR4, RZ ;  /* 0x0000000400007c24 */ /* 0x000fe2000f8e02ff */
[----:B------:R-:W5:Y:S01]  /*1c5e0*/  LD.E.128 R24, desc[UR60][R24.64] ;  /* 0x0000003c18187980 */ /* 0x000f62000c101d00 */
[----:B------:R-:W-:-:S02]  /*1c5f0*/  IMAD R3, R3, R20, R48 ;  /* 0x0000001403037224 */ /* 0x000fc400078e0230 */
[----:B------:R-:W-:Y:S01]  /*1c600*/  IMAD.IADD R211, R211, 0x1, R51 ;  /* 0x00000001d3d37824 */ /* 0x000fe200078e0233 */
[----:B------:R0:W5:Y:S01]  /*1c610*/  LD.E.128 R8, desc[UR60][R88.64] ;  /* 0x0000003c58087980 */ /* 0x000162000c101d00 */
[----:B------:R-:W-:-:S03]  /*1c620*/  IMAD R51, R49, UR5, R0 ;  /* 0x0000000531337c24 */ /* 0x000fc6000f8e0200 */
[----:B------:R-:W5:Y:S01]  /*1c630*/  LD.E.128 R28, desc[UR60][R28.64] ;  /* 0x0000003c1c1c7980 */ /* 0x000f62000c101d00 */
[----:B------:R-:W-:-:S03]  /*1c640*/  SHF.R.S32.HI R0, RZ, 0x1f, R3 ;  /* 0x0000001fff007819 */ /* 0x000fc60000011403 */
[----:B------:R-:W5:Y:S04]  /*1c650*/  LD.E.128 R32, desc[UR60][R32.64] ;  /* 0x0000003c20207980 */ /* 0x000f68000c101d00 */
[----:B------:R-:W5:Y:S04]  /*1c660*/  LD.E.128 R36, desc[UR60][R36.64] ;  /* 0x0000003c24247980 */ /* 0x000f68000c101d00 */
        /* <DEDUP_REMOVED lines=12> */
[----:B------:R-:W-:Y:S02]  /*1c730*/  IMAD.IADD R53, R233, 0x1, R200 ;  /* 0x00000001e9357824 */ /* 0x000fe400078e02c8 */
[C---:B------:R-:W-:Y:S02]  /*1c740*/  IMAD R51, R3.reuse, UR5, R0 ;  /* 0x0000000503337c24 */ /* 0x040fe4000f8e0200 */
[----:B------:R-:W-:Y:S01]  /*1c750*/  IMAD.WIDE.U32 R20, R3, UR4, R20 ;  /* 0x0000000403147c25 */ /* 0x000fe2000f8e0014 */
[----:B------:R-:W-:Y:S01]  /*1c760*/  ISETP.GE.AND P2, PT, R53, R4, PT ;  /* 0x000000043500720c */ /* 0x000fe20003f46270 */
[----:B------:R-:W-:Y:S02]  /*1c770*/  ULDC.64 UR4, c[0x0][0xa80] ;  /* 0x0002a00000047ab9 */ /* 0x000fe40000000a00 */
[----:B------:R-:W-:Y:S01]  /*1c780*/  VIADD R0, R2, 0x34820 ;  /* 0x0003482002007836 */ /* 0x000fe20000000000 */
[----:B------:R-:W-:Y:S01]  /*1c790*/  LEA R50, P3, R20, UR4, 0x1 ;  /* 0x0000000414327c11 */ /* 0x000fe2000f8608ff */
[----:B------:R-:W-:-:S03]  /*1c7a0*/  IMAD.IADD R21, R21, 0x1, R51 ;  /* 0x0000000115157824 */ /* 0x000fc600078e0233 */
[----:B------:R-:W-:Y:S02]  /*1c7b0*/  PRMT R0, RZ, 0x654, R0 ;  /* 0x00000654ff007816 */ /* 0x000fe40000000000 */
[----:B------:R-:W-:Y:S01]  /*1c7c0*/  LEA.HI.X R51, R20, UR5, R21, 0x1, P3 ;  /* 0x0000000514337c11 */ /* 0x000fe200098f0c15 */
[C---:B------:R-:W-:Y:S02]  /*1c7d0*/  VIADD R49, R53.reuse, 0x20 ;  /* 0x0000002035317836 */ /* 0x040fe40000000000 */
[----:B------:R-:W-:Y:S01]  /*1c7e0*/  VIADD R3, R53, 0x40 ;  /* 0x0000004035037836 */ /* 0x000fe20000000000 */
[----:B-1----:R1:W-:Y:S01]  /*1c7f0*/  SYNCS.ARRIVE.TRANS64.RED.A1T0 RZ, [R0+URZ], RZ ;  /* 0x000000ff00ff79a7 */ /* 0x0023e2000810043f */
[----:B------:R0:W2:Y:S01]  /*1c800*/  SHFL.IDX PT, R48, R50, RZ, 0x181f ;  /* 0x00181fff32307589 */ /* 0x0000a200000e0000 */
[----:B------:R-:W-:Y:S01]  /*1c810*/  BSSY B1, `(.L_x_2689) ;  /* 0x0000010000017945 */ /* 0x000fe20003800000 */
[-C--:B------:R-:W-:Y:S02]  /*1c820*/  ISETP.GE.AND P0, PT, R49, R4.reuse, PT ;  /* 0x000000043100720c */ /* 0x080fe40003f06270 */
[----:B------:R-:W-:Y:S01]  /*1c830*/  ISETP.GE.AND P1, PT, R3, R4, PT ;  /* 0x000000040300720c */ /* 0x000fe20003f26270 */
[----:B-1----:R0:W1:Y:S01]  /*1c840*/  SHFL.IDX PT, R0, R51, RZ, 0x181f ;  /* 0x00181fff33007589 */ /* 0x00206200000e0000 */
[----:B------:R-:W-:-:S02]  /*1c850*/  SHF.R.S32.HI R107, RZ, 0x1f, R207 ;  /* 0x0000001fff6b7819 */ /* 0x000fc400000114cf */
[----:B------:R-:W-:Y:S01]  /*1c860*/  SHF.R.S32.HI R108, RZ, 0x1f, R203 ;  /* 0x0000001fff6c7819 */ /* 0x000fe200000114cb */
[----:B------:R-:W-:Y:S08]  /*1c870*/  @P2 BRA `(.L_x_2690) ;  /* 0x0000000000242947 */ /* 0x000ff00003800000 */
        /* <DEDUP_REMOVED lines=9> */
.L_x_2690:
[----:B------:R-:W-:Y:S05]  /*1c910*/  BSYNC B1 ;  /* 0x0000000000017941 */ /* 0x000fea0003800000 */
.L_x_2689:
        /* <DEDUP_REMOVED lines=13> */
.L_x_2692:
[----:B------:R-:W-:Y:S05]  /*1c9f0*/  BSYNC B1 ;  /* 0x0000000000017941 */ /* 0x000fea0003800000 */
.L_x_2691:
        /* <DEDUP_REMOVED lines=13> */
.L_x_2694:
[----:B------:R-:W-:Y:S05]  /*1cad0*/  BSYNC B1 ;  /* 0x0000000000017941 */ /* 0x000fea0003800000 */
.L_x_2693:
[----:B------:R-:W-:Y:S01]  /*1cae0*/  VIADD R3, R53, 0x60 ;  /* 0x0000006035037836 */ /* 0x000fe20000000000 */
[----:B0-----:R0:W0:Y:S04]  /*1caf0*/  SHFL.IDX PT, R0, R51, 0x3, 0x181f ;  /* 0x00781f0033007f89 */ /* 0x00102800000e0000 */
[----:B------:R-:W-:Y:S01]  /*1cb00*/  ISETP.GE.AND P0, PT, R3, R4, PT ;  /* 0x000000040300720c */ /* 0x000fe20003f06270 */
[----:B-1--4-:R-:W1:-:S12]  /*1cb10*/  SHFL.IDX PT, R50, R50, 0x3, 0x181f ;  /* 0x00781f0032327f89 */ /* 0x012e5800000e0000 */
        /* <DEDUP_REMOVED lines=12> */
.L_x_2688:
        /* <DEDUP_REMOVED lines=9> */
[----:B------:R-:W-:Y:S01]  /*1cc70*/  ULDC.64 UR4, c[0x0][0xb38] ;  /* 0x0002ce0000047ab9 */ /* 0x000fe20000000a00 */
[----:B------:R-:W1:Y:S01]  /*1cc80*/  @P4 LDC R0, c[0x0][0xbf0] ;  /* 0x0002fc00ff004b82 */ /* 0x000e620000000800 */
[----:B------:R-:W-:Y:S01]  /*1cc90*/  SHF.R.S32.HI R30, RZ, 0x1f, R218 ;  /* 0x0000001fff1e7819 */ /* 0x000fe200000114da */
[----:B------:R-:W-:Y:S01]  /*1cca0*/  IMAD.IADD R9, R9, 0x1, R11 ;  /* 0x0000000109097824 */ /* 0x000fe200078e020b */
[----:B------:R-:W-:-:S02]  /*1ccb0*/  SHF.R.S32.HI R11, RZ, 0x1f, R210 ;  /* 0x0000001fff0b7819 */ /* 0x000fc400000114d2 */
        /* <DEDUP_REMOVED lines=10> */
[----:B------:R-:W-:-:S02]  /*1cd60*/  SHF.R.S32.HI R37, RZ, 0x1f, R224 ;  /* 0x0000001fff257819 */ /* 0x000fc400000114e0 */
[----:B------:R-:W-:Y:S01]  /*1cd70*/  SHF.R.S32.HI R38, RZ, 0x1f, R225 ;  /* 0x0000001fff267819 */ /* 0x000fe200000114e1 */
[C---:B------:R-:W-:Y:S01]  /*1cd80*/  IMAD R13, R210.reuse, UR5, R11 ;  /* 0x00000005d20d7c24 */ /* 0x040fe2000f8e020b */
[----:B------:R-:W-:Y:S01]  /*1cd90*/  SHF.R.S32.HI R39, RZ, 0x1f, R226 ;  /* 0x0000001fff277819 */ /* 0x000fe200000114e2 */
[----:B------:R-:W-:Y:S01]  /*1cda0*/  IMAD.WIDE.U32 R8, R210, UR4, R8 ;  /* 0x00000004d2087c25 */ /* 0x000fe2000f8e0008 */
[----:B------:R-:W-:Y:S01]  /*1cdb0*/  ULDC.64 UR4, c[0x0][0xb48] ;  /* 0x0002d20000047ab9 */ /* 0x000fe20000000a00 */
[----:B------:R-:W-:Y:S02]  /*1cdc0*/  SHF.R.S32.HI R88, RZ, 0x1f, R227 ;  /* 0x0000001fff587819 */ /* 0x000fe400000114e3 */
[----:B------:R-:W-:Y:S01]  /*1cdd0*/  IMAD.MOV.U32 R11, RZ, RZ, R28 ;  /* 0x000000ffff0b7224 */ /* 0x000fe200078e001c */
[----:B-1----:R-:W-:Y:S01]  /*1cde0*/  @P4 SHF.R.U32.HI R11, RZ, R0, R21 ;  /* 0x00000000ff0b4219 */ /* 0x002fe20000011615 */
[----:B------:R-:W-:Y:S01]  /*1cdf0*/  IMAD.IADD R9, R9, 0x1, R13 ;  /* 0x0000000109097824 */ /* 0x000fe200078e020d */
[----:B------:R-:W-:-:S02]  /*1ce00*/  SHF.R.S32.HI R89, RZ, 0x1f, R228 ;  /* 0x0000001fff597819 */ /* 0x000fc400000114e4 */
[--C-:B------:R-:W-:Y:S01]  /*1ce10*/  SHF.R.S32.HI R0, RZ, 0x1f, R11.reuse ;  /* 0x0000001fff007819 */ /* 0x100fe2000001140b */
[----:B------:R-:W-:Y:S01]  /*1ce20*/  IMAD.MOV R10, RZ, RZ, -R11 ;  /* 0x000000ffff0a7224 */ /* 0x000fe200078e0a0b */
[----:B------:R-:W-:Y:S01]  /*1ce30*/  SHF.R.S32.HI R107, RZ, 0x1f, R229 ;  /* 0x0000001fff6b7819 */ /* 0x000fe200000114e5 */
[----:B------:R-:W-:Y:S01]  /*1ce40*/  IMAD.WIDE.U32 R8, R215, UR4, R8 ;  /* 0x00000004d7087c25 */ /* 0x000fe2000f8e0008 */
[----:B------:R-:W-:Y:S02]  /*1ce50*/  SHF.R.S32.HI R108, RZ, 0x1f, R230 ;  /* 0x0000001fff6c7819 */ /* 0x000fe400000114e6 */
[----:B------:R-:W-:Y:S01]  /*1ce60*/  SHF.R.S32.HI R109, RZ, 0x1f, R231 ;  /* 0x0000001fff6d7819 */ /* 0x000fe200000114e7 */
        /* <DEDUP_REMOVED lines=47> */
[----:B------:R-:W-:Y:S01]  /*1d160*/  @!P3 ST.E.64 desc[UR60][R10.64], R40 ;  /* 0x000000280a00b985 */ /* 0x000fe2000c101b3c */
[----:B--2---:R-:W-:-:S02]  /*1d170*/  @!P5 LEA R14, P6, R227, R8, 0x2 ;  /* 0x00000008e30ed211 */ /* 0x004fc400078c10ff */
[----:B------:R-:W-:Y:S01]  /*1d180*/  ISETP.GE.AND P3, PT, R223, UR4, PT ;  /* 0x00000004df007c0c */ /* 0x000fe2000bf66270 */
[----:B------:R-:W-:Y:S01]  /*1d190*/  @!P4 ST.E.64 desc[UR60][R12.64], R44 ;  /* 0x0000002c0c00c985 */ /* 0x000fe2000c101b3c */
[----:B------:R-:W-:Y:S02]  /*1d1a0*/  @!P5 LEA.HI.X R15, R227, R9, R88, 0x2, P6 ;  /* 0x00000009e30fd211 */ /* 0x000fe400030f1458 */
[----:B------:R-:W-:-:S03]  /*1d1b0*/  @!P2 LEA R20, P4, R226, R8, 0x2 ;  /* 0x00000008e214a211 */ /* 0x000fc600078810ff */
[----:B------:R0:W-:Y:S01]  /*1d1c0*/  @!P5 ST.E.64 desc[UR60][R14.64], R48 ;  /* 0x000000300e00d985 */ /* 0x0001e2000c101b3c */
[CC--:B------:R-:W-:Y:S02]  /*1d1d0*/  @!P1 LEA R24, P5, R225.reuse, R8.reuse, 0x2 ;  /* 0x00000008e1189211 */ /* 0x0c0fe400078a10ff */
[-C--:B------:R-:W-:Y:S02]  /*1d1e0*/  @!P2 LEA.HI.X R21, R226, R9.reuse, R39, 0x2, P4 ;  /* 0x00000009e215a211 */ /* 0x080fe400020f1427 */
[----:B------:R-:W-:Y:S02]  /*1d1f0*/  @!P0 LEA R26, P6, R224, R8, 0x2 ;  /* 0x00000008e01a8211 */ /* 0x000fe400078c10ff */
[----:B------:R-:W-:Y:S01]  /*1d200*/  ISETP.GE.AND P4, PT, R222, UR4, PT ;  /* 0x00000004de007c0c */ /* 0x000fe2000bf86270 */
[----:B------:R1:W-:Y:S01]  /*1d210*/  @!P2 ST.E.64 desc[UR60][R20.64], R52 ;  /* 0x000000341400a985 */ /* 0x0003e2000c101b3c */
[-C--:B------:R-:W-:Y:S02]  /*1d220*/  @!P1 LEA.HI.X R25, R225, R9.reuse, R38, 0x2, P5 ;  /* 0x00000009e1199211 */ /* 0x080fe400028f1426 */
[----:B------:R-:W-:-:S02]  /*1d230*/  @!P0 LEA.HI.X R27, R224, R9, R37, 0x2, P6 ;  /* 0x00000009e01b8211 */ /* 0x000fc400030f1425 */
[----:B------:R-:W-:Y:S01]  /*1d240*/  ISETP.GE.AND P2, PT, R221, UR4, PT ;  /* 0x00000004dd007c0c */ /* 0x000fe2000bf46270 */
[----:B------:R2:W-:Y:S01]  /*1d250*/  @!P1 ST.E.64 desc[UR60][R24.64], R56 ;  /* 0x0000003818009985 */ /* 0x0005e2000c101b3c */
[----:B0-----:R-:W-:Y:S02]  /*1d260*/  @!P3 LEA R14, P5, R223, R8, 0x2 ;  /* 0x00000008df0eb211 */ /* 0x001fe400078a10ff */
[----:B------:R-:W-:Y:S01]  /*1d270*/  ISETP.GE.AND P1, PT, R220, UR4, PT ;  /* 0x00000004dc007c0c */ /* 0x000fe2000bf26270 */
[----:B------:R3:W-:Y:S01]  /*1d280*/  @!P0 ST.E.64 desc[UR60][R26.64], R60 ;  /* 0x0000003c1a008985 */ /* 0x0007e2000c101b3c */
[----:B------:R-:W-:Y:S02]  /*1d290*/  ISETP.GE.AND P0, PT, R219, UR4, PT ;  /* 0x00000004db007c0c */ /* 0x000fe4000bf06270 */
[----:B------:R-:W-:Y:S02]  /*1d2a0*/  @!P3 LEA.HI.X R15, R223, R9, R36, 0x2, P5 ;  /* 0x00000009df0fb211 */ /* 0x000fe400028f1424 */
[----:B------:R-:W-:-:S02]  /*1d2b0*/  ISETP.GE.AND P5, PT, R218, UR4, PT ;  /* 0x00000004da007c0c */ /* 0x000fc4000bfa6270 */
[CC--:B------:R-:W-:Y:S01]  /*1d2c0*/  @!P4 LEA R12, P6, R222.reuse, R8.reuse, 0x2 ;  /* 0x00000008de0cc211 */ /* 0x0c0fe200078c10ff */
[----:B------:R3:W-:Y:S01]  /*1d2d0*/  @!P3 ST.E.64 desc[UR60][R14.64], R64 ;  /* 0x000000400e00b985 */ /* 0x0007e2000c101b3c */
[CC--:B------:R-:W-:Y:S02]  /*1d2e0*/  @!P2 LEA R10, P3, R221.reuse, R8.reuse, 0x2 ;  /* 0x00000008dd0aa211 */ /* 0x0c0fe400078610ff */
        /* <DEDUP_REMOVED lines=13> */
.L_x_2697:
[----:B------:R-:W-:Y:S05]  /*1d3c0*/  BSYNC B1 ;  /* 0x0000000000017941 */ /* 0x000fea0003800000 */
.L_x_2696:
        /* <DEDUP_REMOVED lines=10> */
[CC--:B-1----:R-:W-:Y:S02]  /*1d470*/  @!P1 LEA R12, P5, R216.reuse, R8.reuse, 0x2 ;  /* 0x00000008d80c9211 */ /* 0x0c2fe400078a10ff */
[CC--:B------:R-:W-:Y:S02]  /*1d480*/  @!P0 LEA R14, P6, R231.reuse, R8.reuse, 0x2 ;  /* 0x00000008e70e8211 */ /* 0x0c0fe400078c10ff */
        /* <DEDUP_REMOVED lines=58> */
.L_x_2686:
        /* <DEDUP_REMOVED lines=16> */
[----:B------:R-:W1:-:S12]  /*1d930*/  S2R R13, SR_TID.X ;  /* 0x00000000000d7919 */ /* 0x000e580000002100 */
        /* <DEDUP_REMOVED lines=9> */
.L_x_2698:
        /* <DEDUP_REMOVED lines=15> */
[----:B------:R-:W-:Y:S02]  /*1dac0*/  SEL R26, R26, 0x978, P0 ;  /* 0x000009781a1a7807 */ /* 0x000fe40000000000 */
[----:B------:R-:W-:-:S03]  /*1dad0*/  SEL R215, R215, RZ, P0 ;  /* 0x000000ffd7d77207 */ /* 0x000fc60000000000 */
        /* <DEDUP_REMOVED lines=8> */
[----:B------:R-:W-:Y:S02]  /*1db60*/  IMAD R21, R20, R232, R21 ;  /* 0x000000e814157224 */ /* 0x000fe400078e0215 */
[----:B0-----:R-:W-:-:S05]  /*1db70*/  @P1 IMAD.HI.U32 R4, R30, R25, RZ ;  /* 0x000000191e041227 */ /* 0x001fca00078e00ff */
[----:B------:R-:W0:Y:S01]  /*1db80*/  @!P0 LDC R9, c[0x0][0xb54] ;  /* 0x0002d500ff098b82 */ /* 0x000e220000000800 */
[----:B---3--:R-:W-:Y:S02]  /*1db90*/  IMAD R29, R15, R206, RZ ;  /* 0x000000ce0f1d7224 */ /* 0x008fe400078e02ff */
[----:B------:R-:W-:Y:S01]  /*1dba0*/  IMAD.WIDE.U32 R24, R20, R31, RZ ;  /* 0x0000001f14187225 */ /* 0x000fe200078e00ff */
[----:B----4-:R-:W-:-:S03]  /*1dbb0*/  @P1 SHF.R.U32.HI R27, RZ, R35, R4 ;  /* 0x00000023ff1b1219 */ /* 0x010fc60000011604 */
[----:B------:R-:W-:-:S04]  /*1dbc0*/  IMAD.WIDE.U32 R14, R14, R206, RZ ;  /* 0x000000ce0e0e7225 */ /* 0x000fc800078e00ff */
[----:B------:R-:W-:Y:S01]  /*1dbd0*/  IMAD.IADD R4, R25, 0x1, R21 ;  /* 0x0000000119047824 */ /* 0x000fe200078e0215 */
[----:B------:R-:W-:Y:S01]  /*1dbe0*/  IADD3 R14, P1, P3, R24, R14, R3 ;  /* 0x0000000e180e7210 */ /* 0x000fe20007b3e003 */
[----:B------:R-:W-:Y:S02]  /*1dbf0*/  IMAD.IADD R29, R15, 0x1, R29 ;  /* 0x000000010f1d7824 */ /* 0x000fe400078e021d */
[-C--:B------:R-:W-:Y:S02]  /*1dc00*/  IMAD R21, R13, R215.reuse, RZ ;  /* 0x000000d70d157224 */ /* 0x080fe400078e02ff */
[----:B------:R-:W-:Y:S01]  /*1dc10*/  IMAD.WIDE.U32 R12, R12, R215, RZ ;  /* 0x000000d70c0c7225 */ /* 0x000fe200078e00ff */
[----:B------:R-:W-:-:S03]  /*1dc20*/  IADD3.X R4, R4, R29, R28, P1, P3 ;  /* 0x0000001d04047210 */ /* 0x000fc60000fe641c */
[----:B------:R-:W-:Y:S01]  /*1dc30*/  IMAD.MOV R15, RZ, RZ, -R27 ;  /* 0x000000ffff0f7224 */ /* 0x000fe200078e0a1b */
[----:B------:R-:W-:Y:S01]  /*1dc40*/  IADD3 R12, P0, P1, R27, R14, R12 ;  /* 0x0000000e1b0c7210 */ /* 0x000fe2000791e00c */
[----:B------:R-:W-:Y:S01]  /*1dc50*/  IMAD.IADD R21, R13, 0x1, R21 ;  /* 0x000000010d157824 */ /* 0x000fe200078e0215 */
[----:B------:R-:W-:Y:S01]  /*1dc60*/  SHF.R.S32.HI R27, RZ, 0x1f, R27 ;  /* 0x0000001fff1b7819 */ /* 0x000fe2000001141b */
[----:B------:R-:W-:-:S03]  /*1dc70*/  IMAD R15, R33, R15, R30 ;  /* 0x0000000f210f7224 */ /* 0x000fc600078e021e */
[----:B------:R-:W-:Y:S01]  /*1dc80*/  IADD3.X R13, R27, R4, R21, P0, P1 ;  /* 0x000000041b0d7210 */ /* 0x000fe200007e2415 */
[----:B-----5:R-:W-:Y:S01]  /*1dc90*/  IMAD R4, R11, R15, RZ ;  /* 0x0000000f0b047224 */ /* 0x020fe200078e02ff */
[----:B------:R-:W-:-:S05]  /*1dca0*/  SHF.R.S32.HI R21, RZ, 0x1f, R15 ;  /* 0x0000001fff157819 */ /* 0x000fca000001140f */
[C---:B------:R-:W-:Y:S02]  /*1dcb0*/  IMAD R21, R10.reuse, R21, R4 ;  /* 0x000000150a157224 */ /* 0x040fe400078e0204 */
[----:B------:R-:W-:-:S04]  /*1dcc0*/  IMAD.WIDE.U32 R10, R10, R15, R12 ;  /* 0x0000000f0a0a7225 */ /* 0x000fc800078e000c */
[----:B------:R-:W-:Y:S01]  /*1dcd0*/  IMAD.IADD R4, R11, 0x1, R21 ;  /* 0x000000010b047824 */ /* 0x000fe200078e0215 */
[----:B-1----:R-:W-:Y:S01]  /*1dce0*/  LEA R8, P0, R10, R8, 0x2 ;  /* 0x000000080a087211 */ /* 0x002fe200078010ff */
[----:B------:R-:W-:-:S03]  /*1dcf0*/  IMAD.MOV.U32 R11, RZ, RZ, -0x800000 ;  /* 0xff800000ff0b7424 */ /* 0x000fc600078e00ff */
[----:B0-----:R-:W-:-:S05]  /*1dd00*/  LEA.HI.X R9, R10, R9, R4, 0x2, P0 ;  /* 0x000000090a097211 */ /* 0x001fca00000f1404 */
[----:B------:R1:W-:Y:S04]  /*1dd10*/  STG.E desc[UR60][R8.64], R11 ;  /* 0x0000000b08007986 */ /* 0x0003e8000c10193c */
.L_x_2700:
[----:B------:R-:W-:Y:S05]  /*1dd20*/  BSYNC B1 ;  /* 0x0000000000017941 */ /* 0x000fea0003800000 */
.L_x_2699:
[----:B------:R-:W-:Y:S05]  /*1dd30*/  @P2 BRA `(.L_x_2695) ;  /* 0x0000000400a02947 */ /* 0x000fea0003800000 */
[----:B------:R-:W2:Y:S01]  /*1dd40*/  LDC R15, c[0x0][0xbe8] ;  /* 0x0002fa00ff0f7b82 */ /* 0x000ea20000000800 */
[----:B------:R-:W-:Y:S01]  /*1dd50*/  ULDC.64 UR4, c[0x0][0xaa0] ;  /* 0x0002a80000047ab9 */ /* 0x000fe20000000a00 */
[----:B------:R-:W-:Y:S01]  /*1dd60*/  ULDC.64 UR6, c[0x0][0xaf0] ;  /* 0x0002bc0000067ab9 */ /* 0x000fe20000000a00 */
[----:B------:R-:W-:Y:S01]  /*1dd70*/  IMAD R4, R28, UR4, RZ ;  /* 0x000000041c047c24 */ /* 0x000fe2000f8e02ff */
[----:B------:R-:W-:Y:S01]  /*1dd80*/  BSSY B1, `(.L_x_2701) ;  /* 0x0000039000017945 */ /* 0x000fe20003800000 */
[C---:B-1----:R-:W-:Y:S01]  /*1dd90*/  IMAD.WIDE.U32 R8, R3.reuse, UR4, RZ ;  /* 0x0000000403087c25 */ /* 0x042fe2000f8e00ff */
[----:B------:R-:W-:Y:S02]  /*1dda0*/  SHF.R.S32.HI R14, RZ, 0x1f, R207 ;  /* 0x0000001fff0e7819 */ /* 0x000fe400000114cf */
[----:B------:R-:W-:Y:S01]  /*1ddb0*/  SHF.R.S32.HI R20, RZ, 0x1f, R203 ;  /* 0x0000001fff147819 */ /* 0x000fe200000114cb */
[----:B------:R-:W-:Y:S01]  /*1ddc0*/  IMAD R11, R3, UR5, R4 ;  /* 0x00000005030b7c24 */ /* 0x000fe2000f8e0204 */
[----:B------:R-:W-:Y:S01]  /*1ddd0*/  ULDC.64 UR4, c[0x0][0xae8] ;  /* 0x0002ba0000047ab9 */ /* 0x000fe20000000a00 */
[----:B------:R-:W-:-:S02]  /*1dde0*/  IMAD R3, R208, 0x20, R233 ;  /* 0x00000020d0037824 */ /* 0x000fc400078e02e9 */
[----:B------:R-:W-:Y:S02]  /*1ddf0*/  IMAD.IADD R9, R9, 0x1, R11 ;  /* 0x0000000109097824 */ /* 0x000fe400078e020b */
[----:B------:R-:W-:Y:S02]  /*1de00*/  IMAD.IADD R13, R200, 0x1, R3 ;  /* 0x00000001c80d7824 */ /* 0x000fe400078e0203 */
[----:B------:R-:W-:-:S04]  /*1de10*/  IMAD.WIDE.U32 R8, R206, UR4, R8 ;  /* 0x00000004ce087c25 */ /* 0x000fc8000f8e0008 */
[----:B------:R-:W-:Y:S02]  /*1de20*/  IMAD.MOV.U32 R3, RZ, RZ, R13 ;  /* 0x000000ffff037224 */ /* 0x000fe400078e000d */
[----:B------:R-:W-:Y:S01]  /*1de30*/  IMAD R9, R206, UR5, R9 ;  /* 0x00000005ce097c24 */ /* 0x000fe2000f8e0209 */
[----:B--2---:R-:W-:Y:S01]  /*1de40*/  ISETP.NE.AND P0, PT, R15, 0x1, PT ;  /* 0x000000010f00780c */ /* 0x004fe20003f05270 */
[----:B------:R-:W-:Y:S01]  /*1de50*/  ULDC.64 UR4, c[0x0][0xae0] ;  /* 0x0002b80000047ab9 */ /* 0x000fe20000000a00 */
[----:B------:R-:W-:Y:S02]  /*1de60*/  IMAD.IADD R200, R233, 0x1, R200 ;  /* 0x00000001e9c87824 */ /* 0x000fe400078e02c8 */
[----:B------:R-:W-:-:S09]  /*1de70*/  IMAD.WIDE.U32 R8, R31, UR6, R8 ;  /* 0x000000061f087c25 */ /* 0x000fd2000f8e0008 */
[----:B------:R-:W1:Y:S08]  /*1de80*/  @P0 LDC R10, c[0x0][0xbec] ;  /* 0x0002fb00ff0a0b82 */ /* 0x000e700000000800 */
[----:B------:R-:W2:Y:S01]  /*1de90*/  @P0 LDC R21, c[0x0][0xbf0] ;  /* 0x0002fc00ff150b82 */ /* 0x000ea20000000800 */
[----:B-1----:R-:W-:-:S04]  /*1dea0*/  @P0 IMAD.HI.U32 R4, R13, R10, RZ ;  /* 0x0000000a0d040227 */ /* 0x002fc800078e00ff */
[----:B------:R-:W-:Y:S01]  /*1deb0*/  IMAD R10, R232, UR6, RZ ;  /* 0x00000006e80a7c24 */ /* 0x000fe2000f8e02ff */
[----:B--2---:R-:W-:-:S03]  /*1dec0*/  @P0 SHF.R.U32.HI R3, RZ, R21, R4 ;  /* 0x00000015ff030219 */ /* 0x004fc60000011604 */
        /* <DEDUP_REMOVED lines=12> */
[----:B------:R-:W-:Y:S02]  /*1df90*/  IMAD R15, R0, R15, RZ ;  /* 0x0000000f000f7224 */ /* 0x000fe400078e02ff */
[----:B------:R-:W-:-:S02]  /*1dfa0*/  IMAD R3, R11, UR5, R4 ;  /* 0x000000050b037c24 */ /* 0x000fc4000f8e0204 */
[----:B------:R-:W-:Y:S01]  /*1dfb0*/  IMAD.WIDE.U32 R8, R11, UR4, R8 ;  /* 0x000000040b087c25 */ /* 0x000fe2000f8e0008 */
[C---:B------:R-:W-:Y:S01]  /*1dfc0*/  ISETP.GE.AND P2, PT, R200.reuse, R15, PT ;  /* 0x0000000fc800720c */ /* 0x040fe20003f46270 */
[----:B------:R-:W-:Y:S02]  /*1dfd0*/  ULDC.64 UR4, c[0x0][0xa80] ;  /* 0x0002a00000047ab9 */ /* 0x000fe40000000a00 */
[----:B------:R-:W-:Y:S01]  /*1dfe0*/  VIADD R0, R200, 0x20 ;  /* 0x00000020c8007836 */ /* 0x000fe20000000000 */
[----:B------:R-:W-:Y:S01]  /*1dff0*/  LEA R4, P3, R8, UR4, 0x1 ;  /* 0x0000000408047c11 */ /* 0x000fe2000f8608ff */
[----:B------:R-:W-:-:S03]  /*1e000*/  IMAD.IADD R3, R9, 0x1, R3 ;  /* 0x0000000109037824 */ /* 0x000fc600078e0203 */
[-C--:B------:R-:W-:Y:S01]  /*1e010*/  ISETP.GE.AND P1, PT, R0, R15.reuse, PT ;  /* 0x0000000f0000720c */ /* 0x080fe20003f26270 */
[----:B------:R-:W-:Y:S01]  /*1e020*/  VIADD R0, R200, 0x40 ;  /* 0x00000040c8007836 */ /* 0x000fe20000000000 */
[----:B------:R-:W-:Y:S02]  /*1e030*/  LEA.HI.X R3, R8, UR5, R3, 0x1, P3 ;  /* 0x0000000508037c11 */ /* 0x000fe400098f0c03 */
[----:B------:R1:W2:Y:S02]  /*1e040*/  SHFL.IDX PT, R8, R4, RZ, 0x181f ;  /* 0x00181fff04087589 */ /* 0x0002a400000e0000 */
[----:B------:R-:W-:Y:S02]  /*1e050*/  ISETP.GE.AND P0, PT, R0, R15, PT ;  /* 0x0000000f0000720c */ /* 0x000fe40003f06270 */
[----:B------:R1:W3:Y:S01]  /*1e060*/  SHFL.IDX PT, R0, R3, RZ, 0x181f ;  /* 0x00181fff03007589 */ /* 0x0002e200000e0000 */
[----:B------:R-:W-:Y:S10]  /*1e070*/  @P2 BRA `(.L_x_2702) ;  /* 0x0000000000242947 */ /* 0x000ff40003800000 */
        /* <DEDUP_REMOVED lines=9> */
.L_x_2702:
[----:B------:R-:W-:Y:S05]  /*1e110*/  BSYNC B1 ;  /* 0x0000000000017941 */ /* 0x000fea0003800000 */
.L_x_2701:
        /* <DEDUP_REMOVED lines=13> */
.L_x_2704:
[----:B------:R-:W-:Y:S05]  /*1e1f0*/  BSYNC B1 ;  /* 0x0000000000017941 */ /* 0x000fea0003800000 */
.L_x_2703:
        /* <DEDUP_REMOVED lines=13> */
.L_x_2706:
[----:B------:R-:W-:Y:S05]  /*1e2d0*/  BSYNC B1 ;  /* 0x0000000000017941 */ /* 0x000fea0003800000 */
.L_x_2705:
[----:B0-----:R-:W-:Y:S01]  /*1e2e0*/  VIADD R0, R200, 0x60 ;  /* 0x00000060c8007836 */ /* 0x001fe20000000000 */
[----:B------:R0:W0:Y:S04]  /*1e2f0*/  SHFL.IDX PT, R10, R3, 0x3, 0x181f ;  /* 0x00781f00030a7f89 */ /* 0x00002800000e0000 */
[----:B------:R-:W-:Y:S01]  /*1e300*/  ISETP.GE.AND P0, PT, R0, R15, PT ;  /* 0x0000000f0000720c */ /* 0x000fe20003f06270 */
[----:B-123--:R-:W1:-:S12]  /*1e310*/  SHFL.IDX PT, R4, R4, 0x3, 0x181f ;  /* 0x00781f0004047f89 */ /* 0x00ee5800000e0000 */
[----:B------:R-:W-:Y:S05]  /*1e320*/  @P0 BRA `(.L_x_2695) ;  /* 0x0000000000240947 */ /* 0x000fea0003800000 */
[----:B------:R-:W-:Y:S02]  /*1e330*/  ULDC UR4, c[0x0][0xac8] ;  /* 0x0002b20000047ab9 */ /* 0x000fe40000000800 */
[----:B------:R-:W-:Y:S02]  /*1e340*/  ISETP.GE.AND P2, PT, R203, UR4, PT ;  /* 0x00000004cb007c0c */ /* 0x000fe4000bf46270 */
[----:B------:R-:W-:-:S11]  /*1e350*/  ISETP.GE.AND P3, PT, R207, UR4, PT ;  /* 0x00000004cf007c0c */ /* 0x000fd6000bf66270 */
[-C--:B-1----:R-:W-:Y:S02]  /*1e360*/  @!P2 LEA R12, P0, R203, R4.reuse, 0x1 ;  /* 0x00000004cb0ca211 */ /* 0x082fe400078008ff */
[----:B----4-:R-:W-:Y:S02]  /*1e370*/  @!P3 LEA R8, P1, R207, R4, 0x1 ;  /* 0x00000004cf08b211 */ /* 0x010fe400078208ff */
[-C--:B0-----:R-:W-:Y:S02]  /*1e380*/  @!P2 LEA.HI.X R13, R203, R10.reuse, R20, 0x1, P0 ;  /* 0x0000000acb0da211 */ /* 0x081fe400000f0c14 */
[----:B------:R-:W-:-:S03]  /*1e390*/  @!P3 LEA.HI.X R9, R207, R10, R14, 0x1, P1 ;  /* 0x0000000acf09b211 */ /* 0x000fc600008f0c0e */
[----:B------:R0:W-:Y:S04]  /*1e3a0*/  @!P2 ST.E.128 desc[UR60][R12.64], RZ ;  /* 0x000000ff0c00a985 */ /* 0x0001e8000c101d3c */
[----:B------:R0:W-:Y:S02]  /*1e3b0*/  @!P3 ST.E.128 desc[UR60][R8.64], RZ ;  /* 0x000000ff0800b985 */ /* 0x0001e4000c101d3c */
.L_x_2695:
[----:B------:R-:W-:Y:S05]  /*1e3c0*/  BSYNC B0 ;  /* 0x0000000000007941 */ /* 0x000fea0003800000 */
.L_x_2685:
[----:B------:R-:W-:Y:S02]  /*1e3d0*/  ULDC UR4, c[0x0][0xc3c] ;  /* 0x00030f0000047ab9 */ /* 0x000fe40000000800 */
[----:B------:R-:W-:-:S13]  /*1e3e0*/  ISETP.GE.AND P0, PT, R7, UR4, PT ;  /* 0x0000000407007c0c */ /* 0x000fda000bf06270 */
[----:B------:R-:W-:Y:S05]  /*1e3f0*/  @!P0 BRA `(.L_x_2707) ;  /* 0xfffffe30004c8947 */ /* 0x000fea000383ffff */
[----:B------:R-:W-:Y:S05]  /*1e400*/  BRA `(.L_x_2476) ;  /* 0x0000008800847947 */ /* 0x000fea0003800000 */
.L_x_2474:
        /* <DEDUP_REMOVED lines=20> */
.L_x_2708:
        /* <DEDUP_REMOVED lines=43> */
.L_x_2712:
        /* <DEDUP_REMOVED lines=39> */
.L_x_2710:
        /* <DEDUP_REMOVED lines=12> */
.L_x_2713:
        /* <DEDUP_REMOVED lines=63> */
.L_x_2714:
        /* <DEDUP_REMOVED lines=61> */
.L_x_2715:
[----:B01----:R-:W-:-:S05]  /*1f2f0*/  LOP3.LUT R3, RZ, R2, RZ, 0x33, !PT ;  /* 0x00000002ff037212 */ /* 0x003fca00078e33ff */
[----:B------:R-:W-:-:S05]  /*1f300*/  IMAD.IADD R2, R4, 0x1, R3 ;  /* 0x0000000104027824 */ /* 0x000fca00078e0203 */
[----:B------:R1:W-:Y:S01]  /*1f310*/  STL [R1+0x4], R2 ;  /* 0x0000040201007387 */ /* 0x0003e20000100800 */
[----:B------:R-:W-:Y:S05]  /*1f320*/  BRA `(.L_x_2716) ;  /* 0x0000000000107947 */ /* 0x000fea0003800000 */
.L_x_2711:
[----:B------:R-:W-:Y:S01]  /*1f330*/  IMAD.U32 R2, RZ, RZ, UR6 ;  /* 0x00000006ff027e24 */ /* 0x000fe2000f8e00ff */
[----:B------:R0:W-:Y:S04]  /*1f340*/  STL [R1+0x4], RZ ;  /* 0x000004ff01007387 */ /* 0x0001e80000100800 */
[----:B------:R0:W-:Y:S04]  /*1f350*/  STL [R1+0x8], RZ ;  /* 0x000008ff01007387 */ /* 0x0001e80000100800 */
[----:B------:R0:W-:Y:S02]  /*1f360*/  STL [R1], R2 ;  /* 0x0000000201007387 */ /* 0x0001e40000100800 */
.L_x_2716:
        /* <DEDUP_REMOVED lines=10> */
.L_x_2709:
        /* <DEDUP_REMOVED lines=34> */
[C---:B-1----:R-:W-:Y:S02]  /*1f630*/  LOP3.LUT R2, R0.reuse, 0x40, RZ, 0xfc, !PT ;  /* 0x0000004000027812 */ /* 0x042fe400078efcff */
[----:B------:R-:W-:-:S07]  /*1f640*/  LOP3.LUT R0, R0, 0x80, RZ, 0xfc, !PT ;  /* 0x0000008000007812 */ /* 0x000fce00078efcff */
.L_x_2861:
[----:B--2---:R-:W2:Y:S01]  /*1f650*/  LDL R0, [R1+0xc] ;  /* 0x00000c0001007983 */ /* 0x004ea20000100800 */
[----:B0-----:R-:W2:Y:S01]  /*1f660*/  LDC.64 R2, c[0x0][0xc88] ;  /* 0x00032200ff027b82 */ /* 0x001ea20000000a00 */
[----:B------:R-:W-:Y:S05]  /*1f670*/  YIELD ;  /* 0x0000000000007946 */ /* 0x000fea0003800000 */
[----:B------:R-:W-:Y:S01]  /*1f680*/  ULDC.64 UR4, c[0x0][0xa28] ;  /* 0x00028a0000047ab9 */ /* 0x000fe20000000a00 */
[----:B------:R-:W-:Y:S01]  /*1f690*/  IMAD.MOV.U32 R8, RZ, RZ, RZ ;  /* 0x000000ffff087224 */ /* 0x000fe200078e00ff */
[----:B------:R-:W-:Y:S01]  /*1f6a0*/  ISETP.NE.U32.AND P0, PT, RZ, UR4, PT ;  /* 0x00000004ff007c0c */ /* 0x000fe2000bf05070 */
[----:B------:R-:W-:Y:S01]  /*1f6b0*/  ULDC.64 UR10, c[0x0][0xa18] ;  /* 0x00028600000a7ab9 */ /* 0x000fe20000000a00 */
[----:B------:R-:W-:Y:S01]  /*1f6c0*/  ULDC.64 UR8, c[0x0][0xa10] ;  /* 0x0002840000087ab9 */ /* 0x000fe20000000a00 */
[----:B------:R-:W-:Y:S01]  /*1f6d0*/  ULDC.64 UR6, c[0x0][0xa08] ;  /* 0x0002820000067ab9 */ /* 0x000fe20000000a00 */
[----:B--2---:R-:W-:-:S05]  /*1f6e0*/  IMAD.WIDE R2, R0, 0x4, R2 ;  /* 0x0000000400027825 */ /* 0x004fca00078e0202 */
[----:B-1----:R-:W2:Y:S01]  /*1f6f0*/  LDG.E R4, desc[UR60][R2.64] ;  /* 0x0000003c02047981 */ /* 0x002ea2000c1e1900 */
[----:B------:R-:W-:Y:S01]  /*1f700*/  ISETP.NE.AND.EX P0, PT, RZ, UR5, PT, P0 ;  /* 0x00000005ff007c0c */ /* 0x000fe2000bf05300 */
[----:B------:R-:W-:Y:S01]  /*1f710*/  IMAD.MOV.U32 R0, RZ, RZ, RZ ;  /* 0x000000ffff007224 */ /* 0x000fe200078e00ff */
[----:B--2---:R-:W-:Y:S01]  /*1f720*/  SHF.R.S32.HI R5, RZ, 0x1f, R4 ;  /* 0x0000001fff057819 */ /* 0x004fe20000011404 */
[----:B------:R-:W-:-:S10]  /*1f730*/  IMAD.SHL.U32 R15, R4, 0x4, RZ ;  /* 0x00000004040f7824 */ /* 0x000fd400078e00ff */
[C---:B------:R-:W-:Y:S01]  /*1f740*/  @P0 LEA R2, P1, R4.reuse, UR4, 0x2 ;  /* 0x0000000404020c11 */ /* 0x040fe2000f8210ff */
[----:B------:R0:W-:Y:S03]  /*1f750*/  STL [R1+0x34], R4 ;  /* 0x0000340401007387 */ /* 0x0001e60000100800 */
        /* <DEDUP_REMOVED lines=14> */
[C---:B--2---:R-:W-:Y:S02]  /*1f840*/  IADD3 R2, P4, R15.reuse, UR4, RZ ;  /* 0x000000040f027c10 */ /* 0x044fe4000ff9e0ff */
[----:B------:R-:W-:Y:S02]  /*1f850*/  ISETP.NE.AND.EX P3, PT, RZ, UR11, PT, P3 ;  /* 0x0000000bff007c0c */ /* 0x000fe4000bf65330 */
[C---:B------:R-:W-:Y:S02]  /*1f860*/  IADD3.X R3, R14.reuse, UR5, RZ, P4, !PT ;  /* 0x000000050e037c10 */ /* 0x040fe4000a7fe4ff */
[----:B0-----:R-:W-:Y:S02]  /*1f870*/  IADD3 R4, P4, R15, UR8, RZ ;  /* 0x000000080f047c10 */ /* 0x001fe4000ff9e0ff */
[----:B------:R-:W-:Y:S01]  /*1f880*/  ISETP.NE.AND.EX P0, PT, RZ, UR7, PT, P0 ;  /* 0x00000007ff007c0c */ /* 0x000fe2000bf05300 */
[----:B------:R-:W2:Y:S01]  /*1f890*/  @P2 LDG.E R8, desc[UR60][R2.64] ;  /* 0x0000003c02082981 */ /* 0x000ea2000c1e1900 */
[C---:B-1----:R-:W-:Y:S01]  /*1f8a0*/  IADD3.X R5, R14.reuse, UR9, RZ, P4, !PT ;  /* 0x000000090e057c10 */ /* 0x042fe2000a7fe4ff */
[----:B------:R-:W-:Y:S01]  /*1f8b0*/  ULDC UR4, c[0x0][0x288] ;  /* 0x0000a20000047ab9 */ /* 0x000fe20000000800 */
[----:B------:R-:W-:Y:S01]  /*1f8c0*/  ISETP.NE.AND.EX P1, PT, RZ, UR9, PT, P1 ;  /* 0x00000009ff007c0c */ /* 0x000fe2000bf25310 */
[----:B------:R-:W-:Y:S01]  /*1f8d0*/  IMAD.U32 R12, RZ, RZ, UR4 ;  /* 0x00000004ff0c7e24 */ /* 0x000fe2000f8e00ff */
[----:B------:R-:W-:Y:S01]  /*1f8e0*/  IADD3.X R7, R14, UR7, RZ, P5, !PT ;  /* 0x000000070e077c10 */ /* 0x000fe2000affe4ff */
[----:B------:R-:W-:-:S06]  /*1f8f0*/  ULDC.64 UR4, c[0x0][0x418] ;  /* 0x0001060000047ab9 */ /* 0x000fcc0000000a00 */
[----:B------:R0:W5:Y:S04]  /*1f900*/  @P0 LDG.E R11, desc[UR60][R6.64] ;  /* 0x0000003c060b0981 */ /* 0x000168000c1e1900 */
[----:B------:R0:W5:Y:S04]  /*1f910*/  @P1 LDG.E R10, desc[UR60][R4.64] ;  /* 0x0000003c040a1981 */ /* 0x000168000c1e1900 */
[----:B--2---:R1:W-:Y:S02]  /*1f920*/  STL [R1+0x4c], R8 ;  /* 0x00004c0801007387 */ /* 0x0043e40000100800 */
[----:B-1----:R-:W-:-:S04]  /*1f930*/  @P3 IADD3 R8, P4, R15, UR10, RZ ;  /* 0x0000000a0f083c10 */ /* 0x002fc8000ff9e0ff */
[----:B------:R-:W-:-:S05]  /*1f940*/  @P3 IADD3.X R9, R14, UR11, RZ, P4, !PT ;  /* 0x0000000b0e093c10 */ /* 0x000fca000a7fe4ff */
        /* <DEDUP_REMOVED lines=11> */
[----:B------:R-:W-:Y:S01]  /*1fa00*/  IMAD.U32 R8, RZ, RZ, UR4 ;  /* 0x00000004ff087e24 */ /* 0x000fe2000f8e00ff */
[----:B0-----:R-:W-:Y:S06]  /*1fa10*/  @P3 BRA `(.L_x_2718) ;  /* 0x0000000000143947 */ /* 0x001fec0003800000 */
[----:B------:R-:W-:Y:S05]  /*1fa20*/  @!P2 BRA `(.L_x_2718) ;  /* 0x000000000010a947 */ /* 0x000fea0003800000 */
[----:B------:R-:W2:Y:S04]  /*1fa30*/  LDG.E R12, desc[UR60][R2.64] ;  /* 0x0000003c020c7981 */ /* 0x000ea8000c1e1900 */
[----:B------:R-:W2:Y:S02]  /*1fa40*/  LDG.E R2, desc[UR60][R2.64+0x4] ;  /* 0x0000043c02027981 */ /* 0x000ea4000c1e1900 */
[----:B--2--5:R-:W-:-:S05]  /*1fa50*/  IMAD.IADD R13, R2, 0x1, -R12 ;  /* 0x00000001020d7824 */ /* 0x024fca00078e0a0c */
[----:B------:R0:W-:Y:S02]  /*1fa60*/  STL [R1+0x50], R13 ;  /* 0x0000500d01007387 */ /* 0x0001e40000100800 */
.L_x_2718:
[----:B------:R-:W2:Y:S01]  /*1fa70*/  LDL.LU R3, [R1+0x8] ;  /* 0x0000080001037983 */ /* 0x000ea20000300800 */
[----:B------:R-:W-:Y:S02]  /*1fa80*/  ULDC.64 UR4, c[0x0][0xa20] ;  /* 0x0002880000047ab9 */ /* 0x000fe40000000a00 */
[----:B------:R-:W-:Y:S01]  /*1fa90*/  ISETP.NE.U32.AND P2, PT, RZ, UR4, PT ;  /* 0x00000004ff007c0c */ /* 0x000fe2000bf45070 */
[----:B------:R-:W3:Y:S03]  /*1faa0*/  LDL R12, [R1+0x34] ;  /* 0x00003400010c7983 */ /* 0x000ee60000100800 */
[----:B------:R-:W-:Y:S02]  /*1fab0*/  ISETP.NE.AND.EX P2, PT, RZ, UR5, PT, P2 ;  /* 0x00000005ff007c0c */ /* 0x000fe4000bf45320 */
[C---:B--2---:R-:W-:Y:S02]  /*1fac0*/  LOP3.LUT R17, R3.reuse, 0xff000000, RZ, 0xc0, !PT ;  /* 0xff00000003117812 */ /* 0x044fe400078ec0ff */
[----:B------:R-:W-:-:S02]  /*1fad0*/  LOP3.LUT R2, R3, 0xff0000, RZ, 0xc0, !PT ;  /* 0x00ff000003027812 */ /* 0x000fc400078ec0ff */
[----:B------:R-:W-:Y:S02]  /*1fae0*/  SHF.R.U32.HI R17, RZ, 0x8, R17 ;  /* 0x00000008ff117819 */ /* 0x000fe40000011611 */
[----:B------:R-:W-:Y:S02]  /*1faf0*/  LOP3.LUT R16, R3, 0xffff, RZ, 0xc0, !PT ;  /* 0x0000ffff03107812 */ /* 0x000fe400078ec0ff */
[----:B------:R-:W-:Y:S01]  /*1fb00*/  LEA.HI R17, R2, R17, RZ, 0x10 ;  /* 0x0000001102117211 */ /* 0x000fe200078f80ff */
[----:B-----5:R-:W-:-:S05]  /*1fb10*/  IMAD.IADD R2, R11, 0x1, R0 ;  /* 0x000000010b027824 */ /* 0x020fca00078e0200 */
[----:B------:R1:W-:Y:S04]  /*1fb20*/  STL [R1+0x20], R2 ;  /* 0x0000200201007387 */ /* 0x0003e80000100800 */
[----:B---3--:R1:W-:Y:S01]  /*1fb30*/  STL [R1+0x14], R12 ;  /* 0x0000140c01007387 */ /* 0x0083e20000100800 */
[----:B------:R-:W-:Y:S05]  /*1fb40*/  @!P2 BRA `(.L_x_2719) ;  /* 0x000000000010a947 */ /* 0x000fea0003800000 */
[----:B-1----:R-:W-:-:S04]  /*1fb50*/  IADD3 R2, P0, R15, UR4, RZ ;  /* 0x000000040f027c10 */ /* 0x002fc8000ff1e0ff */
[----:B------:R-:W-:-:S05]  /*1fb60*/  IADD3.X R3, R14, UR5, RZ, P0, !PT ;  /* 0x000000050e037c10 */ /* 0x000fca00087fe4ff */
[----:B------:R2:W5:Y:S01]  /*1fb70*/  LDG.E R8, desc[UR60][R2.64] ;  /* 0x0000003c02087981 */ /* 0x000562000c1e1900 */
[----:B------:R-:W-:Y:S05]  /*1fb80*/  BRA `(.L_x_2720) ;  /* 0x0000000000107947 */ /* 0x000fea0003800000 */
.L_x_2719:
[----:B------:R-:W-:Y:S05]  /*1fb90*/  @!P0 BRA `(.L_x_2720) ;  /* 0x00000000000c8947 */ /* 0x000fea0003800000 */
[----:B------:R-:W2:Y:S04]  /*1fba0*/  LDG.E R8, desc[UR60][R6.64] ;  /* 0x0000003c06087981 */ /* 0x000ea8000c1e1900 */
[----:B------:R-:W2:Y:S02]  /*1fbb0*/  LDG.E R6, desc[UR60][R6.64+0x4] ;  /* 0x0000043c06067981 */ /* 0x000ea4000c1e1900 */
[----:B--2---:R-:W-:-:S07]  /*1fbc0*/  IMAD.IADD R8, R6, 0x1, -R8 ;  /* 0x0000000106087824 */ /* 0x004fce00078e0a08 */
.L_x_2720:
[----:B-12---:R-:W2:Y:S01]  /*1fbd0*/  @P1 LDG.E R2, desc[UR60][R4.64] ;  /* 0x0000003c04021981 */ /* 0x006ea2000c1e1900 */
[----:B------:R-:W1:Y:S03]  /*1fbe0*/  LDC R3, c[0x0][0x448] ;  /* 0x00011200ff037b82 */ /* 0x000e660000000800 */
[----:B------:R-:W3:Y:S04]  /*1fbf0*/  LDL R6, [R1+0x4] ;  /* 0x0000040001067983 */ /* 0x000ee80000100800 */
[----:B------:R4:W2:Y:S01]  /*1fc00*/  @P1 LDG.E R4, desc[UR60][R4.64+0x4] ;  /* 0x0000043c04041981 */ /* 0x0008a2000c1e1900 */
[----:B-1----:R-:W-:-:S13]  /*1fc10*/  ISETP.NE.AND P0, PT, R3, 0x1, PT ;  /* 0x000000010300780c */ /* 0x002fda0003f05270 */
[----:B------:R-:W1:Y:S08]  /*1fc20*/  @P0 LDC R3, c[0x0][0x44c] ;  /* 0x00011300ff030b82 */ /* 0x000e700000000800 */
[----:B----4-:R-:W4:Y:S01]  /*1fc30*/  @P0 LDC R5, c[0x0][0x450] ;  /* 0x00011400ff050b82 */ /* 0x010f220000000800 */
[----:B-----5:R-:W-:Y:S01]  /*1fc40*/  IMAD.IADD R7, R8, 0x1, -R0 ;  /* 0x0000000108077824 */ /* 0x020fe200078e0a00 */
[----:B------:R-:W-:-:S05]  /*1fc50*/  LOP3.LUT R11, R17, 0xff, RZ, 0xc0, !PT ;  /* 0x000000ff110b7812 */ /* 0x000fca00078ec0ff */
[----:B------:R0:W-:Y:S01]  /*1fc60*/  STL [R1+0x60], R11 ;  /* 0x0000600b01007387 */ /* 0x0001e20000100800 */
[----:B------:R-:W-:Y:S01]  /*1fc70*/  BSSY B0, `(.L_x_2721) ;  /* 0x0000032000007945 */ /* 0x000fe20003800000 */
[----:B------:R-:W-:Y:S01]  /*1fc80*/  SHF.R.U32.HI R17, RZ, 0x10, R17 ;  /* 0x00000010ff117819 */ /* 0x000fe20000011611 */
[----:B--2---:R-:W-:Y:S02]  /*1fc90*/  @P1 IMAD.IADD R9, R4, 0x1, -R2 ;  /* 0x0000000104091824 */ /* 0x004fe400078e0a02 */
[----:B---3--:R-:W-:-:S04]  /*1fca0*/  IMAD.SHL.U32 R2, R6, 0x80, RZ ;  /* 0x0000008006027824 */ /* 0x008fc800078e00ff */
[----:B------:R-:W-:-:S04]  /*1fcb0*/  VIADD R2, R2, 0x7f ;  /* 0x0000007f02027836 */ /* 0x000fc80000000000 */
[----:B-1----:R-:W-:-:S05]  /*1fcc0*/  @P0 IMAD.HI.U32 R0, R2, R3, RZ ;  /* 0x0000000302000227 */ /* 0x002fca00078e00ff */
[----:B----4-:R-:W-:Y:S01]  /*1fcd0*/  @P0 SHF.R.U32.HI R2, RZ, R5, R0 ;  /* 0x00000005ff020219 */ /* 0x010fe20000011600 */
[----:B------:R-:W-:-:S05]  /*1fce0*/  IMAD.IADD R0, R7, 0x1, R9 ;  /* 0x0000000107007824 */ /* 0x000fca00078e0209 */
[C---:B------:R-:W-:Y:S01]  /*1fcf0*/  IADD3 R21, R0.reuse, 0x80, -R13 ;  /* 0x0000008000157810 */ /* 0x040fe20007ffe80d */
        /* <DEDUP_REMOVED lines=9> */
[----:B------:R-:W-:Y:S01]  /*1fd90*/  ISETP.GE.AND P0, PT, R6, 0x1, PT ;  /* 0x000000010600780c */ /* 0x000fe20003f06270 */
[----:B------:R-:W-:-:S12]  /*1fda0*/  IMAD.MOV.U32 R3, RZ, RZ, RZ ;  /* 0x000000ffff037224 */ /* 0x000fd800078e00ff */
[----:B0-----:R-:W-:Y:S05]  /*1fdb0*/  @!P0 BRA `(.L_x_2722) ;  /* 0x0000000000748947 */ /* 0x001fea0003800000 */
[----:B------:R-:W-:Y:S01]  /*1fdc0*/  ISETP.NE.AND P0, PT, R17, RZ, PT ;  /* 0x000000ff1100720c */ /* 0x000fe20003f05270 */
[----:B------:R-:W-:-:S03]  /*1fdd0*/  ULDC UR4, c[0x0][0x9f0] ;  /* 0x00027c0000047ab9 */ /* 0x000fc60000000800 */
[----:B------:R-:W-:-:S04]  /*1fde0*/  SEL R0, R17, UR4, P0 ;  /* 0x0000000411007c07 */ /* 0x000fc80008000000 */
[----:B------:R-:W-:Y:S02]  /*1fdf0*/  IABS R2, R0 ;  /* 0x0000000000027213 */ /* 0x000fe40000000000 */
[----:B------:R-:W-:Y:S02]  /*1fe00*/  IADD3 R3, R0, -0x1, R6 ;  /* 0xffffffff00037810 */ /* 0x000fe40007ffe006 */
[----:B------:R-:W0:Y:S08]  /*1fe10*/  I2F.RP R4, R2 ;  /* 0x0000000200047306 */ /* 0x000e300000209400 */
[----:B0-----:R-:W0:Y:S02]  /*1fe20*/  MUFU.RCP R4, R4 ;  /* 0x0000000400047308 */ /* 0x001e240000001000 */
[----:B0-----:R-:W-:-:S06]  /*1fe30*/  VIADD R4, R4, 0xffffffe ;  /* 0x0ffffffe04047836 */ /* 0x001fcc0000000000 */
[----:B------:R0:W1:Y:S02]  /*1fe40*/  F2I.FTZ.U32.TRUNC.NTZ R5, R4 ;  /* 0x0000000400057305 */ /* 0x000064000021f000 */
[----:B0-----:R-:W-:-:S04]  /*1fe50*/  LOP3.LUT R4, R3, R0, RZ, 0x3c, !PT ;  /* 0x0000000003047212 */ /* 0x001fc800078e3cff */
[----:B------:R-:W-:Y:S01]  /*1fe60*/  ISETP.GE.AND P3, PT, R4, RZ, PT ;  /* 0x000000ff0400720c */ /* 0x000fe20003f66270 */
[----:B-1----:R-:W-:-:S04]  /*1fe70*/  IMAD.MOV R4, RZ, RZ, -R5 ;  /* 0x000000ffff047224 */ /* 0x002fc800078e0a05 */
        /* <DEDUP_REMOVED lines=17> */
.L_x_2722:
[----:B------:R-:W-:Y:S05]  /*1ff90*/  BSYNC B0 ;  /* 0x0000000000007941 */ /* 0x000fea0003800000 */
.L_x_2721:
[-C--:B------:R-:W-:Y:S01]  /*1ffa0*/  IMAD R0, R11, R3.reuse, RZ ;  /* 0x000000030b007224 */ /* 0x080fe200078e02ff */
[----:B------:R-:W-:Y:S03]  /*1ffb0*/  BSSY B0, `(.L_x_2723) ;  /* 0x0000146000007945 */ /* 0x000fe60003800000 */
[C---:B------:R-:W-:Y:S01]  /*1ffc0*/  IMAD R2, R0.reuse, 0x80, -R7 ;  /* 0x0000008000027824 */ /* 0x040fe200078e0a07 */
[----:B------:R-:W-:-:S04]  /*1ffd0*/  VIADDMNMX R3, R0, R3, R6, PT ;  /* 0x0000000300037246 */ /* 0x000fc80003800106 */
[----:B------:R-:W-:Y:S01]  /*1ffe0*/  VIMNMX R2, RZ, R2, !PT ;  /* 0x00000002ff027248 */ /* 0x000fe20007fe0100 */
[----:B------:R-:W-:-:S05]  /*1fff0*/  IMAD R3, R3, 0x80, -R7 ;  /* 0x0000008003037824 */ /* 0x000fca00078e0a07 */
        /* <DEDUP_REMOVED lines=14> */
[----:B------:R-:W0:Y:S02]  /*200e0*/  S2R R3, SR_TID.X ;  /* 0x0000000000037919 */ /* 0x000e240000002100 */
[----:B0-----:R-:W-:-:S04]  /*200f0*/  SHF.R.U32.HI R3, RZ, 0x5, R3 ;  /* 0x00000005ff037819 */ /* 0x001fc80000011603 */
[----:B------:R-:W-:-:S05]  /*20100*/  LOP3.LUT R3, R3, 0x3, RZ, 0xc0, !PT ;  /* 0x0000000303037812 */ /* 0x000fca00078ec0ff */
[----:B------:R0:W1:Y:S02]  /*20110*/  SHFL.IDX PT, R14, R3, RZ, 0x1f ;  /* 0x00001fff030e7589 */ /* 0x00006400000e0000 */
.L_x_2904:
[----:B-1----:R-:W-:Y:S02]  /*20120*/  ISETP.NE.AND P0, PT, R14, RZ, PT ;  /* 0x000000ff0e00720c */ /* 0x002fe40003f05270 */
[----:B------:R-:W-:-:S11]  /*20130*/  PLOP3.LUT P6, PT, PT, PT, PT, 0x8, 0x0 ;  /* 0x000000000000781c */ /* 0x000fd60003fce170 */
[----:B------:R-:W-:Y:S05]  /*20140*/  @P0 BRA `(.L_x_2726) ;  /* 0x00000000000c0947 */ /* 0x000fea0003800000 */
[----:B------:R-:W-:-:S03]  /*20150*/  UMOV UR4, 0xffffffff ;  /* 0xffffffff00047882 */ /* 0x000fc60000000000 */
[----:B------:R-:W-:Y:S05]  /*20160*/  BRA.DIV UR4, `(.L_x_2727) ;  /* 0x0000007a042c7947 */ /* 0x000fea000b800000 */
[----:B------:R-:W-:-:S13]  /*20170*/  ELECT P6, URZ, PT ;  /* 0x00000000003f782f */ /* 0x000fda00038c0000 */
.L_x_2726:
[----:B0-----:R-:W2:Y:S01]  /*20180*/  LDL R3, [R1+0x64] ;  /* 0x0000640001037983 */ /* 0x001ea20000100800 */
[----:B------:R-:W-:Y:S01]  /*20190*/  BSSY B1, `(.L_x_2728) ;  /* 0x0000008000017945 */ /* 0x000fe20003800000 */
[----:B--2---:R-:W-:-:S05]  /*201a0*/  VIADD R3, R3, 0x1 ;  /* 0x0000000103037836 */ /* 0x004fca0000000000 */
[----:B------:R-:W-:-:S04]  /*201b0*/  LEA.HI R4, R3, R3, RZ, 0x1 ;  /* 0x0000000303047211 */ /* 0x000fc800078f08ff */
[----:B------:R-:W-:-:S05]  /*201c0*/  LOP3.LUT R4, R4, 0xfffffffe, RZ, 0xc0, !PT ;  /* 0xfffffffe04047812 */ /* 0x000fca00078ec0ff */
[----:B------:R-:W-:-:S05]  /*201d0*/  IMAD.IADD R3, R3, 0x1, -R4 ;  /* 0x0000000103037824 */ /* 0x000fca00078e0a04 */
[----:B------:R-:W-:-:S04]  /*201e0*/  SHF.L.U32 R3, R3, 0x1f, RZ ;  /* 0x0000001f03037819 */ /* 0x000fc800000006ff */
[----:B------:R-:W0:Y:S02]  /*201f0*/  SYNCS.PHASECHK.TRANS64.TRYWAIT P0, [R18+URZ+0x34820], R3 ;  /* 0x03482003120075a7 */ /* 0x000e24000800017f */
[----:B0-----:R-:W-:Y:S05]  /*20200*/  @!P0 BRA `(.L_x_2729) ;  /* 0x0000007800248947 */ /* 0x001fea0003800000 */
.L_x_2907:
[----:B------:R-:W-:Y:S05]  /*20210*/  BSYNC B1 ;  /* 0x0000000000017941 */ /* 0x000fea0003800000 */
.L_x_2728:
[----:B------:R-:W-:Y:S04]  /*20220*/  BSSY B1, `(.L_x_2730) ;  /* 0x0000084000017945 */ /* 0x000fe80003800000 */
[----:B------:R-:W-:Y:S05]  /*20230*/  @!P6 BRA `(.L_x_2731) ;  /* 0x000000080008e947 */ /* 0x000fea0003800000 */
[----:B------:R-:W2:Y:S04]  /*20240*/  LDL R5, [R1+0x10] ;  /* 0x0000100001057983 */ /* 0x000ea80000100800 */
[----:B------:R-:W3:Y:S01]  /*20250*/  LDL R6, [R1+0x24] ;  /* 0x0000240001067983 */ /* 0x000ee20000100800 */
[----:B------:R-:W-:Y:S01]  /*20260*/  BSSY B2, `(.L_x_2732) ;  /* 0x0000008000027945 */ /* 0x000fe20003800000 */
[----:B------:R-:W1:Y:S02]  /*20270*/  S2R R4, SR_TID.X ;  /* 0x0000000000047919 */ /* 0x000e640000002100 */
[----:B-1----:R-:W-:-:S04]  /*20280*/  LOP3.LUT R4, R4, 0x7f, RZ, 0xc0, !PT ;  /* 0x0000007f04047812 */ /* 0x002fc800078ec0ff */
[----:B------:R-:W-:Y:S01]  /*20290*/  ISETP.NE.AND P1, PT, R4, RZ, PT ;  /* 0x000000ff0400720c */ /* 0x000fe20003f25270 */
[----:B--2---:R-:W-:Y:S01]  /*202a0*/  IMAD R5, R5, 0x8, R18 ;  /* 0x0000000805057824 */ /* 0x004fe200078e0212 */
[----:B---3--:R-:W-:-:S04]  /*202b0*/  SHF.L.U32 R9, R6, 0x1f, RZ ;  /* 0x0000001f06097819 */ /* 0x008fc800000006ff */
[----:B------:R-:W1:Y:S02]  /*202c0*/  SYNCS.PHASECHK.TRANS64.TRYWAIT P0, [R5+URZ+0x348a0], R9 ;  /* 0x0348a009050075a7 */ /* 0x000e64000800017f */
[----:B-1----:R-:W-:Y:S05]  /*202d0*/  @!P0 BRA `(.L_x_2733) ;  /* 0x0000007800048947 */ /* 0x002fea0003800000 */
.L_x_2908:
[----:B------:R-:W-:Y:S05]  /*202e0*/  BSYNC B2 ;  /* 0x0000000000027941 */ /* 0x000fea0003800000 */
.L_x_2732:
[----:B------:R-:W-:Y:S04]  /*202f0*/  BSSY B2, `(.L_x_2734) ;  /* 0x0000009000027945 */ /* 0x000fe80003800000 */
[----:B------:R-:W-:Y:S05]  /*20300*/  @P1 BRA `(.L_x_2735) ;  /* 0x00000000001c1947 */ /* 0x000fea0003800000 */
[----:B------:R-:W2:Y:S01]  /*20310*/  S2R R4, SR_TID.X ;  /* 0x0000000000047919 */ /* 0x000ea20000002100 */
[----:B0-----:R-:W-:-:S04]  /*20320*/  IMAD.MOV.U32 R3, RZ, RZ, 0xc000 ;  /* 0x0000c000ff037424 */ /* 0x001fc800078e00ff */
[----:B------:R3:W-:Y:S01]  /*20330*/  SYNCS.ARRIVE.TRANS64 RZ, [R5+URZ+0x34890], R3 ;  /* 0x0348900305ff79a7 */ /* 0x0007e2000800003f */
[----:B--2---:R-:W-:-:S04]  /*20340*/  LOP3.LUT R4, R4, 0x1f, RZ, 0xc0, !PT ;  /* 0x0000001f04047812 */ /* 0x004fc800078ec0ff */
[----:B------:R-:W-:-:S13]  /*20350*/  ISETP.NE.AND P0, PT, R4, RZ, PT ;  /* 0x000000ff0400720c */ /* 0x000fda0003f05270 */
[----:B---3--:R-:W-:Y:S05]  /*20360*/  @!P0 BRA `(.L_x_2735) ;  /* 0x0000000000048947 */ /* 0x008fea0003800000 */
[----:B------:R-:W-:Y:S01]  /*20370*/  BPT.TRAP 0x1 ;  /* 0x000000040000795c */ /* 0x000fe20000300000 */
.L_x_2735:
[----:B------:R-:W-:Y:S05]  /*20380*/  BSYNC B2 ;  /* 0x0000000000027941 */ /* 0x000fea0003800000 */
.L_x_2734:
[----:B0-----:R-:W2:Y:S01]  /*20390*/  LDL R3, [R1+0x10] ;  /* 0x0000100001037983 */ /* 0x001ea20000100800 */
        /* <DEDUP_REMOVED lines=9> */
[----:B--2---:R-:W-:-:S02]  /*20430*/  IMAD R8, R3, 0xc000, R18 ;  /* 0x0000c00003087824 */ /* 0x004fc400078e0212 */
[----:B------:R-:W-:Y:S02]  /*20440*/  VIADD R3, R5, 0x34890 ;  /* 0x0003489005037836 */ /* 0x000fe40000000000 */
[----:B------:R-:W-:-:S07]  /*20450*/  VIADD R6, R8, 0x1c400 ;  /* 0x0001c40008067836 */ /* 0x000fce0000000000 */
.L_x_2736:
        /* <DEDUP_REMOVED lines=16> */
.L_x_2737:
        /* <DEDUP_REMOVED lines=15> */
.L_x_2738:
        /* <DEDUP_REMOVED lines=13> */
.L_x_2909:
[----:B------:R-:W-:Y:S05]  /*20720*/  BSYNC B2 ;  /* 0x0000000000027941 */ /* 0x000fea0003800000 */
.L_x_2739:
[----:B------:R-:W-:Y:S01]  /*20730*/  BSSY B2, `(.L_x_2741) ;  /* 0x000000b000027945 */ /* 0x000fe20003800000 */
[----:B------:R-:W-:Y:S02]  /*20740*/  IMAD.MOV.U32 R8, RZ, RZ, 0x0 ;  /* 0x00000000ff087424 */ /* 0x000fe400078e00ff */
[----:B01----:R-:W-:Y:S01]  /*20750*/  IMAD.MOV.U32 R9, RZ, RZ, 0x12f00000 ;  /* 0x12f00000ff097424 */ /* 0x003fe200078e00ff */
        /* <DEDUP_REMOVED lines=8> */
.L_x_2742:
[----:B------:R-:W-:Y:S05]  /*207e0*/  BSYNC B2 ;  /* 0x0000000000027941 */ /* 0x000fea0003800000 */
.L_x_2741:
        /* <DEDUP_REMOVED lines=10> */
.L_x_2743:
        /* <DEDUP_REMOVED lines=19> */
.L_x_2744:
        /* <DEDUP_REMOVED lines=10> */
.L_x_2731:
[----:B------:R-:W-:Y:S05]  /*20a60*/  BSYNC B1 ;  /* 0x0000000000017941 */ /* 0x000fea0003800000 */
.L_x_2730:
[----:B------:R-:W0:Y:S04]  /*20a70*/  LDL.LU R8, [R1+0x10] ;  /* 0x0000100001087983 */ /* 0x000e280000300800 */
[----:B------:R-:W2:Y:S01]  /*20a80*/  LDL.LU R6, [R1+0x24] ;  /* 0x0000240001067983 */ /* 0x000ea20000300800 */
[----:B------:R-:W-:Y:S01]  /*20a90*/  PLOP3.LUT P0, PT, PT, PT, PT, 0x8, 0x0 ;  /* 0x000000000000781c */ /* 0x000fe20003f0e170 */
[----:B0-----:R-:W-:Y:S02]  /*20aa0*/  VIADD R3, R8, 0x1 ;  /* 0x0000000108037836 */ /* 0x001fe40000000000 */
        /* <DEDUP_REMOVED lines=9> */
.L_x_2760:
[----:B------:R-:W-:Y:S05]  /*20b40*/  YIELD ;  /* 0x0000000000007946 */ /* 0x000fea0003800000 */
[----:B------:R-:W-:Y:S04]  /*20b50*/  BSSY B1, `(.L_x_2745) ;  /* 0x000007f000017945 */ /* 0x000fe80003800000 */
[----:B-1----:R-:W-:Y:S05]  /*20b60*/  @!P6 BRA `(.L_x_2746) ;  /* 0x0000000400f4e947 */ /* 0x002fea0003800000 */
[----:B------:R-:W2:Y:S04]  /*20b70*/  LDL R5, [R1+0x10] ;  /* 0x0000100001057983 */ /* 0x000ea80000100800 */
[----:B------:R-:W3:Y:S01]  /*20b80*/  LDL R4, [R1+0x24] ;  /* 0x0000240001047983 */ /* 0x000ee20000100800 */
[----:B------:R-:W-:Y:S01]  /*20b90*/  BSSY B2, `(.L_x_2747) ;  /* 0x0000008000027945 */ /* 0x000fe20003800000 */
[----:B0-----:R-:W0:Y:S02]  /*20ba0*/  S2R R3, SR_TID.X ;  /* 0x0000000000037919 */ /* 0x001e240000002100 */
[----:B0-----:R-:W-:-:S04]  /*20bb0*/  LOP3.LUT R3, R3, 0x7f, RZ, 0xc0, !PT ;  /* 0x0000007f03037812 */ /* 0x001fc800078ec0ff */
[----:B------:R-:W-:Y:S01]  /*20bc0*/  ISETP.NE.AND P2, PT, R3, RZ, PT ;  /* 0x000000ff0300720c */ /* 0x000fe20003f45270 */
[----:B--2---:R-:W-:Y:S01]  /*20bd0*/  IMAD R7, R5, 0x8, R18 ;  /* 0x0000000805077824 */ /* 0x004fe200078e0212 */
[----:B---3--:R-:W-:-:S04]  /*20be0*/  SHF.L.U32 R6, R4, 0x1f, RZ ;  /* 0x0000001f04067819 */ /* 0x008fc800000006ff */
[----:B------:R-:W0:Y:S02]  /*20bf0*/  SYNCS.PHASECHK.TRANS64.TRYWAIT P1, [R7+URZ+0x348a0], R6 ;  /* 0x0348a006070075a7 */ /* 0x000e24000802017f */
[----:B0-----:R-:W-:Y:S05]  /*20c00*/  @!P1 BRA `(.L_x_2748) ;  /* 0x0000006c00e09947 */ /* 0x001fea0003800000 */
.L_x_2910:
[----:B------:R-:W-:Y:S05]  /*20c10*/  BSYNC B2 ;  /* 0x0000000000027941 */ /* 0x000fea0003800000 */
.L_x_2747:
[----:B------:R-:W-:Y:S04]  /*20c20*/  BSSY B2, `(.L_x_2749) ;  /* 0x0000009000027945 */ /* 0x000fe80003800000 */
[----:B------:R-:W-:Y:S05]  /*20c30*/  @P2 BRA `(.L_x_2750) ;  /* 0x00000000001c2947 */ /* 0x000fea0003800000 */
[----:B------:R-:W1:Y:S01]  /*20c40*/  S2R R4, SR_TID.X ;  /* 0x0000000000047919 */ /* 0x000e620000002100 */
[----:B------:R-:W-:-:S04]  /*20c50*/  IMAD.MOV.U32 R3, RZ, RZ, 0xc000 ;  /* 0x0000c000ff037424 */ /* 0x000fc800078e00ff */
[----:B------:R2:W-:Y:S01]  /*20c60*/  SYNCS.ARRIVE.TRANS64 RZ, [R7+URZ+0x34890], R3 ;  /* 0x0348900307ff79a7 */ /* 0x0005e2000800003f */
[----:B-1----:R-:W-:-:S04]  /*20c70*/  LOP3.LUT R4, R4, 0x1f, RZ, 0xc0, !PT ;  /* 0x0000001f04047812 */ /* 0x002fc800078ec0ff */
[----:B------:R-:W-:-:S13]  /*20c80*/  ISETP.NE.AND P1, PT, R4, RZ, PT ;  /* 0x000000ff0400720c */ /* 0x000fda0003f25270 */
[----:B--2---:R-:W-:Y:S05]  /*20c90*/  @!P1 BRA `(.L_x_2750) ;  /* 0x0000000000049947 */ /* 0x004fea0003800000 */
[----:B------:R-:W-:Y:S01]  /*20ca0*/  BPT.TRAP 0x1 ;  /* 0x000000040000795c */ /* 0x000fe20000300000 */
.L_x_2750:
[----:B------:R-:W-:Y:S05]  /*20cb0*/  BSYNC B2 ;  /* 0x0000000000027941 */ /* 0x000fea0003800000 */
.L_x_2749:
        /* <DEDUP_REMOVED lines=12> */
.L_x_2751:
        /* <DEDUP_REMOVED lines=16> */
.L_x_2752:
        /* <DEDUP_REMOVED lines=15> */
.L_x_2753:
        /* <DEDUP_REMOVED lines=13> */
.L_x_2911:
[----:B------:R-:W-:Y:S05]  /*21040*/  BSYNC B2 ;  /* 0x0000000000027941 */ /* 0x000fea0003800000 */
.L_x_2754:
        /* <DEDUP_REMOVED lines=11> */
.L_x_2757:
[----:B------:R-:W-:Y:S05]  /*21100*/  BSYNC B2 ;  /* 0x0000000000027941 */ /* 0x000fea0003800000 */
.L_x_2756:
        /* <DEDUP_REMOVED lines=10> */
.L_x_2758:
        /* <DEDUP_REMOVED lines=15> */
.L_x_2759:
        /* <DEDUP_REMOVED lines=10> */
.L_x_2746:
[----:B------:R-:W-:Y:S05]  /*21340*/  BSYNC B1 ;  /* 0x0000000000017941 */ /* 0x000fea0003800000 */
.L_x_2745:
[----:B0-----:R-:W2:Y:S04]  /*21350*/  LDL.LU R6, [R1+0x10] ;  /* 0x0000100001067983 */ /* 0x001ea80000300800 */
        /* <DEDUP_REMOVED lines=11> */
.L_x_2724:
[----:B------:R-:W-:Y:S05]  /*21410*/  BSYNC B0 ;  /* 0x0000000000007941 */ /* 0x000fea0003800000 */
.L_x_2723:
[----:B------:R-:W2:Y:S01]  /*21420*/  LDL R4, [R1+0x4] ;  /* 0x0000040001047983 */ /* 0x000ea20000100800 */
[----:B------:R-:W3:Y:S01]  /*21430*/  LDC R0, c[0x0][0x448] ;  /* 0x00011200ff007b82 */ /* 0x000ee20000000800 */
[----:B------:R-:W-:Y:S01]  /*21440*/  ISETP.NE.AND P2, PT, R17, RZ, PT ;  /* 0x000000ff1100720c */ /* 0x000fe20003f45270 */
[----:B------:R-:W-:Y:S05]  /*21450*/  @!P0 WARPSYNC.ALL ;  /* 0x0000000000008948 */ /* 0x000fea0003800000 */
[----:B------:R-:W-:Y:S07]  /*21460*/  BSSY B0, `(.L_x_2761) ;  /* 0x000002d000007945 */ /* 0x000fee0003800000 */
[----:B------:R-:W4:Y:S08]  /*21470*/  @!P2 LDC R17, c[0x0][0x9f0] ;  /* 0x00027c00ff11ab82 */ /* 0x000f300000000800 */
[----:B------:R-:W-:Y:S01]  /*21480*/  @!P0 BAR.SYNC.DEFER_BLOCKING 0xc, 0x180 ;  /* 0x0306000000008b1d */ /* 0x000fe20000010000 */
[----:B---3--:R-:W-:-:S13]  /*21490*/  ISETP.NE.AND P1, PT, R0, 0x1, PT ;  /* 0x000000010000780c */ /* 0x008fda0003f25270 */
[----:B------:R-:W3:Y:S08]  /*214a0*/  @P1 LDC R2, c[0x0][0x44c] ;  /* 0x00011300ff021b82 */ /* 0x000ef00000000800 */
[----:B01----:R-:W0:Y:S01]  /*214b0*/  @P1 LDC R3, c[0x0][0x450] ;  /* 0x00011400ff031b82 */ /* 0x003e220000000800 */
[----:B--2---:R-:W-:-:S05]  /*214c0*/  LEA R0, R4, 0x7f, 0x7 ;  /* 0x0000007f04007811 */ /* 0x004fca00078e38ff */
[----:B---3--:R-:W-:-:S05]  /*214d0*/  @P1 IMAD.HI.U32 R2, R0, R2, RZ ;  /* 0x0000000200021227 */ /* 0x008fca00078e00ff */
[----:B0-----:R-:W-:-:S05]  /*214e0*/  @P1 SHF.R.U32.HI R0, RZ, R3, R2 ;  /* 0x00000003ff001219 */ /* 0x001fca0000011602 */
[----:B------:R-:W-:-:S05]  /*214f0*/  IMAD.IADD R0, R21, 0x1, R0 ;  /* 0x0000000115007824 */ /* 0x000fca00078e0200 */
[----:B------:R-:W-:-:S04]  /*21500*/  SHF.R.S32.HI R2, RZ, 0x1f, R0 ;  /* 0x0000001fff027819 */ /* 0x000fc80000011400 */
[----:B------:R-:W-:-:S04]  /*21510*/  LEA.HI R0, R2, R0, RZ, 0x7 ;  /* 0x0000000002007211 */ /* 0x000fc800078f38ff */
[----:B------:R-:W-:-:S04]  /*21520*/  SHF.R.S32.HI R0, RZ, 0x7, R0 ;  /* 0x00000007ff007819 */ /* 0x000fc80000011400 */
[----:B------:R-:W-:-:S04]  /*21530*/  VIMNMX R7, R20, R0, PT ;  /* 0x0000000014077248 */ /* 0x000fc80003fe0100 */
[----:B------:R-:W-:Y:S01]  /*21540*/  ISETP.GE.AND P1, PT, R7, 0x1, PT ;  /* 0x000000010700780c */ /* 0x000fe20003f26270 */
[----:B------:R0:W-:Y:S04]  /*21550*/  STL [R1+0x40], R7 ;  /* 0x0000400701007387 */ /* 0x0001e80000100800 */
[----:B------:R0:W-:Y:S08]  /*21560*/  STL [R1+0x44], RZ ;  /* 0x000044ff01007387 */ /* 0x0001f00000100800 */
[----:B0---4-:R-:W-:Y:S05]  /*21570*/  @!P1 BRA `(.L_x_2762) ;  /* 0x00000000006c9947 */ /* 0x011fea0003800000 */
        /* <DEDUP_REMOVED lines=27> */
.L_x_2762:
[----:B------:R-:W-:Y:S05]  /*21730*/  BSYNC B0 ;  /* 0x0000000000007941 */ /* 0x000fea0003800000 */
.L_x_2761:
[----:B------:R-:W2:Y:S04]  /*21740*/  LDL R0, [R1+0x44] ;  /* 0x0000440001007983 */ /* 0x000ea80000100800 */
[----:B0-----:R-:W2:Y:S01]  /*21750*/  LDL R2, [R1+0x60] ;  /* 0x0000600001027983 */ /* 0x001ea20000100800 */
[----:B------:R-:W-:Y:S01]  /*21760*/  BSSY B7, `(.L_x_2763) ;  /* 0x0000411000077945 */ /* 0x000fe20003800000 */
[----:B--2---:R-:W-:-:S05]  /*21770*/  IMAD R2, R2, R0, RZ ;  /* 0x0000000002027224 */ /* 0x004fca00078e02ff */
[----:B------:R-:W-:Y:S01]  /*21780*/  VIADDMNMX R0, R2, R0, R7, PT ;  /* 0x0000000002007246 */ /* 0x000fe20003800107 */
[----:B------:R0:W-:Y:S03]  /*21790*/  STL [R1+0x30], R2 ;  /* 0x0000300201007387 */ /* 0x0001e60000100800 */
[----:B------:R-:W-:Y:S01]  /*217a0*/  ISETP.GT.AND P0, PT, R0, R2, PT ;  /* 0x000000020000720c */ /* 0x000fe20003f04270 */
[----:B------:R0:W-:-:S12]  /*217b0*/  STL [R1+0x48], R0 ;  /* 0x0000480001007387 */ /* 0x0001d80000100800 */
[----:B0-----:R-:W-:Y:S05]  /*217c0*/  @P0 BRA `(.L_x_2764) ;  /* 0x0000000000480947 */ /* 0x001fea0003800000 */
[----:B------:R-:W0:Y:S02]  /*217d0*/  S2R R0, SR_TID.X ;  /* 0x0000000000007919 */ /* 0x000e240000002100 */
[----:B0-----:R-:W-:-:S04]  /*217e0*/  LOP3.LUT R0, R0, 0x7f, RZ, 0xc0, !PT ;  /* 0x0000007f00007812 */ /* 0x001fc800078ec0ff */
[----:B------:R-:W-:-:S13]  /*217f0*/  ISETP.NE.AND P0, PT, R0, RZ, PT ;  /* 0x000000ff0000720c */ /* 0x000fda0003f05270 */
[----:B------:R-:W-:Y:S05]  /*21800*/  @P0 BRA `(.L_x_2765) ;  /* 0x0000004000180947 */ /* 0x000fea0003800000 */
[----:B------:R-:W0:Y:S01]  /*21810*/  S2R R3, SR_LANEID ;  /* 0x0000000000037919 */ /* 0x000e220000000000 */
[----:B------:R-:W-:Y:S02]  /*21820*/  VOTEU.ANY UR4, UPT, PT ;  /* 0x0000000000047886 */ /* 0x000fe400038e0100 */
[----:B------:R-:W0:Y:S08]  /*21830*/  FLO.U32 R0, UR4 ;  /* 0x0000000400007d00 */ /* 0x000e3000080e0000 */
[----:B------:R-:W1:Y:S01]  /*21840*/  POPC R4, UR4 ;  /* 0x0000000400047d09 */ /* 0x000e620008000000 */
[----:B0-----:R-:W-:-:S02]  /*21850*/  ISETP.EQ.U32.AND P0, PT, R0, R3, PT ;  /* 0x000000030000720c */ /* 0x001fc40003f02070 */
[----:B------:R-:W1:Y:S11]  /*21860*/  LDC.64 R2, c[0x0][0xc60] ;  /* 0x00031800ff027b82 */ /* 0x000e760000000a00 */
[----:B-1----:R-:W2:Y:S01]  /*21870*/  @P0 ATOMG.E.ADD.STRONG.GPU PT, R3, desc[UR60][R2.64], R4 ;  /* 0x00000004020309a8 */ /* 0x002ea200081ee1fc */
[----:B------:R-:W0:Y:S02]  /*21880*/  S2R R5, SR_LTMASK ;  /* 0x0000000000057919 */ /* 0x000e240000003900 */
[----:B0-----:R-:W-:-:S06]  /*21890*/  LOP3.LUT R5, R5, UR4, RZ, 0xc0, !PT ;  /* 0x0000000405057c12 */ /* 0x001fcc000f8ec0ff */
[----:B------:R-:W0:Y:S01]  /*218a0*/  POPC R5, R5 ;  /* 0x0000000500057309 */ /* 0x000e220000000000 */
[----:B--2---:R-:W0:Y:S02]  /*218b0*/  SHFL.IDX PT, R0, R3, R0, 0x1f ;  /* 0x00001f0003007589 */ /* 0x004e2400000e0000 */
[----:B0-----:R-:W-:-:S05]  /*218c0*/  IADD3 R0, R0, UR38, R5 ;  /* 0x0000002600007c10 */ /* 0x001fca000fffe005 */
[----:B------:R4:W-:Y:S01]  /*218d0*/  STL [R1], R0 ;  /* 0x0000000001007387 */ /* 0x0009e20000100800 */
[----:B------:R-:W-:Y:S05]  /*218e0*/  BRA `(.L_x_2765) ;  /* 0x0000003c00e07947 */ /* 0x000fea0003800000 */
.L_x_2764:
        /* <DEDUP_REMOVED lines=20> */
.L_x_2767:
[----:B------:R-:W-:Y:S05]  /*21a30*/  BSYNC B6 ;  /* 0x0000000000067941 */ /* 0x000fea0003800000 */
.L_x_2766:
        /* <DEDUP_REMOVED lines=20> */
.L_x_2770:
        /* <DEDUP_REMOVED lines=15> */
.L_x_2769:
[----:B------:R-:W-:Y:S05]  /*21c70*/  BSYNC B6 ;  /* 0x0000000000067941 */ /* 0x000fea0003800000 */
.L_x_2768:
[----:B------:R-:W2:Y:S01]  /*21c80*/  LDL.LU R2, [R1+0x28] ;  /* 0x0000280001027983 */ /* 0x000ea20000300800 */
[----:B------:R-:W-:-:S03]  /*21c90*/  ULDC.64 UR4, c[0x0][0x9f8] ;  /* 0x00027e0000047ab9 */ /* 0x000fc60000000a00 */
[----:B------:R-:W3:Y:S04]  /*21ca0*/  LDL.LU R0, [R1+0x38] ;  /* 0x0000380001007983 */ /* 0x000ee80000300800 */
[----:B------:R-:W4:Y:S01]  /*21cb0*/  LDL R7, [R1+0x14] ;  /* 0x0000140001077983 */ /* 0x000f220000100800 */
[----:B------:R-:W-:-:S03]  /*21cc0*/  ISETP.NE.U32.AND P0, PT, RZ, UR4, PT ;  /* 0x00000004ff007c0c */ /* 0x000fc6000bf05070 */
[----:B------:R-:W5:Y:S01]  /*21cd0*/  LDL R17, [R1+0x48] ;  /* 0x0000480001117983 */ /* 0x000f620000100800 */
[----:B------:R-:W-:-:S13]  /*21ce0*/  ISETP.NE.AND.EX P0, PT, RZ, UR5, PT, P0 ;  /* 0x00000005ff007c0c */ /* 0x000fda000bf05300 */
[----:B--2---:R-:W-:-:S04]  /*21cf0*/  @P0 IADD3 R2, P1, R2, UR4, RZ ;  /* 0x0000000402020c10 */ /* 0x004fc8000ff3e0ff */
[----:B---3--:R-:W-:Y:S01]  /*21d00*/  @P0 IADD3.X R3, R0, UR5, RZ, P1, !PT ;  /* 0x0000000500030c10 */ /* 0x008fe20008ffe4ff */
[----:B------:R-:W-:-:S04]  /*21d10*/  ULDC.64 UR4, c[0x0][0xa08] ;  /* 0x0002820000047ab9 */ /* 0x000fc80000000a00 */
[----:B----4-:R0:W2:Y:S02]  /*21d20*/  @P0 LDG.E R7, desc[UR60][R2.64] ;  /* 0x0000003c02070981 */ /* 0x0100a4000c1e1900 */
[----:B0-----:R-:W0:Y:S01]  /*21d30*/  LDC.64 R2, c[0x0][0x418] ;  /* 0x00010600ff027b82 */ /* 0x001e220000000a00 */
[----:B-----5:R-:W-:Y:S01]  /*21d40*/  VIADD R0, R17, 0xffffffff ;  /* 0xffffffff11007836 */ /* 0x020fe20000000000 */
[----:B--2---:R-:W-:Y:S01]  /*21d50*/  SHF.R.S32.HI R8, RZ, 0x1f, R7 ;  /* 0x0000001fff087819 */ /* 0x004fe20000011407 */
[----:B------:R1:W-:Y:S04]  /*21d60*/  @P0 STL [R1+0x14], R7 ;  /* 0x0000140701000387 */ /* 0x0003e80000100800 */
[----:B------:R1:W-:Y:S01]  /*21d70*/  STL [R1+0x28], R8 ;  /* 0x0000280801007387 */ /* 0x0003e20000100800 */
[----:B0-----:R-:W-:Y:S01]  /*21d80*/  LOP3.LUT P0, RZ, R2, UR4, RZ, 0xfc, !PT ;  /* 0x0000000402ff7c12 */ /* 0x001fe2000f80fcff */
[----:B------:R-:W-:-:S03]  /*21d90*/  UMOV UR4, 0xffffffff ;  /* 0xffffffff00047882 */ /* 0x000fc60000000000 */
[----:B------:R-:W-:-:S04]  /*21da0*/  LOP3.LUT P0, RZ, R3, UR5, RZ, 0xfc, P0 ;  /* 0x0000000503ff7c12 */ /* 0x000fc8000800fcff */
[----:B------:R-:W-:Y:S01]  /*21db0*/  SEL R17, R7, RZ, !P0 ;  /* 0x000000ff07117207 */ /* 0x000fe20004000000 */
[----:B-1----:R-:W-:Y:S08]  /*21dc0*/  BRA.DIV UR4, `(.L_x_2771) ;  /* 0x0000005e04987947 */ /* 0x002ff0000b800000 */
[----:B------:R-:W0:Y:S02]  /*21dd0*/  S2R R4, SR_TID.X ;  /* 0x0000000000047919 */ /* 0x000e240000002100 */
[----:B0-----:R-:W-:-:S04]  /*21de0*/  SHF.R.U32.HI R4, RZ, 0x5, R4 ;  /* 0x00000005ff047819 */ /* 0x001fc80000011604 */
[----:B------:R-:W-:-:S05]  /*21df0*/  LOP3.LUT R4, R4, 0x3, RZ, 0xc0, !PT ;  /* 0x0000000304047812 */ /* 0x000fca00078ec0ff */
[----:B------:R0:W1:Y:S02]  /*21e00*/  SHFL.IDX PT, R14, R4, RZ, 0x1f ;  /* 0x00001fff040e7589 */ /* 0x00006400000e0000 */
.L_x_2914:
[----:B0-----:R-:W2:Y:S01]  /*21e10*/  LDL.LU R4, [R1+0x1c] ;  /* 0x00001c0001047983 */ /* 0x001ea20000300800 */
[----:B------:R-:W-:Y:S02]  /*21e20*/  PLOP3.LUT P1, PT, PT, PT, PT, 0x8, 0x0 ;  /* 0x000000000000781c */ /* 0x000fe40003f2e170 */
[----:B-1----:R-:W-:Y:S01]  /*21e30*/  ISETP.NE.AND P0, PT, R14, RZ, PT ;  /* 0x000000ff0e00720c */ /* 0x002fe20003f05270 */
        /* <DEDUP_REMOVED lines=8> */
.L_x_2917:
[----:B------:R-:W-:Y:S05]  /*21ec0*/  @!P6 BRA `(.L_x_2772) ;  /* 0x000000040028e947 */ /* 0x000fea0003800000 */
[----:B------:R-:W-:-:S04]  /*21ed0*/  ISETP.NE.U32.AND P0, PT, R2, RZ, PT ;  /* 0x000000ff0200720c */ /* 0x000fc80003f05070 */
[----:B------:R-:W-:-:S13]  /*21ee0*/  ISETP.NE.AND.EX P0, PT, R3, RZ, PT, P0 ;  /* 0x000000ff0300720c */ /* 0x000fda0003f05300 */
[----:B------:R-:W-:Y:S05]  /*21ef0*/  @!P0 BRA `(.L_x_2774) ;  /* 0x0000000000508947 */ /* 0x000fea0003800000 */
[----:B------:R-:W1:Y:S01]  /*21f00*/  LDC R6, c[0x0][0x43c] ;  /* 0x00010f00ff067b82 */ /* 0x000e620000000800 */
[----:B------:R-:W-:Y:S01]  /*21f10*/  IMAD.MOV.U32 R9, RZ, RZ, R0 ;  /* 0x000000ffff097224 */ /* 0x000fe200078e0000 */
[----:B------:R-:W-:-:S03]  /*21f20*/  ULDC.64 UR4, c[0x0][0x428] ;  /* 0x00010a0000047ab9 */ /* 0x000fc60000000a00 */
[----:B0-----:R-:W-:Y:S01]  /*21f30*/  IMAD.MOV.U32 R0, RZ, RZ, R9 ;  /* 0x000000ffff007224 */ /* 0x001fe200078e0009 */
[----:B-1----:R-:W-:-:S13]  /*21f40*/  ISETP.NE.AND P0, PT, R6, 0x1, PT ;  /* 0x000000010600780c */ /* 0x002fda0003f05270 */
        /* <DEDUP_REMOVED lines=15> */
.L_x_2774:
[----:B-1----:R-:W2:Y:S01]  /*22040*/  LDL R2, [R1+0x18] ;  /* 0x0000180001027983 */ /* 0x002ea20000100800 */
[----:B0-----:R-:W-:Y:S01]  /*22050*/  IMAD R0, R19, 0x8, R18 ;  /* 0x0000000813007824 */ /* 0x001fe200078e0212 */
[----:B--2---:R-:W-:-:S04]  /*22060*/  SHF.L.U32 R2, R2, 0x1f, RZ ;  /* 0x0000001f02027819 */ /* 0x004fc800000006ff */
[----:B------:R-:W0:Y:S02]  /*22070*/  SYNCS.PHASECHK.TRANS64.TRYWAIT P0, [R0+URZ+0x34840], R2 ;  /* 0x03484002000075a7 */ /* 0x000e24000800017f */
[----:B0-----:R-:W-:Y:S05]  /*22080*/  @!P0 BRA `(.L_x_2775) ;  /* 0x0000005c003c8947 */ /* 0x001fea0003800000 */
.L_x_2918:
        /* <DEDUP_REMOVED lines=9> */
[----:B--2---:R-:W-:Y:S05]  /*22120*/  @!P0 BRA `(.L_x_2776) ;  /* 0x0000000000048947 */ /* 0x004fea0003800000 */
[----:B------:R-:W-:Y:S01]  /*22130*/  BPT.TRAP 0x1 ;  /* 0x000000040000795c */ /* 0x000fe20000300000 */
.L_x_2776:
[----:B------:R-:W2:Y:S04]  /*22140*/  LDL R4, [R1+0x8] ;  /* 0x0000080001047983 */ /* 0x000ea80000100800 */
[----:B------:R-:W3:Y:S04]  /*22150*/  LDL R3, [R1+0x20] ;  /* 0x0000200001037983 */ /* 0x000ee80000100800 */
[----:B0-----:R-:W4:Y:S01]  /*22160*/  LDL.LU R2, [R1+0x1c] ;  /* 0x00001c0001027983 */ /* 0x001f220000300800 */
        /* <DEDUP_REMOVED lines=25> */
[----:B0-----:R-:W-:Y:S01]  /*22300*/  UMOV UR8, UR15 ;  /* 0x0000000f00087c82 */ /* 0x001fe20008000000 */
[----:B------:R-:W-:Y:S02]  /*22310*/  UMOV UR10, UR17 ;  /* 0x00000011000a7c82 */ /* 0x000fe40008000000 */
[----:B------:R0:W-:Y:S02]  /*22320*/  UTMALDG.4D [UR8], [UR4], desc[UR6] ;  /* 0x00000608040075b4 */ /* 0x0001e40008019000 */
[----:B0-----:R-:W-:Y:S01]  /*22330*/  UMOV UR8, UR16 ;  /* 0x0000001000087c82 */ /* 0x001fe20008000000 */
[----:B------:R-:W-:Y:S02]  /*22340*/  UMOV UR10, UR14 ;  /* 0x0000000e000a7c82 */ /* 0x000fe40008000000 */
[----:B------:R1:W-:Y:S02]  /*22350*/  UTMALDG.4D [UR8], [UR4], desc[UR6] ;  /* 0x00000608040075b4 */ /* 0x0003e40008019000 */
[----:B-1----:R-:W-:Y:S01]  /*22360*/  NOP ;  /* 0x0000000000007918 */ /* 0x002fe20000000000 */
.L_x_2772:
[----:B------:R-:W2:Y:S04]  /*22370*/  LDL.LU R3, [R1+0x4c] ;  /* 0x00004c0001037983 */ /* 0x000ea80000300800 */
[----:B------:R-:W3:Y:S04]  /*22380*/  LDL.LU R5, [R1+0x34] ;  /* 0x0000340001057983 */ /* 0x000ee80000300800 */
[----:B0-----:R-:W4:Y:S01]  /*22390*/  LDL.LU R4, [R1+0x54] ;  /* 0x0000540001047983 */ /* 0x001f220000300800 */
        /* <DEDUP_REMOVED lines=37> */
.L_x_2778:
[----:B------:R-:W-:Y:S05]  /*225f0*/  BSYNC B6 ;  /* 0x0000000000067941 */ /* 0x000fea0003800000 */
.L_x_2777:
[----:B0-----:R-:W2:Y:S01]  /*22600*/  LDL.LU R0, [R1+0x4c] ;  /* 0x00004c0001007983 */ /* 0x001ea20000300800 */
[----:B------:R-:W-:Y:S01]  /*22610*/  ULDC.64 UR4, c[0x0][0x2d8] ;  /* 0x0000b60000047ab9 */ /* 0x000fe20000000a00 */
[----:B------:R-:W0:Y:S01]  /*22620*/  LDC R7, c[0x0][0x448] ;  /* 0x00011200ff077b82 */ /* 0x000e220000000800 */
[----:B------:R-:W-:Y:S01]  /*22630*/  ULDC.64 UR6, c[0x0][0x280] ;  /* 0x0000a00000067ab9 */ /* 0x000fe20000000a00 */
[----:B------:R-:W3:Y:S04]  /*22640*/  LDL.LU R4, [R1+0x38] ;  /* 0x0000380001047983 */ /* 0x000ee80000300800 */
[----:B------:R-:W3:Y:S04]  /*22650*/  LDL.LU.64 R2, [R1+0x58] ;  /* 0x0000580001027983 */ /* 0x000ee80000300a00 */
[----:B------:R-:W4:Y:S04]  /*22660*/  LDL.LU R5, [R1+0x34] ;  /* 0x0000340001057983 */ /* 0x000f280000300800 */
[----:B------:R-:W4:Y:S01]  /*22670*/  LDL R9, [R1+0x4] ;  /* 0x0000040001097983 */ /* 0x000f220000100800 */
[----:B------:R-:W1:Y:S01]  /*22680*/  S2R R10, SR_TID.X ;  /* 0x00000000000a7919 */ /* 0x000e620000002100 */
[----:B------:R-:W1:Y:S01]  /*22690*/  S2R R8, SR_TID.X ;  /* 0x0000000000087919 */ /* 0x000e620000002100 */
[----:B0-----:R-:W-:-:S13]  /*226a0*/  ISETP.NE.AND P0, PT, R7, 0x1, PT ;  /* 0x000000010700780c */ /* 0x001fda0003f05270 */
[----:B------:R-:W0:Y:S01]  /*226b0*/  @P0 LDC R6, c[0x0][0x450] ;  /* 0x00011400ff060b82 */ /* 0x000e220000000800 */
[----:B-1----:R-:W-:Y:S02]  /*226c0*/  IMAD.SHL.U32 R10, R10, 0x8, RZ ;  /* 0x000000080a0a7824 */ /* 0x002fe400078e00ff */
[----:B------:R-:W-:-:S03]  /*226d0*/  IMAD.SHL.U32 R8, R8, 0x8, RZ ;  /* 0x0000000808087824 */ /* 0x000fc600078e00ff */
[----:B------:R-:W-:-:S04]  /*226e0*/  LOP3.LUT R10, R10, 0x38, RZ, 0xc0, !PT ;  /* 0x000000380a0a7812 */ /* 0x000fc800078ec0ff */
[C---:B------:R-:W-:Y:S02]  /*226f0*/  LOP3.LUT R11, R10.reuse, 0x40, RZ, 0xfc, !PT ;  /* 0x000000400a0b7812 */ /* 0x040fe400078efcff */
[----:B------:R-:W-:Y:S02]  /*22700*/  LOP3.LUT R10, R10, 0x80, RZ, 0xfc, !PT ;  /* 0x000000800a0a7812 */ /* 0x000fe400078efcff */
[----:B------:R-:W-:Y:S01]  /*22710*/  LOP3.LUT R8, R8, 0x38, RZ, 0xc0, !PT ;  /* 0x0000003808087812 */ /* 0x000fe200078ec0ff */
[----:B---3--:R-:W-:Y:S02]  /*22720*/  IMAD.MOV.U32 R3, RZ, RZ, R4 ;  /* 0x000000ffff037224 */ /* 0x008fe400078e0004 */
[----:B------:R-:W1:Y:S01]  /*22730*/  S2R R4, SR_TID.X ;  /* 0x0000000000047919 */ /* 0x000e620000002100 */
[----:B------:R-:W-:-:S04]  /*22740*/  IMAD.WIDE.U32 R2, R16, UR4, R2 ;  /* 0x0000000410027c25 */ /* 0x000fc8000f8e0002 */
[----:B------:R-:W-:Y:S01]  /*22750*/  IMAD R3, R16, UR5, R3 ;  /* 0x0000000510037c24 */ /* 0x000fe2000f8e0203 */
[----:B------:R-:W-:Y:S02]  /*22760*/  ULDC.64 UR4, c[0x0][0x2e0] ;  /* 0x0000b80000047ab9 */ /* 0x000fe40000000a00 */
[----:B--2---:R-:W-:Y:S02]  /*22770*/  IMAD R0, R0, UR4, RZ ;  /* 0x0000000400007c24 */ /* 0x004fe4000f8e02ff */
[----:B----4-:R-:W-:-:S04]  /*22780*/  IMAD.WIDE.U32 R2, R5, UR4, R2 ;  /* 0x0000000405027c25 */ /* 0x010fc8000f8e0002 */
[----:B------:R-:W-:Y:S01]  /*22790*/  IMAD R0, R5, UR5, R0 ;  /* 0x0000000505007c24 */ /* 0x000fe2000f8e0200 */
[----:B------:R-:W-:-:S03]  /*227a0*/  ULDC.64 UR4, c[0x0][0x2d0] ;  /* 0x0000b40000047ab9 */ /* 0x000fc60000000a00 */
[----:B------:R-:W-:Y:S01]  /*227b0*/  IMAD.IADD R3, R3, 0x1, R0 ;  /* 0x0000000103037824 */ /* 0x000fe200078e0200 */
[----:B-1----:R-:W-:-:S04]  /*227c0*/  LOP3.LUT R4, R4, 0x7f, RZ, 0xc0, !PT ;  /* 0x0000007f04047812 */ /* 0x002fc800078ec0ff */
[----:B------:R-:W-:Y:S02]  /*227d0*/  SHF.R.U32.HI R5, RZ, 0x3, R4 ;  /* 0x00000003ff057819 */ /* 0x000fe40000011604 */
[----:B------:R-:W1:Y:S02]  /*227e0*/  S2R R4, SR_TID.X ;  /* 0x0000000000047919 */ /* 0x000e640000002100 */
[----:B-1----:R-:W-:-:S05]  /*227f0*/  IMAD.SHL.U32 R4, R4, 0x10, RZ ;  /* 0x0000001004047824 */ /* 0x002fca00078e00ff */
        /* <DEDUP_REMOVED lines=23> */
[----:B------:R-:W-:Y:S02]  /*22970*/  ISETP.GE.AND P2, PT, R8, UR4, PT ;  /* 0x0000000408007c0c */ /* 0x000fe4000bf46270 */
[----:B------:R-:W-:Y:S01]  /*22980*/  ISETP.GE.AND P1, PT, R11, UR4, PT ;  /* 0x000000040b007c0c */ /* 0x000fe2000bf26270 */
[----:B------:R-:W-:Y:S01]  /*22990*/  UMOV UR4, 0xffffffff ;  /* 0xffffffff00047882 */ /* 0x000fe20000000000 */
[----:B------:R-:W-:-:S02]  /*229a0*/  LEA.HI.X R3, R2, UR7, R0, 0x1, P3 ;  /* 0x0000000702037c11 */ /* 0x000fc400098f0c00 */
        /* <DEDUP_REMOVED lines=9> */
[----:B--2---:R-:W-:-:S04]  /*22a40*/  IMAD R0, R8, 0x80, R9 ;  /* 0x0000008008007824 */ /* 0x004fc800078e0209 */
        /* <DEDUP_REMOVED lines=80> */
.L_x_2935:
        /* <DEDUP_REMOVED lines=15> */
.L_x_2781:
[----:B------:R-:W-:Y:S05]  /*23040*/  BSYNC B0 ;  /* 0x0000000000007941 */ /* 0x000fea0003800000 */
.L_x_2780:
[----:B------:R-:W-:Y:S01]  /*23050*/  NOP ;  /* 0x0000000000007918 */ /* 0x000fe20000000000 */
[----:B------:R-:W-:Y:S01]  /*23060*/  PLOP3.LUT P0, PT, PT, PT, PT, 0x80, 0x0 ;  /* 0x000000000000781c */ /* 0x000fe20003f0f070 */
[----:B------:R-:W-:-:S12]  /*23070*/  VIADD R11, R18, 0x34800 ;  /* 0x00034800120b7836 */ /* 0x000fd80000000000 */
.L_x_2782:
        /* <DEDUP_REMOVED lines=18> */
.L_x_2936:
[----:B------:R-:W-:Y:S05]  /*231a0*/  BSYNC B0 ;  /* 0x0000000000007941 */ /* 0x000fea0003800000 */
.L_x_2783:
[----:B0-2---:R-:W4:Y:S04]  /*231b0*/  LDL R3, [R1+0x48] ;  /* 0x0000480001037983 */ /* 0x005f280000100800 */
[----:B------:R-:W2:Y:S01]  /*231c0*/  LDL R2, [R1+0x30] ;  /* 0x0000300001027983 */ /* 0x000ea20000100800 */
[----:B------:R-:W-:Y:S01]  /*231d0*/  BSSY B0, `(.L_x_2785) ;  /* 0x0000213000007945 */ /* 0x000fe20003800000 */
[----:B----4-:R-:W-:-:S05]  /*231e0*/  VIADD R0, R3, 0xfffffffe ;  /* 0xfffffffe03007836 */ /* 0x010fca0000000000 */
[----:B--2---:R-:W-:-:S13]  /*231f0*/  ISETP.GE.AND P0, PT, R0, R2, PT ;  /* 0x000000020000720c */ /* 0x004fda0003f06270 */
[----:B------:R-:W-:Y:S05]  /*23200*/  @!P0 BRA `(.L_x_2786) ;  /* 0x00000020003c8947 */ /* 0x000fea0003800000 */
[----:B-1----:R-:W3:Y:S04]  /*23210*/  LDL.LU R5, [R1+0x60] ;  /* 0x0000600001057983 */ /* 0x002ee80000300800 */
[----:B------:R-:W2:Y:S04]  /*23220*/  LDL.LU R4, [R1+0x44] ;  /* 0x0000440001047983 */ /* 0x000ea80000300800 */
        /* <DEDUP_REMOVED lines=46> */
.L_x_2791:
[----:B------:R-:W-:Y:S01]  /*23510*/  IMAD R3, R8, 0x8, R18 ;  /* 0x0000000808037824 */ /* 0x000fe200078e0212 */
[----:B------:R-:W-:Y:S01]  /*23520*/  SHF.L.U32 R2, R10, 0x1f, RZ ;  /* 0x0000001f0a027819 */ /* 0x000fe200000006ff */
[----:B------:R-:W-:Y:S03]  /*23530*/  BSSY B3, `(.L_x_2792) ;  /* 0x0000003000037945 */ /* 0x000fe60003800000 */
[----:B------:R-:W1:Y:S02]  /*23540*/  SYNCS.PHASECHK.TRANS64.TRYWAIT P0, [R3+URZ+0x34840], R2 ;  /* 0x03484002030075a7 */ /* 0x000e64000800017f */
[----:B-1----:R-:W-:Y:S05]  /*23550*/  @!P0 BRA `(.L_x_2793) ;  /* 0x0000005400288947 */ /* 0x002fea0003800000 */
.L_x_2937:
[----:B------:R-:W-:Y:S05]  /*23560*/  BSYNC B3 ;  /* 0x0000000000037941 */ /* 0x000fea0003800000 */
.L_x_2792:
        /* <DEDUP_REMOVED lines=12> */
.L_x_2795:
[----:B------:R-:W-:Y:S05]  /*23630*/  BSYNC B3 ;  /* 0x0000000000037941 */ /* 0x000fea0003800000 */
.L_x_2794:
        /* <DEDUP_REMOVED lines=12> */
.L_x_2796:
        /* <DEDUP_REMOVED lines=16> */
.L_x_2797:
        /* <DEDUP_REMOVED lines=15> */
.L_x_2798:
        /* <DEDUP_REMOVED lines=16> */
.L_x_2938:
[----:B------:R-:W-:Y:S05]  /*239f0*/  BSYNC B3 ;  /* 0x0000000000037941 */ /* 0x000fea0003800000 */
.L_x_2799:
        /* <DEDUP_REMOVED lines=12> */
.L_x_2802:
[----:B------:R-:W-:Y:S05]  /*23ac0*/  BSYNC B3 ;  /* 0x0000000000037941 */ /* 0x000fea0003800000 */
.L_x_2801:
        /* <DEDUP_REMOVED lines=13> */
.L_x_2803:
        /* <DEDUP_REMOVED lines=15> */
.L_x_2804:
        /* <DEDUP_REMOVED lines=12> */
.L_x_2790:
[----:B------:R-:W-:Y:S05]  /*23d50*/  BSYNC B1 ;  /* 0x0000000000017941 */ /* 0x000fea0003800000 */
.L_x_2789:
[----:B0-----:R-:W2:Y:S01]  /*23d60*/  LDL.LU R0, [R1+0x48] ;  /* 0x0000480001007983 */ /* 0x001ea20000300800 */
[----:B------:R-:W-:-:S03]  /*23d70*/  IMAD.MOV.U32 R19, RZ, RZ, R8 ;  /* 0x000000ffff137224 */ /* 0x000fc600078e0008 */
[----:B------:R0:W-:Y:S02]  /*23d80*/  STL [R1+0x18], R10 ;  /* 0x0000180a01007387 */ /* 0x0001e40000100800 */
[----:B0-2---:R-:W-:-:S07]  /*23d90*/  VIADD R0, R0, 0xfffffffd ;  /* 0xfffffffd00007836 */ /* 0x005fce0000000000 */
.L_x_2788:
[----:B------:R-:W-:Y:S05]  /*23da0*/  BSYNC B2 ;  /* 0x0000000000027941 */ /* 0x000fea0003800000 */
.L_x_2787:
[----:B------:R-:W-:Y:S01]  /*23db0*/  VIADD R9, R9, 0xfffffffe ;  /* 0xfffffffe09097836 */ /* 0x000fe20000000000 */
[----:B------:R-:W-:-:S04]  /*23dc0*/  LOP3.LUT R6, RZ, R6, RZ, 0x33, !PT ;  /* 0x00000006ff067212 */ /* 0x000fc800078e33ff */
[----:B------:R-:W-:-:S13]  /*23dd0*/  ISETP.NE.AND P0, PT, R9, R6, PT ;  /* 0x000000060900720c */ /* 0x000fda0003f05270 */
[----:B------:R-:W-:Y:S05]  /*23de0*/  @!P0 BRA `(.L_x_2786) ;  /* 0x0000001400448947 */ /* 0x000fea0003800000 */
[----:B------:R-:W-:-:S07]  /*23df0*/  IMAD.MOV.U32 R9, RZ, RZ, R17 ;  /* 0x000000ffff097224 */ /* 0x000fce00078e0011 */
.L_x_2837:
        /* <DEDUP_REMOVED lines=35> */
.L_x_2807:
[----:B------:R-:W-:Y:S01]  /*24030*/  IMAD R3, R4, 0x8, R18 ;  /* 0x0000000804037824 */ /* 0x000fe200078e0212 */
[----:B------:R-:W-:Y:S01]  /*24040*/  SHF.L.U32 R2, R5, 0x1f, RZ ;  /* 0x0000001f05027819 */ /* 0x000fe200000006ff */
[----:B------:R-:W-:Y:S03]  /*24050*/  BSSY B2, `(.L_x_2808) ;  /* 0x0000003000027945 */ /* 0x000fe60003800000 */
[----:B------:R-:W1:Y:S02]  /*24060*/  SYNCS.PHASECHK.TRANS64.TRYWAIT P0, [R3+URZ+0x34840], R2 ;  /* 0x03484002030075a7 */ /* 0x000e64000800017f */
[----:B-1----:R-:W-:Y:S05]  /*24070*/  @!P0 BRA `(.L_x_2809) ;  /* 0x0000004800888947 */ /* 0x002fea0003800000 */
.L_x_2939:
[----:B------:R-:W-:Y:S05]  /*24080*/  BSYNC B2 ;  /* 0x0000000000027941 */ /* 0x000fea0003800000 */
.L_x_2808:
        /* <DEDUP_REMOVED lines=12> */
.L_x_2811:
[----:B------:R-:W-:Y:S05]  /*24150*/  BSYNC B2 ;  /* 0x0000000000027941 */ /* 0x000fea0003800000 */
.L_x_2810:
        /* <DEDUP_REMOVED lines=12> */
.L_x_2812:
        /* <DEDUP_REMOVED lines=16> */
.L_x_2813:
        /* <DEDUP_REMOVED lines=15> */
.L_x_2814:
        /* <DEDUP_REMOVED lines=16> */
.L_x_2940:
[----:B------:R-:W-:Y:S05]  /*24510*/  BSYNC B2 ;  /* 0x0000000000027941 */ /* 0x000fea0003800000 */
.L_x_2815:
        /* <DEDUP_REMOVED lines=11> */
.L_x_2818:
[----:B------:R-:W-:Y:S05]  /*245d0*/  BSYNC B2 ;  /* 0x0000000000027941 */ /* 0x000fea0003800000 */
.L_x_2817:
        /* <DEDUP_REMOVED lines=12> */
.L_x_2819:
        /* <DEDUP_REMOVED lines=15> */
.L_x_2820:
        /* <DEDUP_REMOVED lines=12> */
.L_x_2806:
[----:B------:R-:W-:Y:S05]  /*24850*/  BSYNC B1 ;  /* 0x0000000000017941 */ /* 0x000fea0003800000 */
.L_x_2805:
        /* <DEDUP_REMOVED lines=35> */
.L_x_2823:
[----:B------:R-:W-:Y:S01]  /*24a90*/  IMAD R2, R19, 0x8, R18 ;  /* 0x0000000813027824 */ /* 0x000fe200078e0212 */
[----:B------:R-:W-:Y:S01]  /*24aa0*/  SHF.L.U32 R3, R10, 0x1f, RZ ;  /* 0x0000001f0a037819 */ /* 0x000fe200000006ff */
[----:B------:R-:W-:Y:S03]  /*24ab0*/  BSSY B2, `(.L_x_2824) ;  /* 0x0000003000027945 */ /* 0x000fe60003800000 */
[----:B------:R-:W2:Y:S02]  /*24ac0*/  SYNCS.PHASECHK.TRANS64.TRYWAIT P0, [R2+URZ+0x34840], R3 ;  /* 0x03484003020075a7 */ /* 0x000ea4000800017f */
[----:B--2---:R-:W-:Y:S05]  /*24ad0*/  @!P0 BRA `(.L_x_2825) ;  /* 0x0000004000188947 */ /* 0x004fea0003800000 */
.L_x_2941:
[----:B------:R-:W-:Y:S05]  /*24ae0*/  BSYNC B2 ;  /* 0x0000000000027941 */ /* 0x000fea0003800000 */
.L_x_2824:
        /* <DEDUP_REMOVED lines=12> */
.L_x_2827:
[----:B------:R-:W-:Y:S05]  /*24bb0*/  BSYNC B2 ;  /* 0x0000000000027941 */ /* 0x000fea0003800000 */
.L_x_2826:
        /* <DEDUP_REMOVED lines=13> */
.L_x_2828:
        /* <DEDUP_REMOVED lines=16> */
.L_x_2829:
        /* <DEDUP_REMOVED lines=15> */
.L_x_2830:
        /* <DEDUP_REMOVED lines=15> */
.L_x_2942:
[----:B------:R-:W-:Y:S05]  /*24f70*/  BSYNC B2 ;  /* 0x0000000000027941 */ /* 0x000fea0003800000 */
.L_x_2831:
        /* <DEDUP_REMOVED lines=11> */
.L_x_2834:
[----:B------:R-:W-:Y:S05]  /*25030*/  BSYNC B2 ;  /* 0x0000000000027941 */ /* 0x000fea0003800000 */
.L_x_2833:
        /* <DEDUP_REMOVED lines=12> */
.L_x_2835:
        /* <DEDUP_REMOVED lines=15> */
.L_x_2836:
        /* <DEDUP_REMOVED lines=12> */
.L_x_2822:
[----:B------:R-:W-:Y:S05]  /*252b0*/  BSYNC B1 ;  /* 0x0000000000017941 */ /* 0x000fea0003800000 */
.L_x_2821:
[----:B------:R-:W2:Y:S01]  /*252c0*/  LDL R2, [R1+0x30] ;  /* 0x0000300001027983 */ /* 0x000ea20000100800 */
[----:B------:R-:W-:Y:S01]  /*252d0*/  VIADD R0, R0, 0xfffffffe ;  /* 0xfffffffe00007836 */ /* 0x000fe20000000000 */
[----:B--2---:R-:W-:-:S13]  /*252e0*/  ISETP.GT.AND P0, PT, R6, R2, PT ;  /* 0x000000020600720c */ /* 0x004fda0003f04270 */
[----:B------:R-:W-:Y:S05]  /*252f0*/  @P0 BRA `(.L_x_2837) ;  /* 0xffffffe800c00947 */ /* 0x000fea000383ffff */
.L_x_2786:
[----:B------:R-:W-:Y:S05]  /*25300*/  BSYNC B0 ;  /* 0x0000000000007941 */ /* 0x000fea0003800000 */
.L_x_2785:
        /* <DEDUP_REMOVED lines=18> */
.L_x_2839:
[----:B------:R-:W-:Y:S05]  /*25430*/  BSYNC B0 ;  /* 0x0000000000007941 */ /* 0x000fea0003800000 */
.L_x_2838:
        /* <DEDUP_REMOVED lines=11> */
.L_x_2943:
[----:B------:R-:W-:Y:S05]  /*254f0*/  BSYNC B1 ;  /* 0x0000000000017941 */ /* 0x000fea0003800000 */
.L_x_2842:
        /* <DEDUP_REMOVED lines=9> */
.L_x_2845:
[----:B------:R-:W-:Y:S05]  /*25590*/  BSYNC B1 ;  /* 0x0000000000017941 */ /* 0x000fea0003800000 */
.L_x_2844:
[----:B------:R-:W4:Y:S04]  /*255a0*/  LDL.LU R3, [R1+0x20] ;  /* 0x0000200001037983 */ /* 0x000f280000300800 */
[----:B--2---:R-:W4:Y:S01]  /*255b0*/  LDL.LU R2, [R1+0x8] ;  /* 0x0000080001027983 */ /* 0x004f220000300800 */
        /* <DEDUP_REMOVED lines=10> */
.L_x_2846:
        /* <DEDUP_REMOVED lines=15> */
.L_x_2847:
        /* <DEDUP_REMOVED lines=10> */
.L_x_2841:
[----:B------:R-:W-:Y:S05]  /*257f0*/  BSYNC B0 ;  /* 0x0000000000007941 */ /* 0x000fea0003800000 */
.L_x_2840:
[----:B------:R-:W2:Y:S01]  /*25800*/  LDL.LU R4, [R1+0x18] ;  /* 0x0000180001047983 */ /* 0x000ea20000300800 */
[----:B------:R-:W-:-:S05]  /*25810*/  VIADD R19, R19, 0x1 ;  /* 0x0000000113137836 */ /* 0x000fca0000000000 */
[----:B------:R-:W-:-:S04]  /*25820*/  ISETP.NE.AND P0, PT, R19, 0x2, PT ;  /* 0x000000021300780c */ /* 0x000fc80003f05270 */
[----:B------:R-:W-:Y:S02]  /*25830*/  SEL R0, RZ, 0x1, P0 ;  /* 0x00000001ff007807 */ /* 0x000fe40000000000 */
[----:B------:R-:W-:Y:S02]  /*25840*/  SEL R19, R19, RZ, P0 ;  /* 0x000000ff13137207 */ /* 0x000fe40000000000 */
[----:B--2---:R-:W-:-:S05]  /*25850*/  LOP3.LUT R4, R4, R0, RZ, 0x3c, !PT ;  /* 0x0000000004047212 */ /* 0x004fca00078e3cff */
[----:B------:R2:W-:Y:S02]  /*25860*/  STL [R1+0x18], R4 ;  /* 0x0000180401007387 */ /* 0x0005e40000100800 */
.L_x_2765:
[----:B------:R-:W-:Y:S05]  /*25870*/  BSYNC B7 ;  /* 0x0000000000077941 */ /* 0x000fea0003800000 */
.L_x_2763:
        /* <DEDUP_REMOVED lines=9> */
[----:B-123--:R-:W1:Y:S04]  /*25910*/  LDS.128 R4, [R18+0x348d0] ;  /* 0x0348d00012047984 */ /* 0x00ee680000000c00 */
[----:B-1----:R1:W-:Y:S04]  /*25920*/  STL.64 [R1], R4 ;  /* 0x0000000401007387 */ /* 0x0023e80000100a00 */
[----:B------:R1:W-:Y:S01]  /*25930*/  STL.64 [R1+0x8], R6 ;  /* 0x0000080601007387 */ /* 0x0003e20000100a00 */
[----:B------:R-:W-:Y:S06]  /*25940*/  BAR.ARV 0x4, 0x180 ;  /* 0x0106000000007b1d */ /* 0x000fec0000002000 */
[----:B------:R-:W-:Y:S05]  /*25950*/  BRA `(.L_x_2849) ;  /* 0x0000001000347947 */ /* 0x000fea0003800000 */
.L_x_2848:
[----:B------:R-:W4:Y:S01]  /*25960*/  S2R R16, SR_TID.X ;  /* 0x0000000000107919 */ /* 0x000f220000002100 */
[----:B------:R-:W-:Y:S01]  /*25970*/  UMOV UR4, 0xffffffff ;  /* 0xffffffff00047882 */ /* 0x000fe20000000000 */
[----:B----4-:R-:W-:-:S04]  /*25980*/  LOP3.LUT R16, R16, 0x1f, RZ, 0xc0, !PT ;  /* 0x0000001f10107812 */ /* 0x010fc800078ec0ff */
[----:B------:R-:W-:Y:S01]  /*25990*/  ISETP.NE.AND P0, PT, R16, 0x1f, PT ;  /* 0x0000001f1000780c */ /* 0x000fe20003f05270 */
[----:B------:R-:W-:-:S12]  /*259a0*/  BRA.DIV UR4, `(.L_x_2850) ;  /* 0x0000003204a07947 */ /* 0x000fd8000b800000 */
[----:B------:R-:W0:Y:S01]  /*259b0*/  LDL.LU R2, [R1] ;  /* 0x0000000001027983 */ /* 0x000e220000300800 */
[----:B------:R-:W-:-:S03]  /*259c0*/  ULDC UR4, c[0x0][0xc3c] ;  /* 0x00030f0000047ab9 */ /* 0x000fc60000000800 */
[----:B------:R-:W4:Y:S01]  /*259d0*/  LDL R3, [R1+0xc] ;  /* 0x00000c0001037983 */ /* 0x000f220000100800 */
[----:B0--3--:R-:W-:Y:S02]  /*259e0*/  IMAD.MOV.U32 R10, RZ, RZ, R2 ;  /* 0x000000ffff0a7224 */ /* 0x009fe400078e0002 */
[----:B----4-:R-:W-:-:S05]  /*259f0*/  IMAD.IADD R0, R3, 0x1, R16 ;  /* 0x0000000103007824 */ /* 0x010fca00078e0210 */
[----:B------:R-:W-:-:S13]  /*25a00*/  ISETP.GE.OR P1, PT, R0, UR4, !P0 ;  /* 0x0000000400007c0c */ /* 0x000fda000c726670 */
[----:B------:R-:W0:Y:S08]  /*25a10*/  @!P1 LDC.64 R2, c[0x0][0xc80] ;  /* 0x00032000ff029b82 */ /* 0x000e300000000a00 */
[----:B-1----:R-:W1:Y:S01]  /*25a20*/  @!P1 LDC.64 R6, c[0x0][0xc78] ;  /* 0x00031e00ff069b82 */ /* 0x002e620000000a00 */
[----:B0-----:R-:W-:-:S05]  /*25a30*/  @!P1 IMAD.WIDE R2, R0, 0x4, R2 ;  /* 0x0000000400029825 */ /* 0x001fca00078e0202 */
[----:B------:R1:W3:Y:S02]  /*25a40*/  @!P1 LDG.E R8, desc[UR60][R2.64] ;  /* 0x0000003c02089981 */ /* 0x0002e4000c1e1900 */
[----:B-1----:R-:W-:-:S06]  /*25a50*/  @!P1 IMAD.WIDE R2, R0, 0x4, R6 ;  /* 0x0000000400029825 */ /* 0x002fcc00078e0206 */
[----:B------:R-:W4:Y:S01]  /*25a60*/  @!P1 LDG.E R2, desc[UR60][R2.64] ;  /* 0x0000003c02029981 */ /* 0x000f22000c1e1900 */
[----:B--2---:R-:W-:Y:S01]  /*25a70*/  IMAD.MOV.U32 R4, RZ, RZ, RZ ;  /* 0x000000ffff047224 */ /* 0x004fe200078e00ff */
        /* <DEDUP_REMOVED lines=9> */
[----:B----4-:R-:W-:Y:S01]  /*25b10*/  @!P1 IMAD.MOV.U32 R6, RZ, RZ, R2 ;  /* 0x000000ffff069224 */ /* 0x010fe200078e0002 */
        /* <DEDUP_REMOVED lines=18> */
.L_x_2953:
[----:B------:R-:W-:Y:S02]  /*25c40*/  ULDC UR4, c[0x0][0xc38] ;  /* 0x00030e0000047ab9 */ /* 0x000fe40000000800 */
[----:B------:R-:W-:-:S04]  /*25c50*/  IMAD.U32 R2, RZ, RZ, UR4 ;  /* 0x00000004ff027e24 */ /* 0x000fc8000f8e00ff */
[----:B-1----:R-:W-:-:S04]  /*25c60*/  IMAD R9, R9, R2, RZ ;  /* 0x0000000209097224 */ /* 0x002fc800078e02ff */
[----:B------:R-:W-:-:S05]  /*25c70*/  IMAD.IADD R0, R0, 0x1, R9 ;  /* 0x0000000100007824 */ /* 0x000fca00078e0209 */
[----:B------:R-:W-:-:S13]  /*25c80*/  ISETP.GT.AND P6, PT, R0, R5, PT ;  /* 0x000000050000720c */ /* 0x000fda0003fc4270 */
[----:B------:R-:W-:Y:S05]  /*25c90*/  @P6 BRA `(.L_x_2851) ;  /* 0x0000000000ac6947 */ /* 0x000fea0003800000 */
.L_x_2854:
        /* <DEDUP_REMOVED lines=37> */
.L_x_2961:
[----:B------:R-:W-:Y:S02]  /*25ef0*/  ULDC UR4, c[0x0][0xc38] ;  /* 0x00030e0000047ab9 */ /* 0x000fe40000000800 */
[----:B------:R-:W-:-:S04]  /*25f00*/  IMAD.U32 R2, RZ, RZ, UR4 ;  /* 0x00000004ff027e24 */ /* 0x000fc8000f8e00ff */
[----:B-1----:R-:W-:-:S04]  /*25f10*/  IMAD R9, R9, R2, RZ ;  /* 0x0000000209097224 */ /* 0x002fc800078e02ff */
[----:B------:R-:W-:-:S05]  /*25f20*/  IMAD.IADD R0, R9, 0x1, R0 ;  /* 0x0000000109007824 */ /* 0x000fca00078e0200 */
[----:B------:R-:W-:-:S13]  /*25f30*/  ISETP.GT.AND P6, PT, R0, R5, PT ;  /* 0x000000050000720c */ /* 0x000fda0003fc4270 */
[----:B------:R-:W-:Y:S05]  /*25f40*/  @!P6 BRA `(.L_x_2854) ;  /* 0xfffffffc0054e947 */ /* 0x000fea000383ffff */
.L_x_2851:
        /* <DEDUP_REMOVED lines=8> */
[----:B-1----:R1:W3:Y:S04]  /*25fd0*/  SHFL.IDX PT, R4, R4, R3, 0x1f ;  /* 0x00001f0304047589 */ /* 0x0022e800000e0000 */
[----:B------:R1:W4:Y:S01]  /*25fe0*/  SHFL.IDX PT, R6, R6, R3, 0x1f ;  /* 0x00001f0306067589 */ /* 0x00032200000e0000 */
[----:B--2---:R-:W-:-:S05]  /*25ff0*/  IMAD.IADD R10, R3, 0x1, R10 ;  /* 0x00000001030a7824 */ /* 0x004fca00078e020a */
[----:B---34-:R1:W-:Y:S02]  /*26000*/  STL [R1+0xc], R10 ;  /* 0x00000c0a01007387 */ /* 0x0183e40000100800 */
.L_x_2966:
[----:B------:R-:W-:-:S13]  /*26010*/  ISETP.NE.AND P0, PT, R0, RZ, PT ;  /* 0x000000ff0000720c */ /* 0x000fda0003f05270 */
[----:B------:R-:W-:Y:S05]  /*26020*/  @!P0 BRA `(.L_x_2856) ;  /* 0x0000000000148947 */ /* 0x000fea0003800000 */
[----:B------:R-:W-:Y:S01]  /*26030*/  UMOV UR4, 0xffffffff ;  /* 0xffffffff00047882 */ /* 0x000fe20000000000 */
[----:B-1----:R-:W-:Y:S02]  /*26040*/  VIADD R3, R3, 0xffffffff ;  /* 0xffffffff03037836 */ /* 0x002fe40000000000 */
[----:B------:R-:W-:Y:S05]  /*26050*/  BRA.DIV UR4, `(.L_x_2857) ;  /* 0x0000003604947947 */ /* 0x000fea000b800000 */
[----:B------:R1:W2:Y:S02]  /*26060*/  SHFL.IDX PT, R3, R7, R3, 0x1f ;  /* 0x00001f0307037589 */ /* 0x0002a400000e0000 */
.L_x_2969:
[----:B--2---:R-:W-:-:S07]  /*26070*/  IMAD.MOV.U32 R8, RZ, RZ, R3 ;  /* 0x000000ffff087224 */ /* 0x004fce00078e0003 */
.L_x_2856:
[----:B------:R-:W-:Y:S01]  /*26080*/  ISETP.NE.AND P0, PT, R6, 0x1, PT ;  /* 0x000000010600780c */ /* 0x000fe20003f05270 */
[----:B------:R-:W-:-:S05]  /*26090*/  IMAD R0, R8, R2, R9 ;  /* 0x0000000208007224 */ /* 0x000fca00078e0209 */
[----:B------:R2:W-:Y:S02]  /*260a0*/  STL [R1], R0 ;  /* 0x0000000001007387 */ /* 0x0005e40000100800 */
[----:B--2---:R-:W-:-:S05]  /*260b0*/  IMAD.IADD R0, R5, 0x1, -R0 ;  /* 0x0000000105007824 */ /* 0x004fca00078e0a00 */
[----:B------:R-:W-:Y:S05]  /*260c0*/  @!P0 BRA `(.L_x_2858) ;  /* 0x0000000000e48947 */ /* 0x000fea0003800000 */
[----:B------:R-:W-:-:S04]  /*260d0*/  IABS R5, R4 ;  /* 0x0000000400057213 */ /* 0x000fc80000000000 */
[----:B------:R-:W2:Y:S08]  /*260e0*/  I2F.RP R2, R5 ;  /* 0x0000000500027306 */ /* 0x000eb00000209400 */
[----:B--2---:R-:W2:Y:S02]  /*260f0*/  MUFU.RCP R2, R2 ;  /* 0x0000000200027308 */ /* 0x004ea40000001000 */
[----:B--2---:R-:W-:-:S06]  /*26100*/  VIADD R2, R2, 0xffffffe ;  /* 0x0ffffffe02027836 */ /* 0x004fcc0000000000 */
[----:B-1----:R-:W1:Y:S02]  /*26110*/  F2I.FTZ.U32.TRUNC.NTZ R3, R2 ;  /* 0x0000000200037305 */ /* 0x002e64000021f000 */
[----:B-1----:R-:W-:-:S04]  /*26120*/  IMAD.MOV R2, RZ, RZ, -R3 ;  /* 0x000000ffff027224 */ /* 0x002fc800078e0a03 */
        /* <DEDUP_REMOVED lines=14> */
[----:B------:R-:W1:Y:S07]  /*26210*/  I2F.RP R2, R5 ;  /* 0x0000000500027306 */ /* 0x000e6e0000209400 */
[----:B------:R-:W-:Y:S01]  /*26220*/  @P0 VIADD R8, R8, 0x1 ;  /* 0x0000000108080836 */ /* 0x000fe20000000000 */
[----:B-1----:R-:W1:Y:S02]  /*26230*/  MUFU.RCP R2, R2 ;  /* 0x0000000200027308 */ /* 0x002e640000001000 */
[----:B-1----:R-:W-:-:S06]  /*26240*/  VIADD R2, R2, 0xffffffe ;  /* 0x0ffffffe02027836 */ /* 0x002fcc0000000000 */
[----:B------:R-:W1:Y:S02]  /*26250*/  F2I.FTZ.U32.TRUNC.NTZ R3, R2 ;  /* 0x0000000200037305 */ /* 0x000e64000021f000 */
[----:B-1----:R-:W-:-:S04]  /*26260*/  IMAD.MOV R2, RZ, RZ, -R3 ;  /* 0x000000ffff027224 */ /* 0x002fc800078e0a03 */
[----:B0-----:R-:W-:Y:S02]  /*26270*/  IMAD R7, R2, R5, RZ ;  /* 0x0000000502077224 */ /* 0x001fe400078e02ff */
        /* <DEDUP_REMOVED lines=30> */
.L_x_2858:
[----:B-1----:R-:W2:Y:S01]  /*26460*/  LDL R3, [R1+0xc] ;  /* 0x00000c0001037983 */ /* 0x002ea20000100800 */
[----:B0-----:R-:W2:Y:S02]  /*26470*/  LDC.64 R6, c[0x0][0xc90] ;  /* 0x00032400ff067b82 */ /* 0x001ea40000000a00 */
        /* <DEDUP_REMOVED lines=33> */
[----:B------:R-:W0:Y:S08]  /*26690*/  I2F.RP R2, R9 ;  /* 0x0000000900027306 */ /* 0x000e300000209400 */
[----:B0-----:R-:W0:Y:S02]  /*266a0*/  MUFU.RCP R2, R2 ;  /* 0x0000000200027308 */ /* 0x001e240000001000 */
[----:B0-----:R-:W-:-:S06]  /*266b0*/  VIADD R2, R2, 0xffffffe ;  /* 0x0ffffffe02027836 */ /* 0x001fcc0000000000 */
[----:B------:R0:W1:Y:S02]  /*266c0*/  F2I.FTZ.U32.TRUNC.NTZ R3, R2 ;  /* 0x0000000200037305 */ /* 0x000064000021f000 */
[----:B0-----:R-:W-:Y:S02]  /*266d0*/  IMAD.MOV.U32 R2, RZ, RZ, RZ ;  /* 0x000000ffff027224 */ /* 0x001fe400078e00ff */
[----:B-1----:R-:W-:-:S04]  /*266e0*/  IMAD.MOV R0, RZ, RZ, -R3 ;  /* 0x000000ffff007224 */ /* 0x002fc800078e0a03 */
        /* <DEDUP_REMOVED lines=22> */
.L_x_2859:
[----:B------:R-:W-:-:S05]  /*26850*/  LOP3.LUT R0, RZ, R0, RZ, 0x33, !PT ;  /* 0x00000000ff007212 */ /* 0x000fca00078e33ff */
[----:B------:R-:W-:-:S05]  /*26860*/  IMAD.IADD R0, R4, 0x1, R0 ;  /* 0x0000000104007824 */ /* 0x000fca00078e0200 */
[----:B------:R2:W-:Y:S01]  /*26870*/  STL [R1+0x4], R0 ;  /* 0x0000040001007387 */ /* 0x0005e20000100800 */
[----:B------:R-:W-:Y:S05]  /*26880*/  BRA `(.L_x_2860) ;  /* 0x0000000000287947 */ /* 0x000fea0003800000 */
.L_x_2852:
        /* <DEDUP_REMOVED lines=10> */
.L_x_2860:
[----:B01-3--:R-:W3:Y:S04]  /*26930*/  LDL R2, [R1+0xc] ;  /* 0x00000c0001027983 */ /* 0x00bee80000100800 */
[----:B------:R-:W4:Y:S04]  /*26940*/  LDL R3, [R1+0x8] ;  /* 0x0000080001037983 */ /* 0x000f280000100800 */
[----:B------:R-:W5:Y:S04]  /*26950*/  LDL R5, [R1+0x4] ;  /* 0x0000040001057983 */ /* 0x000f680000100800 */
[----:B------:R-:W5:Y:S01]  /*26960*/  LDL R4, [R1] ;  /* 0x0000000001047983 */ /* 0x000f620000100800 */
[----:B--2---:R-:W0:Y:S01]  /*26970*/  S2R R0, SR_TID.X ;  /* 0x0000000000007919 */ /* 0x004e220000002100 */
[----:B------:R-:W-:Y:S05]  /*26980*/  WARPSYNC.ALL ;  /* 0x0000000000007948 */ /* 0x000fea0003800000 */
[----:B0-----:R-:W-:Y:S01]  /*26990*/  LOP3.LUT R0, R0, 0x1f, RZ, 0xc0, !PT ;  /* 0x0000001f00007812 */ /* 0x001fe200078ec0ff */
[----:B------:R-:W-:Y:S03]  /*269a0*/  BAR.SYNC.DEFER_BLOCKING 0x4, 0x180 ;  /* 0x0106000000007b1d */ /* 0x000fe60000010000 */
[----:B------:R-:W-:-:S13]  /*269b0*/  ISETP.NE.AND P0, PT, R0, RZ, PT ;  /* 0x000000ff0000720c */ /* 0x000fda0003f05270 */
[----:B------:R-:W0:Y:S01]  /*269c0*/  @!P0 S2R R0, SR_CgaCtaId ;  /* 0x0000000000008919 */ /* 0x000e220000008800 */
[----:B---3--:R-:W-:Y:S01]  /*269d0*/  IMAD.MOV.U32 R7, RZ, RZ, R2 ;  /* 0x000000ffff077224 */ /* 0x008fe200078e0002 */
[----:B------:R-:W-:Y:S01]  /*269e0*/  @!P0 MOV R2, 0x400 ;  /* 0x0000040000028802 */ /* 0x000fe20000000f00 */
[----:B----4-:R-:W-:-:S03]  /*269f0*/  IMAD.MOV.U32 R6, RZ, RZ, R3 ;  /* 0x000000ffff067224 */ /* 0x010fc600078e0003 */
[----:B0-----:R-:W-:-:S05]  /*26a00*/  @!P0 LEA R18, R0, R2, 0x18 ;  /* 0x0000000200128211 */ /* 0x001fca00078ec0ff */
[----:B-----5:R2:W-:Y:S01]  /*26a10*/  @!P0 STS.128 [R18+0x348d0], R4 ;  /* 0x0348d00412008388 */ /* 0x0205e20000000c00 */
[----:B------:R-:W-:Y:S06]  /*26a20*/  BAR.ARV 0x5, 0x180 ;  /* 0x0146000000007b1d */ /* 0x000fec0000002000 */
.L_x_2849:
[----:B------:R-:W3:Y:S01]  /*26a30*/  LDL R0, [R1+0xc] ;  /* 0x00000c0001007983 */ /* 0x000ee20000100800 */
[----:B------:R-:W-:Y:S02]  /*26a40*/  ULDC UR4, c[0x0][0xc3c] ;  /* 0x00030f0000047ab9 */ /* 0x000fe40000000800 */
[----:B---3--:R-:W-:-:S13]  /*26a50*/  ISETP.GE.AND P0, PT, R0, UR4, PT ;  /* 0x0000000400007c0c */ /* 0x008fda000bf06270 */
[----:B------:R-:W-:Y:S05]  /*26a60*/  @!P0 BRA `(.L_x_2861) ;  /* 0xffffff8800f88947 */ /* 0x000fea000383ffff */
[----:B------:R-:W-:Y:S05]  /*26a70*/  BSYNC B8 ;  /* 0x0000000000087941 */ /* 0x000fea0003800000 */
.L_x_2717:
[----:B--2---:R-:W2:Y:S01]  /*26a80*/  LDL.LU R0, [R1+0x64] ;  /* 0x0000640001007983 */ /* 0x004ea20000300800 */
[----:B------:R-:W-:Y:S01]  /*26a90*/  BSSY B0, `(.L_x_2862) ;  /* 0x000000b000007945 */ /* 0x000fe20003800000 */
[----:B-1----:R-:W1:Y:S01]  /*26aa0*/  S2R R5, SR_CgaCtaId ;  /* 0x0000000000057919 */ /* 0x002e620000008800 */
[----:B--2---:R-:W-:-:S05]  /*26ab0*/  VIADD R0, R0, 0x1 ;  /* 0x0000000100007836 */ /* 0x004fca0000000000 */
        /* <DEDUP_REMOVED lines=8> */
.L_x_2970:
[----:B------:R-:W-:Y:S05]  /*26b40*/  BSYNC B0 ;  /* 0x0000000000007941 */ /* 0x000fea0003800000 */
.L_x_2862:
[----:B------:R-:W-:-:S03]  /*26b50*/  UMOV UR4, 0xffffffff ;  /* 0xffffffff00047882 */ /* 0x000fc60000000000 */
[----:B------:R-:W-:Y:S05]  /*26b60*/  BRA.DIV UR4, `(.L_x_2864) ;  /* 0x0000002e04107947 */ /* 0x000fea000b800000 */
[----:B------:R-:W1:Y:S02]  /*26b70*/  S2R R2, SR_TID.X ;  /* 0x0000000000027919 */ /* 0x000e640000002100 */
[----:B-1----:R-:W-:-:S04]  /*26b80*/  SHF.R.U32.HI R2, RZ, 0x5, R2 ;  /* 0x00000005ff027819 */ /* 0x002fc80000011602 */
[----:B------:R-:W-:-:S05]  /*26b90*/  LOP3.LUT R2, R2, 0x3, RZ, 0xc0, !PT ;  /* 0x0000000302027812 */ /* 0x000fca00078ec0ff */
[----:B------:R1:W2:Y:S02]  /*26ba0*/  SHFL.IDX PT, R14, R2, RZ, 0x1f ;  /* 0x00001fff020e7589 */ /* 0x0002a400000e0000 */
.L_x_2973:
[----:B--2---:R-:W-:-:S13]  /*26bb0*/  ISETP.NE.AND P0, PT, R14, RZ, PT ;  /* 0x000000ff0e00720c */ /* 0x004fda0003f05270 */
[----:B------:R-:W-:Y:S05]  /*26bc0*/  @P0 BRA `(.L_x_2476) ;  /* 0x0000000000940947 */ /* 0x000fea0003800000 */
[----:B------:R-:W-:-:S03]  /*26bd0*/  UMOV UR4, 0xffffffff ;  /* 0xffffffff00047882 */ /* 0x000fc60000000000 */
[----:B------:R-:W-:Y:S05]  /*26be0*/  BRA.DIV UR4, `(.L_x_2865) ;  /* 0x0000002e04247947 */ /* 0x000fea000b800000 */
[----:B------:R-:W-:-:S13]  /*26bf0*/  ELECT P6, URZ, PT ;  /* 0x00000000003f782f */ /* 0x000fda00038c0000 */
.L_x_2976:
        /* <DEDUP_REMOVED lines=8> */
.L_x_2866:
        /* <DEDUP_REMOVED lines=13> */
.L_x_2977:
[----:B------:R-:W1:Y:S02]  /*26d50*/  SYNCS.PHASECHK.TRANS64.TRYWAIT P0, [R7+URZ], R2 ;  /* 0x00000002070075a7 */ /* 0x000e64000800017f */
[----:B-1----:R-:W-:Y:S05]  /*26d60*/  @!P0 BRA `(.L_x_2868) ;  /* 0x0000002800f88947 */ /* 0x002fea0003800000 */
.L_x_2978:
[----:B------:R-:W-:Y:S05]  /*26d70*/  @!P2 BRA `(.L_x_2869) ;  /* 0x000000000004a947 */ /* 0x000fea0003800000 */
[----:B------:R-:W-:Y:S01]  /*26d80*/  BPT.TRAP 0x1 ;  /* 0x000000040000795c */ /* 0x000fe20000300000 */
.L_x_2869:
[----:B------:R-:W-:-:S04]  /*26d90*/  VIADD R0, R0, 0x34860 ;  /* 0x0003486000007836 */ /* 0x000fc80000000000 */
[----:B------:R-:W-:-:S04]  /*26da0*/  IMAD R4, R19, 0x8, R0 ;  /* 0x0000000813047824 */ /* 0x000fc800078e0200 */
[----:B------:R-:W2:Y:S02]  /*26db0*/  SYNCS.PHASECHK.TRANS64.TRYWAIT P0, [R4+URZ], R5 ;  /* 0x00000005040075a7 */ /* 0x000ea4000800017f */
[----:B--2---:R-:W-:Y:S05]  /*26dc0*/  @!P0 BRA `(.L_x_2870) ;  /* 0x0000002800f48947 */ /* 0x004fea0003800000 */
.L_x_2979:
[----:B------:R-:W-:-:S07]  /*26dd0*/  IMAD R3, R3, 0x8, R0 ;  /* 0x0000000803037824 */ /* 0x000fce00078e0200 */
.L_x_2871:
[----:B---3--:R3:W4:Y:S02]  /*26de0*/  SYNCS.PHASECHK.TRANS64.TRYWAIT P0, [R3+URZ], R2 ;  /* 0x00000002030075a7 */ /* 0x008724000800017f */
[----:B----4-:R-:W-:Y:S05]  /*26df0*/  @!P0 NANOSLEEP.SYNCS 0x989680 ;  /* 0x009896800000895d */ /* 0x010fea0003900000 */
[----:B------:R-:W4:Y:S02]  /*26e00*/  @!P0 SYNCS.PHASECHK.TRANS64 P0, [R3+URZ], R2 ;  /* 0x00000002030085a7 */ /* 0x000f24000800007f */
[----:B----4-:R-:W-:Y:S05]  /*26e10*/  @!P0 BRA `(.L_x_2871) ;  /* 0xfffffffc00f08947 */ /* 0x010fea000383ffff */
.L_x_2476:
[----:B------:R-:W-:Y:S05]  /*26e20*/  BSYNC B9 ;  /* 0x0000000000097941 */ /* 0x000fea0003800000 */
.L_x_2473:
[----:B------:R-:W-:Y:S05]  /*26e30*/  EXIT ;  /* 0x000000000000794d */ /* 0x000fea0003800000 */
.L_x_2496:
[----:B-1----:R1:W2:Y:S02]  /*26e40*/  SYNCS.PHASECHK.TRANS64.TRYWAIT P5, [R3+URZ+0x34890], R0 ;  /* 0x03489000030075a7 */ /* 0x0022a400080a017f */
[----:B--2---:R-:W-:Y:S05]  /*26e50*/  @!P5 NANOSLEEP.SYNCS 0x989680 ;  /* 0x009896800000d95d */ /* 0x004fea0003900000 */
[----:B------:R-:W2:Y:S02]  /*26e60*/  @!P5 SYNCS.PHASECHK.TRANS64 P5, [R3+URZ+0x34890], R0 ;  /* 0x034890000300d5a7 */ /* 0x000ea400080a007f */
[----:B--2---:R-:W-:Y:S05]  /*26e70*/  @!P5 BRA `(.L_x_2496) ;  /* 0xfffffffc00f0d947 */ /* 0x004fea000383ffff */
[----:B------:R-:W-:Y:S05]  /*26e80*/  BRA `(.L_x_2872) ;  /* 0xfffffdcc007c7947 */ /* 0x000fea000383ffff */
.L_x_2550:
[----:B-1----:R1:W2:Y:S02]  /*26e90*/  SYNCS.PHASECHK.TRANS64.TRYWAIT P5, [R3+URZ+0x34890], R0 ;  /* 0x03489000030075a7 */ /* 0x0022a400080a017f */
[----:B--2---:R-:W-:Y:S05]  /*26ea0*/  @!P5 NANOSLEEP.SYNCS 0x989680 ;  /* 0x009896800000d95d */ /* 0x004fea0003900000 */
[----:B------:R-:W2:Y:S02]  /*26eb0*/  @!P5 SYNCS.PHASECHK.TRANS64 P5, [R3+URZ+0x34890], R0 ;  /* 0x034890000300d5a7 */ /* 0x000ea400080a007f */
[----:B--2---:R-:W-:Y:S05]  /*26ec0*/  @!P5 BRA `(.L_x_2550) ;  /* 0xfffffffc00f0d947 */ /* 0x004fea000383ffff */
[----:B------:R-:W-:Y:S05]  /*26ed0*/  BRA `(.L_x_2873) ;  /* 0xfffffe0000e47947 */ /* 0x000fea000383ffff */
.L_x_2575:
[----:B-1----:R1:W2:Y:S02]  /*26ee0*/  SYNCS.PHASECHK.TRANS64.TRYWAIT P4, [R3+URZ+0x34890], R0 ;  /* 0x03489000030075a7 */ /* 0x0022a4000808017f */
[----:B--2---:R-:W-:Y:S05]  /*26ef0*/  @!P4 NANOSLEEP.SYNCS 0x989680 ;  /* 0x009896800000c95d */ /* 0x004fea0003900000 */
[----:B------:R-:W2:Y:S02]  /*26f00*/  @!P4 SYNCS.PHASECHK.TRANS64 P4, [R3+URZ+0x34890], R0 ;  /* 0x034890000300c5a7 */ /* 0x000ea4000808007f */
[----:B--2---:R-:W-:Y:S05]  /*26f10*/  @!P4 BRA `(.L_x_2575) ;  /* 0xfffffffc00f0c947 */ /* 0x004fea000383ffff */
[----:B------:R-:W-:Y:S05]  /*26f20*/  BRA `(.L_x_2874) ;  /* 0xfffffe34008c7947 */ /* 0x000fea000383ffff */
.L_x_2581:
[----:B0-----:R0:W2:Y:S02]  /*26f30*/  SYNCS.PHASECHK.TRANS64.TRYWAIT P4, [R3+URZ+0x348b0], R0 ;  /* 0x0348b000030075a7 */ /* 0x0010a4000808017f */
[----:B--2---:R-:W-:Y:S05]  /*26f40*/  @!P4 NANOSLEEP.SYNCS 0x989680 ;  /* 0x009896800000c95d */ /* 0x004fea0003900000 */
[----:B------:R-:W2:Y:S02]  /*26f50*/  @!P4 SYNCS.PHASECHK.TRANS64 P4, [R3+URZ+0x348b0], R0 ;  /* 0x0348b0000300c5a7 */ /* 0x000ea4000808007f */
[----:B--2---:R-:W-:Y:S05]  /*26f60*/  @!P4 BRA `(.L_x_2581) ;  /* 0xfffffffc00f0c947 */ /* 0x004fea000383ffff */
[----:B------:R-:W-:Y:S05]  /*26f70*/  BRA `(.L_x_2875) ;  /* 0xfffffe38008c7947 */ /* 0x000fea000383ffff */
.L_x_2601:
        /* <DEDUP_REMOVED lines=8> */
.L_x_2877:
[----:B------:R-:W-:Y:S05]  /*27000*/  BSYNC B1 ;  /* 0x0000000000017941 */ /* 0x000fea0003800000 */
.L_x_2876:
        /* <DEDUP_REMOVED lines=8> */
.L_x_2878:
[----:B------:R-:W-:Y:S02]  /*27090*/  IMAD.MOV.U32 R13, RZ, RZ, R63 ;  /* 0x000000ffff0d7224 */ /* 0x000fe400078e003f */
[----:B------:R-:W-:-:S07]  /*270a0*/  IMAD.MOV.U32 R8, RZ, RZ, R14 ;  /* 0x000000ffff087224 */ /* 0x000fce00078e000e */
[----:B------:R-:W-:Y:S05]  /*270b0*/  WARPSYNC.COLLECTIVE R15, `(.L_x_2879) ;  /* 0x000000000f087348 */ /* 0x000fea0003c00000 */
[----:B------:R0:W1:Y:S02]  /*270c0*/  SHFL.IDX P6, R14, R13, R12, R11 ;  /* 0x0000000c0d0e7389 */ /* 0x00006400000c000b */
[----:B01----:R-:W-:Y:S01]  /*270d0*/  ENDCOLLECTIVE ;  /* 0x000000000000791b */ /* 0x003fe20003800000 */
.L_x_2879:
[----:B------:R-:W-:Y:S02]  /*270e0*/  IMAD.MOV.U32 R13, RZ, RZ, R3 ;  /* 0x000000ffff0d7224 */ /* 0x000fe400078e0003 */
[----:B------:R-:W-:-:S07]  /*270f0*/  IMAD.MOV.U32 R33, RZ, RZ, R14 ;  /* 0x000000ffff217224 */ /* 0x000fce00078e000e */
[----:B------:R-:W-:Y:S05]  /*27100*/  WARPSYNC.COLLECTIVE R15, `(.L_x_2880) ;  /* 0x000000000f087348 */ /* 0x000fea0003c00000 */
[----:B------:R0:W1:Y:S02]  /*27110*/  SHFL.IDX P6, R14, R13, R12, R11 ;  /* 0x0000000c0d0e7389 */ /* 0x00006400000c000b */
[----:B01----:R-:W-:Y:S01]  /*27120*/  ENDCOLLECTIVE ;  /* 0x000000000000791b */ /* 0x003fe20003800000 */
.L_x_2880:
[----:B------:R-:W-:Y:S01]  /*27130*/  IMAD.MOV.U32 R32, RZ, RZ, R14 ;  /* 0x000000ffff207224 */ /* 0x000fe200078e000e */
[----:B------:R-:W-:Y:S06]  /*27140*/  BRA `(.L_x_2881) ;  /* 0xfffffe4800807947 */ /* 0x000fec000383ffff */
.L_x_2604:
        /* <DEDUP_REMOVED lines=8> */
.L_x_2883:
[----:B------:R-:W-:Y:S05]  /*271d0*/  BSYNC B1 ;  /* 0x0000000000017941 */ /* 0x000fea0003800000 */
.L_x_2882:
        /* <DEDUP_REMOVED lines=8> */
.L_x_2884:
[----:B------:R-:W-:Y:S02]  /*27260*/  IMAD.MOV.U32 R13, RZ, RZ, R63 ;  /* 0x000000ffff0d7224 */ /* 0x000fe400078e003f */
[----:B------:R-:W-:-:S07]  /*27270*/  IMAD.MOV.U32 R65, RZ, RZ, R14 ;  /* 0x000000ffff417224 */ /* 0x000fce00078e000e */
[----:B------:R-:W-:Y:S05]  /*27280*/  WARPSYNC.COLLECTIVE R15, `(.L_x_2885) ;  /* 0x000000000f087348 */ /* 0x000fea0003c00000 */
[----:B------:R0:W1:Y:S02]  /*27290*/  SHFL.IDX P6, R14, R13, R12, R11 ;  /* 0x0000000c0d0e7389 */ /* 0x00006400000c000b */
[----:B01----:R-:W-:Y:S01]  /*272a0*/  ENDCOLLECTIVE ;  /* 0x000000000000791b */ /* 0x003fe20003800000 */
.L_x_2885:
[----:B------:R-:W-:Y:S02]  /*272b0*/  IMAD.MOV.U32 R13, RZ, RZ, R3 ;  /* 0x000000ffff0d7224 */ /* 0x000fe400078e0003 */
[----:B------:R-:W-:-:S07]  /*272c0*/  IMAD.MOV.U32 R63, RZ, RZ, R14 ;  /* 0x000000ffff3f7224 */ /* 0x000fce00078e000e */
[----:B------:R-:W-:Y:S05]  /*272d0*/  WARPSYNC.COLLECTIVE R15, `(.L_x_2886) ;  /* 0x000000000f087348 */ /* 0x000fea0003c00000 */
[----:B------:R0:W1:Y:S02]  /*272e0*/  SHFL.IDX P6, R14, R13, R12, R11 ;  /* 0x0000000c0d0e7389 */ /* 0x00006400000c000b */
[----:B01----:R-:W-:Y:S01]  /*272f0*/  ENDCOLLECTIVE ;  /* 0x000000000000791b */ /* 0x003fe20003800000 */
.L_x_2886:
[----:B------:R-:W-:Y:S01]  /*27300*/  IMAD.MOV.U32 R62, RZ, RZ, R14 ;  /* 0x000000ffff3e7224 */ /* 0x000fe200078e000e */
[----:B------:R-:W-:Y:S06]  /*27310*/  BRA `(.L_x_2887) ;  /* 0xfffffe50002c7947 */ /* 0x000fec000383ffff */
.L_x_2608:
[----:B0-----:R0:W1:Y:S02]  /*27320*/  SYNCS.PHASECHK.TRANS64.TRYWAIT P0, [R2+URZ+0x34800], R5 ;  /* 0x03480005020075a7 */ /* 0x001064000800017f */
[----:B-1----:R-:W-:Y:S05]  /*27330*/  @!P0 NANOSLEEP.SYNCS 0x989680 ;  /* 0x009896800000895d */ /* 0x002fea0003900000 */
[----:B------:R-:W1:Y:S02]  /*27340*/  @!P0 SYNCS.PHASECHK.TRANS64 P0, [R2+URZ+0x34800], R5 ;  /* 0x03480005020085a7 */ /* 0x000e64000800007f */
[----:B-1----:R-:W-:Y:S05]  /*27350*/  @!P0 BRA `(.L_x_2608) ;  /* 0xfffffffc00f08947 */ /* 0x002fea000383ffff */
[----:B------:R-:W-:Y:S05]  /*27360*/  BRA `(.L_x_2888) ;  /* 0xfffffe58005c7947 */ /* 0x000fea000383ffff */
.L_x_2632:
        /* <DEDUP_REMOVED lines=8> */
.L_x_2890:
[----:B------:R-:W-:Y:S05]  /*273f0*/  BSYNC B1 ;  /* 0x0000000000017941 */ /* 0x000fea0003800000 */
.L_x_2889:
        /* <DEDUP_REMOVED lines=8> */
.L_x_2891:
[----:B------:R-:W-:Y:S02]  /*27480*/  IMAD.MOV.U32 R7, RZ, RZ, R3 ;  /* 0x000000ffff077224 */ /* 0x000fe400078e0003 */
[----:B------:R-:W-:Y:S02]  /*27490*/  IMAD.MOV.U32 R13, RZ, RZ, R67 ;  /* 0x000000ffff0d7224 */ /* 0x000fe400078e0043 */
[----:B------:R-:W-:-:S07]  /*274a0*/  IMAD.MOV.U32 R0, RZ, RZ, R14 ;  /* 0x000000ffff007224 */ /* 0x000fce00078e000e */
[----:B------:R-:W-:Y:S05]  /*274b0*/  WARPSYNC.COLLECTIVE R15, `(.L_x_2892) ;  /* 0x000000000f087348 */ /* 0x000fea0003c00000 */
[----:B------:R0:W1:Y:S02]  /*274c0*/  SHFL.IDX P6, R14, R13, R12, R11 ;  /* 0x0000000c0d0e7389 */ /* 0x00006400000c000b */
[----:B01----:R-:W-:Y:S01]  /*274d0*/  ENDCOLLECTIVE ;  /* 0x000000000000791b */ /* 0x003fe20003800000 */
.L_x_2892:
[----:B------:R-:W-:Y:S02]  /*274e0*/  IMAD.MOV.U32 R6, RZ, RZ, R0 ;  /* 0x000000ffff067224 */ /* 0x000fe400078e0000 */
[----:B------:R-:W-:Y:S02]  /*274f0*/  IMAD.MOV.U32 R13, RZ, RZ, R66 ;  /* 0x000000ffff0d7224 */ /* 0x000fe400078e0042 */
[----:B------:R-:W-:-:S07]  /*27500*/  IMAD.MOV.U32 R5, RZ, RZ, R14 ;  /* 0x000000ffff057224 */ /* 0x000fce00078e000e */
[----:B------:R-:W-:Y:S05]  /*27510*/  WARPSYNC.COLLECTIVE R15, `(.L_x_2893) ;  /* 0x000000000f087348 */ /* 0x000fea0003c00000 */
[----:B------:R0:W1:Y:S02]  /*27520*/  SHFL.IDX P6, R14, R13, R12, R11 ;  /* 0x0000000c0d0e7389 */ /* 0x00006400000c000b */
[----:B01----:R-:W-:Y:S01]  /*27530*/  ENDCOLLECTIVE ;  /* 0x000000000000791b */ /* 0x003fe20003800000 */
.L_x_2893:
[----:B------:R-:W-:Y:S05]  /*27540*/  BRA `(.L_x_2894) ;  /* 0xfffffe7c00f07947 */ /* 0x000fea000383ffff */
.L_x_2635:
[----:B------:R-:W-:Y:S01]  /*27550*/  BSSY B1, `(.L_x_2895) ;  /* 0x0000008000017945 */ /* 0x000fe20003800000 */
[----:B------:R-:W-:Y:S02]  /*27560*/  IMAD.MOV.U32 R13, RZ, RZ, R61 ;  /* 0x000000ffff0d7224 */ /* 0x000fe400078e003d */
[----:B------:R-:W-:Y:S02]  /*27570*/  IMAD.MOV.U32 R12, RZ, RZ, 0x1 ;  /* 0x00000001ff0c7424 */ /* 0x000fe400078e00ff */
[----:B------:R-:W-:Y:S02]  /*27580*/  IMAD.MOV.U32 R11, RZ, RZ, 0x1c1f ;  /* 0x00001c1fff0b7424 */ /* 0x000fe400078e00ff */
[----:B------:R-:W-:-:S07]  /*27590*/  IMAD.MOV.U32 R15, RZ, RZ, -0x1 ;  /* 0xffffffffff0f7424 */ /* 0x000fce00078e00ff */
[----:B----4-:R-:W-:Y:S05]  /*275a0*/  WARPSYNC.COLLECTIVE R15, `(.L_x_2896) ;  /* 0x000000000f087348 */ /* 0x010fea0003c00000 */
[----:B----4-:R0:W1:Y:S02]  /*275b0*/  SHFL.IDX P6, R14, R13, R12, R11 ;  /* 0x0000000c0d0e7389 */ /* 0x01006400000c000b */
[----:B01----:R-:W-:Y:S01]  /*275c0*/  ENDCOLLECTIVE ;  /* 0x000000000000791b */ /* 0x003fe20003800000 */
.L_x_2896:
[----:B------:R-:W-:Y:S05]  /*275d0*/  BSYNC B1 ;  /* 0x0000000000017941 */ /* 0x000fea0003800000 */
.L_x_2895:
        /* <DEDUP_REMOVED lines=8> */
.L_x_2897:
[----:B------:R-:W-:Y:S02]  /*27660*/  IMAD.MOV.U32 R13, RZ, RZ, R67 ;  /* 0x000000ffff0d7224 */ /* 0x000fe400078e0043 */
[----:B------:R-:W-:-:S07]  /*27670*/  IMAD.MOV.U32 R60, RZ, RZ, R14 ;  /* 0x000000ffff3c7224 */ /* 0x000fce00078e000e */
[----:B------:R-:W-:Y:S05]  /*27680*/  WARPSYNC.COLLECTIVE R15, `(.L_x_2898) ;  /* 0x000000000f087348 */ /* 0x000fea0003c00000 */
[----:B------:R0:W1:Y:S02]  /*27690*/  SHFL.IDX P6, R14, R13, R12, R11 ;  /* 0x0000000c0d0e7389 */ /* 0x00006400000c000b */
[----:B01----:R-:W-:Y:S01]  /*276a0*/  ENDCOLLECTIVE ;  /* 0x000000000000791b */ /* 0x003fe20003800000 */
.L_x_2898:
[----:B------:R-:W-:Y:S02]  /*276b0*/  IMAD.MOV.U32 R13, RZ, RZ, R66 ;  /* 0x000000ffff0d7224 */ /* 0x000fe400078e0042 */
[----:B------:R-:W-:-:S07]  /*276c0*/  IMAD.MOV.U32 R67, RZ, RZ, R14 ;  /* 0x000000ffff437224 */ /* 0x000fce00078e000e */
[----:B------:R-:W-:Y:S05]  /*276d0*/  WARPSYNC.COLLECTIVE R15, `(.L_x_2899) ;  /* 0x000000000f087348 */ /* 0x000fea0003c00000 */
[----:B------:R0:W1:Y:S02]  /*276e0*/  SHFL.IDX P6, R14, R13, R12, R11 ;  /* 0x0000000c0d0e7389 */ /* 0x00006400000c000b */
[----:B01----:R-:W-:Y:S01]  /*276f0*/  ENDCOLLECTIVE ;  /* 0x000000000000791b */ /* 0x003fe20003800000 */
.L_x_2899:
[----:B------:R-:W-:Y:S01]  /*27700*/  IMAD.MOV.U32 R66, RZ, RZ, R14 ;  /* 0x000000ffff427224 */ /* 0x000fe200078e000e */
[----:B------:R-:W-:Y:S06]  /*27710*/  BRA `(.L_x_2900) ;  /* 0xfffffe8400187947 */ /* 0x000fec000383ffff */
.L_x_2639:
[----:B0-----:R0:W1:Y:S02]  /*27720*/  SYNCS.PHASECHK.TRANS64.TRYWAIT P0, [R2+URZ+0x34800], R61 ;  /* 0x0348003d020075a7 */ /* 0x001064000800017f */
[----:B-1----:R-:W-:Y:S05]  /*27730*/  @!P0 NANOSLEEP.SYNCS 0x989680 ;  /* 0x009896800000895d */ /* 0x002fea0003900000 */
[----:B------:R-:W1:Y:S02]  /*27740*/  @!P0 SYNCS.PHASECHK.TRANS64 P0, [R2+URZ+0x34800], R61 ;  /* 0x0348003d020085a7 */ /* 0x000e64000800007f */
[----:B-1----:R-:W-:Y:S05]  /*27750*/  @!P0 BRA `(.L_x_2639) ;  /* 0xfffffffc00f08947 */ /* 0x002fea000383ffff */
[----:B------:R-:W-:Y:S05]  /*27760*/  BRA `(.L_x_2901) ;  /* 0xfffffe8800987947 */ /* 0x000fea000383ffff */
.L_x_2653:
[----:B-1----:R1:W2:Y:S02]  /*27770*/  SYNCS.PHASECHK.TRANS64.TRYWAIT P2, [R6+URZ+0x34830], R3 ;  /* 0x03483003060075a7 */ /* 0x0022a4000804017f */
[----:B--2---:R-:W-:Y:S05]  /*27780*/  @!P2 NANOSLEEP.SYNCS 0x989680 ;  /* 0x009896800000a95d */ /* 0x004fea0003900000 */
[----:B------:R-:W2:Y:S02]  /*27790*/  @!P2 SYNCS.PHASECHK.TRANS64 P2, [R6+URZ+0x34830], R3 ;  /* 0x034830030600a5a7 */ /* 0x000ea4000804007f */
[----:B--2---:R-:W-:Y:S05]  /*277a0*/  @!P2 BRA `(.L_x_2653) ;  /* 0xfffffffc00f0a947 */ /* 0x004fea000383ffff */
[----:B------:R-:W-:Y:S05]  /*277b0*/  BRA `(.L_x_2652) ;  /* 0xfffffeb400287947 */ /* 0x000fea000383ffff */
.L_x_2660:
[----:B-1----:R1:W2:Y:S02]  /*277c0*/  SYNCS.PHASECHK.TRANS64.TRYWAIT P3, [R20+URZ+0x34830], R3 ;  /* 0x03483003140075a7 */ /* 0x0022a4000806017f */
[----:B--2---:R-:W-:Y:S05]  /*277d0*/  @!P3 NANOSLEEP.SYNCS 0x989680 ;  /* 0x009896800000b95d */ /* 0x004fea0003900000 */
[----:B------:R-:W2:Y:S02]  /*277e0*/  @!P3 SYNCS.PHASECHK.TRANS64 P3, [R20+URZ+0x34830], R3 ;  /* 0x034830031400b5a7 */ /* 0x000ea4000806007f */
[----:B--2---:R-:W-:Y:S05]  /*277f0*/  @!P3 BRA `(.L_x_2660) ;  /* 0xfffffffc00f0b947 */ /* 0x004fea000383ffff */
[----:B------:R-:W-:Y:S05]  /*27800*/  BRA `(.L_x_2659) ;  /* 0xfffffedc00787947 */ /* 0x000fea000383ffff */
.L_x_2665:
[----:B-1----:R1:W2:Y:S02]  /*27810*/  SYNCS.PHASECHK.TRANS64.TRYWAIT P3, [R21+URZ+0x34850], R0 ;  /* 0x03485000150075a7 */ /* 0x0022a4000806017f */
[----:B--2---:R-:W-:Y:S05]  /*27820*/  @!P3 NANOSLEEP.SYNCS 0x989680 ;  /* 0x009896800000b95d */ /* 0x004fea0003900000 */
[----:B------:R-:W2:Y:S02]  /*27830*/  @!P3 SYNCS.PHASECHK.TRANS64 P3, [R21+URZ+0x34850], R0 ;  /* 0x034850001500b5a7 */ /* 0x000ea4000806007f */
[----:B--2---:R-:W-:Y:S05]  /*27840*/  @!P3 BRA `(.L_x_2665) ;  /* 0xfffffffc00f0b947 */ /* 0x004fea000383ffff */
[----:B------:R-:W-:Y:S05]  /*27850*/  BRA `(.L_x_2664) ;  /* 0xfffffee800407947 */ /* 0x000fea000383ffff */
.L_x_2673:
[----:B-1----:R1:W2:Y:S02]  /*27860*/  SYNCS.PHASECHK.TRANS64.TRYWAIT P2, [R3+URZ+0x34830], R4 ;  /* 0x03483004030075a7 */ /* 0x0022a4000804017f */
[----:B--2---:R-:W-:Y:S05]  /*27870*/  @!P2 NANOSLEEP.SYNCS 0x989680 ;  /* 0x009896800000a95d */ /* 0x004fea0003900000 */
[----:B------:R-:W2:Y:S02]  /*27880*/  @!P2 SYNCS.PHASECHK.TRANS64 P2, [R3+URZ+0x34830], R4 ;  /* 0x034830040300a5a7 */ /* 0x000ea4000804007f */
[----:B--2---:R-:W-:Y:S05]  /*27890*/  @!P2 BRA `(.L_x_2673) ;  /* 0xfffffffc00f0a947 */ /* 0x004fea000383ffff */
[----:B------:R-:W-:Y:S05]  /*278a0*/  BRA `(.L_x_2672) ;  /* 0xffffff0800d87947 */ /* 0x000fea000383ffff */
.L_x_2678:
[----:B-1----:R1:W2:Y:S02]  /*278b0*/  SYNCS.PHASECHK.TRANS64.TRYWAIT P2, [R15+URZ+0x34850], R0 ;  /* 0x034850000f0075a7 */ /* 0x0022a4000804017f */
[----:B--2---:R-:W-:Y:S05]  /*278c0*/  @!P2 NANOSLEEP.SYNCS 0x989680 ;  /* 0x009896800000a95d */ /* 0x004fea0003900000 */
[----:B------:R-:W2:Y:S02]  /*278d0*/  @!P2 SYNCS.PHASECHK.TRANS64 P2, [R15+URZ+0x34850], R0 ;  /* 0x034850000f00a5a7 */ /* 0x000ea4000804007f */
[----:B--2---:R-:W-:Y:S05]  /*278e0*/  @!P2 BRA `(.L_x_2678) ;  /* 0xfffffffc00f0a947 */ /* 0x004fea000383ffff */
[----:B------:R-:W-:Y:S05]  /*278f0*/  BRA `(.L_x_2677) ;  /* 0xffffff1400a07947 */ /* 0x000fea000383ffff */
.L_x_2684:
[----:B-1----:R1:W2:Y:S02]  /*27900*/  SYNCS.PHASECHK.TRANS64.TRYWAIT P0, [R7+URZ+0x34850], R8 ;  /* 0x03485008070075a7 */ /* 0x0022a4000800017f */
[----:B--2---:R-:W-:Y:S05]  /*27910*/  @!P0 NANOSLEEP.SYNCS 0x989680 ;  /* 0x009896800000895d */ /* 0x004fea0003900000 */
[----:B------:R-:W2:Y:S02]  /*27920*/  @!P0 SYNCS.PHASECHK.TRANS64 P0, [R7+URZ+0x34850], R8 ;  /* 0x03485008070085a7 */ /* 0x000ea4000800007f */
[----:B--2---:R-:W-:Y:S05]  /*27930*/  @!P0 BRA `(.L_x_2684) ;  /* 0xfffffffc00f08947 */ /* 0x004fea000383ffff */
[----:B------:R-:W-:Y:S05]  /*27940*/  BRA `(.L_x_2683) ;  /* 0xffffff3000c47947 */ /* 0x000fea000383ffff */
.L_x_2725:
        /* <DEDUP_REMOVED lines=8> */
[----:B------:R-:W-:Y:S05]  /*279d0*/  WARPSYNC.COLLECTIVE R15, `(.L_x_2903) ;  /* 0x000000000f087348 */ /* 0x000fea0003c00000 */
[----:B------:R0:W1:Y:S02]  /*279e0*/  SHFL.IDX P6, R14, R13, R12, R11 ;  /* 0x0000000c0d0e7389 */ /* 0x00006400000c000b */
[----:B01----:R-:W-:Y:S01]  /*279f0*/  ENDCOLLECTIVE ;  /* 0x000000000000791b */ /* 0x003fe20003800000 */
.L_x_2903:
[----:B------:R-:W-:Y:S05]  /*27a00*/  BSYNC B1 ;  /* 0x0000000000017941 */ /* 0x000fea0003800000 */
.L_x_2902:
[----:B------:R-:W-:Y:S05]  /*27a10*/  BRA `(.L_x_2904) ;  /* 0xffffff8400c07947 */ /* 0x000fea000383ffff */
.L_x_2727:
[----:B------:R-:W-:Y:S01]  /*27a20*/  BSSY B1, `(.L_x_2905) ;  /* 0x0000006000017945 */ /* 0x000fe20003800000 */
[----:B------:R-:W-:-:S07]  /*27a30*/  IMAD.MOV.U32 R15, RZ, RZ, -0x1 ;  /* 0xffffffffff0f7424 */ /* 0x000fce00078e00ff */
[----:B0-----:R-:W-:Y:S05]  /*27a40*/  WARPSYNC.COLLECTIVE R15, `(.L_x_2906) ;  /* 0x000000000f0c7348 */ /* 0x001fea0003c00000 */
[----:B------:R-:W-:Y:S02]  /*27a50*/  ELECT P6, UR62, PT ;  /* 0x00000000003e782f */ /* 0x000fe400038c0000 */
[----:B------:R-:W-:Y:S01]  /*27a60*/  MOV R14, UR62 ;  /* 0x0000003e000e7c02 */ /* 0x000fe20008000f00 */
[----:B0-----:R-:W-:Y:S10]  /*27a70*/  ENDCOLLECTIVE ;  /* 0x000000000000791b */ /* 0x001ff40003800000 */
.L_x_2906:
[----:B------:R-:W-:Y:S05]  /*27a80*/  BSYNC B1 ;  /* 0x0000000000017941 */ /* 0x000fea0003800000 */
.L_x_2905:
[----:B------:R-:W-:Y:S05]  /*27a90*/  BRA `(.L_x_2726) ;  /* 0xffffff8400b87947 */ /* 0x000fea000383ffff */
.L_x_2729:
[----:B0-----:R0:W1:Y:S02]  /*27aa0*/  SYNCS.PHASECHK.TRANS64.TRYWAIT P0, [R18+URZ+0x34820], R3 ;  /* 0x03482003120075a7 */ /* 0x001064000800017f */
[----:B-1----:R-:W-:Y:S05]  /*27ab0*/  @!P0 NANOSLEEP.SYNCS 0x989680 ;  /* 0x009896800000895d */ /* 0x002fea0003900000 */
[----:B------:R-:W1:Y:S02]  /*27ac0*/  @!P0 SYNCS.PHASECHK.TRANS64 P0, [R18+URZ+0x34820], R3 ;  /* 0x03482003120085a7 */ /* 0x000e64000800007f */
[----:B-1----:R-:W-:Y:S05]  /*27ad0*/  @!P0 BRA `(.L_x_2729) ;  /* 0xfffffffc00f08947 */ /* 0x002fea000383ffff */
[----:B------:R-:W-:Y:S05]  /*27ae0*/  BRA `(.L_x_2907) ;  /* 0xffffff8400c87947 */ /* 0x000fea000383ffff */
.L_x_2733:
[----:B-1----:R1:W2:Y:S02]  /*27af0*/  SYNCS.PHASECHK.TRANS64.TRYWAIT P0, [R5+URZ+0x348a0], R9 ;  /* 0x0348a009050075a7 */ /* 0x0022a4000800017f */
[----:B--2---:R-:W-:Y:S05]  /*27b00*/  @!P0 NANOSLEEP.SYNCS 0x989680 ;  /* 0x009896800000895d */ /* 0x004fea0003900000 */
[----:B------:R-:W2:Y:S02]  /*27b10*/  @!P0 SYNCS.PHASECHK.TRANS64 P0, [R5+URZ+0x348a0], R9 ;  /* 0x0348a009050085a7 */ /* 0x000ea4000800007f */
[----:B--2---:R-:W-:Y:S05]  /*27b20*/  @!P0 BRA `(.L_x_2733) ;  /* 0xfffffffc00f08947 */ /* 0x004fea000383ffff */
[----:B------:R-:W-:Y:S05]  /*27b30*/  BRA `(.L_x_2908) ;  /* 0xffffff8400e87947 */ /* 0x000fea000383ffff */
.L_x_2740:
[----:B0-----:R0:W2:Y:S02]  /*27b40*/  SYNCS.PHASECHK.TRANS64.TRYWAIT P0, [R5+URZ+0x348c0], R9 ;  /* 0x0348c009050075a7 */ /* 0x0010a4000800017f */
[----:B--2---:R-:W-:Y:S05]  /*27b50*/  @!P0 NANOSLEEP.SYNCS 0x989680 ;  /* 0x009896800000895d */ /* 0x004fea0003900000 */
[----:B------:R-:W2:Y:S02]  /*27b60*/  @!P0 SYNCS.PHASECHK.TRANS64 P0, [R5+URZ+0x348c0], R9 ;  /* 0x0348c009050085a7 */ /* 0x000ea4000800007f */
[----:B--2---:R-:W-:Y:S05]  /*27b70*/  @!P0 BRA `(.L_x_2740) ;  /* 0xfffffffc00f08947 */ /* 0x004fea000383ffff */
[----:B------:R-:W-:Y:S05]  /*27b80*/  BRA `(.L_x_2909) ;  /* 0xffffff8800e47947 */ /* 0x000fea000383ffff */
.L_x_2748:
[----:B0-----:R0:W1:Y:S02]  /*27b90*/  SYNCS.PHASECHK.TRANS64.TRYWAIT P1, [R7+URZ+0x348a0], R6 ;  /* 0x0348a006070075a7 */ /* 0x001064000802017f */
[----:B-1----:R-:W-:Y:S05]  /*27ba0*/  @!P1 NANOSLEEP.SYNCS 0x989680 ;  /* 0x009896800000995d */ /* 0x002fea0003900000 */
[----:B------:R-:W1:Y:S02]  /*27bb0*/  @!P1 SYNCS.PHASECHK.TRANS64 P1, [R7+URZ+0x348a0], R6 ;  /* 0x0348a006070095a7 */ /* 0x000e64000802007f */
[----:B-1----:R-:W-:Y:S05]  /*27bc0*/  @!P1 BRA `(.L_x_2748) ;  /* 0xfffffffc00f09947 */ /* 0x002fea000383ffff */
[----:B------:R-:W-:Y:S05]  /*27bd0*/  BRA `(.L_x_2910) ;  /* 0xffffff90000c7947 */ /* 0x000fea000383ffff */
.L_x_2755:
[----:B-1----:R1:W2:Y:S02]  /*27be0*/  SYNCS.PHASECHK.TRANS64.TRYWAIT P1, [R7+URZ+0x348c0], R6 ;  /* 0x0348c006070075a7 */ /* 0x0022a4000802017f */
[----:B--2---:R-:W-:Y:S05]  /*27bf0*/  @!P1 NANOSLEEP.SYNCS 0x989680 ;  /* 0x009896800000995d */ /* 0x004fea0003900000 */
[----:B------:R-:W2:Y:S02]  /*27c00*/  @!P1 SYNCS.PHASECHK.TRANS64 P1, [R7+URZ+0x348c0], R6 ;  /* 0x0348c006070095a7 */ /* 0x000ea4000802007f */
[----:B--2---:R-:W-:Y:S05]  /*27c10*/  @!P1 BRA `(.L_x_2755) ;  /* 0xfffffffc00f09947 */ /* 0x004fea000383ffff */
[----:B------:R-:W-:Y:S05]  /*27c20*/  BRA `(.L_x_2911) ;  /* 0xffffff9400047947 */ /* 0x000fea000383ffff */
.L_x_2771:
        /* <DEDUP_REMOVED lines=11> */
.L_x_2913:
[----:B------:R-:W-:Y:S05]  /*27ce0*/  BSYNC B0 ;  /* 0x0000000000007941 */ /* 0x000fea0003800000 */
.L_x_2912:
[----:B------:R-:W-:Y:S05]  /*27cf0*/  BRA `(.L_x_2914) ;  /* 0xffffffa000447947 */ /* 0x000fea000383ffff */
.L_x_2773:
[----:B------:R-:W-:Y:S01]  /*27d00*/  BSSY B0, `(.L_x_2915) ;  /* 0x0000006000007945 */ /* 0x000fe20003800000 */
[----:B------:R-:W-:-:S07]  /*27d10*/  IMAD.MOV.U32 R15, RZ, RZ, -0x1 ;  /* 0xffffffffff0f7424 */ /* 0x000fce00078e00ff */
[----:B0-----:R-:W-:Y:S05]  /*27d20*/  WARPSYNC.COLLECTIVE R15, `(.L_x_2916) ;  /* 0x000000000f0c7348 */ /* 0x001fea0003c00000 */
[----:B------:R-:W-:Y:S02]  /*27d30*/  ELECT P6, UR62, PT ;  /* 0x00000000003e782f */ /* 0x000fe400038c0000 */
[----:B------:R-:W-:Y:S01]  /*27d40*/  MOV R14, UR62 ;  /* 0x0000003e000e7c02 */ /* 0x000fe20008000f00 */
[----:B0-----:R-:W-:Y:S10]  /*27d50*/  ENDCOLLECTIVE ;  /* 0x000000000000791b */ /* 0x001ff40003800000 */
.L_x_2916:
[----:B------:R-:W-:Y:S05]  /*27d60*/  BSYNC B0 ;  /* 0x0000000000007941 */ /* 0x000fea0003800000 */
.L_x_2915:
[----:B------:R-:W-:Y:S05]  /*27d70*/  BRA `(.L_x_2917) ;  /* 0xffffffa000507947 */ /* 0x000fea000383ffff */
.L_x_2775:
[----:B0-----:R0:W1:Y:S02]  /*27d80*/  SYNCS.PHASECHK.TRANS64.TRYWAIT P0, [R0+URZ+0x34840], R2 ;  /* 0x03484002000075a7 */ /* 0x001064000800017f */
[----:B-1----:R-:W-:Y:S05]  /*27d90*/  @!P0 NANOSLEEP.SYNCS 0x989680 ;  /* 0x009896800000895d */ /* 0x002fea0003900000 */
[----:B------:R-:W1:Y:S02]  /*27da0*/  @!P0 SYNCS.PHASECHK.TRANS64 P0, [R0+URZ+0x34840], R2 ;  /* 0x03484002000085a7 */ /* 0x000e64000800007f */
[----:B-1----:R-:W-:Y:S05]  /*27db0*/  @!P0 BRA `(.L_x_2775) ;  /* 0xfffffffc00f08947 */ /* 0x002fea000383ffff */
[----:B------:R-:W-:Y:S05]  /*27dc0*/  BRA `(.L_x_2918) ;  /* 0xffffffa000b07947 */ /* 0x000fea000383ffff */
.L_x_2779:
[----:B------:R-:W2:Y:S01]  /*27dd0*/  LDL.LU R11, [R1+0x50] ;  /* 0x00005000010b7983 */ /* 0x000ea20000300800 */
[----:B------:R-:W-:Y:S02]  /*27de0*/  IMAD.MOV.U32 R13, RZ, RZ, R3 ;  /* 0x000000ffff0d7224 */ /* 0x000fe400078e0003 */
[----:B------:R-:W-:Y:S01]  /*27df0*/  IMAD.MOV.U32 R12, RZ, RZ, RZ ;  /* 0x000000ffff0c7224 */ /* 0x000fe200078e00ff */
[----:B------:R-:W0:Y:S01]  /*27e00*/  S2R R5, SR_TID.X ;  /* 0x0000000000057919 */ /* 0x000e220000002100 */
[----:B------:R-:W-:Y:S01]  /*27e10*/  IMAD.MOV.U32 R15, RZ, RZ, -0x1 ;  /* 0xffffffffff0f7424 */ /* 0x000fe200078e00ff */
[----:B0-----:R-:W-:-:S04]  /*27e20*/  LOP3.LUT R5, R5, 0x7f, RZ, 0xc0, !PT ;  /* 0x0000007f05057812 */ /* 0x001fc800078ec0ff */
        /* <DEDUP_REMOVED lines=9> */
.L_x_2919:
[----:B------:R-:W-:Y:S02]  /*27ec0*/  IMAD.MOV.U32 R13, RZ, RZ, R4 ;  /* 0x000000ffff0d7224 */ /* 0x000fe400078e0004 */
[----:B------:R-:W-:-:S07]  /*27ed0*/  IMAD.MOV.U32 R6, RZ, RZ, R14 ;  /* 0x000000ffff067224 */ /* 0x000fce00078e000e */
[----:B------:R-:W-:Y:S05]  /*27ee0*/  WARPSYNC.COLLECTIVE R15, `(.L_x_2920) ;  /* 0x000000000f087348 */ /* 0x000fea0003c00000 */
[----:B------:R0:W1:Y:S02]  /*27ef0*/  SHFL.IDX P6, R14, R13, R12, R11 ;  /* 0x0000000c0d0e7389 */ /* 0x00006400000c000b */
[----:B01----:R-:W-:Y:S01]  /*27f00*/  ENDCOLLECTIVE ;  /* 0x000000000000791b */ /* 0x003fe20003800000 */
.L_x_2920:
[----:B------:R-:W-:Y:S02]  /*27f10*/  IMAD.MOV.U32 R13, RZ, RZ, R3 ;  /* 0x000000ffff0d7224 */ /* 0x000fe400078e0003 */
[----:B------:R-:W-:Y:S02]  /*27f20*/  IMAD.MOV.U32 R12, RZ, RZ, 0x1 ;  /* 0x00000001ff0c7424 */ /* 0x000fe400078e00ff */
[----:B------:R-:W-:-:S07]  /*27f30*/  IMAD.MOV.U32 R7, RZ, RZ, R14 ;  /* 0x000000ffff077224 */ /* 0x000fce00078e000e */
[----:B------:R-:W-:Y:S05]  /*27f40*/  WARPSYNC.COLLECTIVE R15, `(.L_x_2921) ;  /* 0x000000000f087348 */ /* 0x000fea0003c00000 */
[----:B------:R0:W1:Y:S02]  /*27f50*/  SHFL.IDX P6, R14, R13, R12, R11 ;  /* 0x0000000c0d0e7389 */ /* 0x00006400000c000b */
[----:B01----:R-:W-:Y:S01]  /*27f60*/  ENDCOLLECTIVE ;  /* 0x000000000000791b */ /* 0x003fe20003800000 */
.L_x_2921:
        /* <DEDUP_REMOVED lines=10> */
.L_x_2922:
        /* <DEDUP_REMOVED lines=13> */
.L_x_2923:
        /* <DEDUP_REMOVED lines=16> */
.L_x_2924:
        /* <DEDUP_REMOVED lines=13> */
.L_x_2925:
        /* <DEDUP_REMOVED lines=17> */
.L_x_2926:
[----:B------:R-:W-:Y:S02]  /*283c0*/  IMAD.MOV.U32 R13, RZ, RZ, R3 ;  /* 0x000000ffff0d7224 */ /* 0x000fe400078e0003 */
[----:B------:R-:W-:Y:S02]  /*283d0*/  IMAD.MOV.U32 R12, RZ, RZ, 0x4 ;  /* 0x00000004ff0c7424 */ /* 0x000fe400078e00ff */
[----:B------:R-:W-:-:S07]  /*283e0*/  IMAD.MOV.U32 R5, RZ, RZ, R14 ;  /* 0x000000ffff057224 */ /* 0x000fce00078e000e */
[----:B------:R-:W-:Y:S05]  /*283f0*/  WARPSYNC.COLLECTIVE R15, `(.L_x_2927) ;  /* 0x000000000f087348 */ /* 0x000fea0003c00000 */
[----:B------:R0:W1:Y:S02]  /*28400*/  SHFL.IDX P6, R14, R13, R12, R11 ;  /* 0x0000000c0d0e7389 */ /* 0x00006400000c000b */
[----:B01----:R-:W-:Y:S01]  /*28410*/  ENDCOLLECTIVE ;  /* 0x000000000000791b */ /* 0x003fe20003800000 */
.L_x_2927:
        /* <DEDUP_REMOVED lines=17> */
.L_x_2928:
[----:B------:R-:W-:Y:S02]  /*28530*/  IMAD.MOV.U32 R13, RZ, RZ, R3 ;  /* 0x000000ffff0d7224 */ /* 0x000fe400078e0003 */
[----:B------:R-:W-:Y:S02]  /*28540*/  IMAD.MOV.U32 R12, RZ, RZ, 0x5 ;  /* 0x00000005ff0c7424 */ /* 0x000fe400078e00ff */
[----:B------:R-:W-:-:S07]  /*28550*/  IMAD.MOV.U32 R5, RZ, RZ, R14 ;  /* 0x000000ffff057224 */ /* 0x000fce00078e000e */
[----:B------:R-:W-:Y:S05]  /*28560*/  WARPSYNC.COLLECTIVE R15, `(.L_x_2929) ;  /* 0x000000000f087348 */ /* 0x000fea0003c00000 */
[----:B------:R0:W1:Y:S02]  /*28570*/  SHFL.IDX P6, R14, R13, R12, R11 ;  /* 0x0000000c0d0e7389 */ /* 0x00006400000c000b */
[----:B01----:R-:W-:Y:S01]  /*28580*/  ENDCOLLECTIVE ;  /* 0x000000000000791b */ /* 0x003fe20003800000 */
.L_x_2929:
        /* <DEDUP_REMOVED lines=17> */
.L_x_2930:
[----:B------:R-:W-:Y:S02]  /*286a0*/  IMAD.MOV.U32 R13, RZ, RZ, R3 ;  /* 0x000000ffff0d7224 */ /* 0x000fe400078e0003 */
[----:B------:R-:W-:Y:S02]  /*286b0*/  IMAD.MOV.U32 R12, RZ, RZ, 0x6 ;  /* 0x00000006ff0c7424 */ /* 0x000fe400078e00ff */
[----:B------:R-:W-:-:S07]  /*286c0*/  IMAD.MOV.U32 R5, RZ, RZ, R14 ;  /* 0x000000ffff057224 */ /* 0x000fce00078e000e */
[----:B------:R-:W-:Y:S05]  /*286d0*/  WARPSYNC.COLLECTIVE R15, `(.L_x_2931) ;  /* 0x000000000f087348 */ /* 0x000fea0003c00000 */
[----:B------:R0:W1:Y:S02]  /*286e0*/  SHFL.IDX P6, R14, R13, R12, R11 ;  /* 0x0000000c0d0e7389 */ /* 0x00006400000c000b */
[----:B01----:R-:W-:Y:S01]  /*286f0*/  ENDCOLLECTIVE ;  /* 0x000000000000791b */ /* 0x003fe20003800000 */
.L_x_2931:
        /* <DEDUP_REMOVED lines=15> */
.L_x_2932:
        /* <DEDUP_REMOVED lines=8> */
.L_x_2933:
        /* <DEDUP_REMOVED lines=14> */
.L_x_2934:
[----:B------:R-:W-:Y:S01]  /*28950*/  @!PT LDS RZ, [RZ] ;  /* 0x00000000fffff984 */ /* 0x000fe20000000800 */
[----:B------:R-:W-:Y:S01]  /*28960*/  @!PT LDS RZ, [RZ] ;  /* 0x00000000fffff984 */ /* 0x000fe20000000800 */
[----:B------:R-:W-:Y:S01]  /*28970*/  @!PT LDS RZ, [RZ] ;  /* 0x00000000fffff984 */ /* 0x000fe20000000800 */
[----:B------:R3:W-:Y:S01]  /*28980*/  @!P4 LDGSTS.E.BYPASS.LTC128B.128 [R10+0x1b400], desc[UR60][R6.64+0x100], !P0 ;  /* 0x1b400100060acfae */ /* 0x0007e2000c101d7c */
[----:B------:R-:W-:Y:S01]  /*28990*/  IMAD.MOV.U32 R3, RZ, RZ, R14 ;  /* 0x000000ffff037224 */ /* 0x000fe200078e000e */
[----:B------:R-:W-:Y:S06]  /*289a0*/  BRA `(.L_x_2935) ;  /* 0xffffffa400687947 */ /* 0x000fec000383ffff */
.L_x_2784:
[----:B----4-:R4:W0:Y:S02]  /*289b0*/  SYNCS.PHASECHK.TRANS64.TRYWAIT P0, [R18+URZ+0x34820], R0 ;  /* 0x03482000120075a7 */ /* 0x010824000800017f */
[----:B0-----:R-:W-:Y:S05]  /*289c0*/  @!P0 NANOSLEEP.SYNCS 0x989680 ;  /* 0x009896800000895d */ /* 0x001fea0003900000 */
[----:B------:R-:W0:Y:S02]  /*289d0*/  @!P0 SYNCS.PHASECHK.TRANS64 P0, [R18+URZ+0x34820], R0 ;  /* 0x03482000120085a7 */ /* 0x000e24000800007f */
[----:B0-----:R-:W-:Y:S05]  /*289e0*/  @!P0 BRA `(.L_x_2784) ;  /* 0xfffffffc00f08947 */ /* 0x001fea000383ffff */
[----:B------:R-:W-:Y:S05]  /*289f0*/  BRA `(.L_x_2936) ;  /* 0xffffffa400e87947 */ /* 0x000fea000383ffff */
.L_x_2793:
[----:B-1----:R1:W2:Y:S02]  /*28a00*/  SYNCS.PHASECHK.TRANS64.TRYWAIT P0, [R3+URZ+0x34840], R2 ;  /* 0x03484002030075a7 */ /* 0x0022a4000800017f */
[----:B--2---:R-:W-:Y:S05]  /*28a10*/  @!P0 NANOSLEEP.SYNCS 0x989680 ;  /* 0x009896800000895d */ /* 0x004fea0003900000 */
[----:B------:R-:W2:Y:S02]  /*28a20*/  @!P0 SYNCS.PHASECHK.TRANS64 P0, [R3+URZ+0x34840], R2 ;  /* 0x03484002030085a7 */ /* 0x000ea4000800007f */
[----:B--2---:R-:W-:Y:S05]  /*28a30*/  @!P0 BRA `(.L_x_2793) ;  /* 0xfffffffc00f08947 */ /* 0x004fea000383ffff */
[----:B------:R-:W-:Y:S05]  /*28a40*/  BRA `(.L_x_2937) ;  /* 0xffffffa800c47947 */ /* 0x000fea000383ffff */
.L_x_2800:
[----:B0-----:R0:W1:Y:S02]  /*28a50*/  SYNCS.PHASECHK.TRANS64.TRYWAIT P0, [R3+URZ+0x60], R2 ;  /* 0x00006002030075a7 */ /* 0x001064000800017f */
[----:B-1----:R-:W-:Y:S05]  /*28a60*/  @!P0 NANOSLEEP.SYNCS 0x989680 ;  /* 0x009896800000895d */ /* 0x002fea0003900000 */
[----:B------:R-:W1:Y:S02]  /*28a70*/  @!P0 SYNCS.PHASECHK.TRANS64 P0, [R3+URZ+0x60], R2 ;  /* 0x00006002030085a7 */ /* 0x000e64000800007f */
[----:B-1----:R-:W-:Y:S05]  /*28a80*/  @!P0 BRA `(.L_x_2800) ;  /* 0xfffffffc00f08947 */ /* 0x002fea000383ffff */
[----:B------:R-:W-:Y:S05]  /*28a90*/  BRA `(.L_x_2938) ;  /* 0xffffffac00d47947 */ /* 0x000fea000383ffff */
.L_x_2809:
[----:B-1----:R1:W2:Y:S02]  /*28aa0*/  SYNCS.PHASECHK.TRANS64.TRYWAIT P0, [R3+URZ+0x34840], R2 ;  /* 0x03484002030075a7 */ /* 0x0022a4000800017f */
[----:B--2---:R-:W-:Y:S05]  /*28ab0*/  @!P0 NANOSLEEP.SYNCS 0x989680 ;  /* 0x009896800000895d */ /* 0x004fea0003900000 */
[----:B------:R-:W2:Y:S02]  /*28ac0*/  @!P0 SYNCS.PHASECHK.TRANS64 P0, [R3+URZ+0x34840], R2 ;  /* 0x03484002030085a7 */ /* 0x000ea4000800007f */
[----:B--2---:R-:W-:Y:S05]  /*28ad0*/  @!P0 BRA `(.L_x_2809) ;  /* 0xfffffffc00f08947 */ /* 0x004fea000383ffff */
[----:B------:R-:W-:Y:S05]  /*28ae0*/  BRA `(.L_x_2939) ;  /* 0xffffffb400647947 */ /* 0x000fea000383ffff */
.L_x_2816:
[----:B0-----:R0:W1:Y:S02]  /*28af0*/  SYNCS.PHASECHK.TRANS64.TRYWAIT P0, [R2+URZ+0x60], R3 ;  /* 0x00006003020075a7 */ /* 0x001064000800017f */
[----:B-1----:R-:W-:Y:S05]  /*28b00*/  @!P0 NANOSLEEP.SYNCS 0x989680 ;  /* 0x009896800000895d */ /* 0x002fea0003900000 */
[----:B------:R-:W1:Y:S02]  /*28b10*/  @!P0 SYNCS.PHASECHK.TRANS64 P0, [R2+URZ+0x60], R3 ;  /* 0x00006003020085a7 */ /* 0x000e64000800007f */
[----:B-1----:R-:W-:Y:S05]  /*28b20*/  @!P0 BRA `(.L_x_2816) ;  /* 0xfffffffc00f08947 */ /* 0x002fea000383ffff */
[----:B------:R-:W-:Y:S05]  /*28b30*/  BRA `(.L_x_2940) ;  /* 0xffffffb800747947 */ /* 0x000fea000383ffff */
.L_x_2825:
[----:B--2---:R2:W3:Y:S02]  /*28b40*/  SYNCS.PHASECHK.TRANS64.TRYWAIT P0, [R2+URZ+0x34840], R3 ;  /* 0x03484003020075a7 */ /* 0x0044e4000800017f */
[----:B---3--:R-:W-:Y:S05]  /*28b50*/  @!P0 NANOSLEEP.SYNCS 0x989680 ;  /* 0x009896800000895d */ /* 0x008fea0003900000 */
[----:B------:R-:W3:Y:S02]  /*28b60*/  @!P0 SYNCS.PHASECHK.TRANS64 P0, [R2+URZ+0x34840], R3 ;  /* 0x03484003020085a7 */ /* 0x000ee4000800007f */
[----:B---3--:R-:W-:Y:S05]  /*28b70*/  @!P0 BRA `(.L_x_2825) ;  /* 0xfffffffc00f08947 */ /* 0x008fea000383ffff */
[----:B------:R-:W-:Y:S05]  /*28b80*/  BRA `(.L_x_2941) ;  /* 0xffffffbc00d47947 */ /* 0x000fea000383ffff */
.L_x_2832:
[----:B0-----:R0:W1:Y:S02]  /*28b90*/  SYNCS.PHASECHK.TRANS64.TRYWAIT P0, [R2+URZ+0x60], R5 ;  /* 0x00006005020075a7 */ /* 0x001064000800017f */
[----:B-1----:R-:W-:Y:S05]  /*28ba0*/  @!P0 NANOSLEEP.SYNCS 0x989680 ;  /* 0x009896800000895d */ /* 0x002fea0003900000 */
[----:B------:R-:W1:Y:S02]  /*28bb0*/  @!P0 SYNCS.PHASECHK.TRANS64 P0, [R2+URZ+0x60], R5 ;  /* 0x00006005020085a7 */ /* 0x000e64000800007f */
[----:B-1----:R-:W-:Y:S05]  /*28bc0*/  @!P0 BRA `(.L_x_2832) ;  /* 0xfffffffc00f08947 */ /* 0x002fea000383ffff */
[----:B------:R-:W-:Y:S05]  /*28bd0*/  BRA `(.L_x_2942) ;  /* 0xffffffc000e47947 */ /* 0x000fea000383ffff */
.L_x_2843:
[----:B--2---:R2:W4:Y:S02]  /*28be0*/  SYNCS.PHASECHK.TRANS64.TRYWAIT P0, [R0+URZ+0x34860], R2 ;  /* 0x03486002000075a7 */ /* 0x004524000800017f */
[----:B----4-:R-:W-:Y:S05]  /*28bf0*/  @!P0 NANOSLEEP.SYNCS 0x989680 ;  /* 0x009896800000895d */ /* 0x010fea0003900000 */
[----:B------:R-:W4:Y:S02]  /*28c00*/  @!P0 SYNCS.PHASECHK.TRANS64 P0, [R0+URZ+0x34860], R2 ;  /* 0x03486002000085a7 */ /* 0x000f24000800007f */
[----:B----4-:R-:W-:Y:S05]  /*28c10*/  @!P0 BRA `(.L_x_2843) ;  /* 0xfffffffc00f08947 */ /* 0x010fea000383ffff */
[----:B------:R-:W-:Y:S05]  /*28c20*/  BRA `(.L_x_2943) ;  /* 0xffffffc800307947 */ /* 0x000fea000383ffff */
.L_x_2850:
[----:B------:R-:W4:Y:S01]  /*28c30*/  LDL R0, [R1] ;  /* 0x0000000001007983 */ /* 0x000f220000100800 */
[----:B------:R-:W-:Y:S01]  /*28c40*/  BSSY B0, `(.L_x_2944) ;  /* 0x0000008000007945 */ /* 0x000fe20003800000 */
[----:B------:R-:W-:Y:S02]  /*28c50*/  IMAD.MOV.U32 R12, RZ, RZ, RZ ;  /* 0x000000ffff0c7224 */ /* 0x000fe400078e00ff */
[----:B------:R-:W-:Y:S02]  /*28c60*/  IMAD.MOV.U32 R11, RZ, RZ, 0x1f ;  /* 0x0000001fff0b7424 */ /* 0x000fe400078e00ff */
[----:B------:R-:W-:Y:S02]  /*28c70*/  IMAD.MOV.U32 R15, RZ, RZ, -0x1 ;  /* 0xffffffffff0f7424 */ /* 0x000fe400078e00ff */
[----:B----4-:R-:W-:-:S07]  /*28c80*/  IMAD.MOV.U32 R13, RZ, RZ, R0 ;  /* 0x000000ffff0d7224 */ /* 0x010fce00078e0000 */
[----:B0123--:R-:W-:Y:S05]  /*28c90*/  WARPSYNC.COLLECTIVE R15, `(.L_x_2945) ;  /* 0x000000000f087348 */ /* 0x00ffea0003c00000 */
[----:B------:R4:W0:Y:S02]  /*28ca0*/  SHFL.IDX P6, R14, R13, R12, R11 ;  /* 0x0000000c0d0e7389 */ /* 0x00082400000c000b */
[----:B01234-:R-:W-:Y:S01]  /*28cb0*/  ENDCOLLECTIVE ;  /* 0x000000000000791b */ /* 0x01ffe20003800000 */
.L_x_2945:
[----:B------:R-:W-:Y:S05]  /*28cc0*/  BSYNC B0 ;  /* 0x0000000000007941 */ /* 0x000fea0003800000 */
.L_x_2944:
        /* <DEDUP_REMOVED lines=9> */
.L_x_2946:
        /* <DEDUP_REMOVED lines=26> */
.L_x_2947:
        /* <DEDUP_REMOVED lines=8> */
.L_x_2948:
        /* <DEDUP_REMOVED lines=8> */
.L_x_2949:
        /* <DEDUP_REMOVED lines=8> */
.L_x_2950:
        /* <DEDUP_REMOVED lines=8> */
.L_x_2951:
        /* <DEDUP_REMOVED lines=9> */
.L_x_2952:
[----:B------:R-:W-:Y:S01]  /*29190*/  IMAD.MOV.U32 R9, RZ, RZ, R14 ;  /* 0x000000ffff097224 */ /* 0x000fe200078e000e */
[----:B------:R-:W-:Y:S06]  /*291a0*/  BRA `(.L_x_2953) ;  /* 0xffffffc800a47947 */ /* 0x000fec000383ffff */
.L_x_2853:
        /* <DEDUP_REMOVED lines=8> */
.L_x_2955:
[----:B------:R-:W-:Y:S05]  /*29230*/  BSYNC B0 ;  /* 0x0000000000007941 */ /* 0x000fea0003800000 */
.L_x_2954:
        /* <DEDUP_REMOVED lines=10> */
.L_x_2956:
        /* <DEDUP_REMOVED lines=8> */
.L_x_2957:
        /* <DEDUP_REMOVED lines=8> */
.L_x_2958:
        /* <DEDUP_REMOVED lines=8> */
.L_x_2959:
        /* <DEDUP_REMOVED lines=9> */
.L_x_2960:
[----:B------:R-:W-:Y:S01]  /*294f0*/  IMAD.MOV.U32 R9, RZ, RZ, R14 ;  /* 0x000000ffff097224 */ /* 0x000fe200078e000e */
[----:B------:R-:W-:Y:S06]  /*29500*/  BRA `(.L_x_2961) ;  /* 0xffffffc800787947 */ /* 0x000fec000383ffff */
.L_x_2855:
[----:B------:R-:W-:Y:S01]  /*29510*/  BSSY B0, `(.L_x_2962) ;  /* 0x0000006000007945 */ /* 0x000fe20003800000 */
[----:B------:R-:W-:Y:S01]  /*29520*/  PLOP3.LUT P6, PT, P6, PT, PT, 0x8, 0x0 ;  /* 0x000000000000781c */ /* 0x000fe200037ce170 */
[----:B------:R-:W-:-:S12]  /*29530*/  IMAD.MOV.U32 R15, RZ, RZ, -0x1 ;  /* 0xffffffffff0f7424 */ /* 0x000fd800078e00ff */
[----:B0-----:R-:W-:Y:S05]  /*29540*/  WARPSYNC.COLLECTIVE R15, `(.L_x_2963) ;  /* 0x000000000f087348 */ /* 0x001fea0003c00000 */
[----:B------:R-:W-:Y:S01]  /*29550*/  VOTE.ANY R14, PT, P6 ;  /* 0x00000000000e7806 */ /* 0x000fe200030e0100 */
[----:B0-----:R-:W-:Y:S06]  /*29560*/  ENDCOLLECTIVE ;  /* 0x000000000000791b */ /* 0x001fec0003800000 */
.L_x_2963:
[----:B------:R-:W-:Y:S05]  /*29570*/  BSYNC B0 ;  /* 0x0000000000007941 */ /* 0x000fea0003800000 */
.L_x_2962:
        /* <DEDUP_REMOVED lines=10> */
.L_x_2964:
[----:B------:R-:W-:Y:S02]  /*29620*/  IMAD.MOV.U32 R13, RZ, RZ, R6 ;  /* 0x000000ffff0d7224 */ /* 0x000fe400078e0006 */
[----:B------:R-:W-:-:S07]  /*29630*/  IMAD.MOV.U32 R4, RZ, RZ, R14 ;  /* 0x000000ffff047224 */ /* 0x000fce00078e000e */
[----:B------:R-:W-:Y:S05]  /*29640*/  WARPSYNC.COLLECTIVE R15, `(.L_x_2965) ;  /* 0x000000000f087348 */ /* 0x000fea0003c00000 */
[----:B------:R0:W1:Y:S02]  /*29650*/  SHFL.IDX P6, R14, R13, R12, R11 ;  /* 0x0000000c0d0e7389 */ /* 0x00006400000c000b */
[----:B01----:R-:W-:Y:S01]  /*29660*/  ENDCOLLECTIVE ;  /* 0x000000000000791b */ /* 0x003fe20003800000 */
.L_x_2965:
[----:B------:R-:W-:Y:S02]  /*29670*/  IMAD.MOV.U32 R6, RZ, RZ, R14 ;  /* 0x000000ffff067224 */ /* 0x000fe400078e000e */
[----:B------:R-:W-:-:S05]  /*29680*/  IMAD.IADD R10, R3, 0x1, R10 ;  /* 0x00000001030a7824 */ /* 0x000fca00078e020a */
[----:B------:R0:W-:Y:S01]  /*29690*/  STL [R1+0xc], R10 ;  /* 0x00000c0a01007387 */ /* 0x0001e20000100800 */
[----:B------:R-:W-:Y:S05]  /*296a0*/  BRA `(.L_x_2966) ;  /* 0xffffffc800587947 */ /* 0x000fea000383ffff */
.L_x_2857:
        /* <DEDUP_REMOVED lines=8> */
.L_x_2968:
[----:B------:R-:W-:Y:S05]  /*29730*/  BSYNC B0 ;  /* 0x0000000000007941 */ /* 0x000fea0003800000 */
.L_x_2967:
[----:B------:R-:W-:Y:S01]  /*29740*/  IMAD.MOV.U32 R3, RZ, RZ, R14 ;  /* 0x000000ffff037224 */ /* 0x000fe200078e000e */
[----:B------:R-:W-:Y:S06]  /*29750*/  BRA `(.L_x_2969) ;  /* 0xffffffc800447947 */ /* 0x000fec000383ffff */
.L_x_2863:
[----:B0-----:R0:W1:Y:S02]  /*29760*/  SYNCS.PHASECHK.TRANS64.TRYWAIT P0, [R0+URZ+0x34820], R3 ;  /* 0x03482003000075a7 */ /* 0x001064000800017f */
[----:B-1----:R-:W-:Y:S05]  /*29770*/  @!P0 NANOSLEEP.SYNCS 0x989680 ;  /* 0x009896800000895d */ /* 0x002fea0003900000 */
[----:B------:R-:W1:Y:S02]  /*29780*/  @!P0 SYNCS.PHASECHK.TRANS64 P0, [R0+URZ+0x34820], R3 ;  /* 0x03482003000085a7 */ /* 0x000e64000800007f */
[----:B-1----:R-:W-:Y:S05]  /*29790*/  @!P0 BRA `(.L_x_2863) ;  /* 0xfffffffc00f08947 */ /* 0x002fea000383ffff */
[----:B------:R-:W-:Y:S05]  /*297a0*/  BRA `(.L_x_2970) ;  /* 0xffffffd000e47947 */ /* 0x000fea000383ffff */
.L_x_2864:
        /* <DEDUP_REMOVED lines=11> */
.L_x_2972:
[----:B------:R-:W-:Y:S05]  /*29860*/  BSYNC B0 ;  /* 0x0000000000007941 */ /* 0x000fea0003800000 */
.L_x_2971:
[----:B------:R-:W-:Y:S05]  /*29870*/  BRA `(.L_x_2973) ;  /* 0xffffffd000cc7947 */ /* 0x000fea000383ffff */
.L_x_2865:
[----:B------:R-:W-:Y:S01]  /*29880*/  BSSY B0, `(.L_x_2974) ;  /* 0x0000006000007945 */ /* 0x000fe20003800000 */
[----:B------:R-:W-:-:S07]  /*29890*/  IMAD.MOV.U32 R15, RZ, RZ, -0x1 ;  /* 0xffffffffff0f7424 */ /* 0x000fce00078e00ff */
[----:B01----:R-:W-:Y:S05]  /*298a0*/  WARPSYNC.COLLECTIVE R15, `(.L_x_2975) ;  /* 0x000000000f0c7348 */ /* 0x003fea0003c00000 */
[----:B------:R-:W-:Y:S02]  /*298b0*/  ELECT P6, UR62, PT ;  /* 0x00000000003e782f */ /* 0x000fe400038c0000 */
[----:B------:R-:W-:Y:S01]  /*298c0*/  MOV R14, UR62 ;  /* 0x0000003e000e7c02 */ /* 0x000fe20008000f00 */
[----:B01----:R-:W-:Y:S10]  /*298d0*/  ENDCOLLECTIVE ;  /* 0x000000000000791b */ /* 0x003ff40003800000 */
.L_x_2975:
[----:B------:R-:W-:Y:S05]  /*298e0*/  BSYNC B0 ;  /* 0x0000000000007941 */ /* 0x000fea0003800000 */
.L_x_2974:
[----:B------:R-:W-:Y:S05]  /*298f0*/  BRA `(.L_x_2976) ;  /* 0xffffffd000c07947 */ /* 0x000fea000383ffff */
.L_x_2867:
[----:B0-----:R0:W1:Y:S02]  /*29900*/  SYNCS.PHASECHK.TRANS64.TRYWAIT P0, [R6+URZ], R5 ;  /* 0x00000005060075a7 */ /* 0x001064000800017f */
[----:B-1----:R-:W-:Y:S05]  /*29910*/  @!P0 NANOSLEEP.SYNCS 0x989680 ;  /* 0x009896800000895d */ /* 0x002fea0003900000 */
[----:B------:R-:W1:Y:S02]  /*29920*/  @!P0 SYNCS.PHASECHK.TRANS64 P0, [R6+URZ], R5 ;  /* 0x00000005060085a7 */ /* 0x000e64000800007f */
[----:B-1----:R-:W-:Y:S05]  /*29930*/  @!P0 BRA `(.L_x_2867) ;  /* 0xfffffffc00f08947 */ /* 0x002fea000383ffff */
[----:B------:R-:W-:Y:S05]  /*29940*/  BRA `(.L_x_2977) ;  /* 0xffffffd400007947 */ /* 0x000fea000383ffff */
.L_x_2868:
[----:B-1----:R1:W2:Y:S02]  /*29950*/  SYNCS.PHASECHK.TRANS64.TRYWAIT P0, [R7+URZ], R2 ;  /* 0x00000002070075a7 */ /* 0x0022a4000800017f */
[----:B--2---:R-:W-:Y:S05]  /*29960*/  @!P0 NANOSLEEP.SYNCS 0x989680 ;  /* 0x009896800000895d */ /* 0x004fea0003900000 */
[----:B------:R-:W2:Y:S02]  /*29970*/  @!P0 SYNCS.PHASECHK.TRANS64 P0, [R7+URZ], R2 ;  /* 0x00000002070085a7 */ /* 0x000ea4000800007f */
[----:B--2---:R-:W-:Y:S05]  /*29980*/  @!P0 BRA `(.L_x_2868) ;  /* 0xfffffffc00f08947 */ /* 0x004fea000383ffff */
[----:B------:R-:W-:Y:S05]  /*29990*/  BRA `(.L_x_2978) ;  /* 0xffffffd000f47947 */ /* 0x000fea000383ffff */
.L_x_2870:
[----:B--2---:R2:W3:Y:S02]  /*299a0*/  SYNCS.PHASECHK.TRANS64.TRYWAIT P0, [R4+URZ], R5 ;  /* 0x00000005040075a7 */ /* 0x0044e4000800017f */
[----:B---3--:R-:W-:Y:S05]  /*299b0*/  @!P0 NANOSLEEP.SYNCS 0x989680 ;  /* 0x009896800000895d */ /* 0x008fea0003900000 */
[----:B------:R-:W3:Y:S02]  /*299c0*/  @!P0 SYNCS.PHASECHK.TRANS64 P0, [R4+URZ], R5 ;  /* 0x00000005040085a7 */ /* 0x000ee4000800007f */
[----:B---3--:R-:W-:Y:S05]  /*299d0*/  @!P0 BRA `(.L_x_2870) ;  /* 0xfffffffc00f08947 */ /* 0x008fea000383ffff */
[----:B------:R-:W-:Y:S05]  /*299e0*/  BRA `(.L_x_2979) ;  /* 0xffffffd000f87947 */ /* 0x000fea000383ffff */
.L_x_2980:
        /* <DEDUP_REMOVED lines=9> */
.L_x_2989:


//--------------------- .nv.global.init           --------------------------
	.section	.nv.global.init,"aw",@progbits
.nv.global.init:
	.type		$str$20,@object
	.size		$str$20,($str$21 - $str$20)
$str$20:
        /*0000*/ 	.byte	0x28, 0x61, 0x64, 0x64, 0x72, 0x65, 0x73, 0x73, 0x20, 0x26, 0x20, 0x6d, 0x61, 0x73, 0x6b, 0x29
        /*0010*/ 	.byte	0x20, 0x3d, 0x3d, 0x20, 0x30, 0x00
	.type		$str$21,@object
	.size		$str$21,(__unnamed_11 - $str$21)
$str$21:
        /*0016*/ 	.byte	0x2f, 0x74, 0x6d, 0x70, 0x2f, 0x6f, 0x73, 0x73, 0x5f, 0x6b, 0x65, 0x72, 0x6e, 0x65, 0x6c, 0x73
        /*0026*/ 	.byte	0x5f, 0x73, 0x72, 0x63, 0x2f, 0x66, 0x6c, 0x61, 0x73, 0x68, 0x5f, 0x61, 0x74, 0x74, 0x65, 0x6e
        /*0036*/ 	.byte	0x74, 0x69, 0x6f, 0x6e, 0x2f, 0x63, 0x73, 0x72, 0x63, 0x2f, 0x63, 0x75, 0x74, 0x6c, 0x61, 0x73
        /*0046*/ 	.byte	0x73, 0x2f, 0x69, 0x6e, 0x63, 0x6c, 0x75, 0x64, 0x65, 0x2f, 0x63, 0x75, 0x74, 0x65, 0x2f, 0x70
        /*0056*/ 	.byte	0x6f, 0x69, 0x6e, 0x74, 0x65, 0x72, 0x5f, 0x66, 0x6c, 0x61, 0x67, 0x67, 0x65, 0x64, 0x2e, 0x68
        /*0066*/ 	.byte	0x70, 0x70, 0x00
	.type		__unnamed_11,@object
	.size		__unnamed_11,(__unnamed_4 - __unnamed_11)
__unnamed_11:
        /* <DEDUP_REMOVED lines=25> */
	.type		__unnamed_4,@object
	.size		__unnamed_4,(__unnamed_6 - __unnamed_4)
__unnamed_4:
        /* <DEDUP_REMOVED lines=25> */
	.type		__unnamed_6,@object
	.size		__unnamed_6,(__unnamed_9 - __unnamed_6)
__unnamed_6:
        /* <DEDUP_REMOVED lines=25> */
	.type		__unnamed_9,@object
	.size		__unnamed_9,(__unnamed_5 - __unnamed_9)
__unnamed_9:
        /* <DEDUP_REMOVED lines=29> */
	.type		__unnamed_5,@object
	.size		__unnamed_5,(__unnamed_3 - __unnamed_5)
__unnamed_5:
        /* <DEDUP_REMOVED lines=29> */
	.type		__unnamed_3,@object
	.size		__unnamed_3,(__unnamed_8 - __unnamed_3)
__unnamed_3:
        /* <DEDUP_REMOVED lines=29> */
	.type		__unnamed_8,@object
	.size		__unnamed_8,(__unnamed_10 - __unnamed_8)
__unnamed_8:
        /* <DEDUP_REMOVED lines=29> */
	.type		__unnamed_10,@object
	.size		__unnamed_10,(__unnamed_2 - __unnamed_10)
__unnamed_10:
        /* <DEDUP_REMOVED lines=29> */
	.type		__unnamed_2,@object
	.size		__unnamed_2,(__unnamed_1 - __unnamed_2)
__unnamed_2:
        /* <DEDUP_REMOVED lines=29> */
	.type		__unnamed_1,@object
	.size		__unnamed_1,(__unnamed_7 - __unnamed_1)
__unnamed_1:
        /* <DEDUP_REMOVED lines=29> */
        /*11a5*/ 	.byte	0x5d, 0x00
	.type		__unnamed_7,@object
	.size		__unnamed_7,(.L_6 - __unnamed_7)
__unnamed_7:
        /* <DEDUP_REMOVED lines=30> */
.L_6:


//--------------------- .nv.shared._ZN7cutlass13device_kernelIN5flash11enable_sm90INS1_16FlashAttnFwdSm90INS1_25CollectiveMainloopFwdSm90ILi2EN4cute5tupleIJNS5_1CILi1EEES8_S8_EEENS6_IJNS7_ILi128EEESA_NS7_ILi192EEEEEELi128ENS_10bfloat16_tEfNS_4arch4Sm90ELb0ELb0ELb0ELb0ELb0ELb0ELb0ELb1ELb1ELb1ELb1ELb0EEENS1_21CollectiveEpilogueFwdINS6_IJSA_SA_SA_EEES9_SD_SF_Li256ELb0ELb1ELb1ELb0EEENS1_19SingleTileSchedulerILb0ELb1ELb1ELi128EEEEEEEEEvNT_6ParamsE --------------------------
	.section	.nv.shared._ZN7cutlass13device_kernelIN5flash11enable_sm90INS1_16FlashAttnFwdSm90INS1_25CollectiveMainloopFwdSm90ILi2EN4cute5tupleIJNS5_1CILi1EEES8_S8_EEENS6_IJNS7_ILi128EEESA_NS7_ILi192EEEEEELi128ENS_10bfloat16_tEfNS_4arch4Sm90ELb0ELb0ELb0ELb0ELb0ELb0ELb0ELb1ELb1ELb1ELb1ELb0EEENS1_21CollectiveEpilogueFwdINS6_IJSA_SA_SA_EEES9_SD_SF_Li256ELb0ELb1ELb1ELb0EEENS1_19SingleTileSchedulerILb0ELb1ELb1ELi128EEEEEEEEEvNT_6ParamsE,"aw",@nobits
	.sectionflags	@""
	.align	16
	.zero		1024


//--------------------- .nv.shared.reserved.0     --------------------------
	.section	.nv.shared.reserved.0,"aw",@nobits
	.weak		__nv_reservedSMEM_offset_0_alias
	.size		__nv_reservedSMEM_offset_0_alias, 0, 0
	.other		__nv_reservedSMEM_offset_0_alias,@"STO_CUDA_RESERVED_SHARED STV_DEFAULT"
__nv_reservedSMEM_offset_0_alias:
	.zero		0


//--------------------- .nv.global                --------------------------
	.section	.nv.global,"aw",@nobits
.nv.global:
	.type		_ZN76_INTERNAL_8c384062_40_flash_fwd_hdim192_128_bf16_split_sm90_cu_a7f3af4d_36254cute1_E,@object
	.size		_ZN76_INTERNAL_8c384062_40_flash_fwd_hdim192_128_bf16_split_sm90_cu_a7f3af4d_36254cute1_E,(_ZN76_INTERNAL_8c384062_40_flash_fwd_hdim192_128_bf16_split_sm90_cu_a7f3af4d_36254cuda3std3__45__cpo6cbeginE - _ZN76_INTERNAL_8c384062_40_flash_fwd_hdim192_128_bf16_split_sm90_cu_a7f3af4d_36254cute1_E)
_ZN76_INTERNAL_8c384062_40_flash_fwd_hdim192_128_bf16_split_sm90_cu_a7f3af4d_36254cute1_E:
	.zero		1
	.type		_ZN76_INTERNAL_8c384062_40_flash_fwd_hdim192_128_bf16_split_sm90_cu_a7f3af4d_36254cuda3std3__45__cpo6cbeginE,@object
	.size		_ZN76_INTERNAL_8c384062_40_flash_fwd_hdim192_128_bf16_split_sm90_cu_a7f3af4d_36254cuda3std3__45__cpo6cbeginE,(_ZN76_INTERNAL_8c384062_40_flash_fwd_hdim192_128_bf16_split_sm90_cu_a7f3af4d_36254cuda3std3__48in_placeE - _ZN76_INTERNAL_8c384062_40_flash_fwd_hdim192_128_bf16_split_sm90_cu_a7f3af4d_36254cuda3std3__45__cpo6cbeginE)
_ZN76_INTERNAL_8c384062_40_flash_fwd_hdim192_128_bf16_split_sm90_cu_a7f3af4d_36254cuda3std3__45__cpo6cbeginE:
	.zero		1
	.type		_ZN76_INTERNAL_8c384062_40_flash_fwd_hdim192_128_bf16_split_sm90_cu_a7f3af4d_36254cuda3std3__48in_placeE,@object
	.size		_ZN76_INTERNAL_8c384062_40_flash_fwd_hdim192_128_bf16_split_sm90_cu_a7f3af4d_36254cuda3std3__48in_placeE,(_ZN76_INTERNAL_8c384062_40_flash_fwd_hdim192_128_bf16_split_sm90_cu_a7f3af4d_36254cuda3std6ranges3__45__cpo9iter_moveE - _ZN76_INTERNAL_8c384062_40_flash_fwd_hdim192_128_bf16_split_sm90_cu_a7f3af4d_36254cuda3std3__48in_placeE)
_ZN76_INTERNAL_8c384062_40_flash_fwd_hdim192_128_bf16_split_sm90_cu_a7f3af4d_36254cuda3std3__48in_placeE:
	.zero		1
	.type		_ZN76_INTERNAL_8c384062_40_flash_fwd_hdim192_128_bf16_split_sm90_cu_a7f3af4d_36254cuda3std6ranges3__45__cpo9iter_moveE,@object
	.size		_ZN76_INTERNAL_8c384062_40_flash_fwd_hdim192_128_bf16_split_sm90_cu_a7f3af4d_36254cuda3std6ranges3__45__cpo9iter_moveE,(_ZN76_INTERNAL_8c384062_40_flash_fwd_hdim192_128_bf16_split_sm90_cu_a7f3af4d_36254cuda3std3__45__cpo5beginE - _ZN76_INTERNAL_8c384062_40_flash_fwd_hdim192_128_bf16_split_sm90_cu_a7f3af4d_36254cuda3std6ranges3__45__cpo9iter_moveE)
_ZN76_INTERNAL_8c384062_40_flash_fwd_hdim192_128_bf16_split_sm90_cu_a7f3af4d_36254cuda3std6ranges3__45__cpo9iter_moveE:
	.zero		1
	.type		_ZN76_INTERNAL_8c384062_40_flash_fwd_hdim192_128_bf16_split_sm90_cu_a7f3af4d_36254cuda3std3__45__cpo5beginE,@object
	.size		_ZN76_INTERNAL_8c384062_40_flash_fwd_hdim192_128_bf16_split_sm90_cu_a7f3af4d_36254cuda3std3__45__cpo5beginE,(_ZN76_INTERNAL_8c384062_40_flash_fwd_hdim192_128_bf16_split_sm90_cu_a7f3af4d_36254cuda3std3__478_GLOBAL__N__8c384062_40_flash_fwd_hdim192_128_bf16_split_sm90_cu_a7f3af4d_36256ignoreE - _ZN76_INTERNAL_8c384062_40_flash_fwd_hdim192_128_bf16_split_sm90_cu_a7f3af4d_36254cuda3std3__45__cpo5beginE)
_ZN76_INTERNAL_8c384062_40_flash_fwd_hdim192_128_bf16_split_sm90_cu_a7f3af4d_36254cuda3std3__45__cpo5beginE:
	.zero		1
	.type		_ZN76_INTERNAL_8c384062_40_flash_fwd_hdim192_128_bf16_split_sm90_cu_a7f3af4d_36254cuda3std3__478_GLOBAL__N__8c384062_40_flash_fwd_hdim192_128_bf16_split_sm90_cu_a7f3af4d_36256ignoreE,@object
	.size		_ZN76_INTERNAL_8c384062_40_flash_fwd_hdim192_128_bf16_split_sm90_cu_a7f3af4d_36254cuda3std3__478_GLOBAL__N__8c384062_40_flash_fwd_hdim192_128_bf16_split_sm90_cu_a7f3af4d_36256ignoreE,(_ZN76_INTERNAL_8c384062_40_flash_fwd_hdim192_128_bf16_split_sm90_cu_a7f3af4d_36254cute7productE - _ZN76_INTERNAL_8c384062_40_flash_fwd_hdim192_128_bf16_split_sm90_cu_a7f3af4d_36254cuda3std3__478_GLOBAL__N__8c384062_40_flash_fwd_hdim192_128_bf16_split_sm90_cu_a7f3af4d_36256ignoreE)
_ZN76_INTERNAL_8c384062_40_flash_fwd_hdim192_128_bf16_split_sm90_cu_a7f3af4d_36254cuda3std3__478_GLOBAL__N__8c384062_40_flash_fwd_hdim192_128_bf16_split_sm90_cu_a7f3af4d_36256ignoreE:
	.zero		1
	.type		_ZN76_INTERNAL_8c384062_40_flash_fwd_hdim192_128_bf16_split_sm90_cu_a7f3af4d_36254cute7productE,@object
	.size		_ZN76_INTERNAL_8c384062_40_flash_fwd_hdim192_128_bf16_split_sm90_cu_a7f3af4d_36254cute7productE,(_ZN76_INTERNAL_8c384062_40_flash_fwd_hdim192_128_bf16_split_sm90_cu_a7f3af4d_36254cuda3std3__45__cpo3endE - _ZN76_INTERNAL_8c384062_40_flash_fwd_hdim192_128_bf16_split_sm90_cu_a7f3af4d_36254cute7productE)
_ZN76_INTERNAL_8c384062_40_flash_fwd_hdim192_128_bf16_split_sm90_cu_a7f3af4d_36254cute7productE:
	.zero		1
	.type		_ZN76_INTERNAL_8c384062_40_flash_fwd_hdim192_128_bf16_split_sm90_cu_a7f3af4d_36254cuda3std3__45__cpo3endE,@object
	.size		_ZN76_INTERNAL_8c384062_40_flash_fwd_hdim192_128_bf16_split_sm90_cu_a7f3af4d_36254cuda3std3__45__cpo3endE,(_ZN76_INTERNAL_8c384062_40_flash_fwd_hdim192_128_bf16_split_sm90_cu_a7f3af4d_36254cuda3std3__419piecewise_constructE - _ZN76_INTERNAL_8c384062_40_flash_fwd_hdim192_128_bf16_split_sm90_cu_a7f3af4d_36254cuda3std3__45__cpo3endE)
_ZN76_INTERNAL_8c384062_40_flash_fwd_hdim192_128_bf16_split_sm90_cu_a7f3af4d_36254cuda3std3__45__cpo3endE:
	.zero		1
	.type		_ZN76_INTERNAL_8c384062_40_flash_fwd_hdim192_128_bf16_split_sm90_cu_a7f3af4d_36254cuda3std3__419piecewise_constructE,@object
	.size		_ZN76_INTERNAL_8c384062_40_flash_fwd_hdim192_128_bf16_split_sm90_cu_a7f3af4d_36254cuda3std3__419piecewise_constructE,(_ZN76_INTERNAL_8c384062_40_flash_fwd_hdim192_128_bf16_split_sm90_cu_a7f3af4d_36254cuda3std3__45__cpo4cendE - _ZN76_INTERNAL_8c384062_40_flash_fwd_hdim192_128_bf16_split_sm90_cu_a7f3af4d_36254cuda3std3__419piecewise_constructE)
_ZN76_INTERNAL_8c384062_40_flash_fwd_hdim192_128_bf16_split_sm90_cu_a7f3af4d_36254cuda3std3__419piecewise_constructE:
	.zero		1
	.type		_ZN76_INTERNAL_8c384062_40_flash_fwd_hdim192_128_bf16_split_sm90_cu_a7f3af4d_36254cuda3std3__45__cpo4cendE,@object
	.size		_ZN76_INTERNAL_8c384062_40_flash_fwd_hdim192_128_bf16_split_sm90_cu_a7f3af4d_36254cuda3std3__45__cpo4cendE,(_ZN76_INTERNAL_8c384062_40_flash_fwd_hdim192_128_bf16_split_sm90_cu_a7f3af4d_36254cuda3std6ranges3__45__cpo4swapE - _ZN76_INTERNAL_8c384062_40_flash_fwd_hdim192_128_bf16_split_sm90_cu_a7f3af4d_36254cuda3std3__45__cpo4cendE)
_ZN76_INTERNAL_8c384062_40_flash_fwd_hdim192_128_bf16_split_sm90_cu_a7f3af4d_36254cuda3std3__45__cpo4cendE:
	.zero		1
	.type		_ZN76_INTERNAL_8c384062_40_flash_fwd_hdim192_128_bf16_split_sm90_cu_a7f3af4d_36254cuda3std6ranges3__45__cpo4swapE,@object
	.size		_ZN76_INTERNAL_8c384062_40_flash_fwd_hdim192_128_bf16_split_sm90_cu_a7f3af4d_36254cuda3std6ranges3__45__cpo4swapE,(.L_18 - _ZN76_INTERNAL_8c384062_40_flash_fwd_hdim192_128_bf16_split_sm90_cu_a7f3af4d_36254cuda3std6ranges3__45__cpo4swapE)
_ZN76_INTERNAL_8c384062_40_flash_fwd_hdim192_128_bf16_split_sm90_cu_a7f3af4d_36254cuda3std6ranges3__45__cpo4swapE:
	.zero		1
.L_18:


//--------------------- .nv.shared._ZN7cutlass13device_kernelIN5flash11enable_sm90INS1_16FlashAttnFwdSm90INS1_25CollectiveMainloopFwdSm90ILi2EN4cute5tupleIJNS5_1CILi1EEES8_S8_EEENS6_IJNS7_ILi128EEESA_NS7_ILi192EEEEEELi128ENS_10bfloat16_tEfNS_4arch4Sm90ELb0ELb0ELb0ELb1ELb0ELb0ELb0ELb1ELb1ELb1ELb1ELb0EEENS1_21CollectiveEpilogueFwdINS6_IJSA_SA_SA_EEES9_SD_SF_Li256ELb1ELb1ELb1ELb0EEENS1_36VarlenDynamicPersistentTileSchedulerILi128ELi128ELi256ELi128ELb1ELb1ELb1ELb0ELb1ELb1EEEEEEEEEvNT_6ParamsE --------------------------
	.section	.nv.shared._ZN7cutlass13device_kernelIN5flash11enable_sm90INS1_16FlashAttnFwdSm90INS1_25CollectiveMainloopFwdSm90ILi2EN4cute5tupleIJNS5_1CILi1EEES8_S8_EEENS6_IJNS7_ILi128EEESA_NS7_ILi192EEEEEELi128ENS_10bfloat16_tEfNS_4arch4Sm90ELb0ELb0ELb0ELb1ELb0ELb0ELb0ELb1ELb1ELb1ELb1ELb0EEENS1_21CollectiveEpilogueFwdINS6_IJSA_SA_SA_EEES9_SD_SF_Li256ELb1ELb1ELb1ELb0EEENS1_36VarlenDynamicPersistentTileSchedulerILi128ELi128ELi256ELi128ELb1ELb1ELb1ELb0ELb1ELb1EEEEEEEEEvNT_6ParamsE,"aw",@nobits
	.sectionflags	@""
	.align	16
	.zero		1024


//--------------------- .nv.shared._ZN7cutlass13device_kernelIN5flash11enable_sm90INS1_16FlashAttnFwdSm90INS1_25CollectiveMainloopFwdSm90ILi2EN4cute5tupleIJNS5_1CILi1EEES8_S8_EEENS6_IJNS7_ILi128EEESA_NS7_ILi192EEEEEELi128ENS_10bfloat16_tEfNS_4arch4Sm90ELb0ELb0ELb0ELb1ELb0ELb1ELb0ELb1ELb1ELb1ELb1ELb0EEENS1_21CollectiveEpilogueFwdINS6_IJSA_SA_SA_EEES9_SD_SF_Li256ELb1ELb1ELb1ELb0EEENS1_36VarlenDynamicPersistentTileSchedulerILi128ELi128ELi256ELi128ELb1ELb1ELb1ELb0ELb1ELb1EEEEEEEEEvNT_6ParamsE --------------------------
	.section	.nv.shared._ZN7cutlass13device_kernelIN5flash11enable_sm90INS1_16FlashAttnFwdSm90INS1_25CollectiveMainloopFwdSm90ILi2EN4cute5tupleIJNS5_1CILi1EEES8_S8_EEENS6_IJNS7_ILi128EEESA_NS7_ILi192EEEEEELi128ENS_10bfloat16_tEfNS_4arch4Sm90ELb0ELb0ELb0ELb1ELb0ELb1ELb0ELb1ELb1ELb1ELb1ELb0EEENS1_21CollectiveEpilogueFwdINS6_IJSA_SA_SA_EEES9_SD_SF_Li256ELb1ELb1ELb1ELb0EEENS1_36VarlenDynamicPersistentTileSchedulerILi128ELi128ELi256ELi128ELb1ELb1ELb1ELb0ELb1ELb1EEEEEEEEEvNT_6ParamsE,"aw",@nobits
	.sectionflags	@""
	.align	16
	.zero		1024


//--------------------- .nv.shared._ZN7cutlass13device_kernelIN5flash11enable_sm90INS1_16FlashAttnFwdSm90INS1_25CollectiveMainloopFwdSm90ILi2EN4cute5tupleIJNS5_1CILi1EEES8_S8_EEENS6_IJNS7_ILi128EEENS7_ILi96EEENS7_ILi192EEEEEELi128ENS_10bfloat16_tEfNS_4arch4Sm90ELb0ELb1ELb0ELb0ELb0ELb0ELb0ELb1ELb1ELb1ELb1ELb0EEENS1_21CollectiveEpilogueFwdINS6_IJSA_SA_SB_EEES9_SE_SG_Li256ELb0ELb1ELb1ELb0EEENS1_19SingleTileSchedulerILb0ELb1ELb1ELi128EEEEEEEEEvNT_6ParamsE --------------------------
	.section	.nv.shared._ZN7cutlass13device_kernelIN5flash11enable_sm90INS1_16FlashAttnFwdSm90INS1_25CollectiveMainloopFwdSm90ILi2EN4cute5tupleIJNS5_1CILi1EEES8_S8_EEENS6_IJNS7_ILi128EEENS7_ILi96EEENS7_ILi192EEEEEELi128ENS_10bfloat16_tEfNS_4arch4Sm90ELb0ELb1ELb0ELb0ELb0ELb0ELb0ELb1ELb1ELb1ELb1ELb0EEENS1_21CollectiveEpilogueFwdINS6_IJSA_SA_SB_EEES9_SE_SG_Li256ELb0ELb1ELb1ELb0EEENS1_19SingleTileSchedulerILb0ELb1ELb1ELi128EEEEEEEEEvNT_6ParamsE,"aw",@nobits
	.sectionflags	@""
	.align	16
	.zero		1024


//--------------------- .nv.shared._ZN7cutlass13device_kernelIN5flash11enable_sm90INS1_16FlashAttnFwdSm90INS1_25CollectiveMainloopFwdSm90ILi2EN4cute5tupleIJNS5_1CILi1EEES8_S8_EEENS6_IJNS7_ILi128EEENS7_ILi96EEENS7_ILi192EEEEEELi128ENS_10bfloat16_tEfNS_4arch4Sm90ELb0ELb1ELb0ELb1ELb0ELb0ELb0ELb1ELb1ELb1ELb1ELb0EEENS1_21CollectiveEpilogueFwdINS6_IJSA_SA_SB_EEES9_SE_SG_Li256ELb1ELb1ELb1ELb0EEENS1_36VarlenDynamicPersistentTileSchedulerILi128ELi96ELi256ELi128ELb1ELb1ELb1ELb1ELb0ELb1EEEEEEEEEvNT_6ParamsE --------------------------
	.section	.nv.shared._ZN7cutlass13device_kernelIN5flash11enable_sm90INS1_16FlashAttnFwdSm90INS1_25CollectiveMainloopFwdSm90ILi2EN4cute5tupleIJNS5_1CILi1EEES8_S8_EEENS6_IJNS7_ILi128EEENS7_ILi96EEENS7_ILi192EEEEEELi128ENS_10bfloat16_tEfNS_4arch4Sm90ELb0ELb1ELb0ELb1ELb0ELb0ELb0ELb1ELb1ELb1ELb1ELb0EEENS1_21CollectiveEpilogueFwdINS6_IJSA_SA_SB_EEES9_SE_SG_Li256ELb1ELb1ELb1ELb0EEENS1_36VarlenDynamicPersistentTileSchedulerILi128ELi96ELi256ELi128ELb1ELb1ELb1ELb1ELb0ELb1EEEEEEEEEvNT_6ParamsE,"aw",@nobits
	.sectionflags	@""
	.align	16
	.zero		1024


//--------------------- .nv.shared._ZN7cutlass13device_kernelIN5flash11enable_sm90INS1_16FlashAttnFwdSm90INS1_25CollectiveMainloopFwdSm90ILi2EN4cute5tupleIJNS5_1CILi1EEES8_S8_EEENS6_IJNS7_ILi128EEENS7_ILi96EEENS7_ILi192EEEEEELi128ENS_10bfloat16_tEfNS_4arch4Sm90ELb0ELb1ELb0ELb1ELb0ELb1ELb0ELb1ELb1ELb1ELb1ELb0EEENS1_21CollectiveEpilogueFwdINS6_IJSA_SA_SB_EEES9_SE_SG_Li256ELb1ELb1ELb1ELb0EEENS1_36VarlenDynamicPersistentTileSchedulerILi128ELi96ELi256ELi128ELb1ELb1ELb1ELb1ELb0ELb1EEEEEEEEEvNT_6ParamsE --------------------------
	.section	.nv.shared._ZN7cutlass13device_kernelIN5flash11enable_sm90INS1_16FlashAttnFwdSm90INS1_25CollectiveMainloopFwdSm90ILi2EN4cute5tupleIJNS5_1CILi1EEES8_S8_EEENS6_IJNS7_ILi128EEENS7_ILi96EEENS7_ILi192EEEEEELi128ENS_10bfloat16_tEfNS_4arch4Sm90ELb0ELb1ELb0ELb1ELb0ELb1ELb0ELb1ELb1ELb1ELb1ELb0EEENS1_21CollectiveEpilogueFwdINS6_IJSA_SA_SB_EEES9_SE_SG_Li256ELb1ELb1ELb1ELb0EEENS1_36VarlenDynamicPersistentTileSchedulerILi128ELi96ELi256ELi128ELb1ELb1ELb1ELb1ELb0ELb1EEEEEEEEEvNT_6ParamsE,"aw",@nobits
	.sectionflags	@""
	.align	16
	.zero		1024


//--------------------- .nv.shared._ZN7cutlass13device_kernelIN5flash11enable_sm90INS1_16FlashAttnFwdSm90INS1_25CollectiveMainloopFwdSm90ILi2EN4cute5tupleIJNS5_1CILi1EEES8_S8_EEENS6_IJNS7_ILi128EEESA_NS7_ILi192EEEEEELi128ENS_10bfloat16_tEfNS_4arch4Sm90ELb1ELb0ELb0ELb0ELb0ELb0ELb0ELb1ELb1ELb1ELb1ELb0EEENS1_21CollectiveEpilogueFwdINS6_IJSA_SA_SA_EEES9_SD_SF_Li256ELb0ELb1ELb1ELb0EEENS1_19SingleTileSchedulerILb0ELb1ELb1ELi128EEEEEEEEEvNT_6ParamsE --------------------------
	.section	.nv.shared._ZN7cutlass13device_kernelIN5flash11enable_sm90INS1_16FlashAttnFwdSm90INS1_25CollectiveMainloopFwdSm90ILi2EN4cute5tupleIJNS5_1CILi1EEES8_S8_EEENS6_IJNS7_ILi128EEESA_NS7_ILi192EEEEEELi128ENS_10bfloat16_tEfNS_4arch4Sm90ELb1ELb0ELb0ELb0ELb0ELb0ELb0ELb1ELb1ELb1ELb1ELb0EEENS1_21CollectiveEpilogueFwdINS6_IJSA_SA_SA_EEES9_SD_SF_Li256ELb0ELb1ELb1ELb0EEENS1_19SingleTileSchedulerILb0ELb1ELb1ELi128EEEEEEEEEvNT_6ParamsE,"aw",@nobits
	.sectionflags	@""
	.align	16
	.zero		1024


//--------------------- .nv.shared._ZN7cutlass13device_kernelIN5flash11enable_sm90INS1_16FlashAttnFwdSm90INS1_25CollectiveMainloopFwdSm90ILi2EN4cute5tupleIJNS5_1CILi1EEES8_S8_EEENS6_IJNS7_ILi128EEESA_NS7_ILi192EEEEEELi128ENS_10bfloat16_tEfNS_4arch4Sm90ELb1ELb0ELb0ELb1ELb0ELb0ELb0ELb1ELb1ELb1ELb1ELb0EEENS1_21CollectiveEpilogueFwdINS6_IJSA_SA_SA_EEES9_SD_SF_Li256ELb1ELb1ELb1ELb0EEENS1_36VarlenDynamicPersistentTileSchedulerILi128ELi128ELi256ELi128ELb1ELb1ELb1ELb1ELb1ELb1EEEEEEEEEvNT_6ParamsE --------------------------
	.section	.nv.shared._ZN7cutlass13device_kernelIN5flash11enable_sm90INS1_16FlashAttnFwdSm90INS1_25CollectiveMainloopFwdSm90ILi2EN4cute5tupleIJNS5_1CILi1EEES8_S8_EEENS6_IJNS7_ILi128EEESA_NS7_ILi192EEEEEELi128ENS_10bfloat16_tEfNS_4arch4Sm90ELb1ELb0ELb0ELb1ELb0ELb0ELb0ELb1ELb1ELb1ELb1ELb0EEENS1_21CollectiveEpilogueFwdINS6_IJSA_SA_SA_EEES9_SD_SF_Li256ELb1ELb1ELb1ELb0EEENS1_36VarlenDynamicPersistentTileSchedulerILi128ELi128ELi256ELi128ELb1ELb1ELb1ELb1ELb1ELb1EEEEEEEEEvNT_6ParamsE,"aw",@nobits
	.sectionflags	@""
	.align	16
	.zero		1024


//--------------------- .nv.shared._ZN7cutlass13device_kernelIN5flash11enable_sm90INS1_16FlashAttnFwdSm90INS1_25CollectiveMainloopFwdSm90ILi2EN4cute5tupleIJNS5_1CILi1EEES8_S8_EEENS6_IJNS7_ILi128EEESA_NS7_ILi192EEEEEELi128ENS_10bfloat16_tEfNS_4arch4Sm90ELb1ELb0ELb0ELb1ELb0ELb1ELb0ELb1ELb1ELb1ELb1ELb0EEENS1_21CollectiveEpilogueFwdINS6_IJSA_SA_SA_EEES9_SD_SF_Li256ELb1ELb1ELb1ELb0EEENS1_36VarlenDynamicPersistentTileSchedulerILi128ELi128ELi256ELi128ELb1ELb1ELb1ELb1ELb1ELb1EEEEEEEEEvNT_6ParamsE --------------------------
	.section	.nv.shared._ZN7cutlass13device_kernelIN5flash11enable_sm90INS1_16FlashAttnFwdSm90INS1_25CollectiveMainloopFwdSm90ILi2EN4cute5tupleIJNS5_1CILi1EEES8_S8_EEENS6_IJNS7_ILi128EEESA_NS7_ILi192EEEEEELi128ENS_10bfloat16_tEfNS_4arch4Sm90ELb1ELb0ELb0ELb1ELb0ELb1ELb0ELb1ELb1ELb1ELb1ELb0EEENS1_21CollectiveEpilogueFwdINS6_IJSA_SA_SA_EEES9_SD_SF_Li256ELb1ELb1ELb1ELb0EEENS1_36VarlenDynamicPersistentTileSchedulerILi128ELi128ELi256ELi128ELb1ELb1ELb1ELb1ELb1ELb1EEEEEEEEEvNT_6ParamsE,"aw",@nobits
	.sectionflags	@""
	.align	16
	.zero		1024


//--------------------- .nv.constant0._ZN7cutlass13device_kernelIN5flash11enable_sm90INS1_16FlashAttnFwdSm90INS1_25CollectiveMainloopFwdSm90ILi2EN4cute5tupleIJNS5_1CILi1EEES8_S8_EEENS6_IJNS7_ILi128EEESA_NS7_ILi192EEEEEELi128ENS_10bfloat16_tEfNS_4arch4Sm90ELb0ELb0ELb0ELb0ELb0ELb0ELb0ELb1ELb1ELb1ELb1ELb0EEENS1_21CollectiveEpilogueFwdINS6_IJSA_SA_SA_EEES9_SD_SF_Li256ELb0ELb1ELb1ELb0EEENS1_19SingleTileSchedulerILb0ELb1ELb1ELi128EEEEEEEEEvNT_6ParamsE --------------------------
	.section	.nv.constant0._ZN7cutlass13device_kernelIN5flash11enable_sm90INS1_16FlashAttnFwdSm90INS1_25CollectiveMainloopFwdSm90ILi2EN4cute5tupleIJNS5_1CILi1EEES8_S8_EEENS6_IJNS7_ILi128EEESA_NS7_ILi192EEEEEELi128ENS_10bfloat16_tEfNS_4arch4Sm90ELb0ELb0ELb0ELb0ELb0ELb0ELb0ELb1ELb1ELb1ELb1ELb0EEENS1_21CollectiveEpilogueFwdINS6_IJSA_SA_SA_EEES9_SD_SF_Li256ELb0ELb1ELb1ELb0EEENS1_19SingleTileSchedulerILb0ELb1ELb1ELi128EEEEEEEEEvNT_6ParamsE,"a",@progbits
	.sectionflags	@""
	.align	4
.nv.constant0._ZN7cutlass13device_kernelIN5flash11enable_sm90INS1_16FlashAttnFwdSm90INS1_25CollectiveMainloopFwdSm90ILi2EN4cute5tupleIJNS5_1CILi1EEES8_S8_EEENS6_IJNS7_ILi128EEESA_NS7_ILi192EEEEEELi128ENS_10bfloat16_tEfNS_4arch4Sm90ELb0ELb0ELb0ELb0ELb0ELb0ELb0ELb1ELb1ELb1ELb1ELb0EEENS1_21CollectiveEpilogueFwdINS6_IJSA_SA_SA_EEES9_SD_SF_Li256ELb0ELb1ELb1ELb0EEENS1_19SingleTileSchedulerILb0ELb1ELb1ELi128EEEEEEEEEvNT_6ParamsE:
	.zero		3200


//--------------------- .nv.constant0._ZN7cutlass13device_kernelIN5flash11enable_sm90INS1_16FlashAttnFwdSm90INS1_25CollectiveMainloopFwdSm90ILi2EN4cute5tupleIJNS5_1CILi1EEES8_S8_EEENS6_IJNS7_ILi128EEESA_NS7_ILi192EEEEEELi128ENS_10bfloat16_tEfNS_4arch4Sm90ELb0ELb0ELb0ELb1ELb0ELb0ELb0ELb1ELb1ELb1ELb1ELb0EEENS1_21CollectiveEpilogueFwdINS6_IJSA_SA_SA_EEES9_SD_SF_Li256ELb1ELb1ELb1ELb0EEENS1_36VarlenDynamicPersistentTileSchedulerILi128ELi128ELi256ELi128ELb1ELb1ELb1ELb0ELb1ELb1EEEEEEEEEvNT_6ParamsE --------------------------
	.section	.nv.constant0._ZN7cutlass13device_kernelIN5flash11enable_sm90INS1_16FlashAttnFwdSm90INS1_25CollectiveMainloopFwdSm90ILi2EN4cute5tupleIJNS5_1CILi1EEES8_S8_EEENS6_IJNS7_ILi128EEESA_NS7_ILi192EEEEEELi128ENS_10bfloat16_tEfNS_4arch4Sm90ELb0ELb0ELb0ELb1ELb0ELb0ELb0ELb1ELb1ELb1ELb1ELb0EEENS1_21CollectiveEpilogueFwdINS6_IJSA_SA_SA_EEES9_SD_SF_Li256ELb1ELb1ELb1ELb0EEENS1_36VarlenDynamicPersistentTileSchedulerILi128ELi128ELi256ELi128ELb1ELb1ELb1ELb0ELb1ELb1EEEEEEEEEvNT_6ParamsE,"a",@progbits
	.sectionflags	@""
	.align	4
.nv.constant0._ZN7cutlass13device_kernelIN5flash11enable_sm90INS1_16FlashAttnFwdSm90INS1_25CollectiveMainloopFwdSm90ILi2EN4cute5tupleIJNS5_1CILi1EEES8_S8_EEENS6_IJNS7_ILi128EEESA_NS7_ILi192EEEEEELi128ENS_10bfloat16_tEfNS_4arch4Sm90ELb0ELb0ELb0ELb1ELb0ELb0ELb0ELb1ELb1ELb1ELb1ELb0EEENS1_21CollectiveEpilogueFwdINS6_IJSA_SA_SA_EEES9_SD_SF_Li256ELb1ELb1ELb1ELb0EEENS1_36VarlenDynamicPersistentTileSchedulerILi128ELi128ELi256ELi128ELb1ELb1ELb1ELb0ELb1ELb1EEEEEEEEEvNT_6ParamsE:
	.zero		3328


//--------------------- .nv.constant0._ZN7cutlass13device_kernelIN5flash11enable_sm90INS1_16FlashAttnFwdSm90INS1_25CollectiveMainloopFwdSm90ILi2EN4cute5tupleIJNS5_1CILi1EEES8_S8_EEENS6_IJNS7_ILi128EEESA_NS7_ILi192EEEEEELi128ENS_10bfloat16_tEfNS_4arch4Sm90ELb0ELb0ELb0ELb1ELb0ELb1ELb0ELb1ELb1ELb1ELb1ELb0EEENS1_21CollectiveEpilogueFwdINS6_IJSA_SA_SA_EEES9_SD_SF_Li256ELb1ELb1ELb1ELb0EEENS1_36VarlenDynamicPersistentTileSchedulerILi128ELi128ELi256ELi128ELb1ELb1ELb1ELb0ELb1ELb1EEEEEEEEEvNT_6ParamsE --------------------------
	.section	.nv.constant0._ZN7cutlass13device_kernelIN5flash11enable_sm90INS1_16FlashAttnFwdSm90INS1_25CollectiveMainloopFwdSm90ILi2EN4cute5tupleIJNS5_1CILi1EEES8_S8_EEENS6_IJNS7_ILi128EEESA_NS7_ILi192EEEEEELi128ENS_10bfloat16_tEfNS_4arch4Sm90ELb0ELb0ELb0ELb1ELb0ELb1ELb0ELb1ELb1ELb1ELb1ELb0EEENS1_21CollectiveEpilogueFwdINS6_IJSA_SA_SA_EEES9_SD_SF_Li256ELb1ELb1ELb1ELb0EEENS1_36VarlenDynamicPersistentTileSchedulerILi128ELi128ELi256ELi128ELb1ELb1ELb1ELb0ELb1ELb1EEEEEEEEEvNT_6ParamsE,"a",@progbits
	.sectionflags	@""
	.align	4
.nv.constant0._ZN7cutlass13device_kernelIN5flash11enable_sm90INS1_16FlashAttnFwdSm90INS1_25CollectiveMainloopFwdSm90ILi2EN4cute5tupleIJNS5_1CILi1EEES8_S8_EEENS6_IJNS7_ILi128EEESA_NS7_ILi192EEEEEELi128ENS_10bfloat16_tEfNS_4arch4Sm90ELb0ELb0ELb0ELb1ELb0ELb1ELb0ELb1ELb1ELb1ELb1ELb0EEENS1_21CollectiveEpilogueFwdINS6_IJSA_SA_SA_EEES9_SD_SF_Li256ELb1ELb1ELb1ELb0EEENS1_36VarlenDynamicPersistentTileSchedulerILi128ELi128ELi256ELi128ELb1ELb1ELb1ELb0ELb1ELb1EEEEEEEEEvNT_6ParamsE:
	.zero		3328


//--------------------- .nv.constant0._ZN7cutlass13device_kernelIN5flash11enable_sm90INS1_16FlashAttnFwdSm90INS1_25CollectiveMainloopFwdSm90ILi2EN4cute5tupleIJNS5_1CILi1EEES8_S8_EEENS6_IJNS7_ILi128EEENS7_ILi96EEENS7_ILi192EEEEEELi128ENS_10bfloat16_tEfNS_4arch4Sm90ELb0ELb1ELb0ELb0ELb0ELb0ELb0ELb1ELb1ELb1ELb1ELb0EEENS1_21CollectiveEpilogueFwdINS6_IJSA_SA_SB_EEES9_SE_SG_Li256ELb0ELb1ELb1ELb0EEENS1_19SingleTileSchedulerILb0ELb1ELb1ELi128EEEEEEEEEvNT_6ParamsE --------------------------
	.section	.nv.constant0._ZN7cutlass13device_kernelIN5flash11enable_sm90INS1_16FlashAttnFwdSm90INS1_25CollectiveMainloopFwdSm90ILi2EN4cute5tupleIJNS5_1CILi1EEES8_S8_EEENS6_IJNS7_ILi128EEENS7_ILi96EEENS7_ILi192EEEEEELi128ENS_10bfloat16_tEfNS_4arch4Sm90ELb0ELb1ELb0ELb0ELb0ELb0ELb0ELb1ELb1ELb1ELb1ELb0EEENS1_21CollectiveEpilogueFwdINS6_IJSA_SA_SB_EEES9_SE_SG_Li256ELb0ELb1ELb1ELb0EEENS1_19SingleTileSchedulerILb0ELb1ELb1ELi128EEEEEEEEEvNT_6ParamsE,"a",@progbits
	.sectionflags	@""
	.align	4
.nv.constant0._ZN7cutlass13device_kernelIN5flash11enable_sm90INS1_16FlashAttnFwdSm90INS1_25CollectiveMainloopFwdSm90ILi2EN4cute5tupleIJNS5_1CILi1EEES8_S8_EEENS6_IJNS7_ILi128EEENS7_ILi96EEENS7_ILi192EEEEEELi128ENS_10bfloat16_tEfNS_4arch4Sm90ELb0ELb1ELb0ELb0ELb0ELb0ELb0ELb1ELb1ELb1ELb1ELb0EEENS1_21CollectiveEpilogueFwdINS6_IJSA_SA_SB_EEES9_SE_SG_Li256ELb0ELb1ELb1ELb0EEENS1_19SingleTileSchedulerILb0ELb1ELb1ELi128EEEEEEEEEvNT_6ParamsE:
	.zero		3200


//--------------------- .nv.constant0._ZN7cutlass13device_kernelIN5flash11enable_sm90INS1_16FlashAttnFwdSm90INS1_25CollectiveMainloopFwdSm90ILi2EN4cute5tupleIJNS5_1CILi1EEES8_S8_EEENS6_IJNS7_ILi128EEENS7_ILi96EEENS7_ILi192EEEEEELi128ENS_10bfloat16_tEfNS_4arch4Sm90ELb0ELb1ELb0ELb1ELb0ELb0ELb0ELb1ELb1ELb1ELb1ELb0EEENS1_21CollectiveEpilogueFwdINS6_IJSA_SA_SB_EEES9_SE_SG_Li256ELb1ELb1ELb1ELb0EEENS1_36VarlenDynamicPersistentTileSchedulerILi128ELi96ELi256ELi128ELb1ELb1ELb1ELb1ELb0ELb1EEEEEEEEEvNT_6ParamsE --------------------------
	.section	.nv.constant0._ZN7cutlass13device_kernelIN5flash11enable_sm90INS1_16FlashAttnFwdSm90INS1_25CollectiveMainloopFwdSm90ILi2EN4cute5tupleIJNS5_1CILi1EEES8_S8_EEENS6_IJNS7_ILi128EEENS7_ILi96EEENS7_ILi192EEEEEELi128ENS_10bfloat16_tEfNS_4arch4Sm90ELb0ELb1ELb0ELb1ELb0ELb0ELb0ELb1ELb1ELb1ELb1ELb0EEENS1_21CollectiveEpilogueFwdINS6_IJSA_SA_SB_EEES9_SE_SG_Li256ELb1ELb1ELb1ELb0EEENS1_36VarlenDynamicPersistentTileSchedulerILi128ELi96ELi256ELi128ELb1ELb1ELb1ELb1ELb0ELb1EEEEEEEEEvNT_6ParamsE,"a",@progbits
	.sectionflags	@""
	.align	4
.nv.constant0._ZN7cutlass13device_kernelIN5flash11enable_sm90INS1_16FlashAttnFwdSm90INS1_25CollectiveMainloopFwdSm90ILi2EN4cute5tupleIJNS5_1CILi1EEES8_S8_EEENS6_IJNS7_ILi128EEENS7_ILi96EEENS7_ILi192EEEEEELi128ENS_10bfloat16_tEfNS_4arch4Sm90ELb0ELb1ELb0ELb1ELb0ELb0ELb0ELb1ELb1ELb1ELb1ELb0EEENS1_21CollectiveEpilogueFwdINS6_IJSA_SA_SB_EEES9_SE_SG_Li256ELb1ELb1ELb1ELb0EEENS1_36VarlenDynamicPersistentTileSchedulerILi128ELi96ELi256ELi128ELb1ELb1ELb1ELb1ELb0ELb1EEEEEEEEEvNT_6ParamsE:
	.zero		3328


//--------------------- .nv.constant0._ZN7cutlass13device_kernelIN5flash11enable_sm90INS1_16FlashAttnFwdSm90INS1_25CollectiveMainloopFwdSm90ILi2EN4cute5tupleIJNS5_1CILi1EEES8_S8_EEENS6_IJNS7_ILi128EEENS7_ILi96EEENS7_ILi192EEEEEELi128ENS_10bfloat16_tEfNS_4arch4Sm90ELb0ELb1ELb0ELb1ELb0ELb1ELb0ELb1ELb1ELb1ELb1ELb0EEENS1_21CollectiveEpilogueFwdINS6_IJSA_SA_SB_EEES9_SE_SG_Li256ELb1ELb1ELb1ELb0EEENS1_36VarlenDynamicPersistentTileSchedulerILi128ELi96ELi256ELi128ELb1ELb1ELb1ELb1ELb0ELb1EEEEEEEEEvNT_6ParamsE --------------------------
	.section	.nv.constant0._ZN7cutlass13device_kernelIN5flash11enable_sm90INS1_16FlashAttnFwdSm90INS1_25CollectiveMainloopFwdSm90ILi2EN4cute5tupleIJNS5_1CILi1EEES8_S8_EEENS6_IJNS7_ILi128EEENS7_ILi96EEENS7_ILi192EEEEEELi128ENS_10bfloat16_tEfNS_4arch4Sm90ELb0ELb1ELb0ELb1ELb0ELb1ELb0ELb1ELb1ELb1ELb1ELb0EEENS1_21CollectiveEpilogueFwdINS6_IJSA_SA_SB_EEES9_SE_SG_Li256ELb1ELb1ELb1ELb0EEENS1_36VarlenDynamicPersistentTileSchedulerILi128ELi96ELi256ELi128ELb1ELb1ELb1ELb1ELb0ELb1EEEEEEEEEvNT_6ParamsE,"a",@progbits
	.sectionflags	@""
	.align	4
.nv.constant0._ZN7cutlass13device_kernelIN5flash11enable_sm90INS1_16FlashAttnFwdSm90INS1_25CollectiveMainloopFwdSm90ILi2EN4cute5tupleIJNS5_1CILi1EEES8_S8_EEENS6_IJNS7_ILi128EEENS7_ILi96EEENS7_ILi192EEEEEELi128ENS_10bfloat16_tEfNS_4arch4Sm90ELb0ELb1ELb0ELb1ELb0ELb1ELb0ELb1ELb1ELb1ELb1ELb0EEENS1_21CollectiveEpilogueFwdINS6_IJSA_SA_SB_EEES9_SE_SG_Li256ELb1ELb1ELb1ELb0EEENS1_36VarlenDynamicPersistentTileSchedulerILi128ELi96ELi256ELi128ELb1ELb1ELb1ELb1ELb0ELb1EEEEEEEEEvNT_6ParamsE:
	.zero		3328


//--------------------- .nv.constant0._ZN7cutlass13device_kernelIN5flash11enable_sm90INS1_16FlashAttnFwdSm90INS1_25CollectiveMainloopFwdSm90ILi2EN4cute5tupleIJNS5_1CILi1EEES8_S8_EEENS6_IJNS7_ILi128EEESA_NS7_ILi192EEEEEELi128ENS_10bfloat16_tEfNS_4arch4Sm90ELb1ELb0ELb0ELb0ELb0ELb0ELb0ELb1ELb1ELb1ELb1ELb0EEENS1_21CollectiveEpilogueFwdINS6_IJSA_SA_SA_EEES9_SD_SF_Li256ELb0ELb1ELb1ELb0EEENS1_19SingleTileSchedulerILb0ELb1ELb1ELi128EEEEEEEEEvNT_6ParamsE --------------------------
	.section	.nv.constant0._ZN7cutlass13device_kernelIN5flash11enable_sm90INS1_16FlashAttnFwdSm90INS1_25CollectiveMainloopFwdSm90ILi2EN4cute5tupleIJNS5_1CILi1EEES8_S8_EEENS6_IJNS7_ILi128EEESA_NS7_ILi192EEEEEELi128ENS_10bfloat16_tEfNS_4arch4Sm90ELb1ELb0ELb0ELb0ELb0ELb0ELb0ELb1ELb1ELb1ELb1ELb0EEENS1_21CollectiveEpilogueFwdINS6_IJSA_SA_SA_EEES9_SD_SF_Li256ELb0ELb1ELb1ELb0EEENS1_19SingleTileSchedulerILb0ELb1ELb1ELi128EEEEEEEEEvNT_6ParamsE,"a",@progbits
	.sectionflags	@""
	.align	4
.nv.constant0._ZN7cutlass13device_kernelIN5flash11enable_sm90INS1_16FlashAttnFwdSm90INS1_25CollectiveMainloopFwdSm90ILi2EN4cute5tupleIJNS5_1CILi1EEES8_S8_EEENS6_IJNS7_ILi128EEESA_NS7_ILi192EEEEEELi128ENS_10bfloat16_tEfNS_4arch4Sm90ELb1ELb0ELb0ELb0ELb0ELb0ELb0ELb1ELb1ELb1ELb1ELb0EEENS1_21CollectiveEpilogueFwdINS6_IJSA_SA_SA_EEES9_SD_SF_Li256ELb0ELb1ELb1ELb0EEENS1_19SingleTileSchedulerILb0ELb1ELb1ELi128EEEEEEEEEvNT_6ParamsE:
	.zero		3200


//--------------------- .nv.constant0._ZN7cutlass13device_kernelIN5flash11enable_sm90INS1_16FlashAttnFwdSm90INS1_25CollectiveMainloopFwdSm90ILi2EN4cute5tupleIJNS5_1CILi1EEES8_S8_EEENS6_IJNS7_ILi128EEESA_NS7_ILi192EEEEEELi128ENS_10bfloat16_tEfNS_4arch4Sm90ELb1ELb0ELb0ELb1ELb0ELb0ELb0ELb1ELb1ELb1ELb1ELb0EEENS1_21CollectiveEpilogueFwdINS6_IJSA_SA_SA_EEES9_SD_SF_Li256ELb1ELb1ELb1ELb0EEENS1_36VarlenDynamicPersistentTileSchedulerILi128ELi128ELi256ELi128ELb1ELb1ELb1ELb1ELb1ELb1EEEEEEEEEvNT_6ParamsE --------------------------
	.section	.nv.constant0._ZN7cutlass13device_kernelIN5flash11enable_sm90INS1_16FlashAttnFwdSm90INS1_25CollectiveMainloopFwdSm90ILi2EN4cute5tupleIJNS5_1CILi1EEES8_S8_EEENS6_IJNS7_ILi128EEESA_NS7_ILi192EEEEEELi128ENS_10bfloat16_tEfNS_4arch4Sm90ELb1ELb0ELb0ELb1ELb0ELb0ELb0ELb1ELb1ELb1ELb1ELb0EEENS1_21CollectiveEpilogueFwdINS6_IJSA_SA_SA_EEES9_SD_SF_Li256ELb1ELb1ELb1ELb0EEENS1_36VarlenDynamicPersistentTileSchedulerILi128ELi128ELi256ELi128ELb1ELb1ELb1ELb1ELb1ELb1EEEEEEEEEvNT_6ParamsE,"a",@progbits
	.sectionflags	@""
	.align	4
.nv.constant0._ZN7cutlass13device_kernelIN5flash11enable_sm90INS1_16FlashAttnFwdSm90INS1_25CollectiveMainloopFwdSm90ILi2EN4cute5tupleIJNS5_1CILi1EEES8_S8_EEENS6_IJNS7_ILi128EEESA_NS7_ILi192EEEEEELi128ENS_10bfloat16_tEfNS_4arch4Sm90ELb1ELb0ELb0ELb1ELb0ELb0ELb0ELb1ELb1ELb1ELb1ELb0EEENS1_21CollectiveEpilogueFwdINS6_IJSA_SA_SA_EEES9_SD_SF_Li256ELb1ELb1ELb1ELb0EEENS1_36VarlenDynamicPersistentTileSchedulerILi128ELi128ELi256ELi128ELb1ELb1ELb1ELb1ELb1ELb1EEEEEEEEEvNT_6ParamsE:
	.zero		3328


//--------------------- .nv.constant0._ZN7cutlass13device_kernelIN5flash11enable_sm90INS1_16FlashAttnFwdSm90INS1_25CollectiveMainloopFwdSm90ILi2EN4cute5tupleIJNS5_1CILi1EEES8_S8_EEENS6_IJNS7_ILi128EEESA_NS7_ILi192EEEEEELi128ENS_10bfloat16_tEfNS_4arch4Sm90ELb1ELb0ELb0ELb1ELb0ELb1ELb0ELb1ELb1ELb1ELb1ELb0EEENS1_21CollectiveEpilogueFwdINS6_IJSA_SA_SA_EEES9_SD_SF_Li256ELb1ELb1ELb1ELb0EEENS1_36VarlenDynamicPersistentTileSchedulerILi128ELi128ELi256ELi128ELb1ELb1ELb1ELb1ELb1ELb1EEEEEEEEEvNT_6ParamsE --------------------------
	.section	.nv.constant0._ZN7cutlass13device_kernelIN5flash11enable_sm90INS1_16FlashAttnFwdSm90INS1_25CollectiveMainloopFwdSm90ILi2EN4cute5tupleIJNS5_1CILi1EEES8_S8_EEENS6_IJNS7_ILi128EEESA_NS7_ILi192EEEEEELi128ENS_10bfloat16_tEfNS_4arch4Sm90ELb1ELb0ELb0ELb1ELb0ELb1ELb0ELb1ELb1ELb1ELb1ELb0EEENS1_21CollectiveEpilogueFwdINS6_IJSA_SA_SA_EEES9_SD_SF_Li256ELb1ELb1ELb1ELb0EEENS1_36VarlenDynamicPersistentTileSchedulerILi128ELi128ELi256ELi128ELb1ELb1ELb1ELb1ELb1ELb1EEEEEEEEEvNT_6ParamsE,"a",@progbits
	.sectionflags	@""
	.align	4
.nv.constant0._ZN7cutlass13device_kernelIN5flash11enable_sm90INS1_16FlashAttnFwdSm90INS1_25CollectiveMainloopFwdSm90ILi2EN4cute5tupleIJNS5_1CILi1EEES8_S8_EEENS6_IJNS7_ILi128EEESA_NS7_ILi192EEEEEELi128ENS_10bfloat16_tEfNS_4arch4Sm90ELb1ELb0ELb0ELb1ELb0ELb1ELb0ELb1ELb1ELb1ELb1ELb0EEENS1_21CollectiveEpilogueFwdINS6_IJSA_SA_SA_EEES9_SD_SF_Li256ELb1ELb1ELb1ELb0EEENS1_36VarlenDynamicPersistentTileSchedulerILi128ELi128ELi256ELi128ELb1ELb1ELb1ELb1ELb1ELb1EEEEEEEEEvNT_6ParamsE:
	.zero		3328


//--------------------- SYMBOLS --------------------------

	.type		.nv.reservedSmem.offset0,@object
	.size		.nv.reservedSmem.offset0,0x4
	.type		__assertfail,@function
